def matmul_kernel(
    a_ptr,
    b_ptr,
    c_ptr,
    M,
    N,
    K,
    stride_am,
    stride_ak,
    stride_bk,
    stride_bn,
    stride_cm,
    stride_cn,
    BLOCK_M: tl.constexpr,
    BLOCK_N: tl.constexpr,
    BLOCK_K: tl.constexpr,
    GROUP_M: tl.constexpr,
):
    pid = tl.program_id(axis=0)
    num_pid_m = tl.cdiv(M, BLOCK_M)
    num_pid_n = tl.cdiv(N, BLOCK_N)
    num_pid_in_group = GROUP_M * num_pid_n
    group_id = pid // num_pid_in_group
    first_pid_m = group_id * GROUP_M
    group_size_m = min(num_pid_m - first_pid_m, GROUP_M)
    pid_m = first_pid_m + ((pid % num_pid_in_group) % group_size_m)
    pid_n = (pid % num_pid_in_group) // group_size_m

    offs_am = (pid_m * BLOCK_M + tl.arange(0, BLOCK_M)) % M
    offs_bn = (pid_n * BLOCK_N + tl.arange(0, BLOCK_N)) % N
    offs_k = tl.arange(0, BLOCK_K)
    a_ptrs = a_ptr + offs_am[:, None] * stride_am + offs_k[None, :] * stride_ak
    b_ptrs = b_ptr + offs_k[:, None] * stride_bk + offs_bn[None, :] * stride_bn

    acc = tl.zeros((BLOCK_M, BLOCK_N), dtype=tl.float32)
    for kk in range(0, tl.cdiv(K, BLOCK_K)):
        a = tl.load(a_ptrs, mask=offs_k[None, :] < K - kk * BLOCK_K, other=0.0)
        b = tl.load(b_ptrs, mask=offs_k[:, None] < K - kk * BLOCK_K, other=0.0)
        acc = tl.dot(a, b, acc)
        a_ptrs += BLOCK_K * stride_ak
        b_ptrs += BLOCK_K * stride_bk

    c = acc.to(c_ptr.dtype.element_ty)
    offs_cm = pid_m * BLOCK_M + tl.arange(0, BLOCK_M)
    offs_cn = pid_n * BLOCK_N + tl.arange(0, BLOCK_N)
    c_ptrs = c_ptr + offs_cm[:, None] * stride_cm + offs_cn[None, :] * stride_cn
    mask = (offs_cm[:, None] < M) & (offs_cn[None, :] < N)
    tl.store(c_ptrs, c, mask=mask)

# config = {"BLOCK_K": 64, "BLOCK_M": 128, "BLOCK_N": 512, "GROUP_M": 8, "arch": "sm_100", "dtype": "fp32", "num_ctas": 1, "num_stages": 3, "num_warps": 1}
# arch = sm_100


// ===== COMPILED SASS (sm_100a) =====

	.target	sm_100a

	.elftype	@"ET_EXEC"


//--------------------- .note.nv.tkinfo           --------------------------
	.section	.note.nv.tkinfo,"",@"SHT_NOTE"
	.sectionflags	@"SHF_NOTE_NV_TKINFO"
	.tkinfo
        /*0018*/ 	.word	0x00000081
        /*0030*/ 	.string	""
        /*0030*/ 	.string	"ptxas-blackwell"
        /*0030*/ 	.string	"Cuda compilation tools, release 12.9, V12.9.86"
        /*0030*/ 	.string	"Build cuda_12.9.r12.9/compiler.36037853_0"
        /*0030*/ 	.string	"-v  -suppress-debug-info  -lineinfo  -arch sm_100a "



//--------------------- .note.nv.cuver            --------------------------
	.section	.note.nv.cuver,"",@"SHT_NOTE"
	.sectionflags	@"SHF_NOTE_NV_CUVER"
        /*0018*/ 	.short	0x0001
        /*001a*/ 	.short	0x0064
        /*001c*/ 	.short	0x0001
        /*001e*/ 	.short	0x0000
        /*0020*/ 	.short	0x0001
        /*0022*/ 	.short	0x0000


//--------------------- .nv.info                  --------------------------
	.section	.nv.info,"",@"SHT_CUDA_INFO"
	.align	4


	//----- nvinfo : EIATTR_REGCOUNT
	.align		4
        /*0000*/ 	.byte	0x04, 0x2f
        /*0002*/ 	.short	(.L_1 - .L_0)
	.align		4
.L_0:
        /*0004*/ 	.word	index@(matmul_kernel)
        /*0008*/ 	.word	0x000000ff


	//----- nvinfo : EIATTR_FRAME_SIZE
	.align		4
.L_1:
        /*000c*/ 	.byte	0x04, 0x11
        /*000e*/ 	.short	(.L_3 - .L_2)
	.align		4
.L_2:
        /*0010*/ 	.word	index@(matmul_kernel)
        /*0014*/ 	.word	0x00009af0


	//----- nvinfo : EIATTR_MIN_STACK_SIZE
	.align		4
.L_3:
        /*0018*/ 	.byte	0x04, 0x12
        /*001a*/ 	.short	(.L_5 - .L_4)
	.align		4
.L_4:
        /*001c*/ 	.word	index@(matmul_kernel)
        /*0020*/ 	.word	0x00009af0
.L_5:


//--------------------- .nv.info.matmul_kernel    --------------------------
	.section	.nv.info.matmul_kernel,"",@"SHT_CUDA_INFO"
	.sectionflags	@""
	.align	4


	//----- nvinfo : EIATTR_CUDA_API_VERSION
	.align		4
        /*0000*/ 	.byte	0x04, 0x37
        /*0002*/ 	.short	(.L_7 - .L_6)
.L_6:
        /*0004*/ 	.word	0x00000081


	//----- nvinfo : EIATTR_KPARAM_INFO
	.align		4
.L_7:
        /*0008*/ 	.byte	0x04, 0x17
        /*000a*/ 	.short	(.L_9 - .L_8)
.L_8:
        /*000c*/ 	.word	0x00000000
        /*0010*/ 	.short	0x000d
        /*0012*/ 	.short	0x0048
        /*0014*/ 	.byte	0x00, 0xf4, 0x21, 0x00


	//----- nvinfo : EIATTR_KPARAM_INFO
	.align		4
.L_9:
        /*0018*/ 	.byte	0x04, 0x17
        /*001a*/ 	.short	(.L_11 - .L_10)
.L_10:
        /*001c*/ 	.word	0x00000000
        /*0020*/ 	.short	0x000c
        /*0022*/ 	.short	0x0040
        /*0024*/ 	.byte	0x00, 0xf4, 0x21, 0x00


	//----- nvinfo : EIATTR_KPARAM_INFO
	.align		4
.L_11:
        /*0028*/ 	.byte	0x04, 0x17
        /*002a*/ 	.short	(.L_13 - .L_12)
.L_12:
        /*002c*/ 	.word	0x00000000
        /*0030*/ 	.short	0x000b
        /*0032*/ 	.short	0x0038
        /*0034*/ 	.byte	0x00, 0xf0, 0x11, 0x00


	//----- nvinfo : EIATTR_KPARAM_INFO
	.align		4
.L_13:
        /*0038*/ 	.byte	0x04, 0x17
        /*003a*/ 	.short	(.L_15 - .L_14)
.L_14:
        /*003c*/ 	.word	0x00000000
        /*0040*/ 	.short	0x000a
        /*0042*/ 	.short	0x0034
        /*0044*/ 	.byte	0x00, 0xf0, 0x11, 0x00


	//----- nvinfo : EIATTR_KPARAM_INFO
	.align		4
.L_15:
        /*0048*/ 	.byte	0x04, 0x17
        /*004a*/ 	.short	(.L_17 - .L_16)
.L_16:
        /*004c*/ 	.word	0x00000000
        /*0050*/ 	.short	0x0009
        /*0052*/ 	.short	0x0030
        /*0054*/ 	.byte	0x00, 0xf0, 0x11, 0x00


	//----- nvinfo : EIATTR_KPARAM_INFO
	.align		4
.L_17:
        /*0058*/ 	.byte	0x04, 0x17
        /*005a*/ 	.short	(.L_19 - .L_18)
.L_18:
        /*005c*/ 	.word	0x00000000
        /*0060*/ 	.short	0x0008
        /*0062*/ 	.short	0x002c
        /*0064*/ 	.byte	0x00, 0xf0, 0x11, 0x00


	//----- nvinfo : EIATTR_KPARAM_INFO
	.align		4
.L_19:
        /*0068*/ 	.byte	0x04, 0x17
        /*006a*/ 	.short	(.L_21 - .L_20)
.L_20:
        /*006c*/ 	.word	0x00000000
        /*0070*/ 	.short	0x0007
        /*0072*/ 	.short	0x0028
        /*0074*/ 	.byte	0x00, 0xf0, 0x11, 0x00


	//----- nvinfo : EIATTR_KPARAM_INFO
	.align		4
.L_21:
        /*0078*/ 	.byte	0x04, 0x17
        /*007a*/ 	.short	(.L_23 - .L_22)
.L_22:
        /*007c*/ 	.word	0x00000000
        /*0080*/ 	.short	0x0006
        /*0082*/ 	.short	0x0024
        /*0084*/ 	.byte	0x00, 0xf0, 0x11, 0x00


	//----- nvinfo : EIATTR_KPARAM_INFO
	.align		4
.L_23:
        /*0088*/ 	.byte	0x04, 0x17
        /*008a*/ 	.short	(.L_25 - .L_24)
.L_24:
        /*008c*/ 	.word	0x00000000
        /*0090*/ 	.short	0x0005
        /*0092*/ 	.short	0x0020
        /*0094*/ 	.byte	0x00, 0xf0, 0x11, 0x00


	//----- nvinfo : EIATTR_KPARAM_INFO
	.align		4
.L_25:
        /*0098*/ 	.byte	0x04, 0x17
        /*009a*/ 	.short	(.L_27 - .L_26)
.L_26:
        /*009c*/ 	.word	0x00000000
        /*00a0*/ 	.short	0x0004
        /*00a2*/ 	.short	0x001c
        /*00a4*/ 	.byte	0x00, 0xf0, 0x11, 0x00


	//----- nvinfo : EIATTR_KPARAM_INFO
	.align		4
.L_27:
        /*00a8*/ 	.byte	0x04, 0x17
        /*00aa*/ 	.short	(.L_29 - .L_28)
.L_28:
        /*00ac*/ 	.word	0x00000000
        /*00b0*/ 	.short	0x0003
        /*00b2*/ 	.short	0x0018
        /*00b4*/ 	.byte	0x00, 0xf0, 0x11, 0x00


	//----- nvinfo : EIATTR_KPARAM_INFO
	.align		4
.L_29:
        /*00b8*/ 	.byte	0x04, 0x17
        /*00ba*/ 	.short	(.L_31 - .L_30)
.L_30:
        /*00bc*/ 	.word	0x00000000
        /*00c0*/ 	.short	0x0002
        /*00c2*/ 	.short	0x0010
        /*00c4*/ 	.byte	0x00, 0xf4, 0x21, 0x00


	//----- nvinfo : EIATTR_KPARAM_INFO
	.align		4
.L_31:
        /*00c8*/ 	.byte	0x04, 0x17
        /*00ca*/ 	.short	(.L_33 - .L_32)
.L_32:
        /*00cc*/ 	.word	0x00000000
        /*00d0*/ 	.short	0x0001
        /*00d2*/ 	.short	0x0008
        /*00d4*/ 	.byte	0x00, 0xf4, 0x21, 0x00


	//----- nvinfo : EIATTR_KPARAM_INFO
	.align		4
.L_33:
        /*00d8*/ 	.byte	0x04, 0x17
        /*00da*/ 	.short	(.L_35 - .L_34)
.L_34:
        /*00dc*/ 	.word	0x00000000
        /*00e0*/ 	.short	0x0000
        /*00e2*/ 	.short	0x0000
        /*00e4*/ 	.byte	0x00, 0xf4, 0x21, 0x00


	//----- nvinfo : EIATTR_SPARSE_MMA_MASK
	.align		4
.L_35:
        /*00e8*/ 	.byte	0x03, 0x50
        /*00ea*/ 	.short	0x0000


	//----- nvinfo : EIATTR_MAXREG_COUNT
	.align		4
        /*00ec*/ 	.byte	0x03, 0x1b
        /*00ee*/ 	.short	0x00ff


	//----- nvinfo : EIATTR_NUM_BARRIERS
	.align		4
        /*00f0*/ 	.byte	0x02, 0x4c
        /*00f2*/ 	.byte	0x01
	.zero		1


	//----- nvinfo : EIATTR_ANNOTATIONS
	.align		4
        /*00f4*/ 	.byte	0x04, 0x55
        /*00f6*/ 	.short	(.L_37 - .L_36)


	//   ....[0]....
.L_36:
        /*00f8*/ 	.word	0x00000001
        /*00fc*/ 	.byte	0xd0, 0x00, 0x00, 0x00, 0x01, 0x00, 0x00, 0x00, 0x50, 0x0a, 0x00, 0x00, 0x01, 0x00, 0x00, 0x00
        /* <DEDUP_REMOVED lines=1276> */
        /*50cc*/ 	.byte	0xd0, 0xb5, 0x02, 0x00, 0x01, 0x00, 0x00, 0x00, 0x00, 0xb6, 0x02, 0x00


	//----- nvinfo : EIATTR_COOP_GROUP_MASK_REGIDS
	.align		4
.L_37:
        /*50d8*/ 	.byte	0x04, 0x29
        /*50da*/ 	.short	(.L_39 - .L_38)


	//   ....[0]....
.L_38:
        /*50dc*/ 	.word	0xffffffff


	//   ....[1]....
        /*50e0*/ 	.word	0xffffffff


	//   ....[2]....
        /*50e4*/ 	.word	0xffffffff


	//   ....[3]....
        /*50e8*/ 	.word	0xffffffff


	//   ....[4]....
        /*50ec*/ 	.word	0xffffffff


	//   ....[5]....
        /*50f0*/ 	.word	0xffffffff


	//   ....[6]....
        /*50f4*/ 	.word	0xffffffff


	//   ....[7]....
        /*50f8*/ 	.word	0xffffffff


	//   ....[8]....
        /*50fc*/ 	.word	0xffffffff


	//   ....[9]....
        /*5100*/ 	.word	0xffffffff


	//   ....[10]....
        /*5104*/ 	.word	0xffffffff


	//   ....[11]....
        /*5108*/ 	.word	0xffffffff


	//   ....[12]....
        /*510c*/ 	.word	0xffffffff


	//   ....[13]....
        /*5110*/ 	.word	0xffffffff


	//   ....[14]....
        /*5114*/ 	.word	0xffffffff


	//   ....[15]....
        /*5118*/ 	.word	0xffffffff


	//   ....[16]....
        /*511c*/ 	.word	0xffffffff


	//   ....[17]....
        /*5120*/ 	.word	0xffffffff


	//   ....[18]....
        /*5124*/ 	.word	0xffffffff


	//   ....[19]....
        /*5128*/ 	.word	0xffffffff


	//   ....[20]....
        /*512c*/ 	.word	0xffffffff


	//   ....[21]....
        /*5130*/ 	.word	0xffffffff


	//   ....[22]....
        /*5134*/ 	.word	0xffffffff


	//   ....[23]....
        /*5138*/ 	.word	0xffffffff


	//   ....[24]....
        /*513c*/ 	.word	0xffffffff


	//   ....[25]....
        /*5140*/ 	.word	0xffffffff


	//   ....[26]....
        /*5144*/ 	.word	0xffffffff


	//   ....[27]....
        /*5148*/ 	.word	0xffffffff


	//   ....[28]....
        /*514c*/ 	.word	0xffffffff


	//   ....[29]....
        /*5150*/ 	.word	0xffffffff


	//   ....[30]....
        /*5154*/ 	.word	0xffffffff


	//   ....[31]....
        /*5158*/ 	.word	0xffffffff


	//   ....[32]....
        /*515c*/ 	.word	0xffffffff


	//   ....[33]....
        /*5160*/ 	.word	0xffffffff


	//   ....[34]....
        /*5164*/ 	.word	0xffffffff


	//   ....[35]....
        /*5168*/ 	.word	0xffffffff


	//   ....[36]....
        /*516c*/ 	.word	0xffffffff


	//   ....[37]....
        /*5170*/ 	.word	0xffffffff


	//   ....[38]....
        /*5174*/ 	.word	0xffffffff


	//   ....[39]....
        /*5178*/ 	.word	0xffffffff


	//   ....[40]....
        /*517c*/ 	.word	0xffffffff


	//   ....[41]....
        /*5180*/ 	.word	0xffffffff


	//   ....[42]....
        /*5184*/ 	.word	0xffffffff


	//   ....[43]....
        /*5188*/ 	.word	0xffffffff


	//   ....[44]....
        /*518c*/ 	.word	0xffffffff


	//   ....[45]....
        /*5190*/ 	.word	0xffffffff


	//   ....[46]....
        /*5194*/ 	.word	0xffffffff


	//   ....[47]....
        /*5198*/ 	.word	0xffffffff


	//   ....[48]....
        /*519c*/ 	.word	0xffffffff


	//   ....[49]....
        /*51a0*/ 	.word	0xffffffff


	//   ....[50]....
        /*51a4*/ 	.word	0xffffffff


	//   ....[51]....
        /*51a8*/ 	.word	0xffffffff


	//   ....[52]....
        /*51ac*/ 	.word	0xffffffff


	//   ....[53]....
        /*51b0*/ 	.word	0xffffffff


	//   ....[54]....
        /*51b4*/ 	.word	0xffffffff


	//   ....[55]....
        /*51b8*/ 	.word	0xffffffff


	//   ....[56]....
        /*51bc*/ 	.word	0xffffffff


	//   ....[57]....
        /*51c0*/ 	.word	0xffffffff


	//   ....[58]....
        /*51c4*/ 	.word	0xffffffff


	//   ....[59]....
        /*51c8*/ 	.word	0xffffffff


	//   ....[60]....
        /*51cc*/ 	.word	0xffffffff


	//   ....[61]....
        /*51d0*/ 	.word	0xffffffff


	//   ....[62]....
        /*51d4*/ 	.word	0xffffffff


	//   ....[63]....
        /*51d8*/ 	.word	0xffffffff


	//   ....[64]....
        /*51dc*/ 	.word	0xffffffff


	//   ....[65]....
        /*51e0*/ 	.word	0xffffffff


	//   ....[66]....
        /*51e4*/ 	.word	0xffffffff


	//   ....[67]....
        /*51e8*/ 	.word	0xffffffff


	//   ....[68]....
        /*51ec*/ 	.word	0xffffffff


	//   ....[69]....
        /*51f0*/ 	.word	0xffffffff


	//   ....[70]....
        /*51f4*/ 	.word	0xffffffff


	//   ....[71]....
        /*51f8*/ 	.word	0xffffffff


	//   ....[72]....
        /*51fc*/ 	.word	0xffffffff


	//   ....[73]....
        /*5200*/ 	.word	0xffffffff


	//   ....[74]....
        /*5204*/ 	.word	0xffffffff


	//   ....[75]....
        /*5208*/ 	.word	0xffffffff


	//   ....[76]....
        /*520c*/ 	.word	0xffffffff


	//   ....[77]....
        /*5210*/ 	.word	0xffffffff


	//   ....[78]....
        /*5214*/ 	.word	0xffffffff


	//   ....[79]....
        /*5218*/ 	.word	0xffffffff


	//   ....[80]....
        /*521c*/ 	.word	0xffffffff


	//   ....[81]....
        /*5220*/ 	.word	0xffffffff


	//   ....[82]....
        /*5224*/ 	.word	0xffffffff


	//   ....[83]....
        /*5228*/ 	.word	0xffffffff


	//   ....[84]....
        /*522c*/ 	.word	0xffffffff


	//   ....[85]....
        /*5230*/ 	.word	0xffffffff


	//   ....[86]....
        /*5234*/ 	.word	0xffffffff


	//   ....[87]....
        /*5238*/ 	.word	0xffffffff


	//   ....[88]....
        /*523c*/ 	.word	0xffffffff


	//   ....[89]....
        /*5240*/ 	.word	0xffffffff


	//   ....[90]....
        /*5244*/ 	.word	0xffffffff


	//   ....[91]....
        /*5248*/ 	.word	0xffffffff


	//   ....[92]....
        /*524c*/ 	.word	0xffffffff


	//   ....[93]....
        /*5250*/ 	.word	0xffffffff


	//   ....[94]....
        /*5254*/ 	.word	0xffffffff


	//   ....[95]....
        /*5258*/ 	.word	0xffffffff


	//   ....[96]....
        /*525c*/ 	.word	0xffffffff


	//   ....[97]....
        /*5260*/ 	.word	0xffffffff


	//   ....[98]....
        /*5264*/ 	.word	0xffffffff


	//   ....[99]....
        /*5268*/ 	.word	0xffffffff


	//   ....[100]....
        /*526c*/ 	.word	0xffffffff


	//   ....[101]....
        /*5270*/ 	.word	0xffffffff


	//   ....[102]....
        /*5274*/ 	.word	0xffffffff


	//   ....[103]....
        /*5278*/ 	.word	0xffffffff


	//   ....[104]....
        /*527c*/ 	.word	0xffffffff


	//   ....[105]....
        /*5280*/ 	.word	0xffffffff


	//   ....[106]....
        /*5284*/ 	.word	0xffffffff


	//   ....[107]....
        /*5288*/ 	.word	0xffffffff


	//   ....[108]....
        /*528c*/ 	.word	0xffffffff


	//   ....[109]....
        /*5290*/ 	.word	0xffffffff


	//   ....[110]....
        /*5294*/ 	.word	0xffffffff


	//   ....[111]....
        /*5298*/ 	.word	0xffffffff


	//   ....[112]....
        /*529c*/ 	.word	0xffffffff


	//   ....[113]....
        /*52a0*/ 	.word	0xffffffff


	//   ....[114]....
        /*52a4*/ 	.word	0xffffffff


	//   ....[115]....
        /*52a8*/ 	.word	0xffffffff


	//   ....[116]....
        /*52ac*/ 	.word	0xffffffff


	//   ....[117]....
        /*52b0*/ 	.word	0xffffffff


	//   ....[118]....
        /*52b4*/ 	.word	0xffffffff


	//   ....[119]....
        /*52b8*/ 	.word	0xffffffff


	//   ....[120]....
        /*52bc*/ 	.word	0xffffffff


	//   ....[121]....
        /*52c0*/ 	.word	0xffffffff


	//   ....[122]....
        /*52c4*/ 	.word	0xffffffff


	//   ....[123]....
        /*52c8*/ 	.word	0xffffffff


	//   ....[124]....
        /*52cc*/ 	.word	0xffffffff


	//   ....[125]....
        /*52d0*/ 	.word	0xffffffff


	//   ....[126]....
        /*52d4*/ 	.word	0xffffffff


	//   ....[127]....
        /*52d8*/ 	.word	0xffffffff


	//   ....[128]....
        /*52dc*/ 	.word	0xffffffff


	//   ....[129]....
        /*52e0*/ 	.word	0xffffffff


	//   ....[130]....
        /*52e4*/ 	.word	0xffffffff


	//   ....[131]....
        /*52e8*/ 	.word	0xffffffff


	//   ....[132]....
        /*52ec*/ 	.word	0xffffffff


	//   ....[133]....
        /*52f0*/ 	.word	0xffffffff


	//   ....[134]....
        /*52f4*/ 	.word	0xffffffff


	//   ....[135]....
        /*52f8*/ 	.word	0xffffffff


	//   ....[136]....
        /*52fc*/ 	.word	0xffffffff


	//   ....[137]....
        /*5300*/ 	.word	0xffffffff


	//   ....[138]....
        /*5304*/ 	.word	0xffffffff


	//   ....[139]....
        /*5308*/ 	.word	0xffffffff


	//   ....[140]....
        /*530c*/ 	.word	0xffffffff


	//   ....[141]....
        /*5310*/ 	.word	0xffffffff


	//   ....[142]....
        /*5314*/ 	.word	0xffffffff


	//   ....[143]....
        /*5318*/ 	.word	0xffffffff


	//   ....[144]....
        /*531c*/ 	.word	0xffffffff


	//   ....[145]....
        /*5320*/ 	.word	0xffffffff


	//   ....[146]....
        /*5324*/ 	.word	0xffffffff


	//   ....[147]....
        /*5328*/ 	.word	0xffffffff


	//   ....[148]....
        /*532c*/ 	.word	0xffffffff


	//   ....[149]....
        /*5330*/ 	.word	0xffffffff


	//   ....[150]....
        /*5334*/ 	.word	0xffffffff


	//   ....[151]....
        /*5338*/ 	.word	0xffffffff


	//   ....[152]....
        /*533c*/ 	.word	0xffffffff


	//   ....[153]....
        /*5340*/ 	.word	0xffffffff


	//   ....[154]....
        /*5344*/ 	.word	0xffffffff


	//   ....[155]....
        /*5348*/ 	.word	0xffffffff


	//   ....[156]....
        /*534c*/ 	.word	0xffffffff


	//   ....[157]....
        /*5350*/ 	.word	0xffffffff


	//   ....[158]....
        /*5354*/ 	.word	0xffffffff


	//   ....[159]....
        /*5358*/ 	.word	0xffffffff


	//   ....[160]....
        /*535c*/ 	.word	0xffffffff


	//   ....[161]....
        /*5360*/ 	.word	0xffffffff


	//   ....[162]....
        /*5364*/ 	.word	0xffffffff


	//   ....[163]....
        /*5368*/ 	.word	0xffffffff


	//   ....[164]....
        /*536c*/ 	.word	0xffffffff


	//   ....[165]....
        /*5370*/ 	.word	0xffffffff


	//   ....[166]....
        /*5374*/ 	.word	0xffffffff


	//   ....[167]....
        /*5378*/ 	.word	0xffffffff


	//   ....[168]....
        /*537c*/ 	.word	0xffffffff


	//   ....[169]....
        /*5380*/ 	.word	0xffffffff


	//   ....[170]....
        /*5384*/ 	.word	0xffffffff


	//   ....[171]....
        /*5388*/ 	.word	0xffffffff


	//   ....[172]....
        /*538c*/ 	.word	0xffffffff


	//   ....[173]....
        /*5390*/ 	.word	0xffffffff


	//   ....[174]....
        /*5394*/ 	.word	0xffffffff


	//   ....[175]....
        /*5398*/ 	.word	0xffffffff


	//   ....[176]....
        /*539c*/ 	.word	0xffffffff


	//   ....[177]....
        /*53a0*/ 	.word	0xffffffff


	//   ....[178]....
        /*53a4*/ 	.word	0xffffffff


	//   ....[179]....
        /*53a8*/ 	.word	0xffffffff


	//   ....[180]....
        /*53ac*/ 	.word	0xffffffff


	//   ....[181]....
        /*53b0*/ 	.word	0xffffffff


	//   ....[182]....
        /*53b4*/ 	.word	0xffffffff


	//   ....[183]....
        /*53b8*/ 	.word	0xffffffff


	//   ....[184]....
        /*53bc*/ 	.word	0xffffffff


	//   ....[185]....
        /*53c0*/ 	.word	0xffffffff


	//   ....[186]....
        /*53c4*/ 	.word	0xffffffff


	//   ....[187]....
        /*53c8*/ 	.word	0xffffffff


	//   ....[188]....
        /*53cc*/ 	.word	0xffffffff


	//   ....[189]....
        /*53d0*/ 	.word	0xffffffff


	//   ....[190]....
        /*53d4*/ 	.word	0xffffffff


	//   ....[191]....
        /*53d8*/ 	.word	0xffffffff


	//   ....[192]....
        /*53dc*/ 	.word	0xffffffff


	//   ....[193]....
        /*53e0*/ 	.word	0xffffffff


	//   ....[194]....
        /*53e4*/ 	.word	0xffffffff


	//   ....[195]....
        /*53e8*/ 	.word	0xffffffff


	//   ....[196]....
        /*53ec*/ 	.word	0xffffffff


	//   ....[197]....
        /*53f0*/ 	.word	0xffffffff


	//   ....[198]....
        /*53f4*/ 	.word	0xffffffff


	//   ....[199]....
        /*53f8*/ 	.word	0xffffffff


	//   ....[200]....
        /*53fc*/ 	.word	0xffffffff


	//   ....[201]....
        /*5400*/ 	.word	0xffffffff


	//   ....[202]....
        /*5404*/ 	.word	0xffffffff


	//   ....[203]....
        /*5408*/ 	.word	0xffffffff


	//   ....[204]....
        /*540c*/ 	.word	0xffffffff


	//   ....[205]....
        /*5410*/ 	.word	0xffffffff


	//   ....[206]....
        /*5414*/ 	.word	0xffffffff


	//   ....[207]....
        /*5418*/ 	.word	0xffffffff


	//   ....[208]....
        /*541c*/ 	.word	0xffffffff


	//   ....[209]....
        /*5420*/ 	.word	0xffffffff


	//   ....[210]....
        /*5424*/ 	.word	0xffffffff


	//   ....[211]....
        /*5428*/ 	.word	0xffffffff


	//   ....[212]....
        /*542c*/ 	.word	0xffffffff


	//   ....[213]....
        /*5430*/ 	.word	0xffffffff


	//   ....[214]....
        /*5434*/ 	.word	0xffffffff


	//   ....[215]....
        /*5438*/ 	.word	0xffffffff


	//   ....[216]....
        /*543c*/ 	.word	0xffffffff


	//   ....[217]....
        /*5440*/ 	.word	0xffffffff


	//   ....[218]....
        /*5444*/ 	.word	0xffffffff


	//   ....[219]....
        /*5448*/ 	.word	0xffffffff


	//   ....[220]....
        /*544c*/ 	.word	0xffffffff


	//   ....[221]....
        /*5450*/ 	.word	0xffffffff


	//   ....[222]....
        /*5454*/ 	.word	0xffffffff


	//   ....[223]....
        /*5458*/ 	.word	0xffffffff


	//   ....[224]....
        /*545c*/ 	.word	0xffffffff


	//   ....[225]....
        /*5460*/ 	.word	0xffffffff


	//   ....[226]....
        /*5464*/ 	.word	0xffffffff


	//   ....[227]....
        /*5468*/ 	.word	0xffffffff


	//   ....[228]....
        /*546c*/ 	.word	0xffffffff


	//   ....[229]....
        /*5470*/ 	.word	0xffffffff


	//   ....[230]....
        /*5474*/ 	.word	0xffffffff


	//   ....[231]....
        /*5478*/ 	.word	0xffffffff


	//   ....[232]....
        /*547c*/ 	.word	0xffffffff


	//   ....[233]....
        /*5480*/ 	.word	0xffffffff


	//   ....[234]....
        /*5484*/ 	.word	0xffffffff


	//   ....[235]....
        /*5488*/ 	.word	0xffffffff


	//   ....[236]....
        /*548c*/ 	.word	0xffffffff


	//   ....[237]....
        /*5490*/ 	.word	0xffffffff


	//   ....[238]....
        /*5494*/ 	.word	0xffffffff


	//   ....[239]....
        /*5498*/ 	.word	0xffffffff


	//   ....[240]....
        /*549c*/ 	.word	0xffffffff


	//   ....[241]....
        /*54a0*/ 	.word	0xffffffff


	//   ....[242]....
        /*54a4*/ 	.word	0xffffffff


	//   ....[243]....
        /*54a8*/ 	.word	0xffffffff


	//   ....[244]....
        /*54ac*/ 	.word	0xffffffff


	//   ....[245]....
        /*54b0*/ 	.word	0xffffffff


	//   ....[246]....
        /*54b4*/ 	.word	0xffffffff


	//   ....[247]....
        /*54b8*/ 	.word	0xffffffff


	//   ....[248]....
        /*54bc*/ 	.word	0xffffffff


	//   ....[249]....
        /*54c0*/ 	.word	0xffffffff


	//   ....[250]....
        /*54c4*/ 	.word	0xffffffff


	//   ....[251]....
        /*54c8*/ 	.word	0xffffffff


	//   ....[252]....
        /*54cc*/ 	.word	0xffffffff


	//   ....[253]....
        /*54d0*/ 	.word	0xffffffff


	//   ....[254]....
        /*54d4*/ 	.word	0xffffffff


	//   ....[255]....
        /*54d8*/ 	.word	0xffffffff


	//   ....[0]....
        /*54dc*/ 	.word	0xffffffff


	//   ....[1]....
        /*54e0*/ 	.word	0xffffffff


	//   ....[2]....
        /*54e4*/ 	.word	0xffffffff


	//   ....[3]....
        /*54e8*/ 	.word	0xffffffff


	//   ....[4]....
        /*54ec*/ 	.word	0xffffffff


	//   ....[5]....
        /*54f0*/ 	.word	0xffffffff


	//   ....[6]....
        /*54f4*/ 	.word	0xffffffff


	//   ....[7]....
        /*54f8*/ 	.word	0xffffffff


	//   ....[8]....
        /*54fc*/ 	.word	0xffffffff


	//   ....[9]....
        /*5500*/ 	.word	0xffffffff


	//   ....[10]....
        /*5504*/ 	.word	0xffffffff


	//   ....[11]....
        /*5508*/ 	.word	0xffffffff


	//   ....[12]....
        /*550c*/ 	.word	0xffffffff


	//   ....[13]....
        /*5510*/ 	.word	0xffffffff


	//   ....[14]....
        /*5514*/ 	.word	0xffffffff


	//   ....[15]....
        /*5518*/ 	.word	0xffffffff


	//   ....[16]....
        /*551c*/ 	.word	0xffffffff


	//   ....[17]....
        /*5520*/ 	.word	0xffffffff


	//   ....[18]....
        /*5524*/ 	.word	0xffffffff


	//   ....[19]....
        /*5528*/ 	.word	0xffffffff


	//   ....[20]....
        /*552c*/ 	.word	0xffffffff


	//   ....[21]....
        /*5530*/ 	.word	0xffffffff


	//   ....[22]....
        /*5534*/ 	.word	0xffffffff


	//   ....[23]....
        /*5538*/ 	.word	0xffffffff


	//   ....[24]....
        /*553c*/ 	.word	0xffffffff


	//   ....[25]....
        /*5540*/ 	.word	0xffffffff


	//   ....[26]....
        /*5544*/ 	.word	0xffffffff


	//   ....[27]....
        /*5548*/ 	.word	0xffffffff


	//   ....[28]....
        /*554c*/ 	.word	0xffffffff


	//   ....[29]....
        /*5550*/ 	.word	0xffffffff


	//   ....[30]....
        /*5554*/ 	.word	0xffffffff


	//   ....[31]....
        /*5558*/ 	.word	0xffffffff


	//   ....[32]....
        /*555c*/ 	.word	0xffffffff


	//   ....[33]....
        /*5560*/ 	.word	0xffffffff


	//   ....[34]....
        /*5564*/ 	.word	0xffffffff


	//   ....[35]....
        /*5568*/ 	.word	0xffffffff


	//   ....[36]....
        /*556c*/ 	.word	0xffffffff


	//   ....[37]....
        /*5570*/ 	.word	0xffffffff


	//   ....[38]....
        /*5574*/ 	.word	0xffffffff


	//   ....[39]....
        /*5578*/ 	.word	0xffffffff


	//   ....[40]....
        /*557c*/ 	.word	0xffffffff


	//   ....[41]....
        /*5580*/ 	.word	0xffffffff


	//   ....[42]....
        /*5584*/ 	.word	0xffffffff


	//   ....[43]....
        /*5588*/ 	.word	0xffffffff


	//   ....[44]....
        /*558c*/ 	.word	0xffffffff


	//   ....[45]....
        /*5590*/ 	.word	0xffffffff


	//   ....[46]....
        /*5594*/ 	.word	0xffffffff


	//   ....[47]....
        /*5598*/ 	.word	0xffffffff


	//   ....[48]....
        /*559c*/ 	.word	0xffffffff


	//   ....[49]....
        /*55a0*/ 	.word	0xffffffff


	//   ....[50]....
        /*55a4*/ 	.word	0xffffffff


	//   ....[51]....
        /*55a8*/ 	.word	0xffffffff


	//   ....[52]....
        /*55ac*/ 	.word	0xffffffff


	//   ....[53]....
        /*55b0*/ 	.word	0xffffffff


	//   ....[54]....
        /*55b4*/ 	.word	0xffffffff


	//   ....[55]....
        /*55b8*/ 	.word	0xffffffff


	//   ....[56]....
        /*55bc*/ 	.word	0xffffffff


	//   ....[57]....
        /*55c0*/ 	.word	0xffffffff


	//   ....[58]....
        /*55c4*/ 	.word	0xffffffff


	//   ....[59]....
        /*55c8*/ 	.word	0xffffffff


	//   ....[60]....
        /*55cc*/ 	.word	0xffffffff


	//   ....[61]....
        /*55d0*/ 	.word	0xffffffff


	//   ....[62]....
        /*55d4*/ 	.word	0xffffffff


	//   ....[63]....
        /*55d8*/ 	.word	0xffffffff


	//   ....[64]....
        /*55dc*/ 	.word	0xffffffff


	//   ....[65]....
        /*55e0*/ 	.word	0xffffffff


	//   ....[66]....
        /*55e4*/ 	.word	0xffffffff


	//   ....[67]....
        /*55e8*/ 	.word	0xffffffff


	//   ....[68]....
        /*55ec*/ 	.word	0xffffffff


	//   ....[69]....
        /*55f0*/ 	.word	0xffffffff


	//   ....[70]....
        /*55f4*/ 	.word	0xffffffff


	//   ....[71]....
        /*55f8*/ 	.word	0xffffffff


	//   ....[72]....
        /*55fc*/ 	.word	0xffffffff


	//   ....[73]....
        /*5600*/ 	.word	0xffffffff


	//   ....[74]....
        /*5604*/ 	.word	0xffffffff


	//   ....[75]....
        /*5608*/ 	.word	0xffffffff


	//   ....[76]....
        /*560c*/ 	.word	0xffffffff


	//   ....[77]....
        /*5610*/ 	.word	0xffffffff


	//   ....[78]....
        /*5614*/ 	.word	0xffffffff


	//   ....[79]....
        /*5618*/ 	.word	0xffffffff


	//   ....[80]....
        /*561c*/ 	.word	0xffffffff


	//   ....[81]....
        /*5620*/ 	.word	0xffffffff


	//   ....[82]....
        /*5624*/ 	.word	0xffffffff


	//   ....[83]....
        /*5628*/ 	.word	0xffffffff


	//   ....[84]....
        /*562c*/ 	.word	0xffffffff


	//   ....[85]....
        /*5630*/ 	.word	0xffffffff


	//   ....[86]....
        /*5634*/ 	.word	0xffffffff


	//   ....[87]....
        /*5638*/ 	.word	0xffffffff


	//   ....[88]....
        /*563c*/ 	.word	0xffffffff


	//   ....[89]....
        /*5640*/ 	.word	0xffffffff


	//   ....[90]....
        /*5644*/ 	.word	0xffffffff


	//   ....[91]....
        /*5648*/ 	.word	0xffffffff


	//   ....[92]....
        /*564c*/ 	.word	0xffffffff


	//   ....[93]....
        /*5650*/ 	.word	0xffffffff


	//   ....[94]....
        /*5654*/ 	.word	0xffffffff


	//   ....[95]....
        /*5658*/ 	.word	0xffffffff


	//   ....[96]....
        /*565c*/ 	.word	0xffffffff


	//   ....[97]....
        /*5660*/ 	.word	0xffffffff


	//   ....[98]....
        /*5664*/ 	.word	0xffffffff


	//   ....[99]....
        /*5668*/ 	.word	0xffffffff


	//   ....[100]....
        /*566c*/ 	.word	0xffffffff


	//   ....[101]....
        /*5670*/ 	.word	0xffffffff


	//   ....[102]....
        /*5674*/ 	.word	0xffffffff


	//   ....[103]....
        /*5678*/ 	.word	0xffffffff


	//   ....[104]....
        /*567c*/ 	.word	0xffffffff


	//   ....[105]....
        /*5680*/ 	.word	0xffffffff


	//   ....[106]....
        /*5684*/ 	.word	0xffffffff


	//   ....[107]....
        /*5688*/ 	.word	0xffffffff


	//   ....[108]....
        /*568c*/ 	.word	0xffffffff


	//   ....[109]....
        /*5690*/ 	.word	0xffffffff


	//   ....[110]....
        /*5694*/ 	.word	0xffffffff


	//   ....[111]....
        /*5698*/ 	.word	0xffffffff


	//   ....[112]....
        /*569c*/ 	.word	0xffffffff


	//   ....[113]....
        /*56a0*/ 	.word	0xffffffff


	//   ....[114]....
        /*56a4*/ 	.word	0xffffffff


	//   ....[115]....
        /*56a8*/ 	.word	0xffffffff


	//   ....[116]....
        /*56ac*/ 	.word	0xffffffff


	//   ....[117]....
        /*56b0*/ 	.word	0xffffffff


	//   ....[118]....
        /*56b4*/ 	.word	0xffffffff


	//   ....[119]....
        /*56b8*/ 	.word	0xffffffff


	//   ....[120]....
        /*56bc*/ 	.word	0xffffffff


	//   ....[121]....
        /*56c0*/ 	.word	0xffffffff


	//   ....[122]....
        /*56c4*/ 	.word	0xffffffff


	//   ....[123]....
        /*56c8*/ 	.word	0xffffffff


	//   ....[124]....
        /*56cc*/ 	.word	0xffffffff


	//   ....[125]....
        /*56d0*/ 	.word	0xffffffff


	//   ....[126]....
        /*56d4*/ 	.word	0xffffffff


	//   ....[127]....
        /*56d8*/ 	.word	0xffffffff


	//   ....[128]....
        /*56dc*/ 	.word	0xffffffff


	//   ....[129]....
        /*56e0*/ 	.word	0xffffffff


	//   ....[130]....
        /*56e4*/ 	.word	0xffffffff


	//   ....[131]....
        /*56e8*/ 	.word	0xffffffff


	//   ....[132]....
        /*56ec*/ 	.word	0xffffffff


	//   ....[133]....
        /*56f0*/ 	.word	0xffffffff


	//   ....[134]....
        /*56f4*/ 	.word	0xffffffff


	//   ....[135]....
        /*56f8*/ 	.word	0xffffffff


	//   ....[136]....
        /*56fc*/ 	.word	0xffffffff


	//   ....[137]....
        /*5700*/ 	.word	0xffffffff


	//   ....[138]....
        /*5704*/ 	.word	0xffffffff


	//   ....[139]....
        /*5708*/ 	.word	0xffffffff


	//   ....[140]....
        /*570c*/ 	.word	0xffffffff


	//   ....[141]....
        /*5710*/ 	.word	0xffffffff


	//   ....[142]....
        /*5714*/ 	.word	0xffffffff


	//   ....[143]....
        /*5718*/ 	.word	0xffffffff


	//   ....[144]....
        /*571c*/ 	.word	0xffffffff


	//   ....[145]....
        /*5720*/ 	.word	0xffffffff


	//   ....[146]....
        /*5724*/ 	.word	0xffffffff


	//   ....[147]....
        /*5728*/ 	.word	0xffffffff


	//   ....[148]....
        /*572c*/ 	.word	0xffffffff


	//   ....[149]....
        /*5730*/ 	.word	0xffffffff


	//   ....[150]....
        /*5734*/ 	.word	0xffffffff


	//   ....[151]....
        /*5738*/ 	.word	0xffffffff


	//   ....[152]....
        /*573c*/ 	.word	0xffffffff


	//   ....[153]....
        /*5740*/ 	.word	0xffffffff


	//   ....[154]....
        /*5744*/ 	.word	0xffffffff


	//   ....[155]....
        /*5748*/ 	.word	0xffffffff


	//   ....[156]....
        /*574c*/ 	.word	0xffffffff


	//   ....[157]....
        /*5750*/ 	.word	0xffffffff


	//   ....[158]....
        /*5754*/ 	.word	0xffffffff


	//   ....[159]....
        /*5758*/ 	.word	0xffffffff


	//   ....[160]....
        /*575c*/ 	.word	0xffffffff


	//   ....[161]....
        /*5760*/ 	.word	0xffffffff


	//   ....[162]....
        /*5764*/ 	.word	0xffffffff


	//   ....[163]....
        /*5768*/ 	.word	0xffffffff


	//   ....[164]....
        /*576c*/ 	.word	0xffffffff


	//   ....[165]....
        /*5770*/ 	.word	0xffffffff


	//   ....[166]....
        /*5774*/ 	.word	0xffffffff


	//   ....[167]....
        /*5778*/ 	.word	0xffffffff


	//   ....[168]....
        /*577c*/ 	.word	0xffffffff


	//   ....[169]....
        /*5780*/ 	.word	0xffffffff


	//   ....[170]....
        /*5784*/ 	.word	0xffffffff


	//   ....[171]....
        /*5788*/ 	.word	0xffffffff


	//   ....[172]....
        /*578c*/ 	.word	0xffffffff


	//   ....[173]....
        /*5790*/ 	.word	0xffffffff


	//   ....[174]....
        /*5794*/ 	.word	0xffffffff


	//   ....[175]....
        /*5798*/ 	.word	0xffffffff


	//   ....[176]....
        /*579c*/ 	.word	0xffffffff


	//   ....[177]....
        /*57a0*/ 	.word	0xffffffff


	//   ....[178]....
        /*57a4*/ 	.word	0xffffffff


	//   ....[179]....
        /*57a8*/ 	.word	0xffffffff


	//   ....[180]....
        /*57ac*/ 	.word	0xffffffff


	//   ....[181]....
        /*57b0*/ 	.word	0xffffffff


	//   ....[182]....
        /*57b4*/ 	.word	0xffffffff


	//   ....[183]....
        /*57b8*/ 	.word	0xffffffff


	//   ....[184]....
        /*57bc*/ 	.word	0xffffffff


	//   ....[185]....
        /*57c0*/ 	.word	0xffffffff


	//   ....[186]....
        /*57c4*/ 	.word	0xffffffff


	//   ....[187]....
        /*57c8*/ 	.word	0xffffffff


	//   ....[188]....
        /*57cc*/ 	.word	0xffffffff


	//   ....[189]....
        /*57d0*/ 	.word	0xffffffff


	//   ....[190]....
        /*57d4*/ 	.word	0xffffffff


	//   ....[191]....
        /*57d8*/ 	.word	0xffffffff


	//   ....[192]....
        /*57dc*/ 	.word	0xffffffff


	//   ....[193]....
        /*57e0*/ 	.word	0xffffffff


	//   ....[194]....
        /*57e4*/ 	.word	0xffffffff


	//   ....[195]....
        /*57e8*/ 	.word	0xffffffff


	//   ....[196]....
        /*57ec*/ 	.word	0xffffffff


	//   ....[197]....
        /*57f0*/ 	.word	0xffffffff


	//   ....[198]....
        /*57f4*/ 	.word	0xffffffff


	//   ....[199]....
        /*57f8*/ 	.word	0xffffffff


	//   ....[200]....
        /*57fc*/ 	.word	0xffffffff


	//   ....[201]....
        /*5800*/ 	.word	0xffffffff


	//   ....[202]....
        /*5804*/ 	.word	0xffffffff


	//   ....[203]....
        /*5808*/ 	.word	0xffffffff


	//   ....[204]....
        /*580c*/ 	.word	0xffffffff


	//   ....[205]....
        /*5810*/ 	.word	0xffffffff


	//   ....[206]....
        /*5814*/ 	.word	0xffffffff


	//   ....[207]....
        /*5818*/ 	.word	0xffffffff


	//   ....[208]....
        /*581c*/ 	.word	0xffffffff


	//   ....[209]....
        /*5820*/ 	.word	0xffffffff


	//   ....[210]....
        /*5824*/ 	.word	0xffffffff


	//   ....[211]....
        /*5828*/ 	.word	0xffffffff


	//   ....[212]....
        /*582c*/ 	.word	0xffffffff


	//   ....[213]....
        /*5830*/ 	.word	0xffffffff


	//   ....[214]....
        /*5834*/ 	.word	0xffffffff


	//   ....[215]....
        /*5838*/ 	.word	0xffffffff


	//   ....[216]....
        /*583c*/ 	.word	0xffffffff


	//   ....[217]....
        /*5840*/ 	.word	0xffffffff


	//   ....[218]....
        /*5844*/ 	.word	0xffffffff


	//   ....[219]....
        /*5848*/ 	.word	0xffffffff


	//   ....[220]....
        /*584c*/ 	.word	0xffffffff


	//   ....[221]....
        /*5850*/ 	.word	0xffffffff


	//   ....[222]....
        /*5854*/ 	.word	0xffffffff


	//   ....[223]....
        /*5858*/ 	.word	0xffffffff


	//   ....[224]....
        /*585c*/ 	.word	0xffffffff


	//   ....[225]....
        /*5860*/ 	.word	0xffffffff


	//   ....[226]....
        /*5864*/ 	.word	0xffffffff


	//   ....[227]....
        /*5868*/ 	.word	0xffffffff


	//   ....[228]....
        /*586c*/ 	.word	0xffffffff


	//   ....[229]....
        /*5870*/ 	.word	0xffffffff


	//   ....[230]....
        /*5874*/ 	.word	0xffffffff


	//   ....[231]....
        /*5878*/ 	.word	0xffffffff


	//   ....[232]....
        /*587c*/ 	.word	0xffffffff


	//   ....[233]....
        /*5880*/ 	.word	0xffffffff


	//   ....[234]....
        /*5884*/ 	.word	0xffffffff


	//   ....[235]....
        /*5888*/ 	.word	0xffffffff


	//   ....[236]....
        /*588c*/ 	.word	0xffffffff


	//   ....[237]....
        /*5890*/ 	.word	0xffffffff


	//   ....[238]....
        /*5894*/ 	.word	0xffffffff


	//   ....[239]....
        /*5898*/ 	.word	0xffffffff


	//   ....[240]....
        /*589c*/ 	.word	0xffffffff


	//   ....[241]....
        /*58a0*/ 	.word	0xffffffff


	//   ....[242]....
        /*58a4*/ 	.word	0xffffffff


	//   ....[243]....
        /*58a8*/ 	.word	0xffffffff


	//   ....[244]....
        /*58ac*/ 	.word	0xffffffff


	//   ....[245]....
        /*58b0*/ 	.word	0xffffffff


	//   ....[246]....
        /*58b4*/ 	.word	0xffffffff


	//   ....[247]....
        /*58b8*/ 	.word	0xffffffff


	//   ....[248]....
        /*58bc*/ 	.word	0xffffffff


	//   ....[249]....
        /*58c0*/ 	.word	0xffffffff


	//   ....[250]....
        /*58c4*/ 	.word	0xffffffff


	//   ....[251]....
        /*58c8*/ 	.word	0xffffffff


	//   ....[252]....
        /*58cc*/ 	.word	0xffffffff


	//   ....[253]....
        /*58d0*/ 	.word	0xffffffff


	//   ....[254]....
        /*58d4*/ 	.word	0xffffffff


	//   ....[255]....
        /*58d8*/ 	.word	0xffffffff


	//   ....[0]....
        /*58dc*/ 	.word	0xffffffff


	//   ....[1]....
        /*58e0*/ 	.word	0xffffffff


	//   ....[2]....
        /*58e4*/ 	.word	0xffffffff


	//   ....[3]....
        /*58e8*/ 	.word	0xffffffff


	//   ....[4]....
        /*58ec*/ 	.word	0xffffffff


	//   ....[5]....
        /*58f0*/ 	.word	0xffffffff


	//   ....[6]....
        /*58f4*/ 	.word	0xffffffff


	//   ....[7]....
        /*58f8*/ 	.word	0xffffffff


	//   ....[8]....
        /*58fc*/ 	.word	0xffffffff


	//   ....[9]....
        /*5900*/ 	.word	0xffffffff


	//   ....[10]....
        /*5904*/ 	.word	0xffffffff


	//   ....[11]....
        /*5908*/ 	.word	0xffffffff


	//   ....[12]....
        /*590c*/ 	.word	0xffffffff


	//   ....[13]....
        /*5910*/ 	.word	0xffffffff


	//   ....[14]....
        /*5914*/ 	.word	0xffffffff


	//   ....[15]....
        /*5918*/ 	.word	0xffffffff


	//   ....[16]....
        /*591c*/ 	.word	0xffffffff


	//   ....[17]....
        /*5920*/ 	.word	0xffffffff


	//   ....[18]....
        /*5924*/ 	.word	0xffffffff


	//   ....[19]....
        /*5928*/ 	.word	0xffffffff


	//   ....[20]....
        /*592c*/ 	.word	0xffffffff


	//   ....[21]....
        /*5930*/ 	.word	0xffffffff


	//   ....[22]....
        /*5934*/ 	.word	0xffffffff


	//   ....[23]....
        /*5938*/ 	.word	0xffffffff


	//   ....[24]....
        /*593c*/ 	.word	0xffffffff


	//   ....[25]....
        /*5940*/ 	.word	0xffffffff


	//   ....[26]....
        /*5944*/ 	.word	0xffffffff


	//   ....[27]....
        /*5948*/ 	.word	0xffffffff


	//   ....[28]....
        /*594c*/ 	.word	0xffffffff


	//   ....[29]....
        /*5950*/ 	.word	0xffffffff


	//   ....[30]....
        /*5954*/ 	.word	0xffffffff


	//   ....[31]....
        /*5958*/ 	.word	0xffffffff


	//   ....[32]....
        /*595c*/ 	.word	0xffffffff


	//   ....[33]....
        /*5960*/ 	.word	0xffffffff


	//   ....[34]....
        /*5964*/ 	.word	0xffffffff


	//   ....[35]....
        /*5968*/ 	.word	0xffffffff


	//   ....[36]....
        /*596c*/ 	.word	0xffffffff


	//   ....[37]....
        /*5970*/ 	.word	0xffffffff


	//   ....[38]....
        /*5974*/ 	.word	0xffffffff


	//   ....[39]....
        /*5978*/ 	.word	0xffffffff


	//   ....[40]....
        /*597c*/ 	.word	0xffffffff


	//   ....[41]....
        /*5980*/ 	.word	0xffffffff


	//   ....[42]....
        /*5984*/ 	.word	0xffffffff


	//   ....[43]....
        /*5988*/ 	.word	0xffffffff


	//   ....[44]....
        /*598c*/ 	.word	0xffffffff


	//   ....[45]....
        /*5990*/ 	.word	0xffffffff


	//   ....[46]....
        /*5994*/ 	.word	0xffffffff


	//   ....[47]....
        /*5998*/ 	.word	0xffffffff


	//   ....[48]....
        /*599c*/ 	.word	0xffffffff


	//   ....[49]....
        /*59a0*/ 	.word	0xffffffff


	//   ....[50]....
        /*59a4*/ 	.word	0xffffffff


	//   ....[51]....
        /*59a8*/ 	.word	0xffffffff


	//   ....[52]....
        /*59ac*/ 	.word	0xffffffff


	//   ....[53]....
        /*59b0*/ 	.word	0xffffffff


	//   ....[54]....
        /*59b4*/ 	.word	0xffffffff


	//   ....[55]....
        /*59b8*/ 	.word	0xffffffff


	//   ....[56]....
        /*59bc*/ 	.word	0xffffffff


	//   ....[57]....
        /*59c0*/ 	.word	0xffffffff


	//   ....[58]....
        /*59c4*/ 	.word	0xffffffff


	//   ....[59]....
        /*59c8*/ 	.word	0xffffffff


	//   ....[60]....
        /*59cc*/ 	.word	0xffffffff


	//   ....[61]....
        /*59d0*/ 	.word	0xffffffff


	//   ....[62]....
        /*59d4*/ 	.word	0xffffffff


	//   ....[63]....
        /*59d8*/ 	.word	0xffffffff


	//   ....[64]....
        /*59dc*/ 	.word	0xffffffff


	//   ....[65]....
        /*59e0*/ 	.word	0xffffffff


	//   ....[66]....
        /*59e4*/ 	.word	0xffffffff


	//   ....[67]....
        /*59e8*/ 	.word	0xffffffff


	//   ....[68]....
        /*59ec*/ 	.word	0xffffffff


	//   ....[69]....
        /*59f0*/ 	.word	0xffffffff


	//   ....[70]....
        /*59f4*/ 	.word	0xffffffff


	//   ....[71]....
        /*59f8*/ 	.word	0xffffffff


	//   ....[72]....
        /*59fc*/ 	.word	0xffffffff


	//   ....[73]....
        /*5a00*/ 	.word	0xffffffff


	//   ....[74]....
        /*5a04*/ 	.word	0xffffffff


	//   ....[75]....
        /*5a08*/ 	.word	0xffffffff


	//   ....[76]....
        /*5a0c*/ 	.word	0xffffffff


	//   ....[77]....
        /*5a10*/ 	.word	0xffffffff


	//   ....[78]....
        /*5a14*/ 	.word	0xffffffff


	//   ....[79]....
        /*5a18*/ 	.word	0xffffffff


	//   ....[80]....
        /*5a1c*/ 	.word	0xffffffff


	//   ....[81]....
        /*5a20*/ 	.word	0xffffffff


	//   ....[82]....
        /*5a24*/ 	.word	0xffffffff


	//   ....[83]....
        /*5a28*/ 	.word	0xffffffff


	//   ....[84]....
        /*5a2c*/ 	.word	0xffffffff


	//   ....[85]....
        /*5a30*/ 	.word	0xffffffff


	//   ....[86]....
        /*5a34*/ 	.word	0xffffffff


	//   ....[87]....
        /*5a38*/ 	.word	0xffffffff


	//   ....[88]....
        /*5a3c*/ 	.word	0xffffffff


	//   ....[89]....
        /*5a40*/ 	.word	0xffffffff


	//   ....[90]....
        /*5a44*/ 	.word	0xffffffff


	//   ....[91]....
        /*5a48*/ 	.word	0xffffffff


	//   ....[92]....
        /*5a4c*/ 	.word	0xffffffff


	//   ....[93]....
        /*5a50*/ 	.word	0xffffffff


	//   ....[94]....
        /*5a54*/ 	.word	0xffffffff


	//   ....[95]....
        /*5a58*/ 	.word	0xffffffff


	//   ....[96]....
        /*5a5c*/ 	.word	0xffffffff


	//   ....[97]....
        /*5a60*/ 	.word	0xffffffff


	//   ....[98]....
        /*5a64*/ 	.word	0xffffffff


	//   ....[99]....
        /*5a68*/ 	.word	0xffffffff


	//   ....[100]....
        /*5a6c*/ 	.word	0xffffffff


	//   ....[101]....
        /*5a70*/ 	.word	0xffffffff


	//   ....[102]....
        /*5a74*/ 	.word	0xffffffff


	//   ....[103]....
        /*5a78*/ 	.word	0xffffffff


	//   ....[104]....
        /*5a7c*/ 	.word	0xffffffff


	//   ....[105]....
        /*5a80*/ 	.word	0xffffffff


	//   ....[106]....
        /*5a84*/ 	.word	0xffffffff


	//   ....[107]....
        /*5a88*/ 	.word	0xffffffff


	//   ....[108]....
        /*5a8c*/ 	.word	0xffffffff


	//   ....[109]....
        /*5a90*/ 	.word	0xffffffff


	//   ....[110]....
        /*5a94*/ 	.word	0xffffffff


	//   ....[111]....
        /*5a98*/ 	.word	0xffffffff


	//   ....[112]....
        /*5a9c*/ 	.word	0xffffffff


	//   ....[113]....
        /*5aa0*/ 	.word	0xffffffff


	//   ....[114]....
        /*5aa4*/ 	.word	0xffffffff


	//   ....[115]....
        /*5aa8*/ 	.word	0xffffffff


	//   ....[116]....
        /*5aac*/ 	.word	0xffffffff


	//   ....[117]....
        /*5ab0*/ 	.word	0xffffffff


	//   ....[118]....
        /*5ab4*/ 	.word	0xffffffff


	//   ....[119]....
        /*5ab8*/ 	.word	0xffffffff


	//   ....[120]....
        /*5abc*/ 	.word	0xffffffff


	//   ....[121]....
        /*5ac0*/ 	.word	0xffffffff


	//   ....[122]....
        /*5ac4*/ 	.word	0xffffffff


	//   ....[123]....
        /*5ac8*/ 	.word	0xffffffff


	//   ....[124]....
        /*5acc*/ 	.word	0xffffffff


	//   ....[125]....
        /*5ad0*/ 	.word	0xffffffff


	//   ....[126]....
        /*5ad4*/ 	.word	0xffffffff


	//   ....[127]....
        /*5ad8*/ 	.word	0xffffffff


	//   ....[128]....
        /*5adc*/ 	.word	0xffffffff


	//   ....[129]....
        /*5ae0*/ 	.word	0xffffffff


	//   ....[130]....
        /*5ae4*/ 	.word	0xffffffff


	//   ....[131]....
        /*5ae8*/ 	.word	0xffffffff


	//   ....[132]....
        /*5aec*/ 	.word	0xffffffff


	//   ....[133]....
        /*5af0*/ 	.word	0xffffffff


	//   ....[134]....
        /*5af4*/ 	.word	0xffffffff


	//   ....[135]....
        /*5af8*/ 	.word	0xffffffff


	//   ....[136]....
        /*5afc*/ 	.word	0xffffffff


	//   ....[137]....
        /*5b00*/ 	.word	0xffffffff


	//   ....[138]....
        /*5b04*/ 	.word	0xffffffff


	//   ....[139]....
        /*5b08*/ 	.word	0xffffffff


	//   ....[140]....
        /*5b0c*/ 	.word	0xffffffff


	//   ....[141]....
        /*5b10*/ 	.word	0xffffffff


	//   ....[142]....
        /*5b14*/ 	.word	0xffffffff


	//   ....[143]....
        /*5b18*/ 	.word	0xffffffff


	//   ....[144]....
        /*5b1c*/ 	.word	0xffffffff


	//   ....[145]....
        /*5b20*/ 	.word	0xffffffff


	//   ....[146]....
        /*5b24*/ 	.word	0xffffffff


	//   ....[147]....
        /*5b28*/ 	.word	0xffffffff


	//   ....[148]....
        /*5b2c*/ 	.word	0xffffffff


	//   ....[149]....
        /*5b30*/ 	.word	0xffffffff


	//   ....[150]....
        /*5b34*/ 	.word	0xffffffff


	//   ....[151]....
        /*5b38*/ 	.word	0xffffffff


	//   ....[152]....
        /*5b3c*/ 	.word	0xffffffff


	//   ....[153]....
        /*5b40*/ 	.word	0xffffffff


	//   ....[154]....
        /*5b44*/ 	.word	0xffffffff


	//   ....[155]....
        /*5b48*/ 	.word	0xffffffff


	//   ....[156]....
        /*5b4c*/ 	.word	0xffffffff


	//   ....[157]....
        /*5b50*/ 	.word	0xffffffff


	//   ....[158]....
        /*5b54*/ 	.word	0xffffffff


	//   ....[159]....
        /*5b58*/ 	.word	0xffffffff


	//   ....[160]....
        /*5b5c*/ 	.word	0xffffffff


	//   ....[161]....
        /*5b60*/ 	.word	0xffffffff


	//   ....[162]....
        /*5b64*/ 	.word	0xffffffff


	//   ....[163]....
        /*5b68*/ 	.word	0xffffffff


	//   ....[164]....
        /*5b6c*/ 	.word	0xffffffff


	//   ....[165]....
        /*5b70*/ 	.word	0xffffffff


	//   ....[166]....
        /*5b74*/ 	.word	0xffffffff


	//   ....[167]....
        /*5b78*/ 	.word	0xffffffff


	//   ....[168]....
        /*5b7c*/ 	.word	0xffffffff


	//   ....[169]....
        /*5b80*/ 	.word	0xffffffff


	//   ....[170]....
        /*5b84*/ 	.word	0xffffffff


	//   ....[171]....
        /*5b88*/ 	.word	0xffffffff


	//   ....[172]....
        /*5b8c*/ 	.word	0xffffffff


	//   ....[173]....
        /*5b90*/ 	.word	0xffffffff


	//   ....[174]....
        /*5b94*/ 	.word	0xffffffff


	//   ....[175]....
        /*5b98*/ 	.word	0xffffffff


	//   ....[176]....
        /*5b9c*/ 	.word	0xffffffff


	//   ....[177]....
        /*5ba0*/ 	.word	0xffffffff


	//   ....[178]....
        /*5ba4*/ 	.word	0xffffffff


	//   ....[179]....
        /*5ba8*/ 	.word	0xffffffff


	//   ....[180]....
        /*5bac*/ 	.word	0xffffffff


	//   ....[181]....
        /*5bb0*/ 	.word	0xffffffff


	//   ....[182]....
        /*5bb4*/ 	.word	0xffffffff


	//   ....[183]....
        /*5bb8*/ 	.word	0xffffffff


	//   ....[184]....
        /*5bbc*/ 	.word	0xffffffff


	//   ....[185]....
        /*5bc0*/ 	.word	0xffffffff


	//   ....[186]....
        /*5bc4*/ 	.word	0xffffffff


	//   ....[187]....
        /*5bc8*/ 	.word	0xffffffff


	//   ....[188]....
        /*5bcc*/ 	.word	0xffffffff


	//   ....[189]....
        /*5bd0*/ 	.word	0xffffffff


	//   ....[190]....
        /*5bd4*/ 	.word	0xffffffff


	//   ....[191]....
        /*5bd8*/ 	.word	0xffffffff


	//   ....[192]....
        /*5bdc*/ 	.word	0xffffffff


	//   ....[193]....
        /*5be0*/ 	.word	0xffffffff


	//   ....[194]....
        /*5be4*/ 	.word	0xffffffff


	//   ....[195]....
        /*5be8*/ 	.word	0xffffffff


	//   ....[196]....
        /*5bec*/ 	.word	0xffffffff


	//   ....[197]....
        /*5bf0*/ 	.word	0xffffffff


	//   ....[198]....
        /*5bf4*/ 	.word	0xffffffff


	//   ....[199]....
        /*5bf8*/ 	.word	0xffffffff


	//   ....[200]....
        /*5bfc*/ 	.word	0xffffffff


	//   ....[201]....
        /*5c00*/ 	.word	0xffffffff


	//   ....[202]....
        /*5c04*/ 	.word	0xffffffff


	//   ....[203]....
        /*5c08*/ 	.word	0xffffffff


	//   ....[204]....
        /*5c0c*/ 	.word	0xffffffff


	//   ....[205]....
        /*5c10*/ 	.word	0xffffffff


	//   ....[206]....
        /*5c14*/ 	.word	0xffffffff


	//   ....[207]....
        /*5c18*/ 	.word	0xffffffff


	//   ....[208]....
        /*5c1c*/ 	.word	0xffffffff


	//   ....[209]....
        /*5c20*/ 	.word	0xffffffff


	//   ....[210]....
        /*5c24*/ 	.word	0xffffffff


	//   ....[211]....
        /*5c28*/ 	.word	0xffffffff


	//   ....[212]....
        /*5c2c*/ 	.word	0xffffffff


	//   ....[213]....
        /*5c30*/ 	.word	0xffffffff


	//   ....[214]....
        /*5c34*/ 	.word	0xffffffff


	//   ....[215]....
        /*5c38*/ 	.word	0xffffffff


	//   ....[216]....
        /*5c3c*/ 	.word	0xffffffff


	//   ....[217]....
        /*5c40*/ 	.word	0xffffffff


	//   ....[218]....
        /*5c44*/ 	.word	0xffffffff


	//   ....[219]....
        /*5c48*/ 	.word	0xffffffff


	//   ....[220]....
        /*5c4c*/ 	.word	0xffffffff


	//   ....[221]....
        /*5c50*/ 	.word	0xffffffff


	//   ....[222]....
        /*5c54*/ 	.word	0xffffffff


	//   ....[223]....
        /*5c58*/ 	.word	0xffffffff


	//   ....[224]....
        /*5c5c*/ 	.word	0xffffffff


	//   ....[225]....
        /*5c60*/ 	.word	0xffffffff


	//   ....[226]....
        /*5c64*/ 	.word	0xffffffff


	//   ....[227]....
        /*5c68*/ 	.word	0xffffffff


	//   ....[228]....
        /*5c6c*/ 	.word	0xffffffff


	//   ....[229]....
        /*5c70*/ 	.word	0xffffffff


	//   ....[230]....
        /*5c74*/ 	.word	0xffffffff


	//   ....[231]....
        /*5c78*/ 	.word	0xffffffff


	//   ....[232]....
        /*5c7c*/ 	.word	0xffffffff


	//   ....[233]....
        /*5c80*/ 	.word	0xffffffff


	//   ....[234]....
        /*5c84*/ 	.word	0xffffffff


	//   ....[235]....
        /*5c88*/ 	.word	0xffffffff


	//   ....[236]....
        /*5c8c*/ 	.word	0xffffffff


	//   ....[237]....
        /*5c90*/ 	.word	0xffffffff


	//   ....[238]....
        /*5c94*/ 	.word	0xffffffff


	//   ....[239]....
        /*5c98*/ 	.word	0xffffffff


	//   ....[240]....
        /*5c9c*/ 	.word	0xffffffff


	//   ....[241]....
        /*5ca0*/ 	.word	0xffffffff


	//   ....[242]....
        /*5ca4*/ 	.word	0xffffffff


	//   ....[243]....
        /*5ca8*/ 	.word	0xffffffff


	//   ....[244]....
        /*5cac*/ 	.word	0xffffffff


	//   ....[245]....
        /*5cb0*/ 	.word	0xffffffff


	//   ....[246]....
        /*5cb4*/ 	.word	0xffffffff


	//   ....[247]....
        /*5cb8*/ 	.word	0xffffffff


	//   ....[248]....
        /*5cbc*/ 	.word	0xffffffff


	//   ....[249]....
        /*5cc0*/ 	.word	0xffffffff


	//   ....[250]....
        /*5cc4*/ 	.word	0xffffffff


	//   ....[251]....
        /*5cc8*/ 	.word	0xffffffff


	//   ....[252]....
        /*5ccc*/ 	.word	0xffffffff


	//   ....[253]....
        /*5cd0*/ 	.word	0xffffffff


	//   ....[254]....
        /*5cd4*/ 	.word	0xffffffff


	//   ....[255]....
        /*5cd8*/ 	.word	0xffffffff


	//   ....[0]....
        /*5cdc*/ 	.word	0xffffffff


	//   ....[1]....
        /*5ce0*/ 	.word	0xffffffff


	//   ....[2]....
        /*5ce4*/ 	.word	0xffffffff


	//   ....[3]....
        /*5ce8*/ 	.word	0xffffffff


	//   ....[4]....
        /*5cec*/ 	.word	0xffffffff


	//   ....[5]....
        /*5cf0*/ 	.word	0xffffffff


	//   ....[6]....
        /*5cf4*/ 	.word	0xffffffff


	//   ....[7]....
        /*5cf8*/ 	.word	0xffffffff


	//   ....[8]....
        /*5cfc*/ 	.word	0xffffffff


	//   ....[9]....
        /*5d00*/ 	.word	0xffffffff


	//   ....[10]....
        /*5d04*/ 	.word	0xffffffff


	//   ....[11]....
        /*5d08*/ 	.word	0xffffffff


	//   ....[12]....
        /*5d0c*/ 	.word	0xffffffff


	//   ....[13]....
        /*5d10*/ 	.word	0xffffffff


	//   ....[14]....
        /*5d14*/ 	.word	0xffffffff


	//   ....[15]....
        /*5d18*/ 	.word	0xffffffff


	//   ....[16]....
        /*5d1c*/ 	.word	0xffffffff


	//   ....[17]....
        /*5d20*/ 	.word	0xffffffff


	//   ....[18]....
        /*5d24*/ 	.word	0xffffffff


	//   ....[19]....
        /*5d28*/ 	.word	0xffffffff


	//   ....[20]....
        /*5d2c*/ 	.word	0xffffffff


	//   ....[21]....
        /*5d30*/ 	.word	0xffffffff


	//   ....[22]....
        /*5d34*/ 	.word	0xffffffff


	//   ....[23]....
        /*5d38*/ 	.word	0xffffffff


	//   ....[24]....
        /*5d3c*/ 	.word	0xffffffff


	//   ....[25]....
        /*5d40*/ 	.word	0xffffffff


	//   ....[26]....
        /*5d44*/ 	.word	0xffffffff


	//   ....[27]....
        /*5d48*/ 	.word	0xffffffff


	//   ....[28]....
        /*5d4c*/ 	.word	0xffffffff


	//   ....[29]....
        /*5d50*/ 	.word	0xffffffff


	//   ....[30]....
        /*5d54*/ 	.word	0xffffffff


	//   ....[31]....
        /*5d58*/ 	.word	0xffffffff


	//   ....[32]....
        /*5d5c*/ 	.word	0xffffffff


	//   ....[33]....
        /*5d60*/ 	.word	0xffffffff


	//   ....[34]....
        /*5d64*/ 	.word	0xffffffff


	//   ....[35]....
        /*5d68*/ 	.word	0xffffffff


	//   ....[36]....
        /*5d6c*/ 	.word	0xffffffff


	//   ....[37]....
        /*5d70*/ 	.word	0xffffffff


	//   ....[38]....
        /*5d74*/ 	.word	0xffffffff


	//   ....[39]....
        /*5d78*/ 	.word	0xffffffff


	//   ....[40]....
        /*5d7c*/ 	.word	0xffffffff


	//   ....[41]....
        /*5d80*/ 	.word	0xffffffff


	//   ....[42]....
        /*5d84*/ 	.word	0xffffffff


	//   ....[43]....
        /*5d88*/ 	.word	0xffffffff


	//   ....[44]....
        /*5d8c*/ 	.word	0xffffffff


	//   ....[45]....
        /*5d90*/ 	.word	0xffffffff


	//   ....[46]....
        /*5d94*/ 	.word	0xffffffff


	//   ....[47]....
        /*5d98*/ 	.word	0xffffffff


	//   ....[48]....
        /*5d9c*/ 	.word	0xffffffff


	//   ....[49]....
        /*5da0*/ 	.word	0xffffffff


	//   ....[50]....
        /*5da4*/ 	.word	0xffffffff


	//   ....[51]....
        /*5da8*/ 	.word	0xffffffff


	//   ....[52]....
        /*5dac*/ 	.word	0xffffffff


	//   ....[53]....
        /*5db0*/ 	.word	0xffffffff


	//   ....[54]....
        /*5db4*/ 	.word	0xffffffff


	//   ....[55]....
        /*5db8*/ 	.word	0xffffffff


	//   ....[56]....
        /*5dbc*/ 	.word	0xffffffff


	//   ....[57]....
        /*5dc0*/ 	.word	0xffffffff


	//   ....[58]....
        /*5dc4*/ 	.word	0xffffffff


	//   ....[59]....
        /*5dc8*/ 	.word	0xffffffff


	//   ....[60]....
        /*5dcc*/ 	.word	0xffffffff


	//   ....[61]....
        /*5dd0*/ 	.word	0xffffffff


	//   ....[62]....
        /*5dd4*/ 	.word	0xffffffff


	//   ....[63]....
        /*5dd8*/ 	.word	0xffffffff


	//   ....[64]....
        /*5ddc*/ 	.word	0xffffffff


	//   ....[65]....
        /*5de0*/ 	.word	0xffffffff


	//   ....[66]....
        /*5de4*/ 	.word	0xffffffff


	//   ....[67]....
        /*5de8*/ 	.word	0xffffffff


	//   ....[68]....
        /*5dec*/ 	.word	0xffffffff


	//   ....[69]....
        /*5df0*/ 	.word	0xffffffff


	//   ....[70]....
        /*5df4*/ 	.word	0xffffffff


	//   ....[71]....
        /*5df8*/ 	.word	0xffffffff


	//   ....[72]....
        /*5dfc*/ 	.word	0xffffffff


	//   ....[73]....
        /*5e00*/ 	.word	0xffffffff


	//   ....[74]....
        /*5e04*/ 	.word	0xffffffff


	//   ....[75]....
        /*5e08*/ 	.word	0xffffffff


	//   ....[76]....
        /*5e0c*/ 	.word	0xffffffff


	//   ....[77]....
        /*5e10*/ 	.word	0xffffffff


	//   ....[78]....
        /*5e14*/ 	.word	0xffffffff


	//   ....[79]....
        /*5e18*/ 	.word	0xffffffff


	//   ....[80]....
        /*5e1c*/ 	.word	0xffffffff


	//   ....[81]....
        /*5e20*/ 	.word	0xffffffff


	//   ....[82]....
        /*5e24*/ 	.word	0xffffffff


	//   ....[83]....
        /*5e28*/ 	.word	0xffffffff


	//   ....[84]....
        /*5e2c*/ 	.word	0xffffffff


	//   ....[85]....
        /*5e30*/ 	.word	0xffffffff


	//   ....[86]....
        /*5e34*/ 	.word	0xffffffff


	//   ....[87]....
        /*5e38*/ 	.word	0xffffffff


	//   ....[88]....
        /*5e3c*/ 	.word	0xffffffff


	//   ....[89]....
        /*5e40*/ 	.word	0xffffffff


	//   ....[90]....
        /*5e44*/ 	.word	0xffffffff


	//   ....[91]....
        /*5e48*/ 	.word	0xffffffff


	//   ....[92]....
        /*5e4c*/ 	.word	0xffffffff


	//   ....[93]....
        /*5e50*/ 	.word	0xffffffff


	//   ....[94]....
        /*5e54*/ 	.word	0xffffffff


	//   ....[95]....
        /*5e58*/ 	.word	0xffffffff


	//   ....[96]....
        /*5e5c*/ 	.word	0xffffffff


	//   ....[97]....
        /*5e60*/ 	.word	0xffffffff


	//   ....[98]....
        /*5e64*/ 	.word	0xffffffff


	//   ....[99]....
        /*5e68*/ 	.word	0xffffffff


	//   ....[100]....
        /*5e6c*/ 	.word	0xffffffff


	//   ....[101]....
        /*5e70*/ 	.word	0xffffffff


	//   ....[102]....
        /*5e74*/ 	.word	0xffffffff


	//   ....[103]....
        /*5e78*/ 	.word	0xffffffff


	//   ....[104]....
        /*5e7c*/ 	.word	0xffffffff


	//   ....[105]....
        /*5e80*/ 	.word	0xffffffff


	//   ....[106]....
        /*5e84*/ 	.word	0xffffffff


	//   ....[107]....
        /*5e88*/ 	.word	0xffffffff


	//   ....[108]....
        /*5e8c*/ 	.word	0xffffffff


	//   ....[109]....
        /*5e90*/ 	.word	0xffffffff


	//   ....[110]....
        /*5e94*/ 	.word	0xffffffff


	//   ....[111]....
        /*5e98*/ 	.word	0xffffffff


	//   ....[112]....
        /*5e9c*/ 	.word	0xffffffff


	//   ....[113]....
        /*5ea0*/ 	.word	0xffffffff


	//   ....[114]....
        /*5ea4*/ 	.word	0xffffffff


	//   ....[115]....
        /*5ea8*/ 	.word	0xffffffff


	//   ....[116]....
        /*5eac*/ 	.word	0xffffffff


	//   ....[117]....
        /*5eb0*/ 	.word	0xffffffff


	//   ....[118]....
        /*5eb4*/ 	.word	0xffffffff


	//   ....[119]....
        /*5eb8*/ 	.word	0xffffffff


	//   ....[120]....
        /*5ebc*/ 	.word	0xffffffff


	//   ....[121]....
        /*5ec0*/ 	.word	0xffffffff


	//   ....[122]....
        /*5ec4*/ 	.word	0xffffffff


	//   ....[123]....
        /*5ec8*/ 	.word	0xffffffff


	//   ....[124]....
        /*5ecc*/ 	.word	0xffffffff


	//   ....[125]....
        /*5ed0*/ 	.word	0xffffffff


	//   ....[126]....
        /*5ed4*/ 	.word	0xffffffff


	//   ....[127]....
        /*5ed8*/ 	.word	0xffffffff


	//   ....[128]....
        /*5edc*/ 	.word	0xffffffff


	//   ....[129]....
        /*5ee0*/ 	.word	0xffffffff


	//   ....[130]....
        /*5ee4*/ 	.word	0xffffffff


	//   ....[131]....
        /*5ee8*/ 	.word	0xffffffff


	//   ....[132]....
        /*5eec*/ 	.word	0xffffffff


	//   ....[133]....
        /*5ef0*/ 	.word	0xffffffff


	//   ....[134]....
        /*5ef4*/ 	.word	0xffffffff


	//   ....[135]....
        /*5ef8*/ 	.word	0xffffffff


	//   ....[136]....
        /*5efc*/ 	.word	0xffffffff


	//   ....[137]....
        /*5f00*/ 	.word	0xffffffff


	//   ....[138]....
        /*5f04*/ 	.word	0xffffffff


	//   ....[139]....
        /*5f08*/ 	.word	0xffffffff


	//   ....[140]....
        /*5f0c*/ 	.word	0xffffffff


	//   ....[141]....
        /*5f10*/ 	.word	0xffffffff


	//   ....[142]....
        /*5f14*/ 	.word	0xffffffff


	//   ....[143]....
        /*5f18*/ 	.word	0xffffffff


	//   ....[144]....
        /*5f1c*/ 	.word	0xffffffff


	//   ....[145]....
        /*5f20*/ 	.word	0xffffffff


	//   ....[146]....
        /*5f24*/ 	.word	0xffffffff


	//   ....[147]....
        /*5f28*/ 	.word	0xffffffff


	//   ....[148]....
        /*5f2c*/ 	.word	0xffffffff


	//   ....[149]....
        /*5f30*/ 	.word	0xffffffff


	//   ....[150]....
        /*5f34*/ 	.word	0xffffffff


	//   ....[151]....
        /*5f38*/ 	.word	0xffffffff


	//   ....[152]....
        /*5f3c*/ 	.word	0xffffffff


	//   ....[153]....
        /*5f40*/ 	.word	0xffffffff


	//   ....[154]....
        /*5f44*/ 	.word	0xffffffff


	//   ....[155]....
        /*5f48*/ 	.word	0xffffffff


	//   ....[156]....
        /*5f4c*/ 	.word	0xffffffff


	//   ....[157]....
        /*5f50*/ 	.word	0xffffffff


	//   ....[158]....
        /*5f54*/ 	.word	0xffffffff


	//   ....[159]....
        /*5f58*/ 	.word	0xffffffff


	//   ....[160]....
        /*5f5c*/ 	.word	0xffffffff


	//   ....[161]....
        /*5f60*/ 	.word	0xffffffff


	//   ....[162]....
        /*5f64*/ 	.word	0xffffffff


	//   ....[163]....
        /*5f68*/ 	.word	0xffffffff


	//   ....[164]....
        /*5f6c*/ 	.word	0xffffffff


	//   ....[165]....
        /*5f70*/ 	.word	0xffffffff


	//   ....[166]....
        /*5f74*/ 	.word	0xffffffff


	//   ....[167]....
        /*5f78*/ 	.word	0xffffffff


	//   ....[168]....
        /*5f7c*/ 	.word	0xffffffff


	//   ....[169]....
        /*5f80*/ 	.word	0xffffffff


	//   ....[170]....
        /*5f84*/ 	.word	0xffffffff


	//   ....[171]....
        /*5f88*/ 	.word	0xffffffff


	//   ....[172]....
        /*5f8c*/ 	.word	0xffffffff


	//   ....[173]....
        /*5f90*/ 	.word	0xffffffff


	//   ....[174]....
        /*5f94*/ 	.word	0xffffffff


	//   ....[175]....
        /*5f98*/ 	.word	0xffffffff


	//   ....[176]....
        /*5f9c*/ 	.word	0xffffffff


	//   ....[177]....
        /*5fa0*/ 	.word	0xffffffff


	//   ....[178]....
        /*5fa4*/ 	.word	0xffffffff


	//   ....[179]....
        /*5fa8*/ 	.word	0xffffffff


	//   ....[180]....
        /*5fac*/ 	.word	0xffffffff


	//   ....[181]....
        /*5fb0*/ 	.word	0xffffffff


	//   ....[182]....
        /*5fb4*/ 	.word	0xffffffff


	//   ....[183]....
        /*5fb8*/ 	.word	0xffffffff


	//   ....[184]....
        /*5fbc*/ 	.word	0xffffffff


	//   ....[185]....
        /*5fc0*/ 	.word	0xffffffff


	//   ....[186]....
        /*5fc4*/ 	.word	0xffffffff


	//   ....[187]....
        /*5fc8*/ 	.word	0xffffffff


	//   ....[188]....
        /*5fcc*/ 	.word	0xffffffff


	//   ....[189]....
        /*5fd0*/ 	.word	0xffffffff


	//   ....[190]....
        /*5fd4*/ 	.word	0xffffffff


	//   ....[191]....
        /*5fd8*/ 	.word	0xffffffff


	//   ....[192]....
        /*5fdc*/ 	.word	0xffffffff


	//   ....[193]....
        /*5fe0*/ 	.word	0xffffffff


	//   ....[194]....
        /*5fe4*/ 	.word	0xffffffff


	//   ....[195]....
        /*5fe8*/ 	.word	0xffffffff


	//   ....[196]....
        /*5fec*/ 	.word	0xffffffff


	//   ....[197]....
        /*5ff0*/ 	.word	0xffffffff


	//   ....[198]....
        /*5ff4*/ 	.word	0xffffffff


	//   ....[199]....
        /*5ff8*/ 	.word	0xffffffff


	//   ....[200]....
        /*5ffc*/ 	.word	0xffffffff


	//   ....[201]....
        /*6000*/ 	.word	0xffffffff


	//   ....[202]....
        /*6004*/ 	.word	0xffffffff


	//   ....[203]....
        /*6008*/ 	.word	0xffffffff


	//   ....[204]....
        /*600c*/ 	.word	0xffffffff


	//   ....[205]....
        /*6010*/ 	.word	0xffffffff


	//   ....[206]....
        /*6014*/ 	.word	0xffffffff


	//   ....[207]....
        /*6018*/ 	.word	0xffffffff


	//   ....[208]....
        /*601c*/ 	.word	0xffffffff


	//   ....[209]....
        /*6020*/ 	.word	0xffffffff


	//   ....[210]....
        /*6024*/ 	.word	0xffffffff


	//   ....[211]....
        /*6028*/ 	.word	0xffffffff


	//   ....[212]....
        /*602c*/ 	.word	0xffffffff


	//   ....[213]....
        /*6030*/ 	.word	0xffffffff


	//   ....[214]....
        /*6034*/ 	.word	0xffffffff


	//   ....[215]....
        /*6038*/ 	.word	0xffffffff


	//   ....[216]....
        /*603c*/ 	.word	0xffffffff


	//   ....[217]....
        /*6040*/ 	.word	0xffffffff


	//   ....[218]....
        /*6044*/ 	.word	0xffffffff


	//   ....[219]....
        /*6048*/ 	.word	0xffffffff


	//   ....[220]....
        /*604c*/ 	.word	0xffffffff


	//   ....[221]....
        /*6050*/ 	.word	0xffffffff


	//   ....[222]....
        /*6054*/ 	.word	0xffffffff


	//   ....[223]....
        /*6058*/ 	.word	0xffffffff


	//   ....[224]....
        /*605c*/ 	.word	0xffffffff


	//   ....[225]....
        /*6060*/ 	.word	0xffffffff


	//   ....[226]....
        /*6064*/ 	.word	0xffffffff


	//   ....[227]....
        /*6068*/ 	.word	0xffffffff


	//   ....[228]....
        /*606c*/ 	.word	0xffffffff


	//   ....[229]....
        /*6070*/ 	.word	0xffffffff


	//   ....[230]....
        /*6074*/ 	.word	0xffffffff


	//   ....[231]....
        /*6078*/ 	.word	0xffffffff


	//   ....[232]....
        /*607c*/ 	.word	0xffffffff


	//   ....[233]....
        /*6080*/ 	.word	0xffffffff


	//   ....[234]....
        /*6084*/ 	.word	0xffffffff


	//   ....[235]....
        /*6088*/ 	.word	0xffffffff


	//   ....[236]....
        /*608c*/ 	.word	0xffffffff


	//   ....[237]....
        /*6090*/ 	.word	0xffffffff


	//   ....[238]....
        /*6094*/ 	.word	0xffffffff


	//   ....[239]....
        /*6098*/ 	.word	0xffffffff


	//   ....[240]....
        /*609c*/ 	.word	0xffffffff


	//   ....[241]....
        /*60a0*/ 	.word	0xffffffff


	//   ....[242]....
        /*60a4*/ 	.word	0xffffffff


	//   ....[243]....
        /*60a8*/ 	.word	0xffffffff


	//   ....[244]....
        /*60ac*/ 	.word	0xffffffff


	//   ....[245]....
        /*60b0*/ 	.word	0xffffffff


	//   ....[246]....
        /*60b4*/ 	.word	0xffffffff


	//   ....[247]....
        /*60b8*/ 	.word	0xffffffff


	//   ....[248]....
        /*60bc*/ 	.word	0xffffffff


	//   ....[249]....
        /*60c0*/ 	.word	0xffffffff


	//   ....[250]....
        /*60c4*/ 	.word	0xffffffff


	//   ....[251]....
        /*60c8*/ 	.word	0xffffffff


	//   ....[252]....
        /*60cc*/ 	.word	0xffffffff


	//   ....[253]....
        /*60d0*/ 	.word	0xffffffff


	//   ....[254]....
        /*60d4*/ 	.word	0xffffffff


	//----- nvinfo : EIATTR_COOP_GROUP_INSTR_OFFSETS
	.align		4
.L_39:
        /*60d8*/ 	.byte	0x04, 0x28
        /*60da*/ 	.short	(.L_41 - .L_40)


	//   ....[0]....
.L_40:
        /*60dc*/ 	.word	0x00135140


	//   ....[1]....
        /*60e0*/ 	.word	0x00135160


	//   ....[2]....
        /*60e4*/ 	.word	0x00135530


	//   ....[3]....
        /*60e8*/ 	.word	0x00135550


	//   ....[4]....
        /*60ec*/ 	.word	0x001355d0


	//   ....[5]....
        /*60f0*/ 	.word	0x001355f0


	//   ....[6]....
        /*60f4*/ 	.word	0x00135670


	//   ....[7]....
        /*60f8*/ 	.word	0x00135690


	//   ....[8]....
        /*60fc*/ 	.word	0x001356f0


	//   ....[9]....
        /*6100*/ 	.word	0x00135710


	//   ....[10]....
        /*6104*/ 	.word	0x00135770


	//   ....[11]....
        /*6108*/ 	.word	0x00135790


	//   ....[12]....
        /*610c*/ 	.word	0x001357f0


	//   ....[13]....
        /*6110*/ 	.word	0x00135810


	//   ....[14]....
        /*6114*/ 	.word	0x00135870


	//   ....[15]....
        /*6118*/ 	.word	0x00135890


	//   ....[16]....
        /*611c*/ 	.word	0x001358f0


	//   ....[17]....
        /*6120*/ 	.word	0x00135910


	//   ....[18]....
        /*6124*/ 	.word	0x00135990


	//   ....[19]....
        /*6128*/ 	.word	0x001359b0


	//   ....[20]....
        /*612c*/ 	.word	0x00135a30


	//   ....[21]....
        /*6130*/ 	.word	0x00135a50


	//   ....[22]....
        /*6134*/ 	.word	0x00135ad0


	//   ....[23]....
        /*6138*/ 	.word	0x00135af0


	//   ....[24]....
        /*613c*/ 	.word	0x00135b70


	//   ....[25]....
        /*6140*/ 	.word	0x00135b90


	//   ....[26]....
        /*6144*/ 	.word	0x00135c10


	//   ....[27]....
        /*6148*/ 	.word	0x00135c30


	//   ....[28]....
        /*614c*/ 	.word	0x00135cb0


	//   ....[29]....
        /*6150*/ 	.word	0x00135cd0


	//   ....[30]....
        /*6154*/ 	.word	0x00135d50


	//   ....[31]....
        /*6158*/ 	.word	0x00135d70


	//   ....[32]....
        /*615c*/ 	.word	0x00135df0


	//   ....[33]....
        /*6160*/ 	.word	0x00135e10


	//   ....[34]....
        /*6164*/ 	.word	0x00135e90


	//   ....[35]....
        /*6168*/ 	.word	0x00135eb0


	//   ....[36]....
        /*616c*/ 	.word	0x00135f30


	//   ....[37]....
        /*6170*/ 	.word	0x00135f50


	//   ....[38]....
        /*6174*/ 	.word	0x00135fd0


	//   ....[39]....
        /*6178*/ 	.word	0x00135ff0


	//   ....[40]....
        /*617c*/ 	.word	0x00136070


	//   ....[41]....
        /*6180*/ 	.word	0x00136090


	//   ....[42]....
        /*6184*/ 	.word	0x00136110


	//   ....[43]....
        /*6188*/ 	.word	0x00136130


	//   ....[44]....
        /*618c*/ 	.word	0x001361b0


	//   ....[45]....
        /*6190*/ 	.word	0x001361d0


	//   ....[46]....
        /*6194*/ 	.word	0x00136250


	//   ....[47]....
        /*6198*/ 	.word	0x00136270


	//   ....[48]....
        /*619c*/ 	.word	0x001362f0


	//   ....[49]....
        /*61a0*/ 	.word	0x00136310


	//   ....[50]....
        /*61a4*/ 	.word	0x00136390


	//   ....[51]....
        /*61a8*/ 	.word	0x001363b0


	//   ....[52]....
        /*61ac*/ 	.word	0x00136430


	//   ....[53]....
        /*61b0*/ 	.word	0x00136450


	//   ....[54]....
        /*61b4*/ 	.word	0x001364d0


	//   ....[55]....
        /*61b8*/ 	.word	0x001364f0


	//   ....[56]....
        /*61bc*/ 	.word	0x00136570


	//   ....[57]....
        /*61c0*/ 	.word	0x00136590


	//   ....[58]....
        /*61c4*/ 	.word	0x00136610


	//   ....[59]....
        /*61c8*/ 	.word	0x00136630


	//   ....[60]....
        /*61cc*/ 	.word	0x001366b0


	//   ....[61]....
        /*61d0*/ 	.word	0x001366d0


	//   ....[62]....
        /*61d4*/ 	.word	0x00136750


	//   ....[63]....
        /*61d8*/ 	.word	0x00136770


	//   ....[64]....
        /*61dc*/ 	.word	0x001367f0


	//   ....[65]....
        /*61e0*/ 	.word	0x00136810


	//   ....[66]....
        /*61e4*/ 	.word	0x00136890


	//   ....[67]....
        /*61e8*/ 	.word	0x001368b0


	//   ....[68]....
        /*61ec*/ 	.word	0x00136930


	//   ....[69]....
        /*61f0*/ 	.word	0x00136950


	//   ....[70]....
        /*61f4*/ 	.word	0x001369d0


	//   ....[71]....
        /*61f8*/ 	.word	0x001369f0


	//   ....[72]....
        /*61fc*/ 	.word	0x00136a70


	//   ....[73]....
        /*6200*/ 	.word	0x00136a90


	//   ....[74]....
        /*6204*/ 	.word	0x00136b10


	//   ....[75]....
        /*6208*/ 	.word	0x00136b30


	//   ....[76]....
        /*620c*/ 	.word	0x00136bb0


	//   ....[77]....
        /*6210*/ 	.word	0x00136bd0


	//   ....[78]....
        /*6214*/ 	.word	0x00136c50


	//   ....[79]....
        /*6218*/ 	.word	0x00136c70


	//   ....[80]....
        /*621c*/ 	.word	0x00136cf0


	//   ....[81]....
        /*6220*/ 	.word	0x00136d10


	//   ....[82]....
        /*6224*/ 	.word	0x00136d90


	//   ....[83]....
        /*6228*/ 	.word	0x00136db0


	//   ....[84]....
        /*622c*/ 	.word	0x00136e30


	//   ....[85]....
        /*6230*/ 	.word	0x00136e50


	//   ....[86]....
        /*6234*/ 	.word	0x00136ed0


	//   ....[87]....
        /*6238*/ 	.word	0x00136ef0


	//   ....[88]....
        /*623c*/ 	.word	0x00136f70


	//   ....[89]....
        /*6240*/ 	.word	0x00136f90


	//   ....[90]....
        /*6244*/ 	.word	0x00137010


	//   ....[91]....
        /*6248*/ 	.word	0x00137030


	//   ....[92]....
        /*624c*/ 	.word	0x001370b0


	//   ....[93]....
        /*6250*/ 	.word	0x001370d0


	//   ....[94]....
        /*6254*/ 	.word	0x00137150


	//   ....[95]....
        /*6258*/ 	.word	0x00137170


	//   ....[96]....
        /*625c*/ 	.word	0x001371f0


	//   ....[97]....
        /*6260*/ 	.word	0x00137210


	//   ....[98]....
        /*6264*/ 	.word	0x00137290


	//   ....[99]....
        /*6268*/ 	.word	0x001372b0


	//   ....[100]....
        /*626c*/ 	.word	0x00137330


	//   ....[101]....
        /*6270*/ 	.word	0x00137350


	//   ....[102]....
        /*6274*/ 	.word	0x001373d0


	//   ....[103]....
        /*6278*/ 	.word	0x001373f0


	//   ....[104]....
        /*627c*/ 	.word	0x00137470


	//   ....[105]....
        /*6280*/ 	.word	0x00137490


	//   ....[106]....
        /*6284*/ 	.word	0x00137510


	//   ....[107]....
        /*6288*/ 	.word	0x00137530


	//   ....[108]....
        /*628c*/ 	.word	0x001375b0


	//   ....[109]....
        /*6290*/ 	.word	0x001375d0


	//   ....[110]....
        /*6294*/ 	.word	0x00137650


	//   ....[111]....
        /*6298*/ 	.word	0x00137670


	//   ....[112]....
        /*629c*/ 	.word	0x001376f0


	//   ....[113]....
        /*62a0*/ 	.word	0x00137710


	//   ....[114]....
        /*62a4*/ 	.word	0x00137790


	//   ....[115]....
        /*62a8*/ 	.word	0x001377b0


	//   ....[116]....
        /*62ac*/ 	.word	0x00137830


	//   ....[117]....
        /*62b0*/ 	.word	0x00137850


	//   ....[118]....
        /*62b4*/ 	.word	0x001378d0


	//   ....[119]....
        /*62b8*/ 	.word	0x001378f0


	//   ....[120]....
        /*62bc*/ 	.word	0x00137970


	//   ....[121]....
        /*62c0*/ 	.word	0x00137990


	//   ....[122]....
        /*62c4*/ 	.word	0x00137a10


	//   ....[123]....
        /*62c8*/ 	.word	0x00137a30


	//   ....[124]....
        /*62cc*/ 	.word	0x00137ab0


	//   ....[125]....
        /*62d0*/ 	.word	0x00137ad0


	//   ....[126]....
        /*62d4*/ 	.word	0x00137b50


	//   ....[127]....
        /*62d8*/ 	.word	0x00137b70


	//   ....[128]....
        /*62dc*/ 	.word	0x00137bf0


	//   ....[129]....
        /*62e0*/ 	.word	0x00137c10


	//   ....[130]....
        /*62e4*/ 	.word	0x00137c90


	//   ....[131]....
        /*62e8*/ 	.word	0x00137cb0


	//   ....[132]....
        /*62ec*/ 	.word	0x00137d30


	//   ....[133]....
        /*62f0*/ 	.word	0x00137d50


	//   ....[134]....
        /*62f4*/ 	.word	0x00137dd0


	//   ....[135]....
        /*62f8*/ 	.word	0x00137df0


	//   ....[136]....
        /*62fc*/ 	.word	0x00137e70


	//   ....[137]....
        /*6300*/ 	.word	0x00137e90


	//   ....[138]....
        /*6304*/ 	.word	0x00137f10


	//   ....[139]....
        /*6308*/ 	.word	0x00137f30


	//   ....[140]....
        /*630c*/ 	.word	0x00137fb0


	//   ....[141]....
        /*6310*/ 	.word	0x00137fd0


	//   ....[142]....
        /*6314*/ 	.word	0x00138050


	//   ....[143]....
        /*6318*/ 	.word	0x00138070


	//   ....[144]....
        /*631c*/ 	.word	0x001380f0


	//   ....[145]....
        /*6320*/ 	.word	0x00138110


	//   ....[146]....
        /*6324*/ 	.word	0x00138190


	//   ....[147]....
        /*6328*/ 	.word	0x001381b0


	//   ....[148]....
        /*632c*/ 	.word	0x00138230


	//   ....[149]....
        /*6330*/ 	.word	0x00138250


	//   ....[150]....
        /*6334*/ 	.word	0x001382d0


	//   ....[151]....
        /*6338*/ 	.word	0x001382f0


	//   ....[152]....
        /*633c*/ 	.word	0x00138370


	//   ....[153]....
        /*6340*/ 	.word	0x00138390


	//   ....[154]....
        /*6344*/ 	.word	0x00138410


	//   ....[155]....
        /*6348*/ 	.word	0x00138430


	//   ....[156]....
        /*634c*/ 	.word	0x001384b0


	//   ....[157]....
        /*6350*/ 	.word	0x001384d0


	//   ....[158]....
        /*6354*/ 	.word	0x00138550


	//   ....[159]....
        /*6358*/ 	.word	0x00138570


	//   ....[160]....
        /*635c*/ 	.word	0x001385f0


	//   ....[161]....
        /*6360*/ 	.word	0x00138610


	//   ....[162]....
        /*6364*/ 	.word	0x00138690


	//   ....[163]....
        /*6368*/ 	.word	0x001386b0


	//   ....[164]....
        /*636c*/ 	.word	0x00138730


	//   ....[165]....
        /*6370*/ 	.word	0x00138750


	//   ....[166]....
        /*6374*/ 	.word	0x001387d0


	//   ....[167]....
        /*6378*/ 	.word	0x001387f0


	//   ....[168]....
        /*637c*/ 	.word	0x00138870


	//   ....[169]....
        /*6380*/ 	.word	0x00138890


	//   ....[170]....
        /*6384*/ 	.word	0x00138910


	//   ....[171]....
        /*6388*/ 	.word	0x00138930


	//   ....[172]....
        /*638c*/ 	.word	0x001389b0


	//   ....[173]....
        /*6390*/ 	.word	0x001389d0


	//   ....[174]....
        /*6394*/ 	.word	0x00138a50


	//   ....[175]....
        /*6398*/ 	.word	0x00138a70


	//   ....[176]....
        /*639c*/ 	.word	0x00138af0


	//   ....[177]....
        /*63a0*/ 	.word	0x00138b10


	//   ....[178]....
        /*63a4*/ 	.word	0x00138b90


	//   ....[179]....
        /*63a8*/ 	.word	0x00138bb0


	//   ....[180]....
        /*63ac*/ 	.word	0x00138c30


	//   ....[181]....
        /*63b0*/ 	.word	0x00138c50


	//   ....[182]....
        /*63b4*/ 	.word	0x00138cd0


	//   ....[183]....
        /*63b8*/ 	.word	0x00138cf0


	//   ....[184]....
        /*63bc*/ 	.word	0x00138d70


	//   ....[185]....
        /*63c0*/ 	.word	0x00138d90


	//   ....[186]....
        /*63c4*/ 	.word	0x00138e10


	//   ....[187]....
        /*63c8*/ 	.word	0x00138e30


	//   ....[188]....
        /*63cc*/ 	.word	0x00138eb0


	//   ....[189]....
        /*63d0*/ 	.word	0x00138ed0


	//   ....[190]....
        /*63d4*/ 	.word	0x00138f50


	//   ....[191]....
        /*63d8*/ 	.word	0x00138f70


	//   ....[192]....
        /*63dc*/ 	.word	0x00138ff0


	//   ....[193]....
        /*63e0*/ 	.word	0x00139010


	//   ....[194]....
        /*63e4*/ 	.word	0x00139090


	//   ....[195]....
        /*63e8*/ 	.word	0x001390b0


	//   ....[196]....
        /*63ec*/ 	.word	0x00139130


	//   ....[197]....
        /*63f0*/ 	.word	0x00139150


	//   ....[198]....
        /*63f4*/ 	.word	0x001391d0


	//   ....[199]....
        /*63f8*/ 	.word	0x001391f0


	//   ....[200]....
        /*63fc*/ 	.word	0x00139270


	//   ....[201]....
        /*6400*/ 	.word	0x00139290


	//   ....[202]....
        /*6404*/ 	.word	0x00139310


	//   ....[203]....
        /*6408*/ 	.word	0x00139330


	//   ....[204]....
        /*640c*/ 	.word	0x001393b0


	//   ....[205]....
        /*6410*/ 	.word	0x001393d0


	//   ....[206]....
        /*6414*/ 	.word	0x00139450


	//   ....[207]....
        /*6418*/ 	.word	0x00139470


	//   ....[208]....
        /*641c*/ 	.word	0x001394f0


	//   ....[209]....
        /*6420*/ 	.word	0x00139510


	//   ....[210]....
        /*6424*/ 	.word	0x00139590


	//   ....[211]....
        /*6428*/ 	.word	0x001395b0


	//   ....[212]....
        /*642c*/ 	.word	0x00139630


	//   ....[213]....
        /*6430*/ 	.word	0x00139650


	//   ....[214]....
        /*6434*/ 	.word	0x001396d0


	//   ....[215]....
        /*6438*/ 	.word	0x001396f0


	//   ....[216]....
        /*643c*/ 	.word	0x00139770


	//   ....[217]....
        /*6440*/ 	.word	0x00139790


	//   ....[218]....
        /*6444*/ 	.word	0x00139810


	//   ....[219]....
        /*6448*/ 	.word	0x00139830


	//   ....[220]....
        /*644c*/ 	.word	0x001398b0


	//   ....[221]....
        /*6450*/ 	.word	0x001398d0


	//   ....[222]....
        /*6454*/ 	.word	0x00139950


	//   ....[223]....
        /*6458*/ 	.word	0x00139970


	//   ....[224]....
        /*645c*/ 	.word	0x001399f0


	//   ....[225]....
        /*6460*/ 	.word	0x00139a10


	//   ....[226]....
        /*6464*/ 	.word	0x00139a90


	//   ....[227]....
        /*6468*/ 	.word	0x00139ab0


	//   ....[228]....
        /*646c*/ 	.word	0x00139b30


	//   ....[229]....
        /*6470*/ 	.word	0x00139b50


	//   ....[230]....
        /*6474*/ 	.word	0x00139bd0


	//   ....[231]....
        /*6478*/ 	.word	0x00139bf0


	//   ....[232]....
        /*647c*/ 	.word	0x00139c70


	//   ....[233]....
        /*6480*/ 	.word	0x00139c90


	//   ....[234]....
        /*6484*/ 	.word	0x00139d10


	//   ....[235]....
        /*6488*/ 	.word	0x00139d30


	//   ....[236]....
        /*648c*/ 	.word	0x00139db0


	//   ....[237]....
        /*6490*/ 	.word	0x00139dd0


	//   ....[238]....
        /*6494*/ 	.word	0x00139e50


	//   ....[239]....
        /*6498*/ 	.word	0x00139e70


	//   ....[240]....
        /*649c*/ 	.word	0x00139ef0


	//   ....[241]....
        /*64a0*/ 	.word	0x00139f10


	//   ....[242]....
        /*64a4*/ 	.word	0x00139f90


	//   ....[243]....
        /*64a8*/ 	.word	0x00139fb0


	//   ....[244]....
        /*64ac*/ 	.word	0x0013a030


	//   ....[245]....
        /*64b0*/ 	.word	0x0013a050


	//   ....[246]....
        /*64b4*/ 	.word	0x0013a0d0


	//   ....[247]....
        /*64b8*/ 	.word	0x0013a0f0


	//   ....[248]....
        /*64bc*/ 	.word	0x0013a170


	//   ....[249]....
        /*64c0*/ 	.word	0x0013a190


	//   ....[250]....
        /*64c4*/ 	.word	0x0013a210


	//   ....[251]....
        /*64c8*/ 	.word	0x0013a230


	//   ....[252]....
        /*64cc*/ 	.word	0x0013a2b0


	//   ....[253]....
        /*64d0*/ 	.word	0x0013a2d0


	//   ....[254]....
        /*64d4*/ 	.word	0x0013a350


	//   ....[255]....
        /*64d8*/ 	.word	0x0013a370


	//   ....[0]....
        /*64dc*/ 	.word	0x0013a3f0


	//   ....[1]....
        /*64e0*/ 	.word	0x0013a410


	//   ....[2]....
        /*64e4*/ 	.word	0x0013a490


	//   ....[3]....
        /*64e8*/ 	.word	0x0013a4b0


	//   ....[4]....
        /*64ec*/ 	.word	0x0013a530


	//   ....[5]....
        /*64f0*/ 	.word	0x0013a550


	//   ....[6]....
        /*64f4*/ 	.word	0x0013a5d0


	//   ....[7]....
        /*64f8*/ 	.word	0x0013a5f0


	//   ....[8]....
        /*64fc*/ 	.word	0x0013a670


	//   ....[9]....
        /*6500*/ 	.word	0x0013a690


	//   ....[10]....
        /*6504*/ 	.word	0x0013a710


	//   ....[11]....
        /*6508*/ 	.word	0x0013a730


	//   ....[12]....
        /*650c*/ 	.word	0x0013a7b0


	//   ....[13]....
        /*6510*/ 	.word	0x0013a7d0


	//   ....[14]....
        /*6514*/ 	.word	0x0013a870


	//   ....[15]....
        /*6518*/ 	.word	0x0013a890


	//   ....[16]....
        /*651c*/ 	.word	0x0013a910


	//   ....[17]....
        /*6520*/ 	.word	0x0013a930


	//   ....[18]....
        /*6524*/ 	.word	0x0013a9a0


	//   ....[19]....
        /*6528*/ 	.word	0x0013a9c0


	//   ....[20]....
        /*652c*/ 	.word	0x0013aa30


	//   ....[21]....
        /*6530*/ 	.word	0x0013aa50


	//   ....[22]....
        /*6534*/ 	.word	0x0013aa90


	//   ....[23]....
        /*6538*/ 	.word	0x0013aaf0


	//   ....[24]....
        /*653c*/ 	.word	0x0013ab30


	//   ....[25]....
        /*6540*/ 	.word	0x0013ab90


	//   ....[26]....
        /*6544*/ 	.word	0x0013abd0


	//   ....[27]....
        /*6548*/ 	.word	0x0013ac30


	//   ....[28]....
        /*654c*/ 	.word	0x0013ac70


	//   ....[29]....
        /*6550*/ 	.word	0x0013acd0


	//   ....[30]....
        /*6554*/ 	.word	0x0013ad10


	//   ....[31]....
        /*6558*/ 	.word	0x0013ad70


	//   ....[32]....
        /*655c*/ 	.word	0x0013adb0


	//   ....[33]....
        /*6560*/ 	.word	0x0013ae10


	//   ....[34]....
        /*6564*/ 	.word	0x0013ae50


	//   ....[35]....
        /*6568*/ 	.word	0x0013aeb0


	//   ....[36]....
        /*656c*/ 	.word	0x0013aef0


	//   ....[37]....
        /*6570*/ 	.word	0x0013af50


	//   ....[38]....
        /*6574*/ 	.word	0x0013af90


	//   ....[39]....
        /*6578*/ 	.word	0x0013aff0


	//   ....[40]....
        /*657c*/ 	.word	0x0013b030


	//   ....[41]....
        /*6580*/ 	.word	0x0013b090


	//   ....[42]....
        /*6584*/ 	.word	0x0013b0d0


	//   ....[43]....
        /*6588*/ 	.word	0x0013b130


	//   ....[44]....
        /*658c*/ 	.word	0x0013b170


	//   ....[45]....
        /*6590*/ 	.word	0x0013b1d0


	//   ....[46]....
        /*6594*/ 	.word	0x0013b210


	//   ....[47]....
        /*6598*/ 	.word	0x0013b270


	//   ....[48]....
        /*659c*/ 	.word	0x0013b2b0


	//   ....[49]....
        /*65a0*/ 	.word	0x0013b310


	//   ....[50]....
        /*65a4*/ 	.word	0x0013b350


	//   ....[51]....
        /*65a8*/ 	.word	0x0013b3b0


	//   ....[52]....
        /*65ac*/ 	.word	0x0013b3f0


	//   ....[53]....
        /*65b0*/ 	.word	0x0013b450


	//   ....[54]....
        /*65b4*/ 	.word	0x0013b490


	//   ....[55]....
        /*65b8*/ 	.word	0x0013b4f0


	//   ....[56]....
        /*65bc*/ 	.word	0x0013b530


	//   ....[57]....
        /*65c0*/ 	.word	0x0013b590


	//   ....[58]....
        /*65c4*/ 	.word	0x0013b5d0


	//   ....[59]....
        /*65c8*/ 	.word	0x0013b630


	//   ....[60]....
        /*65cc*/ 	.word	0x0013b670


	//   ....[61]....
        /*65d0*/ 	.word	0x0013b6d0


	//   ....[62]....
        /*65d4*/ 	.word	0x0013b710


	//   ....[63]....
        /*65d8*/ 	.word	0x0013b770


	//   ....[64]....
        /*65dc*/ 	.word	0x0013b7b0


	//   ....[65]....
        /*65e0*/ 	.word	0x0013b810


	//   ....[66]....
        /*65e4*/ 	.word	0x0013b850


	//   ....[67]....
        /*65e8*/ 	.word	0x0013b8b0


	//   ....[68]....
        /*65ec*/ 	.word	0x0013b8f0


	//   ....[69]....
        /*65f0*/ 	.word	0x0013b950


	//   ....[70]....
        /*65f4*/ 	.word	0x0013b990


	//   ....[71]....
        /*65f8*/ 	.word	0x0013b9f0


	//   ....[72]....
        /*65fc*/ 	.word	0x0013ba30


	//   ....[73]....
        /*6600*/ 	.word	0x0013ba90


	//   ....[74]....
        /*6604*/ 	.word	0x0013bad0


	//   ....[75]....
        /*6608*/ 	.word	0x0013bb30


	//   ....[76]....
        /*660c*/ 	.word	0x0013bb70


	//   ....[77]....
        /*6610*/ 	.word	0x0013bbd0


	//   ....[78]....
        /*6614*/ 	.word	0x0013bc10


	//   ....[79]....
        /*6618*/ 	.word	0x0013bc70


	//   ....[80]....
        /*661c*/ 	.word	0x0013bcb0


	//   ....[81]....
        /*6620*/ 	.word	0x0013bd10


	//   ....[82]....
        /*6624*/ 	.word	0x0013bd50


	//   ....[83]....
        /*6628*/ 	.word	0x0013bdb0


	//   ....[84]....
        /*662c*/ 	.word	0x0013bdf0


	//   ....[85]....
        /*6630*/ 	.word	0x0013be50


	//   ....[86]....
        /*6634*/ 	.word	0x0013be90


	//   ....[87]....
        /*6638*/ 	.word	0x0013bef0


	//   ....[88]....
        /*663c*/ 	.word	0x0013bf30


	//   ....[89]....
        /*6640*/ 	.word	0x0013bf90


	//   ....[90]....
        /*6644*/ 	.word	0x0013bfd0


	//   ....[91]....
        /*6648*/ 	.word	0x0013c030


	//   ....[92]....
        /*664c*/ 	.word	0x0013c3f0


	//   ....[93]....
        /*6650*/ 	.word	0x0013c470


	//   ....[94]....
        /*6654*/ 	.word	0x0013c8a0


	//   ....[95]....
        /*6658*/ 	.word	0x0013d0b0


	//   ....[96]....
        /*665c*/ 	.word	0x0013d170


	//   ....[97]....
        /*6660*/ 	.word	0x0013d4c0


	//   ....[98]....
        /*6664*/ 	.word	0x0013d5b0


	//   ....[99]....
        /*6668*/ 	.word	0x0013d890


	//   ....[100]....
        /*666c*/ 	.word	0x0013d980


	//   ....[101]....
        /*6670*/ 	.word	0x0013dc90


	//   ....[102]....
        /*6674*/ 	.word	0x0013dcd0


	//   ....[103]....
        /*6678*/ 	.word	0x0013dd30


	//   ....[104]....
        /*667c*/ 	.word	0x0013dd70


	//   ....[105]....
        /*6680*/ 	.word	0x0013ddd0


	//   ....[106]....
        /*6684*/ 	.word	0x0013de30


	//   ....[107]....
        /*6688*/ 	.word	0x0013dea0


	//   ....[108]....
        /*668c*/ 	.word	0x0013e370


	//   ....[109]....
        /*6690*/ 	.word	0x0013e410


	//   ....[110]....
        /*6694*/ 	.word	0x0013e770


	//   ....[111]....
        /*6698*/ 	.word	0x0013f070


	//   ....[112]....
        /*669c*/ 	.word	0x0013f150


	//   ....[113]....
        /*66a0*/ 	.word	0x0013f440


	//   ....[114]....
        /*66a4*/ 	.word	0x0013f540


	//   ....[115]....
        /*66a8*/ 	.word	0x0013f870


	//   ....[116]....
        /*66ac*/ 	.word	0x0013f950


	//   ....[117]....
        /*66b0*/ 	.word	0x0013fc60


	//   ....[118]....
        /*66b4*/ 	.word	0x0013fca0


	//   ....[119]....
        /*66b8*/ 	.word	0x0013fd00


	//   ....[120]....
        /*66bc*/ 	.word	0x0013fd40


	//   ....[121]....
        /*66c0*/ 	.word	0x0013fda0


	//   ....[122]....
        /*66c4*/ 	.word	0x0013fe00


	//   ....[123]....
        /*66c8*/ 	.word	0x0013fe90


	//   ....[124]....
        /*66cc*/ 	.word	0x00140340


	//   ....[125]....
        /*66d0*/ 	.word	0x00140430


	//   ....[126]....
        /*66d4*/ 	.word	0x00140750


	//   ....[127]....
        /*66d8*/ 	.word	0x00141090


	//   ....[128]....
        /*66dc*/ 	.word	0x00141170


	//   ....[129]....
        /*66e0*/ 	.word	0x001414b0


	//   ....[130]....
        /*66e4*/ 	.word	0x00141580


	//   ....[131]....
        /*66e8*/ 	.word	0x00141840


	//   ....[132]....
        /*66ec*/ 	.word	0x001418f0


	//   ....[133]....
        /*66f0*/ 	.word	0x00141c50


	//   ....[134]....
        /*66f4*/ 	.word	0x00141c90


	//   ....[135]....
        /*66f8*/ 	.word	0x00141cf0


	//   ....[136]....
        /*66fc*/ 	.word	0x00141d30


	//   ....[137]....
        /*6700*/ 	.word	0x00141d90


	//   ....[138]....
        /*6704*/ 	.word	0x00141df0


	//   ....[139]....
        /*6708*/ 	.word	0x00141e60


	//   ....[140]....
        /*670c*/ 	.word	0x00142340


	//   ....[141]....
        /*6710*/ 	.word	0x00142410


	//   ....[142]....
        /*6714*/ 	.word	0x00142740


	//   ....[143]....
        /*6718*/ 	.word	0x001430b0


	//   ....[144]....
        /*671c*/ 	.word	0x00143190


	//   ....[145]....
        /*6720*/ 	.word	0x00143480


	//   ....[146]....
        /*6724*/ 	.word	0x00143530


	//   ....[147]....
        /*6728*/ 	.word	0x00143890


	//   ....[148]....
        /*672c*/ 	.word	0x00143970


	//   ....[149]....
        /*6730*/ 	.word	0x00143c80


	//   ....[150]....
        /*6734*/ 	.word	0x00143cc0


	//   ....[151]....
        /*6738*/ 	.word	0x00143d20


	//   ....[152]....
        /*673c*/ 	.word	0x00143d60


	//   ....[153]....
        /*6740*/ 	.word	0x00143dc0


	//   ....[154]....
        /*6744*/ 	.word	0x00143e20


	//   ....[155]....
        /*6748*/ 	.word	0x00143eb0


	//   ....[156]....
        /*674c*/ 	.word	0x00144320


	//   ....[157]....
        /*6750*/ 	.word	0x001443e0


	//   ....[158]....
        /*6754*/ 	.word	0x00144760


	//   ....[159]....
        /*6758*/ 	.word	0x00145070


	//   ....[160]....
        /*675c*/ 	.word	0x00145120


	//   ....[161]....
        /*6760*/ 	.word	0x00145490


	//   ....[162]....
        /*6764*/ 	.word	0x00145580


	//   ....[163]....
        /*6768*/ 	.word	0x001458a0


	//   ....[164]....
        /*676c*/ 	.word	0x00145970


	//   ....[165]....
        /*6770*/ 	.word	0x00145c90


	//   ....[166]....
        /*6774*/ 	.word	0x00145cd0


	//   ....[167]....
        /*6778*/ 	.word	0x00145d30


	//   ....[168]....
        /*677c*/ 	.word	0x00145d70


	//   ....[169]....
        /*6780*/ 	.word	0x00145dd0


	//   ....[170]....
        /*6784*/ 	.word	0x00145e30


	//   ....[171]....
        /*6788*/ 	.word	0x00145ea0


	//   ....[172]....
        /*678c*/ 	.word	0x00146370


	//   ....[173]....
        /*6790*/ 	.word	0x00146430


	//   ....[174]....
        /*6794*/ 	.word	0x001469a0


	//   ....[175]....
        /*6798*/ 	.word	0x00147030


	//   ....[176]....
        /*679c*/ 	.word	0x00147110


	//   ....[177]....
        /*67a0*/ 	.word	0x00147460


	//   ....[178]....
        /*67a4*/ 	.word	0x00147550


	//   ....[179]....
        /*67a8*/ 	.word	0x00147890


	//   ....[180]....
        /*67ac*/ 	.word	0x00147960


	//   ....[181]....
        /*67b0*/ 	.word	0x00147c90


	//   ....[182]....
        /*67b4*/ 	.word	0x00147cd0


	//   ....[183]....
        /*67b8*/ 	.word	0x00147d30


	//   ....[184]....
        /*67bc*/ 	.word	0x00147d70


	//   ....[185]....
        /*67c0*/ 	.word	0x00147dd0


	//   ....[186]....
        /*67c4*/ 	.word	0x00147e30


	//   ....[187]....
        /*67c8*/ 	.word	0x00147ea0


	//   ....[188]....
        /*67cc*/ 	.word	0x00148380


	//   ....[189]....
        /*67d0*/ 	.word	0x00148440


	//   ....[190]....
        /*67d4*/ 	.word	0x00148a50


	//   ....[191]....
        /*67d8*/ 	.word	0x00149050


	//   ....[192]....
        /*67dc*/ 	.word	0x00149130


	//   ....[193]....
        /*67e0*/ 	.word	0x00149430


	//   ....[194]....
        /*67e4*/ 	.word	0x00149500


	//   ....[195]....
        /*67e8*/ 	.word	0x00149860


	//   ....[196]....
        /*67ec*/ 	.word	0x00149940


	//   ....[197]....
        /*67f0*/ 	.word	0x00149c80


	//   ....[198]....
        /*67f4*/ 	.word	0x00149cc0


	//   ....[199]....
        /*67f8*/ 	.word	0x00149d20


	//   ....[200]....
        /*67fc*/ 	.word	0x00149d60


	//   ....[201]....
        /*6800*/ 	.word	0x00149dc0


	//   ....[202]....
        /*6804*/ 	.word	0x00149e20


	//   ....[203]....
        /*6808*/ 	.word	0x00149e90


	//   ....[204]....
        /*680c*/ 	.word	0x0014a370


	//   ....[205]....
        /*6810*/ 	.word	0x0014a470


	//   ....[206]....
        /*6814*/ 	.word	0x0014a830


	//   ....[207]....
        /*6818*/ 	.word	0x0014b110


	//   ....[208]....
        /*681c*/ 	.word	0x0014b1e0


	//   ....[209]....
        /*6820*/ 	.word	0x0014b520


	//   ....[210]....
        /*6824*/ 	.word	0x0014b650


	//   ....[211]....
        /*6828*/ 	.word	0x0014b980


	//   ....[212]....
        /*682c*/ 	.word	0x0014be00


	//   ....[213]....
        /*6830*/ 	.word	0x0014be80


	//   ....[214]....
        /*6834*/ 	.word	0x0014c5b0


	//   ....[215]....
        /*6838*/ 	.word	0x0014c6d0


	//   ....[216]....
        /*683c*/ 	.word	0x0014dd30


	//   ....[217]....
        /*6840*/ 	.word	0x0014dec0


	//   ....[218]....
        /*6844*/ 	.word	0x0014e0a0


	//   ....[219]....
        /*6848*/ 	.word	0x0014e0c0


	//   ....[220]....
        /*684c*/ 	.word	0x0014e160


	//   ....[221]....
        /*6850*/ 	.word	0x0014e180


	//   ....[222]....
        /*6854*/ 	.word	0x0014e1e0


	//   ....[223]....
        /*6858*/ 	.word	0x0014e200


	//   ....[224]....
        /*685c*/ 	.word	0x0014e290


	//   ....[225]....
        /*6860*/ 	.word	0x0014e2b0


	//   ....[226]....
        /*6864*/ 	.word	0x0014e330


	//   ....[227]....
        /*6868*/ 	.word	0x0014e350


	//   ....[228]....
        /*686c*/ 	.word	0x0014e3d0


	//   ....[229]....
        /*6870*/ 	.word	0x0014e3f0


	//   ....[230]....
        /*6874*/ 	.word	0x0014e470


	//   ....[231]....
        /*6878*/ 	.word	0x0014e490


	//   ....[232]....
        /*687c*/ 	.word	0x0014e510


	//   ....[233]....
        /*6880*/ 	.word	0x0014e530


	//   ....[234]....
        /*6884*/ 	.word	0x0014e5d0


	//   ....[235]....
        /*6888*/ 	.word	0x0014e5f0


	//   ....[236]....
        /*688c*/ 	.word	0x0014e670


	//   ....[237]....
        /*6890*/ 	.word	0x0014e690


	//   ....[238]....
        /*6894*/ 	.word	0x0014e710


	//   ....[239]....
        /*6898*/ 	.word	0x0014e730


	//   ....[240]....
        /*689c*/ 	.word	0x0014e7b0


	//   ....[241]....
        /*68a0*/ 	.word	0x0014e7d0


	//   ....[242]....
        /*68a4*/ 	.word	0x0014e850


	//   ....[243]....
        /*68a8*/ 	.word	0x0014e870


	//   ....[244]....
        /*68ac*/ 	.word	0x0014e8f0


	//   ....[245]....
        /*68b0*/ 	.word	0x0014e910


	//   ....[246]....
        /*68b4*/ 	.word	0x0014e990


	//   ....[247]....
        /*68b8*/ 	.word	0x0014e9b0


	//   ....[248]....
        /*68bc*/ 	.word	0x0014ea30


	//   ....[249]....
        /*68c0*/ 	.word	0x0014ea50


	//   ....[250]....
        /*68c4*/ 	.word	0x0014ead0


	//   ....[251]....
        /*68c8*/ 	.word	0x0014eaf0


	//   ....[252]....
        /*68cc*/ 	.word	0x0014eb90


	//   ....[253]....
        /*68d0*/ 	.word	0x0014ebb0


	//   ....[254]....
        /*68d4*/ 	.word	0x0014ec30


	//   ....[255]....
        /*68d8*/ 	.word	0x0014ec50


	//   ....[0]....
        /*68dc*/ 	.word	0x0014ece0


	//   ....[1]....
        /*68e0*/ 	.word	0x0014ed00


	//   ....[2]....
        /*68e4*/ 	.word	0x0014ed80


	//   ....[3]....
        /*68e8*/ 	.word	0x0014eda0


	//   ....[4]....
        /*68ec*/ 	.word	0x0014ee30


	//   ....[5]....
        /*68f0*/ 	.word	0x0014ee50


	//   ....[6]....
        /*68f4*/ 	.word	0x0014eef0


	//   ....[7]....
        /*68f8*/ 	.word	0x0014ef10


	//   ....[8]....
        /*68fc*/ 	.word	0x0014ef90


	//   ....[9]....
        /*6900*/ 	.word	0x0014efb0


	//   ....[10]....
        /*6904*/ 	.word	0x0014f050


	//   ....[11]....
        /*6908*/ 	.word	0x0014f070


	//   ....[12]....
        /*690c*/ 	.word	0x0014f0f0


	//   ....[13]....
        /*6910*/ 	.word	0x0014f110


	//   ....[14]....
        /*6914*/ 	.word	0x0014f190


	//   ....[15]....
        /*6918*/ 	.word	0x0014f1b0


	//   ....[16]....
        /*691c*/ 	.word	0x0014f240


	//   ....[17]....
        /*6920*/ 	.word	0x0014f260


	//   ....[18]....
        /*6924*/ 	.word	0x0014f2e0


	//   ....[19]....
        /*6928*/ 	.word	0x0014f300


	//   ....[20]....
        /*692c*/ 	.word	0x0014f380


	//   ....[21]....
        /*6930*/ 	.word	0x0014f3a0


	//   ....[22]....
        /*6934*/ 	.word	0x0014f420


	//   ....[23]....
        /*6938*/ 	.word	0x0014f440


	//   ....[24]....
        /*693c*/ 	.word	0x0014f4c0


	//   ....[25]....
        /*6940*/ 	.word	0x0014f4e0


	//   ....[26]....
        /*6944*/ 	.word	0x0014f560


	//   ....[27]....
        /*6948*/ 	.word	0x0014f580


	//   ....[28]....
        /*694c*/ 	.word	0x0014f600


	//   ....[29]....
        /*6950*/ 	.word	0x0014f620


	//   ....[30]....
        /*6954*/ 	.word	0x0014f6a0


	//   ....[31]....
        /*6958*/ 	.word	0x0014f6c0


	//   ....[32]....
        /*695c*/ 	.word	0x0014f750


	//   ....[33]....
        /*6960*/ 	.word	0x0014f770


	//   ....[34]....
        /*6964*/ 	.word	0x0014f7f0


	//   ....[35]....
        /*6968*/ 	.word	0x0014f810


	//   ....[36]....
        /*696c*/ 	.word	0x0014f890


	//   ....[37]....
        /*6970*/ 	.word	0x0014f8b0


	//   ....[38]....
        /*6974*/ 	.word	0x0014f930


	//   ....[39]....
        /*6978*/ 	.word	0x0014f950


	//   ....[40]....
        /*697c*/ 	.word	0x0014f9d0


	//   ....[41]....
        /*6980*/ 	.word	0x0014f9f0


	//   ....[42]....
        /*6984*/ 	.word	0x0014fa70


	//   ....[43]....
        /*6988*/ 	.word	0x0014fab0


	//   ....[44]....
        /*698c*/ 	.word	0x0014fb30


	//   ....[45]....
        /*6990*/ 	.word	0x0014fb50


	//   ....[46]....
        /*6994*/ 	.word	0x0014fbb0


	//   ....[47]....
        /*6998*/ 	.word	0x0014fbf0


	//   ....[48]....
        /*699c*/ 	.word	0x0014fc80


	//   ....[49]....
        /*69a0*/ 	.word	0x0014fca0


	//   ....[50]....
        /*69a4*/ 	.word	0x0014fd00


	//   ....[51]....
        /*69a8*/ 	.word	0x0014fd40


	//   ....[52]....
        /*69ac*/ 	.word	0x0014fde0


	//   ....[53]....
        /*69b0*/ 	.word	0x0014fe00


	//   ....[54]....
        /*69b4*/ 	.word	0x0014fe70


	//   ....[55]....
        /*69b8*/ 	.word	0x0014fea0


	//   ....[56]....
        /*69bc*/ 	.word	0x0014ff40


	//   ....[57]....
        /*69c0*/ 	.word	0x0014ff60


	//   ....[58]....
        /*69c4*/ 	.word	0x0014ffe0


	//   ....[59]....
        /*69c8*/ 	.word	0x00150000


	//   ....[60]....
        /*69cc*/ 	.word	0x00150080


	//   ....[61]....
        /*69d0*/ 	.word	0x001500a0


	//   ....[62]....
        /*69d4*/ 	.word	0x00150120


	//   ....[63]....
        /*69d8*/ 	.word	0x00150140


	//   ....[64]....
        /*69dc*/ 	.word	0x001501d0


	//   ....[65]....
        /*69e0*/ 	.word	0x001501f0


	//   ....[66]....
        /*69e4*/ 	.word	0x00150270


	//   ....[67]....
        /*69e8*/ 	.word	0x00150290


	//   ....[68]....
        /*69ec*/ 	.word	0x00150310


	//   ....[69]....
        /*69f0*/ 	.word	0x00150330


	//   ....[70]....
        /*69f4*/ 	.word	0x001503b0


	//   ....[71]....
        /*69f8*/ 	.word	0x001503d0


	//   ....[72]....
        /*69fc*/ 	.word	0x00150450


	//   ....[73]....
        /*6a00*/ 	.word	0x00150470


	//   ....[74]....
        /*6a04*/ 	.word	0x001504f0


	//   ....[75]....
        /*6a08*/ 	.word	0x00150510


	//   ....[76]....
        /*6a0c*/ 	.word	0x00150590


	//   ....[77]....
        /*6a10*/ 	.word	0x001505b0


	//   ....[78]....
        /*6a14*/ 	.word	0x00150630


	//   ....[79]....
        /*6a18*/ 	.word	0x00150650


	//   ....[80]....
        /*6a1c*/ 	.word	0x001506e0


	//   ....[81]....
        /*6a20*/ 	.word	0x00150700


	//   ....[82]....
        /*6a24*/ 	.word	0x00150780


	//   ....[83]....
        /*6a28*/ 	.word	0x001507a0


	//   ....[84]....
        /*6a2c*/ 	.word	0x00150820


	//   ....[85]....
        /*6a30*/ 	.word	0x00150840


	//   ....[86]....
        /*6a34*/ 	.word	0x001508c0


	//   ....[87]....
        /*6a38*/ 	.word	0x001508e0


	//   ....[88]....
        /*6a3c*/ 	.word	0x00150980


	//   ....[89]....
        /*6a40*/ 	.word	0x001509a0


	//   ....[90]....
        /*6a44*/ 	.word	0x00150a20


	//   ....[91]....
        /*6a48*/ 	.word	0x00150a40


	//   ....[92]....
        /*6a4c*/ 	.word	0x00150ac0


	//   ....[93]....
        /*6a50*/ 	.word	0x00150ae0


	//   ....[94]....
        /*6a54*/ 	.word	0x00150b80


	//   ....[95]....
        /*6a58*/ 	.word	0x00150ba0


	//   ....[96]....
        /*6a5c*/ 	.word	0x00150c30


	//   ....[97]....
        /*6a60*/ 	.word	0x00150c50


	//   ....[98]....
        /*6a64*/ 	.word	0x00150cd0


	//   ....[99]....
        /*6a68*/ 	.word	0x00150cf0


	//   ....[100]....
        /*6a6c*/ 	.word	0x00150d90


	//   ....[101]....
        /*6a70*/ 	.word	0x00150db0


	//   ....[102]....
        /*6a74*/ 	.word	0x00150e30


	//   ....[103]....
        /*6a78*/ 	.word	0x00150e50


	//   ....[104]....
        /*6a7c*/ 	.word	0x00150ed0


	//   ....[105]....
        /*6a80*/ 	.word	0x00150ef0


	//   ....[106]....
        /*6a84*/ 	.word	0x00150f90


	//   ....[107]....
        /*6a88*/ 	.word	0x00150fb0


	//   ....[108]....
        /*6a8c*/ 	.word	0x00151030


	//   ....[109]....
        /*6a90*/ 	.word	0x00151050


	//   ....[110]....
        /*6a94*/ 	.word	0x001510d0


	//   ....[111]....
        /*6a98*/ 	.word	0x001510f0


	//   ....[112]....
        /*6a9c*/ 	.word	0x00151170


	//   ....[113]....
        /*6aa0*/ 	.word	0x00151190


	//   ....[114]....
        /*6aa4*/ 	.word	0x00151210


	//   ....[115]....
        /*6aa8*/ 	.word	0x00151230


	//   ....[116]....
        /*6aac*/ 	.word	0x001512b0


	//   ....[117]....
        /*6ab0*/ 	.word	0x001512d0


	//   ....[118]....
        /*6ab4*/ 	.word	0x00151350


	//   ....[119]....
        /*6ab8*/ 	.word	0x00151370


	//   ....[120]....
        /*6abc*/ 	.word	0x001513f0


	//   ....[121]....
        /*6ac0*/ 	.word	0x00151410


	//   ....[122]....
        /*6ac4*/ 	.word	0x00151490


	//   ....[123]....
        /*6ac8*/ 	.word	0x001514b0


	//   ....[124]....
        /*6acc*/ 	.word	0x00151530


	//   ....[125]....
        /*6ad0*/ 	.word	0x00151550


	//   ....[126]....
        /*6ad4*/ 	.word	0x001515d0


	//   ....[127]....
        /*6ad8*/ 	.word	0x001515f0


	//   ....[128]....
        /*6adc*/ 	.word	0x00151690


	//   ....[129]....
        /*6ae0*/ 	.word	0x001516b0


	//   ....[130]....
        /*6ae4*/ 	.word	0x00151730


	//   ....[131]....
        /*6ae8*/ 	.word	0x00151750


	//   ....[132]....
        /*6aec*/ 	.word	0x001517d0


	//   ....[133]....
        /*6af0*/ 	.word	0x001517f0


	//   ....[134]....
        /*6af4*/ 	.word	0x00151880


	//   ....[135]....
        /*6af8*/ 	.word	0x001518b0


	//   ....[136]....
        /*6afc*/ 	.word	0x00151930


	//   ....[137]....
        /*6b00*/ 	.word	0x00151950


	//   ....[138]....
        /*6b04*/ 	.word	0x001519c0


	//   ....[139]....
        /*6b08*/ 	.word	0x001519f0


	//   ....[140]....
        /*6b0c*/ 	.word	0x00151a90


	//   ....[141]....
        /*6b10*/ 	.word	0x00151ab0


	//   ....[142]....
        /*6b14*/ 	.word	0x00151b30


	//   ....[143]....
        /*6b18*/ 	.word	0x00151b50


	//   ....[144]....
        /*6b1c*/ 	.word	0x00151be0


	//   ....[145]....
        /*6b20*/ 	.word	0x00151c00


	//   ....[146]....
        /*6b24*/ 	.word	0x00151c90


	//   ....[147]....
        /*6b28*/ 	.word	0x00151cc0


	//   ....[148]....
        /*6b2c*/ 	.word	0x00151d40


	//   ....[149]....
        /*6b30*/ 	.word	0x00151d60


	//   ....[150]....
        /*6b34*/ 	.word	0x00151dd0


	//   ....[151]....
        /*6b38*/ 	.word	0x00151e00


	//   ....[152]....
        /*6b3c*/ 	.word	0x00151ea0


	//   ....[153]....
        /*6b40*/ 	.word	0x00151ec0


	//   ....[154]....
        /*6b44*/ 	.word	0x00151f40


	//   ....[155]....
        /*6b48*/ 	.word	0x00151f60


	//   ....[156]....
        /*6b4c*/ 	.word	0x00151fe0


	//   ....[157]....
        /*6b50*/ 	.word	0x00152000


	//   ....[158]....
        /*6b54*/ 	.word	0x00152080


	//   ....[159]....
        /*6b58*/ 	.word	0x001520a0


	//   ....[160]....
        /*6b5c*/ 	.word	0x00152130


	//   ....[161]....
        /*6b60*/ 	.word	0x00152150


	//   ....[162]....
        /*6b64*/ 	.word	0x001521d0


	//   ....[163]....
        /*6b68*/ 	.word	0x001521f0


	//   ....[164]....
        /*6b6c*/ 	.word	0x00152270


	//   ....[165]....
        /*6b70*/ 	.word	0x00152290


	//   ....[166]....
        /*6b74*/ 	.word	0x00152310


	//   ....[167]....
        /*6b78*/ 	.word	0x00152330


	//   ....[168]....
        /*6b7c*/ 	.word	0x001523b0


	//   ....[169]....
        /*6b80*/ 	.word	0x001523d0


	//   ....[170]....
        /*6b84*/ 	.word	0x00152450


	//   ....[171]....
        /*6b88*/ 	.word	0x00152470


	//   ....[172]....
        /*6b8c*/ 	.word	0x00152510


	//   ....[173]....
        /*6b90*/ 	.word	0x00152530


	//   ....[174]....
        /*6b94*/ 	.word	0x001525b0


	//   ....[175]....
        /*6b98*/ 	.word	0x001525d0


	//   ....[176]....
        /*6b9c*/ 	.word	0x00152650


	//   ....[177]....
        /*6ba0*/ 	.word	0x00152670


	//   ....[178]....
        /*6ba4*/ 	.word	0x001526f0


	//   ....[179]....
        /*6ba8*/ 	.word	0x00152710


	//   ....[180]....
        /*6bac*/ 	.word	0x00152790


	//   ....[181]....
        /*6bb0*/ 	.word	0x001527b0


	//   ....[182]....
        /*6bb4*/ 	.word	0x00152850


	//   ....[183]....
        /*6bb8*/ 	.word	0x00152870


	//   ....[184]....
        /*6bbc*/ 	.word	0x001528f0


	//   ....[185]....
        /*6bc0*/ 	.word	0x00152910


	//   ....[186]....
        /*6bc4*/ 	.word	0x00152990


	//   ....[187]....
        /*6bc8*/ 	.word	0x001529b0


	//   ....[188]....
        /*6bcc*/ 	.word	0x00152a30


	//   ....[189]....
        /*6bd0*/ 	.word	0x00152a50


	//   ....[190]....
        /*6bd4*/ 	.word	0x00152ad0


	//   ....[191]....
        /*6bd8*/ 	.word	0x00152af0


	//   ....[192]....
        /*6bdc*/ 	.word	0x00152b80


	//   ....[193]....
        /*6be0*/ 	.word	0x00152ba0


	//   ....[194]....
        /*6be4*/ 	.word	0x00152c20


	//   ....[195]....
        /*6be8*/ 	.word	0x00152c40


	//   ....[196]....
        /*6bec*/ 	.word	0x00152cc0


	//   ....[197]....
        /*6bf0*/ 	.word	0x00152ce0


	//   ....[198]....
        /*6bf4*/ 	.word	0x00152d60


	//   ....[199]....
        /*6bf8*/ 	.word	0x00152d80


	//   ....[200]....
        /*6bfc*/ 	.word	0x00152e00


	//   ....[201]....
        /*6c00*/ 	.word	0x00152e20


	//   ....[202]....
        /*6c04*/ 	.word	0x00152ea0


	//   ....[203]....
        /*6c08*/ 	.word	0x00152ec0


	//   ....[204]....
        /*6c0c*/ 	.word	0x00152f40


	//   ....[205]....
        /*6c10*/ 	.word	0x00152f60


	//   ....[206]....
        /*6c14*/ 	.word	0x00152fe0


	//   ....[207]....
        /*6c18*/ 	.word	0x00153000


	//   ....[208]....
        /*6c1c*/ 	.word	0x001530a0


	//   ....[209]....
        /*6c20*/ 	.word	0x001530c0


	//   ....[210]....
        /*6c24*/ 	.word	0x00153140


	//   ....[211]....
        /*6c28*/ 	.word	0x00153160


	//   ....[212]....
        /*6c2c*/ 	.word	0x001531e0


	//   ....[213]....
        /*6c30*/ 	.word	0x00153200


	//   ....[214]....
        /*6c34*/ 	.word	0x00153280


	//   ....[215]....
        /*6c38*/ 	.word	0x001532a0


	//   ....[216]....
        /*6c3c*/ 	.word	0x00153320


	//   ....[217]....
        /*6c40*/ 	.word	0x00153340


	//   ....[218]....
        /*6c44*/ 	.word	0x001533e0


	//   ....[219]....
        /*6c48*/ 	.word	0x00153400


	//   ....[220]....
        /*6c4c*/ 	.word	0x001534a0


	//   ....[221]....
        /*6c50*/ 	.word	0x001534c0


	//   ....[222]....
        /*6c54*/ 	.word	0x00153560


	//   ....[223]....
        /*6c58*/ 	.word	0x00153580


	//   ....[224]....
        /*6c5c*/ 	.word	0x00153620


	//   ....[225]....
        /*6c60*/ 	.word	0x00153640


	//   ....[226]....
        /*6c64*/ 	.word	0x001536c0


	//   ....[227]....
        /*6c68*/ 	.word	0x001536e0


	//   ....[228]....
        /*6c6c*/ 	.word	0x00153760


	//   ....[229]....
        /*6c70*/ 	.word	0x00153780


	//   ....[230]....
        /*6c74*/ 	.word	0x00153820


	//   ....[231]....
        /*6c78*/ 	.word	0x00153840


	//   ....[232]....
        /*6c7c*/ 	.word	0x001538c0


	//   ....[233]....
        /*6c80*/ 	.word	0x001538e0


	//   ....[234]....
        /*6c84*/ 	.word	0x00153960


	//   ....[235]....
        /*6c88*/ 	.word	0x00153980


	//   ....[236]....
        /*6c8c*/ 	.word	0x00153a00


	//   ....[237]....
        /*6c90*/ 	.word	0x00153a20


	//   ....[238]....
        /*6c94*/ 	.word	0x00153aa0


	//   ....[239]....
        /*6c98*/ 	.word	0x00153ac0


	//   ....[240]....
        /*6c9c*/ 	.word	0x00153b50


	//   ....[241]....
        /*6ca0*/ 	.word	0x00153b70


	//   ....[242]....
        /*6ca4*/ 	.word	0x00153bf0


	//   ....[243]....
        /*6ca8*/ 	.word	0x00153c10


	//   ....[244]....
        /*6cac*/ 	.word	0x00153c90


	//   ....[245]....
        /*6cb0*/ 	.word	0x00153cb0


	//   ....[246]....
        /*6cb4*/ 	.word	0x00153d30


	//   ....[247]....
        /*6cb8*/ 	.word	0x00153d50


	//   ....[248]....
        /*6cbc*/ 	.word	0x00153dd0


	//   ....[249]....
        /*6cc0*/ 	.word	0x00153df0


	//   ....[250]....
        /*6cc4*/ 	.word	0x00153e70


	//   ....[251]....
        /*6cc8*/ 	.word	0x00153e90


	//   ....[252]....
        /*6ccc*/ 	.word	0x00153f10


	//   ....[253]....
        /*6cd0*/ 	.word	0x00153f30


	//   ....[254]....
        /*6cd4*/ 	.word	0x00153fb0


	//   ....[255]....
        /*6cd8*/ 	.word	0x00153fd0


	//   ....[0]....
        /*6cdc*/ 	.word	0x00154050


	//   ....[1]....
        /*6ce0*/ 	.word	0x00154070


	//   ....[2]....
        /*6ce4*/ 	.word	0x001540f0


	//   ....[3]....
        /*6ce8*/ 	.word	0x00154110


	//   ....[4]....
        /*6cec*/ 	.word	0x00154190


	//   ....[5]....
        /*6cf0*/ 	.word	0x001541b0


	//   ....[6]....
        /*6cf4*/ 	.word	0x00154230


	//   ....[7]....
        /*6cf8*/ 	.word	0x00154250


	//   ....[8]....
        /*6cfc*/ 	.word	0x001542d0


	//   ....[9]....
        /*6d00*/ 	.word	0x001542f0


	//   ....[10]....
        /*6d04*/ 	.word	0x00154370


	//   ....[11]....
        /*6d08*/ 	.word	0x00154390


	//   ....[12]....
        /*6d0c*/ 	.word	0x00154410


	//   ....[13]....
        /*6d10*/ 	.word	0x00154430


	//   ....[14]....
        /*6d14*/ 	.word	0x001544b0


	//   ....[15]....
        /*6d18*/ 	.word	0x001544d0


	//   ....[16]....
        /*6d1c*/ 	.word	0x00154550


	//   ....[17]....
        /*6d20*/ 	.word	0x00154570


	//   ....[18]....
        /*6d24*/ 	.word	0x001545f0


	//   ....[19]....
        /*6d28*/ 	.word	0x00154610


	//   ....[20]....
        /*6d2c*/ 	.word	0x00154690


	//   ....[21]....
        /*6d30*/ 	.word	0x001546b0


	//   ....[22]....
        /*6d34*/ 	.word	0x00154730


	//   ....[23]....
        /*6d38*/ 	.word	0x00154750


	//   ....[24]....
        /*6d3c*/ 	.word	0x001547d0


	//   ....[25]....
        /*6d40*/ 	.word	0x001547f0


	//   ....[26]....
        /*6d44*/ 	.word	0x00154870


	//   ....[27]....
        /*6d48*/ 	.word	0x00154890


	//   ....[28]....
        /*6d4c*/ 	.word	0x00154910


	//   ....[29]....
        /*6d50*/ 	.word	0x00154930


	//   ....[30]....
        /*6d54*/ 	.word	0x001549b0


	//   ....[31]....
        /*6d58*/ 	.word	0x001549d0


	//   ....[32]....
        /*6d5c*/ 	.word	0x00154a50


	//   ....[33]....
        /*6d60*/ 	.word	0x00154a70


	//   ....[34]....
        /*6d64*/ 	.word	0x00154af0


	//   ....[35]....
        /*6d68*/ 	.word	0x00154b10


	//   ....[36]....
        /*6d6c*/ 	.word	0x00154b90


	//   ....[37]....
        /*6d70*/ 	.word	0x00154bb0


	//   ....[38]....
        /*6d74*/ 	.word	0x00154c30


	//   ....[39]....
        /*6d78*/ 	.word	0x00154c50


	//   ....[40]....
        /*6d7c*/ 	.word	0x00154cd0


	//   ....[41]....
        /*6d80*/ 	.word	0x00154cf0


	//   ....[42]....
        /*6d84*/ 	.word	0x00154d70


	//   ....[43]....
        /*6d88*/ 	.word	0x00154d90


	//   ....[44]....
        /*6d8c*/ 	.word	0x00154e10


	//   ....[45]....
        /*6d90*/ 	.word	0x00154e30


	//   ....[46]....
        /*6d94*/ 	.word	0x00154eb0


	//   ....[47]....
        /*6d98*/ 	.word	0x00154ed0


	//   ....[48]....
        /*6d9c*/ 	.word	0x00154f50


	//   ....[49]....
        /*6da0*/ 	.word	0x00154f70


	//   ....[50]....
        /*6da4*/ 	.word	0x00154ff0


	//   ....[51]....
        /*6da8*/ 	.word	0x00155010


	//   ....[52]....
        /*6dac*/ 	.word	0x00155090


	//   ....[53]....
        /*6db0*/ 	.word	0x001550b0


	//   ....[54]....
        /*6db4*/ 	.word	0x00155130


	//   ....[55]....
        /*6db8*/ 	.word	0x00155150


	//   ....[56]....
        /*6dbc*/ 	.word	0x001551d0


	//   ....[57]....
        /*6dc0*/ 	.word	0x001551f0


	//   ....[58]....
        /*6dc4*/ 	.word	0x00155270


	//   ....[59]....
        /*6dc8*/ 	.word	0x00155290


	//   ....[60]....
        /*6dcc*/ 	.word	0x00155310


	//   ....[61]....
        /*6dd0*/ 	.word	0x00155330


	//   ....[62]....
        /*6dd4*/ 	.word	0x001553b0


	//   ....[63]....
        /*6dd8*/ 	.word	0x001553d0


	//   ....[64]....
        /*6ddc*/ 	.word	0x00155450


	//   ....[65]....
        /*6de0*/ 	.word	0x00155470


	//   ....[66]....
        /*6de4*/ 	.word	0x001554f0


	//   ....[67]....
        /*6de8*/ 	.word	0x00155510


	//   ....[68]....
        /*6dec*/ 	.word	0x00155590


	//   ....[69]....
        /*6df0*/ 	.word	0x001555b0


	//   ....[70]....
        /*6df4*/ 	.word	0x00155630


	//   ....[71]....
        /*6df8*/ 	.word	0x00155650


	//   ....[72]....
        /*6dfc*/ 	.word	0x001556d0


	//   ....[73]....
        /*6e00*/ 	.word	0x001556f0


	//   ....[74]....
        /*6e04*/ 	.word	0x00155770


	//   ....[75]....
        /*6e08*/ 	.word	0x00155790


	//   ....[76]....
        /*6e0c*/ 	.word	0x00155810


	//   ....[77]....
        /*6e10*/ 	.word	0x00155830


	//   ....[78]....
        /*6e14*/ 	.word	0x001558b0


	//   ....[79]....
        /*6e18*/ 	.word	0x001558d0


	//   ....[80]....
        /*6e1c*/ 	.word	0x00155950


	//   ....[81]....
        /*6e20*/ 	.word	0x00155970


	//   ....[82]....
        /*6e24*/ 	.word	0x001559f0


	//   ....[83]....
        /*6e28*/ 	.word	0x00155a10


	//   ....[84]....
        /*6e2c*/ 	.word	0x00155a90


	//   ....[85]....
        /*6e30*/ 	.word	0x00155ab0


	//   ....[86]....
        /*6e34*/ 	.word	0x00155b30


	//   ....[87]....
        /*6e38*/ 	.word	0x00155b50


	//   ....[88]....
        /*6e3c*/ 	.word	0x00155bd0


	//   ....[89]....
        /*6e40*/ 	.word	0x00155bf0


	//   ....[90]....
        /*6e44*/ 	.word	0x00155c70


	//   ....[91]....
        /*6e48*/ 	.word	0x00155c90


	//   ....[92]....
        /*6e4c*/ 	.word	0x00155d10


	//   ....[93]....
        /*6e50*/ 	.word	0x00155d30


	//   ....[94]....
        /*6e54*/ 	.word	0x00155db0


	//   ....[95]....
        /*6e58*/ 	.word	0x00155dd0


	//   ....[96]....
        /*6e5c*/ 	.word	0x00155e50


	//   ....[97]....
        /*6e60*/ 	.word	0x00155e70


	//   ....[98]....
        /*6e64*/ 	.word	0x00155ef0


	//   ....[99]....
        /*6e68*/ 	.word	0x00155f10


	//   ....[100]....
        /*6e6c*/ 	.word	0x00155f90


	//   ....[101]....
        /*6e70*/ 	.word	0x00155fb0


	//   ....[102]....
        /*6e74*/ 	.word	0x00156030


	//   ....[103]....
        /*6e78*/ 	.word	0x00156050


	//   ....[104]....
        /*6e7c*/ 	.word	0x001560d0


	//   ....[105]....
        /*6e80*/ 	.word	0x001560f0


	//   ....[106]....
        /*6e84*/ 	.word	0x00156170


	//   ....[107]....
        /*6e88*/ 	.word	0x00156190


	//   ....[108]....
        /*6e8c*/ 	.word	0x00156210


	//   ....[109]....
        /*6e90*/ 	.word	0x00156230


	//   ....[110]....
        /*6e94*/ 	.word	0x001562b0


	//   ....[111]....
        /*6e98*/ 	.word	0x001562d0


	//   ....[112]....
        /*6e9c*/ 	.word	0x00156350


	//   ....[113]....
        /*6ea0*/ 	.word	0x00156370


	//   ....[114]....
        /*6ea4*/ 	.word	0x001563f0


	//   ....[115]....
        /*6ea8*/ 	.word	0x00156410


	//   ....[116]....
        /*6eac*/ 	.word	0x00156490


	//   ....[117]....
        /*6eb0*/ 	.word	0x001564b0


	//   ....[118]....
        /*6eb4*/ 	.word	0x00156530


	//   ....[119]....
        /*6eb8*/ 	.word	0x00156550


	//   ....[120]....
        /*6ebc*/ 	.word	0x001565d0


	//   ....[121]....
        /*6ec0*/ 	.word	0x001565f0


	//   ....[122]....
        /*6ec4*/ 	.word	0x00156670


	//   ....[123]....
        /*6ec8*/ 	.word	0x00156690


	//   ....[124]....
        /*6ecc*/ 	.word	0x00156710


	//   ....[125]....
        /*6ed0*/ 	.word	0x00156730


	//   ....[126]....
        /*6ed4*/ 	.word	0x001567b0


	//   ....[127]....
        /*6ed8*/ 	.word	0x001567d0


	//   ....[128]....
        /*6edc*/ 	.word	0x00156850


	//   ....[129]....
        /*6ee0*/ 	.word	0x00156870


	//   ....[130]....
        /*6ee4*/ 	.word	0x001568f0


	//   ....[131]....
        /*6ee8*/ 	.word	0x00156910


	//   ....[132]....
        /*6eec*/ 	.word	0x00156990


	//   ....[133]....
        /*6ef0*/ 	.word	0x001569b0


	//   ....[134]....
        /*6ef4*/ 	.word	0x00156a30


	//   ....[135]....
        /*6ef8*/ 	.word	0x00156a50


	//   ....[136]....
        /*6efc*/ 	.word	0x00156ad0


	//   ....[137]....
        /*6f00*/ 	.word	0x00156af0


	//   ....[138]....
        /*6f04*/ 	.word	0x00156b70


	//   ....[139]....
        /*6f08*/ 	.word	0x00156b90


	//   ....[140]....
        /*6f0c*/ 	.word	0x00156c10


	//   ....[141]....
        /*6f10*/ 	.word	0x00156c30


	//   ....[142]....
        /*6f14*/ 	.word	0x00156cb0


	//   ....[143]....
        /*6f18*/ 	.word	0x00156cd0


	//   ....[144]....
        /*6f1c*/ 	.word	0x00156d50


	//   ....[145]....
        /*6f20*/ 	.word	0x00156d70


	//   ....[146]....
        /*6f24*/ 	.word	0x00156df0


	//   ....[147]....
        /*6f28*/ 	.word	0x00156e10


	//   ....[148]....
        /*6f2c*/ 	.word	0x00156e90


	//   ....[149]....
        /*6f30*/ 	.word	0x00156eb0


	//   ....[150]....
        /*6f34*/ 	.word	0x00156f30


	//   ....[151]....
        /*6f38*/ 	.word	0x00156f50


	//   ....[152]....
        /*6f3c*/ 	.word	0x00156fd0


	//   ....[153]....
        /*6f40*/ 	.word	0x00156ff0


	//   ....[154]....
        /*6f44*/ 	.word	0x00157070


	//   ....[155]....
        /*6f48*/ 	.word	0x00157090


	//   ....[156]....
        /*6f4c*/ 	.word	0x00157110


	//   ....[157]....
        /*6f50*/ 	.word	0x00157130


	//   ....[158]....
        /*6f54*/ 	.word	0x001571b0


	//   ....[159]....
        /*6f58*/ 	.word	0x001571d0


	//   ....[160]....
        /*6f5c*/ 	.word	0x00157250


	//   ....[161]....
        /*6f60*/ 	.word	0x00157270


	//   ....[162]....
        /*6f64*/ 	.word	0x001572f0


	//   ....[163]....
        /*6f68*/ 	.word	0x00157310


	//   ....[164]....
        /*6f6c*/ 	.word	0x00157390


	//   ....[165]....
        /*6f70*/ 	.word	0x001573b0


	//   ....[166]....
        /*6f74*/ 	.word	0x00157430


	//   ....[167]....
        /*6f78*/ 	.word	0x00157450


	//   ....[168]....
        /*6f7c*/ 	.word	0x001574d0


	//   ....[169]....
        /*6f80*/ 	.word	0x001574f0


	//   ....[170]....
        /*6f84*/ 	.word	0x00157570


	//   ....[171]....
        /*6f88*/ 	.word	0x00157590


	//   ....[172]....
        /*6f8c*/ 	.word	0x00157610


	//   ....[173]....
        /*6f90*/ 	.word	0x00157630


	//   ....[174]....
        /*6f94*/ 	.word	0x00157690


	//   ....[175]....
        /*6f98*/ 	.word	0x001576b0


	//   ....[176]....
        /*6f9c*/ 	.word	0x00157710


	//   ....[177]....
        /*6fa0*/ 	.word	0x00157730


	//   ....[178]....
        /*6fa4*/ 	.word	0x00157790


	//   ....[179]....
        /*6fa8*/ 	.word	0x001577b0


	//   ....[180]....
        /*6fac*/ 	.word	0x00157810


	//   ....[181]....
        /*6fb0*/ 	.word	0x00157830


	//   ....[182]....
        /*6fb4*/ 	.word	0x00157890


	//   ....[183]....
        /*6fb8*/ 	.word	0x001578b0


	//   ....[184]....
        /*6fbc*/ 	.word	0x00157910


	//   ....[185]....
        /*6fc0*/ 	.word	0x00157930


	//   ....[186]....
        /*6fc4*/ 	.word	0x00157990


	//   ....[187]....
        /*6fc8*/ 	.word	0x001579b0


	//   ....[188]....
        /*6fcc*/ 	.word	0x00157a10


	//   ....[189]....
        /*6fd0*/ 	.word	0x00157a30


	//   ....[190]....
        /*6fd4*/ 	.word	0x00157a90


	//   ....[191]....
        /*6fd8*/ 	.word	0x00157ab0


	//   ....[192]....
        /*6fdc*/ 	.word	0x00157b10


	//   ....[193]....
        /*6fe0*/ 	.word	0x00157b30


	//   ....[194]....
        /*6fe4*/ 	.word	0x00157bd0


	//   ....[195]....
        /*6fe8*/ 	.word	0x00157bf0


	//   ....[196]....
        /*6fec*/ 	.word	0x00157c50


	//   ....[197]....
        /*6ff0*/ 	.word	0x00157c70


	//   ....[198]....
        /*6ff4*/ 	.word	0x00157c90


	//   ....[199]....
        /*6ff8*/ 	.word	0x00157cd0


	//   ....[200]....
        /*6ffc*/ 	.word	0x00157d10


	//   ....[201]....
        /*7000*/ 	.word	0x00157d30


	//   ....[202]....
        /*7004*/ 	.word	0x00157d90


	//   ....[203]....
        /*7008*/ 	.word	0x00157db0


	//   ....[204]....
        /*700c*/ 	.word	0x00157e10


	//   ....[205]....
        /*7010*/ 	.word	0x00157e30


	//   ....[206]....
        /*7014*/ 	.word	0x00157e90


	//   ....[207]....
        /*7018*/ 	.word	0x00157eb0


	//   ....[208]....
        /*701c*/ 	.word	0x00157f10


	//   ....[209]....
        /*7020*/ 	.word	0x00157f30


	//   ....[210]....
        /*7024*/ 	.word	0x00157fd0


	//   ....[211]....
        /*7028*/ 	.word	0x00157ff0


	//   ....[212]....
        /*702c*/ 	.word	0x00158010


	//   ....[213]....
        /*7030*/ 	.word	0x00158030


	//   ....[214]....
        /*7034*/ 	.word	0x00158090


	//   ....[215]....
        /*7038*/ 	.word	0x001580d0


	//   ....[216]....
        /*703c*/ 	.word	0x00158110


	//   ....[217]....
        /*7040*/ 	.word	0x00158130


	//   ....[218]....
        /*7044*/ 	.word	0x00158190


	//   ....[219]....
        /*7048*/ 	.word	0x001581b0


	//   ....[220]....
        /*704c*/ 	.word	0x00158210


	//   ....[221]....
        /*7050*/ 	.word	0x00158230


	//   ....[222]....
        /*7054*/ 	.word	0x00158290


	//   ....[223]....
        /*7058*/ 	.word	0x001582b0


	//   ....[224]....
        /*705c*/ 	.word	0x00158310


	//   ....[225]....
        /*7060*/ 	.word	0x00158330


	//   ....[226]....
        /*7064*/ 	.word	0x00158390


	//   ....[227]....
        /*7068*/ 	.word	0x001583d0


	//   ....[228]....
        /*706c*/ 	.word	0x00158410


	//   ....[229]....
        /*7070*/ 	.word	0x00158430


	//   ....[230]....
        /*7074*/ 	.word	0x001584c0


	//   ....[231]....
        /*7078*/ 	.word	0x001584f0


	//   ....[232]....
        /*707c*/ 	.word	0x00158510


	//   ....[233]....
        /*7080*/ 	.word	0x00158530


	//   ....[234]....
        /*7084*/ 	.word	0x00158590


	//   ....[235]....
        /*7088*/ 	.word	0x001585b0


	//   ....[236]....
        /*708c*/ 	.word	0x00158650


	//   ....[237]....
        /*7090*/ 	.word	0x00158670


	//   ....[238]....
        /*7094*/ 	.word	0x001586d0


	//   ....[239]....
        /*7098*/ 	.word	0x001586f0


	//   ....[240]....
        /*709c*/ 	.word	0x00158740


	//   ....[241]....
        /*70a0*/ 	.word	0x00158770


	//   ....[242]....
        /*70a4*/ 	.word	0x001587d0


	//   ....[243]....
        /*70a8*/ 	.word	0x001587f0


	//   ....[244]....
        /*70ac*/ 	.word	0x00158930


	//   ....[245]....
        /*70b0*/ 	.word	0x00158950


	//   ....[246]....
        /*70b4*/ 	.word	0x00158970


	//   ....[247]....
        /*70b8*/ 	.word	0x00158990


	//   ....[248]....
        /*70bc*/ 	.word	0x001589b0


	//   ....[249]....
        /*70c0*/ 	.word	0x001589d0


	//   ....[250]....
        /*70c4*/ 	.word	0x001589f0


	//   ....[251]....
        /*70c8*/ 	.word	0x00158a10


	//   ....[252]....
        /*70cc*/ 	.word	0x00158a30


	//   ....[253]....
        /*70d0*/ 	.word	0x00158a50


	//   ....[254]....
        /*70d4*/ 	.word	0x00158ab0


	//----- nvinfo : EIATTR_VRC_CTA_INIT_COUNT
	.align		4
.L_41:
        /*70d8*/ 	.byte	0x02, 0x4a
	.zero		1
	.zero		1


	//----- nvinfo : EIATTR_EXIT_INSTR_OFFSETS
	.align		4
        /*70dc*/ 	.byte	0x04, 0x1c
        /*70de*/ 	.short	(.L_43 - .L_42)


	//   ....[0]....
.L_42:
        /*70e0*/ 	.word	0x00183d90


	//   ....[1]....
        /*70e4*/ 	.word	0x00183db0


	//----- nvinfo : EIATTR_REQNTID
	.align		4
.L_43:
        /*70e8*/ 	.byte	0x04, 0x10
        /*70ea*/ 	.short	(.L_45 - .L_44)
.L_44:
        /*70ec*/ 	.word	0x00000020
        /*70f0*/ 	.word	0x00000001
        /*70f4*/ 	.word	0x00000001


	//----- nvinfo : EIATTR_CBANK_PARAM_SIZE
	.align		4
.L_45:
        /*70f8*/ 	.byte	0x03, 0x19
        /*70fa*/ 	.short	0x0050


	//----- nvinfo : EIATTR_PARAM_CBANK
	.align		4
        /*70fc*/ 	.byte	0x04, 0x0a
        /*70fe*/ 	.short	(.L_47 - .L_46)
	.align		4
.L_46:
        /*7100*/ 	.word	index@(.nv.constant0.matmul_kernel)
        /*7104*/ 	.short	0x0380
        /*7106*/ 	.short	0x0050


	//----- nvinfo : EIATTR_SW_WAR
	.align		4
.L_47:
        /*7108*/ 	.byte	0x04, 0x36
        /*710a*/ 	.short	(.L_49 - .L_48)
.L_48:
        /*710c*/ 	.word	0x00000008
.L_49:


//--------------------- .nv.compat                --------------------------
	.section	.nv.compat,"",@"SHT_CUDA_COMPAT_INFO"
	.align	4
        /*0000*/ 	.byte	0x02, 0x02, 0x01, 0x00, 0x02, 0x05, 0x05, 0x00, 0x02, 0x03, 0x00, 0x00, 0x02, 0x06, 0x01, 0x00


//--------------------- .nv.callgraph             --------------------------
	.section	.nv.callgraph,"",@"SHT_CUDA_CALLGRAPH"
	.align	4
	.sectionentsize	8
	.align		4
        /*0000*/ 	.word	0x00000000
	.align		4
        /*0004*/ 	.word	0xffffffff
	.align		4
        /*0008*/ 	.word	0x00000000
	.align		4
        /*000c*/ 	.word	0xfffffffe
	.align		4
        /*0010*/ 	.word	0x00000000
	.align		4
        /*0014*/ 	.word	0xfffffffd
	.align		4
        /*0018*/ 	.word	0x00000000
	.align		4
        /*001c*/ 	.word	0xfffffffc


//--------------------- .text.matmul_kernel       --------------------------
	.section	.text.matmul_kernel,"ax",@progbits
	.align	128
        .global         matmul_kernel
        .type           matmul_kernel,@function
        .size           matmul_kernel,(.L_x_3 - matmul_kernel)
        .other          matmul_kernel,@"STO_CUDA_ENTRY STV_DEFAULT"
matmul_kernel:
.text.matmul_kernel:
[----:B------:R-:W1:Y:S08]  /*0000*/  LDC R1, c[0x0][0x37c] ;  /* 0x0000df00ff017b82 */ /* 0x000e700000000800 */
[----:B------:R-:W2:Y:S01]  /*0010*/  LDC.64 R2, c[0x0][0x398] ;  /* 0x0000e600ff027b82 */ /* 0x000ea20000000a00 */
[----:B------:R-:W3:Y:S01]  /*0020*/  S2R R9, SR_CTAID.X ;  /* 0x0000000000097919 */ /* 0x000ee20000002500 */
[----:B-1----:R-:W-:Y:S01]  /*0030*/  VIADD R1, R1, 0xffff6510 ;  /* 0xffff651001017836 */ /* 0x002fe20000000000 */
[----:B------:R-:W1:Y:S01]  /*0040*/  LDCU.64 UR28, c[0x0][0x388] ;  /* 0x00007100ff1c77ac */ /* 0x000e620008000a00 */
[----:B------:R-:W4:Y:S01]  /*0050*/  S2R R14, SR_TID.X ;  /* 0x00000000000e7919 */ /* 0x000f220000002100 */
[----:B------:R-:W1:Y:S01]  /*0060*/  LDCU UR5, c[0x0][0x39c] ;  /* 0x00007380ff0577ac */ /* 0x000e620008000800 */
[----:B------:R-:W1:Y:S01]  /*0070*/  LDCU UR52, c[0x0][0x3b0] ;  /* 0x00007600ff3477ac */ /* 0x000e620008000800 */
[----:B------:R-:W1:Y:S01]  /*0080*/  LDCU UR55, c[0x0][0x3b0] ;  /* 0x00007600ff3777ac */ /* 0x000e620008000800 */
[----:B------:R-:W1:Y:S01]  /*0090*/  LDCU UR75, c[0x0][0x3b0] ;  /* 0x00007600ff4b77ac */ /* 0x000e620008000800 */
[----:B------:R-:W1:Y:S01]  /*00a0*/  LDCU UR56, c[0x0][0x3b0] ;  /* 0x00007600ff3877ac */ /* 0x000e620008000800 */
[----:B--2---:R-:W-:Y:S01]  /*00b0*/  VIADD R0, R3, 0x1ff ;  /* 0x000001ff03007836 */ /* 0x004fe20000000000 */
[----:B------:R-:W-:Y:S01]  /*00c0*/  IABS R139, R3 ;  /* 0x00000003008b7213 */ /* 0x000fe20000000000 */
[----:B------:R2:W-:Y:S01]  /*00d0*/  STL [R1+0x5ea4], R2 ;  /* 0x005ea40201007387 */ /* 0x0005e20000100800 */
[----:B------:R-:W1:Y:S02]  /*00e0*/  LDCU UR57, c[0x0][0x3b0] ;  /* 0x00007600ff3977ac */ /* 0x000e640008000800 */
[----:B------:R-:W-:Y:S01]  /*00f0*/  SHF.R.S32.HI R5, RZ, 0x1f, R0 ;  /* 0x0000001fff057819 */ /* 0x000fe20000011400 */
[----:B------:R-:W1:Y:S03]  /*0100*/  LDCU UR58, c[0x0][0x3b0] ;  /* 0x00007600ff3a77ac */ /* 0x000e660008000800 */
[----:B------:R-:W-:-:S02]  /*0110*/  LEA.HI R5, R5, R0, RZ, 0x9 ;  /* 0x0000000005057211 */ /* 0x000fc400078f48ff */
[----:B---3--:R-:W-:Y:S01]  /*0120*/  IABS R10, R9 ;  /* 0x00000009000a7213 */ /* 0x008fe20000000000 */
[----:B------:R-:W3:Y:S01]  /*0130*/  LDCU UR60, c[0x0][0x3b0] ;  /* 0x00007600ff3c77ac */ /* 0x000ee20008000800 */
[----:B------:R-:W-:Y:S02]  /*0140*/  SHF.R.S32.HI R5, RZ, 0x9, R5 ;  /* 0x00000009ff057819 */ /* 0x000fe40000011405 */
[----:B----4-:R-:W-:Y:S01]  /*0150*/  LOP3.LUT R13, R14, 0x1f, RZ, 0xc0, !PT ;  /* 0x0000001f0e0d7812 */ /* 0x010fe200078ec0ff */
[----:B------:R-:W4:Y:S02]  /*0160*/  LDCU UR61, c[0x0][0x3b0] ;  /* 0x00007600ff3d77ac */ /* 0x000f240008000800 */
[----:B------:R-:W-:Y:S01]  /*0170*/  IMAD.SHL.U32 R6, R5, 0x8, RZ ;  /* 0x0000000805067824 */ /* 0x000fe200078e00ff */
[----:B------:R-:W1:Y:S04]  /*0180*/  LDCU UR62, c[0x0][0x3b0] ;  /* 0x00007600ff3e77ac */ /* 0x000e680008000800 */
[-C--:B------:R-:W-:Y:S01]  /*0190*/  IABS R7, R6.reuse ;  /* 0x0000000600077213 */ /* 0x080fe20000000000 */
[----:B------:R-:W1:Y:S01]  /*01a0*/  LDCU UR63, c[0x0][0x3b0] ;  /* 0x00007600ff3f77ac */ /* 0x000e620008000800 */
[----:B------:R-:W-:-:S02]  /*01b0*/  IABS R12, R6 ;  /* 0x00000006000c7213 */ /* 0x000fc40000000000 */
[----:B------:R-:W1:Y:S01]  /*01c0*/  I2F.RP R0, R7 ;  /* 0x0000000700007306 */ /* 0x000e620000209400 */
[----:B------:R-:W2:Y:S01]  /*01d0*/  LDCU UR64, c[0x0][0x3b0] ;  /* 0x00007600ff4077ac */ /* 0x000ea20008000800 */
[----:B------:R-:W2:Y:S01]  /*01e0*/  LDCU UR65, c[0x0][0x3b0] ;  /* 0x00007600ff4177ac */ /* 0x000ea20008000800 */
[----:B------:R-:W2:Y:S01]  /*01f0*/  LDCU UR66, c[0x0][0x3b0] ;  /* 0x00007600ff4277ac */ /* 0x000ea20008000800 */
[----:B------:R-:W2:Y:S04]  /*0200*/  LDCU UR67, c[0x0][0x3b0] ;  /* 0x00007600ff4377ac */ /* 0x000ea80008000800 */
[----:B-1----:R-:W1:Y:S01]  /*0210*/  MUFU.RCP R0, R0 ;  /* 0x0000000000007308 */ /* 0x002e620000001000 */
[----:B------:R-:W2:Y:S01]  /*0220*/  LDCU UR68, c[0x0][0x3b0] ;  /* 0x00007600ff4477ac */ /* 0x000ea20008000800 */
[----:B------:R-:W2:Y:S01]  /*0230*/  LDCU UR69, c[0x0][0x3b0] ;  /* 0x00007600ff4577ac */ /* 0x000ea20008000800 */
[----:B------:R-:W2:Y:S01]  /*0240*/  LDCU UR70, c[0x0][0x3b0] ;  /* 0x00007600ff4677ac */ /* 0x000ea20008000800 */
[----:B------:R-:W2:Y:S01]  /*0250*/  LDCU UR71, c[0x0][0x3b0] ;  /* 0x00007600ff4777ac */ /* 0x000ea20008000800 */
[----:B-1----:R-:W-:Y:S01]  /*0260*/  VIADD R4, R0, 0xffffffe ;  /* 0x0ffffffe00047836 */ /* 0x002fe20000000000 */
[----:B------:R-:W-:Y:S01]  /*0270*/  IADD3 R0, PT, PT, RZ, -R12, RZ ;  /* 0x8000000cff007210 */ /* 0x000fe20007ffe0ff */
[----:B------:R-:W1:Y:S02]  /*0280*/  LDCU UR72, c[0x0][0x3b0] ;  /* 0x00007600ff4877ac */ /* 0x000e640008000800 */
[----:B------:R2:W3:Y:S01]  /*0290*/  F2I.FTZ.U32.TRUNC.NTZ R5, R4 ;  /* 0x0000000400057305 */ /* 0x0004e2000021f000 */
[----:B------:R-:W1:Y:S01]  /*02a0*/  LDCU UR73, c[0x0][0x3b0] ;  /* 0x00007600ff4977ac */ /* 0x000e620008000800 */
[----:B------:R-:W1:Y:S01]  /*02b0*/  LDCU UR74, c[0x0][0x3b0] ;  /* 0x00007600ff4a77ac */ /* 0x000e620008000800 */
[----:B--2---:R-:W-:Y:S01]  /*02c0*/  IMAD.MOV.U32 R4, RZ, RZ, RZ ;  /* 0x000000ffff047224 */ /* 0x004fe200078e00ff */
[----:B------:R-:W2:Y:S01]  /*02d0*/  LDCU UR54, c[0x0][0x3b0] ;  /* 0x00007600ff3677ac */ /* 0x000ea20008000800 */
[----:B------:R-:W1:Y:S01]  /*02e0*/  LDCU UR53, c[0x0][0x3b0] ;  /* 0x00007600ff3577ac */ /* 0x000e620008000800 */
[----:B---3--:R-:W-:Y:S01]  /*02f0*/  IMAD.MOV R8, RZ, RZ, -R5 ;  /* 0x000000ffff087224 */ /* 0x008fe200078e0a05 */
[----:B------:R-:W3:Y:S03]  /*0300*/  LDCU UR51, c[0x0][0x3b0] ;  /* 0x00007600ff3377ac */ /* 0x000ee60008000800 */
[----:B------:R-:W-:-:S02]  /*0310*/  IMAD R11, R8, R7, RZ ;  /* 0x00000007080b7224 */ /* 0x000fc400078e02ff */
[----:B------:R-:W-:Y:S01]  /*0320*/  IMAD.MOV.U32 R8, RZ, RZ, R10 ;  /* 0x000000ffff087224 */ /* 0x000fe200078e000a */
[----:B------:R-:W1:Y:S01]  /*0330*/  LDCU UR40, c[0x0][0x3b0] ;  /* 0x00007600ff2877ac */ /* 0x000e620008000800 */
[----:B------:R-:W-:Y:S01]  /*0340*/  IMAD.HI.U32 R5, R5, R11, R4 ;  /* 0x0000000b05057227 */ /* 0x000fe200078e0004 */
[----:B------:R-:W1:Y:S05]  /*0350*/  LDCU UR41, c[0x0][0x3b0] ;  /* 0x00007600ff2977ac */ /* 0x000e6a0008000800 */
[----:B------:R-:W-:Y:S01]  /*0360*/  IMAD.HI.U32 R5, R5, R8, RZ ;  /* 0x0000000805057227 */ /* 0x000fe200078e00ff */
[----:B------:R-:W1:Y:S03]  /*0370*/  LDCU UR6, c[0x0][0x3b0] ;  /* 0x00007600ff0677ac */ /* 0x000e660008000800 */
[----:B------:R-:W-:Y:S01]  /*0380*/  IMAD R0, R5, R0, R8 ;  /* 0x0000000005007224 */ /* 0x000fe200078e0208 */
[----:B------:R-:W1:Y:S04]  /*0390*/  LDCU UR7, c[0x0][0x3b0] ;  /* 0x00007600ff0777ac */ /* 0x000e680008000800 */
[----:B------:R-:W-:Y:S01]  /*03a0*/  ISETP.GT.U32.AND P1, PT, R7, R0, PT ;  /* 0x000000000700720c */ /* 0x000fe20003f24070 */
[----:B------:R-:W1:Y:S01]  /*03b0*/  LDCU UR8, c[0x0][0x3b0] ;  /* 0x00007600ff0877ac */ /* 0x000e620008000800 */
[----:B------:R-:W1:Y:S01]  /*03c0*/  LDCU UR9, c[0x0][0x3b0] ;  /* 0x00007600ff0977ac */ /* 0x000e620008000800 */
[----:B------:R-:W1:Y:S10]  /*03d0*/  LDCU UR10, c[0x0][0x3b0] ;  /* 0x00007600ff0a77ac */ /* 0x000e740008000800 */
[----:B------:R-:W-:Y:S01]  /*03e0*/  @!P1 IMAD.IADD R0, R0, 0x1, -R7 ;  /* 0x0000000100009824 */ /* 0x000fe200078e0a07 */
[----:B------:R-:W1:Y:S01]  /*03f0*/  LDCU UR11, c[0x0][0x3b0] ;  /* 0x00007600ff0b77ac */ /* 0x000e620008000800 */
[----:B------:R-:W-:Y:S01]  /*0400*/  @!P1 VIADD R5, R5, 0x1 ;  /* 0x0000000105059836 */ /* 0x000fe20000000000 */
[----:B------:R-:W-:-:S02]  /*0410*/  ISETP.NE.AND P1, PT, R6, RZ, PT ;  /* 0x000000ff0600720c */ /* 0x000fc40003f25270 */
[----:B------:R-:W-:Y:S01]  /*0420*/  ISETP.GE.U32.AND P0, PT, R0, R7, PT ;  /* 0x000000070000720c */ /* 0x000fe20003f06070 */
[----:B------:R-:W1:Y:S01]  /*0430*/  LDCU UR12, c[0x0][0x3b0] ;  /* 0x00007600ff0c77ac */ /* 0x000e620008000800 */
[-C--:B------:R-:W-:Y:S01]  /*0440*/  LOP3.LUT R0, R9, R6.reuse, RZ, 0x3c, !PT ;  /* 0x0000000609007212 */ /* 0x080fe200078e3cff */
[----:B------:R-:W1:Y:S03]  /*0450*/  LDCU UR13, c[0x0][0x3b0] ;  /* 0x00007600ff0d77ac */ /* 0x000e660008000800 */
[----:B------:R-:W-:Y:S01]  /*0460*/  ISETP.GE.AND P2, PT, R0, RZ, PT ;  /* 0x000000ff0000720c */ /* 0x000fe20003f46270 */
[----:B------:R-:W-:Y:S01]  /*0470*/  VIADD R0, R2, 0x7f ;  /* 0x0000007f02007836 */ /* 0x000fe20000000000 */
[----:B------:R-:W1:Y:S05]  /*0480*/  LDCU UR14, c[0x0][0x3b0] ;  /* 0x00007600ff0e77ac */ /* 0x000e6a0008000800 */
[----:B------:R-:W-:Y:S01]  /*0490*/  @P0 VIADD R5, R5, 0x1 ;  /* 0x0000000105050836 */ /* 0x000fe20000000000 */
[----:B------:R-:W1:Y:S03]  /*04a0*/  LDCU UR20, c[0x0][0x3b0] ;  /* 0x00007600ff1477ac */ /* 0x000e660008000800 */
[----:B------:R-:W-:Y:S01]  /*04b0*/  IMAD.MOV.U32 R4, RZ, RZ, R5 ;  /* 0x000000ffff047224 */ /* 0x000fe200078e0005 */
[----:B------:R-:W-:Y:S01]  /*04c0*/  SHF.R.S32.HI R5, RZ, 0x1f, R0 ;  /* 0x0000001fff057819 */ /* 0x000fe20000011400 */
[----:B------:R-:W1:Y:S02]  /*04d0*/  LDCU UR21, c[0x0][0x3b0] ;  /* 0x00007600ff1577ac */ /* 0x000e640008000800 */
[----:B------:R-:W-:Y:S01]  /*04e0*/  @!P2 IMAD.MOV R4, RZ, RZ, -R4 ;  /* 0x000000ffff04a224 */ /* 0x000fe200078e0a04 */
[----:B------:R-:W-:Y:S01]  /*04f0*/  @!P1 LOP3.LUT R4, RZ, R6, RZ, 0x33, !PT ;  /* 0x00000006ff049212 */ /* 0x000fe200078e33ff */
[----:B------:R-:W1:Y:S01]  /*0500*/  LDCU UR16, c[0x0][0x3b0] ;  /* 0x00007600ff1077ac */ /* 0x000e620008000800 */
[----:B------:R-:W-:-:S02]  /*0510*/  LEA.HI R5, R5, R0, RZ, 0x7 ;  /* 0x0000000005057211 */ /* 0x000fc400078f38ff */
[----:B------:R-:W-:Y:S01]  /*0520*/  IABS R0, R2 ;  /* 0x0000000200007213 */ /* 0x000fe20000000000 */
[----:B------:R-:W-:Y:S01]  /*0530*/  IMAD.SHL.U32 R10, R4, 0x8, RZ ;  /* 0x00000008040a7824 */ /* 0x000fe200078e00ff */
[----:B------:R-:W1:Y:S01]  /*0540*/  LDCU UR15, c[0x0][0x3b0] ;  /* 0x00007600ff0f77ac */ /* 0x000e620008000800 */
[----:B------:R-:W-:-:S03]  /*0550*/  IMAD.MOV R4, RZ, RZ, -R4 ;  /* 0x000000ffff047224 */ /* 0x000fc600078e0a04 */
[----:B------:R-:W-:Y:S01]  /*0560*/  LEA.HI.SX32 R5, R5, -R10, 0x19 ;  /* 0x8000000a05057211 */ /* 0x000fe200078fcaff */
[----:B------:R-:W-:Y:S01]  /*0570*/  IMAD R9, R6, R4, R9 ;  /* 0x0000000406097224 */ /* 0x000fe200078e0209 */
[----:B------:R-:W1:Y:S01]  /*0580*/  LDCU UR26, c[0x0][0x3b0] ;  /* 0x00007600ff1a77ac */ /* 0x000e620008000800 */
[----:B------:R-:W-:Y:S01]  /*0590*/  IMAD.MOV.U32 R4, RZ, RZ, RZ ;  /* 0x000000ffff047224 */ /* 0x000fe200078e00ff */
[----:B------:R-:W-:Y:S01]  /*05a0*/  VIMNMX R12, PT, PT, R5, 0x8, PT ;  /* 0x00000008050c7848 */ /* 0x000fe20003fe0100 */
[----:B------:R-:W1:Y:S01]  /*05b0*/  I2F.RP R6, R0 ;  /* 0x0000000000067306 */ /* 0x000e620000209400 */
[----:B------:R-:W2:Y:S02]  /*05c0*/  LDCU UR22, c[0x0][0x3b0] ;  /* 0x00007600ff1677ac */ /* 0x000ea40008000800 */
[----:B------:R-:W-:Y:S01]  /*05d0*/  IABS R8, R12 ;  /* 0x0000000c00087213 */ /* 0x000fe20000000000 */
[----:B------:R-:W2:Y:S04]  /*05e0*/  LDCU UR24, c[0x0][0x3b0] ;  /* 0x00007600ff1877ac */ /* 0x000ea80008000800 */
[----:B------:R-:W2:Y:S01]  /*05f0*/  I2F.RP R7, R8 ;  /* 0x0000000800077306 */ /* 0x000ea20000209400 */
[----:B------:R-:W3:Y:S01]  /*0600*/  LDCU UR27, c[0x0][0x3b0] ;  /* 0x00007600ff1b77ac */ /* 0x000ee20008000800 */
[----:B------:R-:W3:Y:S06]  /*0610*/  LDCU UR33, c[0x0][0x3b0] ;  /* 0x00007600ff2177ac */ /* 0x000eec0008000800 */
[----:B-1----:R-:W-:Y:S01]  /*0620*/  MUFU.RCP R6, R6 ;  /* 0x0000000600067308 */ /* 0x002fe20000001000 */
[----:B------:R-:W1:Y:S01]  /*0630*/  LDCU UR17, c[0x0][0x3b0] ;  /* 0x00007600ff1177ac */ /* 0x000e620008000800 */
[----:B------:R-:W1:Y:S06]  /*0640*/  LDCU UR18, c[0x0][0x3b0] ;  /* 0x00007600ff1277ac */ /* 0x000e6c0008000800 */
[----:B--2---:R-:W2:Y:S01]  /*0650*/  MUFU.RCP R7, R7 ;  /* 0x0000000700077308 */ /* 0x004ea20000001000 */
[----:B------:R-:W1:Y:S01]  /*0660*/  LDCU UR32, c[0x0][0x3b0] ;  /* 0x00007600ff2077ac */ /* 0x000e620008000800 */
[----:B------:R-:W1:Y:S01]  /*0670*/  LDCU UR31, c[0x0][0x3b0] ;  /* 0x00007600ff1f77ac */ /* 0x000e620008000800 */
[----:B------:R-:W1:Y:S01]  /*0680*/  LDCU UR34, c[0x0][0x3b0] ;  /* 0x00007600ff2277ac */ /* 0x000e620008000800 */
[----:B------:R-:W1:Y:S01]  /*0690*/  LDCU UR35, c[0x0][0x3b0] ;  /* 0x00007600ff2377ac */ /* 0x000e620008000800 */
[----:B--2---:R-:W-:Y:S01]  /*06a0*/  IADD3 R5, PT, PT, R7, 0xffffffe, RZ ;  /* 0x0ffffffe07057810 */ /* 0x004fe20007ffe0ff */
[----:B------:R-:W2:Y:S01]  /*06b0*/  LDCU UR36, c[0x0][0x3b0] ;  /* 0x00007600ff2477ac */ /* 0x000ea20008000800 */
[----:B------:R-:W-:Y:S01]  /*06c0*/  IABS R7, R9 ;  /* 0x0000000900077213 */ /* 0x000fe20000000000 */
[----:B------:R-:W1:Y:S03]  /*06d0*/  LDCU UR37, c[0x0][0x3b0] ;  /* 0x00007600ff2577ac */ /* 0x000e660008000800 */
[----:B------:R-:W1:Y:S01]  /*06e0*/  F2I.FTZ.U32.TRUNC.NTZ R5, R5 ;  /* 0x0000000500057305 */ /* 0x000e62000021f000 */
[----:B------:R-:W2:Y:S01]  /*06f0*/  LDCU UR38, c[0x0][0x3b0] ;  /* 0x00007600ff2677ac */ /* 0x000ea20008000800 */
[----:B------:R-:W2:Y:S01]  /*0700*/  LDCU UR39, c[0x0][0x3b0] ;  /* 0x00007600ff2777ac */ /* 0x000ea20008000800 */
[----:B------:R-:W2:Y:S01]  /*0710*/  LDCU UR25, c[0x0][0x3b0] ;  /* 0x00007600ff1977ac */ /* 0x000ea20008000800 */
[--C-:B-1----:R-:W-:Y:S01]  /*0720*/  IMAD.MOV R11, RZ, RZ, -R5.reuse ;  /* 0x000000ffff0b7224 */ /* 0x102fe200078e0a05 */
[----:B------:R-:W1:Y:S03]  /*0730*/  LDCU UR42, c[0x0][0x3b0] ;  /* 0x00007600ff2a77ac */ /* 0x000e660008000800 */
[----:B------:R-:W-:Y:S01]  /*0740*/  IMAD R3, R11, R8, RZ ;  /* 0x000000080b037224 */ /* 0x000fe200078e02ff */
[----:B------:R-:W-:Y:S01]  /*0750*/  IABS R11, R12 ;  /* 0x0000000c000b7213 */ /* 0x000fe20000000000 */
[----:B------:R-:W1:Y:S02]  /*0760*/  LDCU UR45, c[0x0][0x3b0] ;  /* 0x00007600ff2d77ac */ /* 0x000e640008000800 */
[----:B------:R-:W-:Y:S01]  /*0770*/  IMAD.HI.U32 R4, R5, R3, R4 ;  /* 0x0000000305047227 */ /* 0x000fe200078e0004 */
[----:B------:R-:W1:Y:S03]  /*0780*/  LDCU UR46, c[0x0][0x3b0] ;  /* 0x00007600ff2e77ac */ /* 0x000e660008000800 */
[----:B------:R-:W-:-:S02]  /*0790*/  IMAD.MOV.U32 R3, RZ, RZ, R7 ;  /* 0x000000ffff037224 */ /* 0x000fc400078e0007 */
[----:B------:R-:W-:Y:S01]  /*07a0*/  IMAD.MOV R5, RZ, RZ, -R11 ;  /* 0x000000ffff057224 */ /* 0x000fe200078e0a0b */
[----:B------:R-:W1:Y:S01]  /*07b0*/  I2F.RP R7, R139 ;  /* 0x0000008b00077306 */ /* 0x000e620000209400 */
[----:B------:R-:W-:Y:S01]  /*07c0*/  IMAD.HI.U32 R4, R4, R3, RZ ;  /* 0x0000000304047227 */ /* 0x000fe200078e00ff */
[----:B------:R-:W1:Y:S03]  /*07d0*/  LDCU UR59, c[0x0][0x3b0] ;  /* 0x00007600ff3b77ac */ /* 0x000e660008000800 */
[----:B------:R-:W-:Y:S01]  /*07e0*/  IMAD R3, R4, R5, R3 ;  /* 0x0000000504037224 */ /* 0x000fe200078e0203 */
[----:B------:R-:W2:Y:S01]  /*07f0*/  LDCU UR43, c[0x0][0x3b0] ;  /* 0x00007600ff2b77ac */ /* 0x000ea20008000800 */
[----:B------:R-:W-:-:S03]  /*0800*/  VIADD R5, R6, 0xffffffe ;  /* 0x0ffffffe06057836 */ /* 0x000fc60000000000 */
[----:B------:R-:W-:Y:S01]  /*0810*/  ISETP.GT.U32.AND P1, PT, R8, R3, PT ;  /* 0x000000030800720c */ /* 0x000fe20003f24070 */
[----:B------:R-:W2:Y:S02]  /*0820*/  LDCU UR47, c[0x0][0x3b0] ;  /* 0x00007600ff2f77ac */ /* 0x000ea40008000800 */
[----:B------:R-:W-:Y:S01]  /*0830*/  F2I.FTZ.U32.TRUNC.NTZ R5, R5 ;  /* 0x0000000500057305 */ /* 0x000fe2000021f000 */
[----:B------:R-:W2:Y:S01]  /*0840*/  LDCU UR49, c[0x0][0x3b0] ;  /* 0x00007600ff3177ac */ /* 0x000ea20008000800 */
[----:B------:R-:W2:Y:S06]  /*0850*/  LDCU UR48, c[0x0][0x3b0] ;  /* 0x00007600ff3077ac */ /* 0x000eac0008000800 */
[----:B-1----:R-:W1:Y:S02]  /*0860*/  MUFU.RCP R7, R7 ;  /* 0x0000000700077308 */ /* 0x002e640000001000 */
[----:B------:R-:W-:Y:S01]  /*0870*/  @!P1 IMAD.IADD R3, R3, 0x1, -R8 ;  /* 0x0000000103039824 */ /* 0x000fe200078e0a08 */
[----:B------:R-:W2:Y:S01]  /*0880*/  LDCU UR77, c[0x0][0x3a0] ;  /* 0x00007400ff4d77ac */ /* 0x000ea20008000800 */
[----:B------:R-:W-:Y:S01]  /*0890*/  @!P1 VIADD R4, R4, 0x1 ;  /* 0x0000000104049836 */ /* 0x000fe20000000000 */
[----:B------:R-:W-:-:S02]  /*08a0*/  ISETP.NE.AND P1, PT, R12, RZ, PT ;  /* 0x000000ff0c00720c */ /* 0x000fc40003f25270 */
[----:B------:R-:W-:Y:S01]  /*08b0*/  ISETP.GE.U32.AND P0, PT, R3, R8, PT ;  /* 0x000000080300720c */ /* 0x000fe20003f06070 */
[----:B------:R-:W2:Y:S01]  /*08c0*/  LDCU UR44, c[0x0][0x3b0] ;  /* 0x00007600ff2c77ac */ /* 0x000ea20008000800 */
[----:B------:R-:W-:Y:S01]  /*08d0*/  LOP3.LUT R3, R9, R12, RZ, 0x3c, !PT ;  /* 0x0000000c09037212 */ /* 0x000fe200078e3cff */
[----:B------:R-:W2:Y:S03]  /*08e0*/  LDCU UR50, c[0x0][0x3b0] ;  /* 0x00007600ff3277ac */ /* 0x000ea60008000800 */
[----:B------:R-:W-:Y:S01]  /*08f0*/  ISETP.GE.AND P2, PT, R3, RZ, PT ;  /* 0x000000ff0300720c */ /* 0x000fe20003f46270 */
[----:B------:R-:W2:Y:S01]  /*0900*/  LDCU UR76, c[0x0][0x3b0] ;  /* 0x00007600ff4c77ac */ /* 0x000ea20008000800 */
[----:B-1----:R-:W-:Y:S01]  /*0910*/  IADD3 R134, PT, PT, R7, 0xffffffe, RZ ;  /* 0x0ffffffe07867810 */ /* 0x002fe20007ffe0ff */
[----:B------:R-:W-:-:S04]  /*0920*/  IMAD.MOV R7, RZ, RZ, -R5 ;  /* 0x000000ffff077224 */ /* 0x000fc800078e0a05 */
[----:B------:R-:W-:Y:S01]  /*0930*/  @P0 VIADD R4, R4, 0x1 ;  /* 0x0000000104040836 */ /* 0x000fe20000000000 */
[----:B------:R-:W1:Y:S01]  /*0940*/  F2I.FTZ.U32.TRUNC.NTZ R135, R134 ;  /* 0x0000008600877305 */ /* 0x000e62000021f000 */
[----:B------:R-:W-:Y:S01]  /*0950*/  IMAD R7, R7, R0, RZ ;  /* 0x0000000007077224 */ /* 0x000fe200078e02ff */
[----:B------:R-:W2:Y:S01]  /*0960*/  LDCU UR23, c[0x0][0x3b0] ;  /* 0x00007600ff1777ac */ /* 0x000ea20008000800 */
[----:B------:R-:W-:Y:S01]  /*0970*/  IMAD.MOV.U32 R6, RZ, RZ, R4 ;  /* 0x000000ffff067224 */ /* 0x000fe200078e0004 */
[----:B------:R-:W-:Y:S01]  /*0980*/  MOV R4, RZ ;  /* 0x000000ff00047202 */ /* 0x000fe20000000f00 */
[----:B------:R-:W2:Y:S02]  /*0990*/  LDCU UR30, c[0x0][0x3b0] ;  /* 0x00007600ff1e77ac */ /* 0x000ea40008000800 */
[----:B------:R-:W-:Y:S01]  /*09a0*/  @!P2 IMAD.MOV R6, RZ, RZ, -R6 ;  /* 0x000000ffff06a224 */ /* 0x000fe200078e0a06 */
[----:B------:R-:W-:Y:S01]  /*09b0*/  @!P1 LOP3.LUT R6, RZ, R12, RZ, 0x33, !PT ;  /* 0x0000000cff069212 */ /* 0x000fe200078e33ff */
[----:B------:R-:W-:Y:S01]  /*09c0*/  IMAD.HI.U32 R4, R5, R7, R4 ;  /* 0x0000000705047227 */ /* 0x000fe200078e0004 */
[----:B------:R-:W2:Y:S03]  /*09d0*/  LDCU UR19, c[0x0][0x3b0] ;  /* 0x00007600ff1377ac */ /* 0x000ea60008000800 */
[----:B------:R-:W-:Y:S01]  /*09e0*/  IMAD.MOV R3, RZ, RZ, -R6 ;  /* 0x000000ffff037224 */ /* 0x000fe200078e0a06 */
[----:B------:R-:W2:Y:S01]  /*09f0*/  LDCU UR4, c[0x0][0x3a4] ;  /* 0x00007480ff0477ac */ /* 0x000ea20008000800 */
[----:B-1----:R-:W-:-:S02]  /*0a00*/  IMAD.MOV R8, RZ, RZ, -R135 ;  /* 0x000000ffff087224 */ /* 0x002fc400078e0a87 */
[----:B------:R-:W-:Y:S02]  /*0a10*/  IMAD R3, R12, R3, R9 ;  /* 0x000000030c037224 */ /* 0x000fe400078e0209 */
[----:B------:R-:W-:Y:S02]  /*0a20*/  IMAD.SHL.U32 R33, R6, 0x200, RZ ;  /* 0x0000020006217824 */ /* 0x000fe400078e00ff */
[----:B------:R-:W-:Y:S02]  /*0a30*/  IMAD.IADD R3, R10, 0x1, R3 ;  /* 0x000000010a037824 */ /* 0x000fe400078e0203 */
[----:B------:R-:W-:Y:S01]  /*0a40*/  IMAD R5, R8, R139, RZ ;  /* 0x0000008b08057224 */ /* 0x000fe200078e02ff */
[----:B------:R-:W-:Y:S01]  /*0a50*/  STL [R1+0xd4], R33 ;  /* 0x0000d42101007387 */ /* 0x000fe20000100800 */
[----:B------:R-:W-:Y:S01]  /*0a60*/  IMAD.SHL.U32 R3, R3, 0x80, RZ ;  /* 0x0000008003037824 */ /* 0x000fe200078e00ff */
[----:B------:R-:W-:Y:S01]  /*0a70*/  IADD3 R99, PT, PT, R33, 0x110, RZ ;  /* 0x0000011021637810 */ /* 0x000fe20007ffe0ff */
[----:B------:R-:W-:-:S02]  /*0a80*/  IMAD.MOV.U32 R134, RZ, RZ, RZ ;  /* 0x000000ffff867224 */ /* 0x000fc400078e00ff */
[----:B------:R-:W-:Y:S01]  /*0a90*/  VIADD R6, R33, 0x1 ;  /* 0x0000000121067836 */ /* 0x000fe20000000000 */
[----:B------:R-:W-:Y:S01]  /*0aa0*/  LOP3.LUT R9, R3, 0x1f, R14, 0xf8, !PT ;  /* 0x0000001f03097812 */ /* 0x000fe200078ef80e */
[-C--:B------:R-:W-:Y:S01]  /*0ab0*/  IMAD.HI.U32 R103, R135, R5.reuse, R134 ;  /* 0x0000000587677227 */ /* 0x080fe200078e0086 */
[----:B------:R-:W-:Y:S02]  /*0ac0*/  LOP3.LUT R7, R3, 0x20, R13, 0xfe, !PT ;  /* 0x0000002003077812 */ /* 0x000fe400078efe0d */
[----:B------:R-:W-:Y:S01]  /*0ad0*/  LOP3.LUT R2, R9, 0x60, RZ, 0xfc, !PT ;  /* 0x0000006009027812 */ /* 0x000fe200078efcff */
[----:B------:R-:W-:Y:S01]  /*0ae0*/  IMAD.HI.U32 R134, R135, R5, R134 ;  /* 0x0000000587867227 */ /* 0x000fe200078e0086 */
[----:B------:R-:W-:Y:S01]  /*0af0*/  LOP3.LUT R5, R9, 0x40, RZ, 0xfc, !PT ;  /* 0x0000004009057812 */ /* 0x000fe200078efcff */
[----:B------:R1:W-:Y:S01]  /*0b00*/  STL [R1+0xd8], R9 ;  /* 0x0000d80901007387 */ /* 0x0003e20000100800 */
[----:B------:R-:W-:Y:S01]  /*0b10*/  IABS R233, R9 ;  /* 0x0000000900e97213 */ /* 0x000fe20000000000 */
[C---:B------:R-:W-:Y:S01]  /*0b20*/  VIADD R15, R33.reuse, 0xa ;  /* 0x0000000a210f7836 */ /* 0x040fe20000000000 */
[----:B------:R-:W-:Y:S01]  /*0b30*/  IABS R8, R6 ;  /* 0x0000000600087213 */ /* 0x000fe20000000000 */
[----:B------:R2:W-:Y:S01]  /*0b40*/  STL [R1+0xdc], R7 ;  /* 0x0000dc0701007387 */ /* 0x0005e20000100800 */
[----:B------:R-:W-:Y:S01]  /*0b50*/  IABS R11, R5 ;  /* 0x00000005000b7213 */ /* 0x000fe20000000000 */
[----:B------:R-:W-:Y:S01]  /*0b60*/  IMAD.HI.U32 R3, R4, R233, RZ ;  /* 0x000000e904037227 */ /* 0x000fe200078e00ff */
[----:B------:R-:W-:Y:S01]  /*0b70*/  IABS R39, R2 ;  /* 0x0000000200277213 */ /* 0x000fe20000000000 */
[----:B------:R3:W-:Y:S01]  /*0b80*/  STL [R1+0x3150], R5 ;  /* 0x0031500501007387 */ /* 0x0007e20000100800 */
[----:B------:R-:W-:Y:S01]  /*0b90*/  ISETP.GE.AND P5, PT, R6, RZ, PT ;  /* 0x000000ff0600720c */ /* 0x000fe20003fa6270 */
[----:B------:R-:W-:Y:S01]  /*0ba0*/  IMAD.HI.U32 R6, R4, R11, RZ ;  /* 0x0000000b04067227 */ /* 0x000fe200078e00ff */
[----:B-1----:R-:W-:Y:S01]  /*0bb0*/  IABS R9, R7 ;  /* 0x0000000700097213 */ /* 0x002fe20000000000 */
[----:B------:R1:W-:Y:S01]  /*0bc0*/  STL [R1+0x3154], R2 ;  /* 0x0031540201007387 */ /* 0x0003e20000100800 */
[----:B------:R-:W-:Y:S01]  /*0bd0*/  IADD3 R13, PT, PT, R33, 0x9, RZ ;  /* 0x00000009210d7810 */ /* 0x000fe20007ffe0ff */
[----:B--2---:R-:W-:Y:S01]  /*0be0*/  IMAD.HI.U32 R7, R103, R8, RZ ;  /* 0x0000000867077227 */ /* 0x004fe200078e00ff */
[----:B------:R-:W-:-:S02]  /*0bf0*/  IABS R20, R15 ;  /* 0x0000000f00147213 */ /* 0x000fc40000000000 */
[----:B------:R-:W-:Y:S01]  /*0c00*/  IABS R18, R13 ;  /* 0x0000000d00127213 */ /* 0x000fe20000000000 */
[----:B---3--:R-:W-:-:S04]  /*0c10*/  IMAD.HI.U32 R5, R4, R9, RZ ;  /* 0x0000000904057227 */ /* 0x008fc800078e00ff */
[----:B------:R-:W-:Y:S01]  /*0c20*/  IMAD.HI.U32 R4, R4, R39, RZ ;  /* 0x0000002704047227 */ /* 0x000fe200078e00ff */
[----:B------:R-:W-:-:S03]  /*0c30*/  IADD3 R5, PT, PT, -R5, RZ, RZ ;  /* 0x000000ff05057210 */ /* 0x000fc60007ffe1ff */
[----:B------:R-:W-:Y:S02]  /*0c40*/  IMAD.MOV R10, RZ, RZ, -R7 ;  /* 0x000000ffff0a7224 */ /* 0x000fe400078e0a07 */
[----:B------:R-:W-:Y:S02]  /*0c50*/  IMAD.MOV R7, RZ, RZ, -R4 ;  /* 0x000000ffff077224 */ /* 0x000fe400078e0a04 */
[C---:B------:R-:W-:Y:S02]  /*0c60*/  IMAD R4, R139.reuse, R10, R8 ;  /* 0x0000000a8b047224 */ /* 0x040fe400078e0208 */
[----:B------:R-:W-:Y:S02]  /*0c70*/  IMAD.MOV R3, RZ, RZ, -R3 ;  /* 0x000000ffff037224 */ /* 0x000fe400078e0a03 */
[C---:B------:R-:W-:Y:S01]  /*0c80*/  IMAD R112, R0.reuse, R5, R9 ;  /* 0x0000000500707224 */ /* 0x040fe200078e0209 */
[----:B------:R-:W-:Y:S01]  /*0c90*/  ISETP.GT.U32.AND P3, PT, R139, R4, PT ;  /* 0x000000048b00720c */ /* 0x000fe20003f64070 */
[----:B------:R-:W-:-:S02]  /*0ca0*/  IMAD R233, R0, R3, R233 ;  /* 0x0000000300e97224 */ /* 0x000fc400078e02e9 */
[----:B------:R-:W-:Y:S01]  /*0cb0*/  IMAD.MOV R6, RZ, RZ, -R6 ;  /* 0x000000ffff067224 */ /* 0x000fe200078e0a06 */
[C---:B------:R-:W-:Y:S01]  /*0cc0*/  ISETP.GT.U32.AND P4, PT, R0.reuse, R112, PT ;  /* 0x000000700000720c */ /* 0x040fe20003f84070 */
[C---:B------:R-:W-:Y:S01]  /*0cd0*/  VIADD R3, R33.reuse, 0x2 ;  /* 0x0000000221037836 */ /* 0x040fe20000000000 */
[C---:B------:R-:W-:Y:S01]  /*0ce0*/  ISETP.GT.U32.AND P6, PT, R0.reuse, R233, PT ;  /* 0x000000e90000720c */ /* 0x040fe20003fc4070 */
[C---:B------:R-:W-:Y:S02]  /*0cf0*/  IMAD R166, R0.reuse, R6, R11 ;  /* 0x0000000600a67224 */ /* 0x040fe400078e020b */
[----:B------:R-:W-:Y:S01]  /*0d00*/  VIADD R6, R33, 0x4 ;  /* 0x0000000421067836 */ /* 0x000fe20000000000 */
[----:B------:R-:W-:Y:S01]  /*0d10*/  ISETP.GE.AND P1, PT, R3, RZ, PT ;  /* 0x000000ff0300720c */ /* 0x000fe20003f26270 */
[----:B------:R-:W-:Y:S01]  /*0d20*/  IMAD R39, R0, R7, R39 ;  /* 0x0000000700277224 */ /* 0x000fe200078e0227 */
[----:B------:R-:W-:Y:S01]  /*0d30*/  IABS R3, R3 ;  /* 0x0000000300037213 */ /* 0x000fe20000000000 */
[----:B------:R-:W-:Y:S01]  /*0d40*/  @!P3 IMAD.IADD R4, R4, 0x1, -R139 ;  /* 0x000000010404b824 */ /* 0x000fe200078e0a8b */
[----:B------:R-:W-:Y:S01]  /*0d50*/  ISETP.GE.AND P0, PT, R6, RZ, PT ;  /* 0x000000ff0600720c */ /* 0x000fe20003f06270 */
[----:B------:R-:W-:Y:S01]  /*0d60*/  VIADD R5, R33, 0x3 ;  /* 0x0000000321057836 */ /* 0x000fe20000000000 */
[----:B------:R-:W-:Y:S01]  /*0d70*/  IABS R10, R6 ;  /* 0x00000006000a7213 */ /* 0x000fe20000000000 */
[----:B------:R-:W-:Y:S01]  /*0d80*/  IMAD.MOV.U32 R6, RZ, RZ, R3 ;  /* 0x000000ffff067224 */ /* 0x000fe200078e0003 */
[----:B------:R-:W-:Y:S01]  /*0d90*/  ISETP.GT.U32.AND P3, PT, R139, R4, PT ;  /* 0x000000048b00720c */ /* 0x000fe20003f64070 */
[----:B------:R-:W-:Y:S01]  /*0da0*/  @!P4 IMAD.IADD R112, R112, 0x1, -R0 ;  /* 0x000000017070c824 */ /* 0x000fe200078e0a00 */
[----:B------:R-:W-:Y:S01]  /*0db0*/  ISETP.GT.U32.AND P4, PT, R0, R39, PT ;  /* 0x000000270000720c */ /* 0x000fe20003f84070 */
[----:B------:R-:W-:Y:S01]  /*0dc0*/  IMAD.HI.U32 R3, R103, R6, RZ ;  /* 0x0000000667037227 */ /* 0x000fe200078e00ff */
[----:B------:R-:W-:-:S02]  /*0dd0*/  ISETP.GE.AND P2, PT, R5, RZ, PT ;  /* 0x000000ff0500720c */ /* 0x000fc40003f46270 */
[----:B------:R-:W-:Y:S01]  /*0de0*/  IABS R8, R5 ;  /* 0x0000000500087213 */ /* 0x000fe20000000000 */
[----:B------:R-:W-:Y:S01]  /*0df0*/  IMAD.MOV R7, RZ, RZ, -R3 ;  /* 0x000000ffff077224 */ /* 0x000fe200078e0a03 */
[----:B------:R-:W-:Y:S01]  /*0e00*/  @!P6 IADD3 R233, PT, PT, R233, -R0, RZ ;  /* 0x80000000e9e9e210 */ /* 0x000fe20007ffe0ff */
[----:B------:R-:W-:Y:S01]  /*0e10*/  IMAD.HI.U32 R5, R103, R10, RZ ;  /* 0x0000000a67057227 */ /* 0x000fe200078e00ff */
[----:B------:R-:W-:-:S03]  /*0e20*/  ISETP.GT.U32.AND P6, PT, R0, R166, PT ;  /* 0x000000a60000720c */ /* 0x000fc60003fc4070 */
[----:B------:R-:W-:Y:S01]  /*0e30*/  IMAD R6, R139, R7, R6 ;  /* 0x000000078b067224 */ /* 0x000fe200078e0206 */
[----:B------:R-:W-:Y:S01]  /*0e40*/  STL [R1+0x5ea8], R233 ;  /* 0x005ea8e901007387 */ /* 0x000fe20000100800 */
[----:B------:R-:W-:Y:S02]  /*0e50*/  @!P4 IMAD.IADD R39, R39, 0x1, -R0 ;  /* 0x000000012727c824 */ /* 0x000fe400078e0a00 */
[----:B------:R-:W-:Y:S01]  /*0e60*/  IMAD.MOV R5, RZ, RZ, -R5 ;  /* 0x000000ffff057224 */ /* 0x000fe200078e0a05 */
[C---:B------:R-:W-:Y:S01]  /*0e70*/  ISETP.GT.U32.AND P4, PT, R139.reuse, R6, PT ;  /* 0x000000068b00720c */ /* 0x040fe20003f84070 */
[----:B------:R-:W-:Y:S01]  /*0e80*/  @!P3 IMAD.IADD R4, R4, 0x1, -R139 ;  /* 0x000000010404b824 */ /* 0x000fe200078e0a8b */
[----:B------:R-:W-:Y:S01]  /*0e90*/  STL [R1+0x5eac], R112 ;  /* 0x005eac7001007387 */ /* 0x000fe20000100800 */
[----:B------:R-:W-:Y:S02]  /*0ea0*/  IMAD R10, R139, R5, R10 ;  /* 0x000000058b0a7224 */ /* 0x000fe400078e020a */
[----:B-1----:R-:W-:-:S02]  /*0eb0*/  IMAD.MOV.U32 R2, RZ, RZ, R4 ;  /* 0x000000ffff027224 */ /* 0x002fc400078e0004 */
[----:B------:R-:W-:-:S04]  /*0ec0*/  IMAD.HI.U32 R3, R103, R8, RZ ;  /* 0x0000000867037227 */ /* 0x000fc800078e00ff */
[----:B------:R-:W-:Y:S02]  /*0ed0*/  VIADD R9, R33, 0x5 ;  /* 0x0000000521097836 */ /* 0x000fe40000000000 */
[----:B------:R-:W-:Y:S01]  /*0ee0*/  @!P5 IMAD.MOV R2, RZ, RZ, -R2 ;  /* 0x000000ffff02d224 */ /* 0x000fe200078e0a02 */
[C---:B------:R-:W-:Y:S01]  /*0ef0*/  ISETP.GT.U32.AND P5, PT, R139.reuse, R10, PT ;  /* 0x0000000a8b00720c */ /* 0x040fe20003fa4070 */
[----:B------:R-:W-:Y:S01]  /*0f00*/  IMAD.MOV R7, RZ, RZ, -R3 ;  /* 0x000000ffff077224 */ /* 0x000fe200078e0a03 */
[----:B------:R-:W-:Y:S01]  /*0f10*/  IABS R12, R9 ;  /* 0x00000009000c7213 */ /* 0x000fe20000000000 */
[----:B------:R-:W-:Y:S02]  /*0f20*/  @!P4 IMAD.IADD R6, R6, 0x1, -R139 ;  /* 0x000000010606c824 */ /* 0x000fe400078e0a8b */
[----:B------:R-:W-:Y:S02]  /*0f30*/  IMAD R8, R139, R7, R8 ;  /* 0x000000078b087224 */ /* 0x000fe400078e0208 */
[----:B------:R-:W-:Y:S01]  /*0f40*/  @!P6 IMAD.IADD R166, R166, 0x1, -R0 ;  /* 0x00000001a6a6e824 */ /* 0x000fe200078e0a00 */
[----:B------:R-:W-:Y:S01]  /*0f50*/  ISETP.GE.AND P6, PT, R9, RZ, PT ;  /* 0x000000ff0900720c */ /* 0x000fe20003fc6270 */
[----:B------:R-:W-:Y:S01]  /*0f60*/  IMAD.HI.U32 R3, R103, R12, RZ ;  /* 0x0000000c67037227 */ /* 0x000fe200078e00ff */
[----:B------:R-:W-:-:S02]  /*0f70*/  ISETP.GT.U32.AND P4, PT, R139, R6, PT ;  /* 0x000000068b00720c */ /* 0x000fc40003f84070 */
[----:B------:R-:W-:Y:S01]  /*0f80*/  ISETP.GT.U32.AND P3, PT, R139, R8, PT ;  /* 0x000000088b00720c */ /* 0x000fe20003f64070 */
[----:B------:R-:W-:Y:S01]  /*0f90*/  VIADD R9, R33, 0x7 ;  /* 0x0000000721097836 */ /* 0x000fe20000000000 */
[----:B------:R-:W-:Y:S01]  /*0fa0*/  IADD3 R3, PT, PT, -R3, RZ, RZ ;  /* 0x000000ff03037210 */ /* 0x000fe20007ffe1ff */
[--C-:B------:R-:W-:Y:S01]  /*0fb0*/  @!P5 IMAD.IADD R10, R10, 0x1, -R139.reuse ;  /* 0x000000010a0ad824 */ /* 0x100fe200078e0a8b */
[----:B------:R-:W-:Y:S01]  /*0fc0*/  STL [R1+0x5eb0], R166 ;  /* 0x005eb0a601007387 */ /* 0x000fe20000100800 */
[----:B------:R-:W-:Y:S01]  /*0fd0*/  VIADD R7, R33, 0x6 ;  /* 0x0000000621077836 */ /* 0x000fe20000000000 */
[----:B------:R-:W-:Y:S01]  /*0fe0*/  IABS R14, R9 ;  /* 0x00000009000e7213 */ /* 0x000fe20000000000 */
[C---:B------:R-:W-:Y:S01]  /*0ff0*/  IMAD R4, R139.reuse, R3, R12 ;  /* 0x000000038b047224 */ /* 0x040fe200078e020c */
[----:B------:R-:W-:Y:S01]  /*1000*/  ISETP.GT.U32.AND P5, PT, R139, R10, PT ;  /* 0x0000000a8b00720c */ /* 0x000fe20003fa4070 */
[----:B------:R-:W-:Y:S01]  /*1010*/  VIADD R11, R33, 0x8 ;  /* 0x00000008210b7836 */ /* 0x000fe20000000000 */
[----:B------:R-:W-:Y:S01]  /*1020*/  IABS R12, R7 ;  /* 0x00000007000c7213 */ /* 0x000fe20000000000 */
[----:B------:R-:W-:Y:S01]  /*1030*/  IMAD.HI.U32 R5, R103, R14, RZ ;  /* 0x0000000e67057227 */ /* 0x000fe200078e00ff */
[----:B------:R-:W-:Y:S02]  /*1040*/  STL [R1+0x5eb8], R39 ;  /* 0x005eb82701007387 */ /* 0x000fe40000100800 */
[----:B------:R-:W-:Y:S01]  /*1050*/  IABS R16, R11 ;  /* 0x0000000b00107213 */ /* 0x000fe20000000000 */
[--C-:B------:R-:W-:Y:S01]  /*1060*/  @!P4 IMAD.IADD R6, R6, 0x1, -R139.reuse ;  /* 0x000000010606c824 */ /* 0x100fe200078e0a8b */
[----:B------:R-:W-:Y:S01]  /*1070*/  ISETP.GT.U32.AND P4, PT, R139, R4, PT ;  /* 0x000000048b00720c */ /* 0x000fe20003f84070 */
[----:B------:R-:W-:Y:S01]  /*1080*/  @!P3 IMAD.IADD R8, R8, 0x1, -R139 ;  /* 0x000000010808b824 */ /* 0x000fe200078e0a8b */
[----:B------:R1:W-:Y:S01]  /*1090*/  STL [R1+0x5eb4], R0 ;  /* 0x005eb40001007387 */ /* 0x0003e20000100800 */
[----:B------:R-:W-:Y:S01]  /*10a0*/  IMAD.MOV R5, RZ, RZ, -R5 ;  /* 0x000000ffff057224 */ /* 0x000fe200078e0a05 */
[----:B------:R-:W-:Y:S01]  /*10b0*/  MOV R120, R6 ;  /* 0x0000000600787202 */ /* 0x000fe20000000f00 */
[----:B------:R-:W-:Y:S01]  /*10c0*/  IMAD.HI.U32 R3, R103, R12, RZ ;  /* 0x0000000c67037227 */ /* 0x000fe200078e00ff */
[C---:B------:R-:W-:Y:S01]  /*10d0*/  ISETP.GT.U32.AND P3, PT, R139.reuse, R8, PT ;  /* 0x000000088b00720c */ /* 0x040fe20003f64070 */
[----:B------:R-:W-:Y:S02]  /*10e0*/  STL [R1+0x1a8], R2 ;  /* 0x0001a80201007387 */ /* 0x000fe40000100800 */
[----:B------:R-:W-:-:S02]  /*10f0*/  IMAD R14, R139, R5, R14 ;  /* 0x000000058b0e7224 */ /* 0x000fc400078e020e */
[----:B------:R-:W-:Y:S02]  /*1100*/  @!P5 IMAD.IADD R10, R10, 0x1, -R139 ;  /* 0x000000010a0ad824 */ /* 0x000fe400078e0a8b */
[----:B------:R-:W-:Y:S01]  /*1110*/  IMAD.MOV R3, RZ, RZ, -R3 ;  /* 0x000000ffff037224 */ /* 0x000fe200078e0a03 */
[----:B------:R-:W-:Y:S01]  /*1120*/  ISETP.GT.U32.AND P5, PT, R139, R14, PT ;  /* 0x0000000e8b00720c */ /* 0x000fe20003fa4070 */
[--C-:B------:R-:W-:Y:S01]  /*1130*/  @!P4 IMAD.IADD R4, R4, 0x1, -R139.reuse ;  /* 0x000000010404c824 */ /* 0x100fe200078e0a8b */
[----:B------:R-:W-:Y:S01]  /*1140*/  ISETP.GE.AND P4, PT, R7, RZ, PT ;  /* 0x000000ff0700720c */ /* 0x000fe20003f86270 */
[C---:B------:R-:W-:Y:S02]  /*1150*/  IMAD R12, R139.reuse, R3, R12 ;  /* 0x000000038b0c7224 */ /* 0x040fe400078e020c */
[----:B------:R-:W-:Y:S01]  /*1160*/  @!P1 IMAD.MOV R120, RZ, RZ, -R120 ;  /* 0x000000ffff789224 */ /* 0x000fe200078e0a78 */
[C---:B------:R-:W-:Y:S01]  /*1170*/  ISETP.GT.U32.AND P1, PT, R139.reuse, R4, PT ;  /* 0x000000048b00720c */ /* 0x040fe20003f24070 */
[----:B------:R-:W-:Y:S01]  /*1180*/  @!P3 IMAD.IADD R8, R8, 0x1, -R139 ;  /* 0x000000010808b824 */ /* 0x000fe200078e0a8b */
[----:B------:R-:W-:Y:S01]  /*1190*/  ISETP.GT.U32.AND P3, PT, R139, R12, PT ;  /* 0x0000000c8b00720c */ /* 0x000fe20003f64070 */
[----:B------:R-:W-:-:S04]  /*11a0*/  IMAD.HI.U32 R3, R103, R16, RZ ;  /* 0x0000001067037227 */ /* 0x000fc800078e00ff */
[----:B------:R-:W-:Y:S01]  /*11b0*/  IMAD.MOV R3, RZ, RZ, -R3 ;  /* 0x000000ffff037224 */ /* 0x000fe200078e0a03 */
[----:B------:R-:W-:Y:S01]  /*11c0*/  @!P5 IADD3 R14, PT, PT, R14, -R139, RZ ;  /* 0x8000008b0e0ed210 */ /* 0x000fe20007ffe0ff */
[----:B-1----:R-:W-:Y:S02]  /*11d0*/  IMAD.MOV.U32 R0, RZ, RZ, R8 ;  /* 0x000000ffff007224 */ /* 0x002fe400078e0008 */
[C---:B------:R-:W-:Y:S01]  /*11e0*/  IMAD R6, R139.reuse, R3, R16 ;  /* 0x000000038b067224 */ /* 0x040fe200078e0210 */
[----:B------:R-:W-:Y:S01]  /*11f0*/  ISETP.GT.U32.AND P5, PT, R139, R14, PT ;  /* 0x0000000e8b00720c */ /* 0x000fe20003fa4070 */
[----:B------:R-:W-:-:S04]  /*1200*/  IMAD.HI.U32 R5, R103, R18, RZ ;  /* 0x0000001267057227 */ /* 0x000fc800078e00ff */
[----:B------:R-:W-:-:S04]  /*1210*/  IMAD.HI.U32 R3, R103, R20, RZ ;  /* 0x0000001467037227 */ /* 0x000fc800078e00ff */
[----:B------:R-:W-:Y:S02]  /*1220*/  @!P2 IMAD.MOV R0, RZ, RZ, -R0 ;  /* 0x000000ffff00a224 */ /* 0x000fe400078e0a00 */
[----:B------:R-:W-:Y:S01]  /*1230*/  @!P1 IMAD.IADD R4, R4, 0x1, -R139 ;  /* 0x0000000104049824 */ /* 0x000fe200078e0a8b */
[----:B------:R-:W-:Y:S01]  /*1240*/  ISETP.GT.U32.AND P1, PT, R139, R6, PT ;  /* 0x000000068b00720c */ /* 0x000fe20003f24070 */
[----:B------:R-:W-:Y:S01]  /*1250*/  IMAD.MOV R5, RZ, RZ, -R5 ;  /* 0x000000ffff057224 */ /* 0x000fe200078e0a05 */
[----:B------:R1:W-:Y:S01]  /*1260*/  STL [R1+0x29c], R0 ;  /* 0x00029c0001007387 */ /* 0x0003e20000100800 */
[----:B------:R-:W-:Y:S01]  /*1270*/  @!P3 IMAD.IADD R12, R12, 0x1, -R139 ;  /* 0x000000010c0cb824 */ /* 0x000fe200078e0a8b */
[----:B------:R-:W-:Y:S01]  /*1280*/  ISETP.GE.AND P3, PT, R9, RZ, PT ;  /* 0x000000ff0900720c */ /* 0x000fe20003f66270 */
[----:B------:R-:W-:Y:S02]  /*1290*/  IMAD.MOV R3, RZ, RZ, -R3 ;  /* 0x000000ffff037224 */ /* 0x000fe400078e0a03 */
[C---:B------:R-:W-:Y:S01]  /*12a0*/  IMAD R8, R139.reuse, R5, R18 ;  /* 0x000000058b087224 */ /* 0x040fe200078e0212 */
[----:B------:R-:W-:Y:S01]  /*12b0*/  ISETP.GT.U32.AND P2, PT, R139, R12, PT ;  /* 0x0000000c8b00720c */ /* 0x000fe20003f44070 */
[----:B------:R-:W-:-:S02]  /*12c0*/  @!P5 IMAD.IADD R14, R14, 0x1, -R139 ;  /* 0x000000010e0ed824 */ /* 0x000fc400078e0a8b */
[----:B------:R-:W-:Y:S02]  /*12d0*/  VIADD R7, R33, 0xb ;  /* 0x0000000b21077836 */ /* 0x000fe40000000000 */
[----:B-1----:R-:W-:Y:S02]  /*12e0*/  IMAD.MOV.U32 R0, RZ, RZ, R4 ;  /* 0x000000ffff007224 */ /* 0x002fe400078e0004 */
[----:B------:R-:W-:Y:S02]  /*12f0*/  IMAD R4, R139, R3, R20 ;  /* 0x000000038b047224 */ /* 0x000fe400078e0214 */
[----:B------:R-:W-:Y:S01]  /*1300*/  VIADD R9, R33, 0xc ;  /* 0x0000000c21097836 */ /* 0x000fe20000000000 */
[----:B------:R-:W-:Y:S01]  /*1310*/  @!P6 IADD3 R0, PT, PT, -R0, RZ, RZ ;  /* 0x000000ff0000e210 */ /* 0x000fe20007ffe1ff */
[----:B------:R-:W-:Y:S01]  /*1320*/  IMAD.MOV.U32 R105, RZ, RZ, R10 ;  /* 0x000000ffff697224 */ /* 0x000fe200078e000a */
[C---:B------:R-:W-:Y:S01]  /*1330*/  ISETP.GT.U32.AND P6, PT, R139.reuse, R8, PT ;  /* 0x000000088b00720c */ /* 0x040fe20003fc4070 */
[--C-:B------:R-:W-:Y:S01]  /*1340*/  @!P2 IMAD.IADD R12, R12, 0x1, -R139.reuse ;  /* 0x000000010c0ca824 */ /* 0x100fe200078e0a8b */
[----:B------:R-:W-:Y:S01]  /*1350*/  ISETP.GT.U32.AND P5, PT, R139, R4, PT ;  /* 0x000000048b00720c */ /* 0x000fe20003fa4070 */
[----:B------:R-:W-:Y:S01]  /*1360*/  @!P1 IMAD.IADD R6, R6, 0x1, -R139 ;  /* 0x0000000106069824 */ /* 0x000fe200078e0a8b */
[----:B------:R-:W-:Y:S01]  /*1370*/  IABS R10, R7 ;  /* 0x00000007000a7213 */ /* 0x000fe20000000000 */
[----:B------:R1:W-:Y:S01]  /*1380*/  STL [R1+0x2a4], R0 ;  /* 0x0002a40001007387 */ /* 0x0003e20000100800 */
[----:B------:R-:W-:Y:S01]  /*1390*/  IABS R5, R9 ;  /* 0x0000000900057213 */ /* 0x000fe20000000000 */
[----:B------:R-:W-:Y:S01]  /*13a0*/  @!P0 IMAD.MOV R105, RZ, RZ, -R105 ;  /* 0x000000ffff698224 */ /* 0x000fe200078e0a69 */
[----:B------:R-:W-:Y:S01]  /*13b0*/  ISETP.GE.AND P0, PT, R11, RZ, PT ;  /* 0x000000ff0b00720c */ /* 0x000fe20003f06270 */
[----:B------:R-:W-:Y:S01]  /*13c0*/  IMAD.HI.U32 R3, R103, R10, RZ ;  /* 0x0000000a67037227 */ /* 0x000fe200078e00ff */
[----:B------:R-:W-:-:S02]  /*13d0*/  ISETP.GE.AND P2, PT, R13, RZ, PT ;  /* 0x000000ff0d00720c */ /* 0x000fc40003f46270 */
[----:B------:R-:W-:Y:S01]  /*13e0*/  ISETP.GE.AND P1, PT, R15, RZ, PT ;  /* 0x000000ff0f00720c */ /* 0x000fe20003f26270 */
[--C-:B------:R-:W-:Y:S01]  /*13f0*/  @!P6 IMAD.IADD R8, R8, 0x1, -R139.reuse ;  /* 0x000000010808e824 */ /* 0x100fe200078e0a8b */
[C---:B------:R-:W-:Y:S01]  /*1400*/  ISETP.GT.U32.AND P6, PT, R139.reuse, R6, PT ;  /* 0x000000068b00720c */ /* 0x040fe20003fc4070 */
[----:B-1----:R-:W-:Y:S01]  /*1410*/  IMAD.MOV.U32 R0, RZ, RZ, R12 ;  /* 0x000000ffff007224 */ /* 0x002fe200078e000c */
[----:B------:R-:W-:Y:S01]  /*1420*/  MOV R12, R5 ;  /* 0x00000005000c7202 */ /* 0x000fe20000000f00 */
[----:B------:R-:W-:Y:S01]  /*1430*/  @!P5 IMAD.IADD R4, R4, 0x1, -R139 ;  /* 0x000000010404d824 */ /* 0x000fe200078e0a8b */
[----:B------:R-:W-:Y:S01]  /*1440*/  ISETP.GT.U32.AND P5, PT, R139, R8, PT ;  /* 0x000000088b00720c */ /* 0x000fe20003fa4070 */
[----:B------:R-:W-:Y:S01]  /*1450*/  @!P4 IMAD.MOV R0, RZ, RZ, -R0 ;  /* 0x000000ffff00c224 */ /* 0x000fe200078e0a00 */
[----:B------:R-:W-:Y:S01]  /*1460*/  IADD3 R15, PT, PT, R33, 0x16, RZ ;  /* 0x00000016210f7810 */ /* 0x000fe20007ffe0ff */
[----:B------:R-:W-:Y:S01]  /*1470*/  IMAD.MOV R5, RZ, RZ, -R3 ;  /* 0x000000ffff057224 */ /* 0x000fe200078e0a03 */
[----:B------:R-:W-:Y:S01]  /*1480*/  ISETP.GT.U32.AND P4, PT, R139, R4, PT ;  /* 0x000000048b00720c */ /* 0x000fe20003f84070 */
[----:B------:R-:W-:Y:S01]  /*1490*/  IMAD.HI.U32 R3, R103, R12, RZ ;  /* 0x0000000c67037227 */ /* 0x000fe200078e00ff */
[----:B------:R1:W-:Y:S03]  /*14a0*/  STL [R1+0x2a8], R0 ;  /* 0x0002a80001007387 */ /* 0x0003e60000100800 */
[----:B------:R-:W-:-:S02]  /*14b0*/  IMAD R10, R139, R5, R10 ;  /* 0x000000058b0a7224 */ /* 0x000fc400078e020a */
[----:B------:R-:W-:Y:S02]  /*14c0*/  IMAD.MOV R3, RZ, RZ, -R3 ;  /* 0x000000ffff037224 */ /* 0x000fe400078e0a03 */
[----:B------:R-:W-:Y:S02]  /*14d0*/  VIADD R11, R33, 0xd ;  /* 0x0000000d210b7836 */ /* 0x000fe40000000000 */
[--C-:B------:R-:W-:Y:S01]  /*14e0*/  @!P6 IMAD.IADD R6, R6, 0x1, -R139.reuse ;  /* 0x000000010606e824 */ /* 0x100fe200078e0a8b */
[C---:B------:R-:W-:Y:S01]  /*14f0*/  ISETP.GT.U32.AND P6, PT, R139.reuse, R10, PT ;  /* 0x0000000a8b00720c */ /* 0x040fe20003fc4070 */
[----:B------:R-:W-:Y:S01]  /*1500*/  IMAD R12, R139, R3, R12 ;  /* 0x000000038b0c7224 */ /* 0x000fe200078e020c */
[----:B------:R-:W-:Y:S01]  /*1510*/  @!P4 IADD3 R4, PT, PT, R4, -R139, RZ ;  /* 0x8000008b0404c210 */ /* 0x000fe20007ffe0ff */
[----:B------:R-:W-:Y:S01]  /*1520*/  VIADD R13, R33, 0xe ;  /* 0x0000000e210d7836 */ /* 0x000fe20000000000 */
[----:B------:R-:W-:Y:S01]  /*1530*/  IABS R16, R11 ;  /* 0x0000000b00107213 */ /* 0x000fe20000000000 */
[----:B------:R-:W-:Y:S01]  /*1540*/  @!P5 IMAD.IADD R8, R8, 0x1, -R139 ;  /* 0x000000010808d824 */ /* 0x000fe200078e0a8b */
[----:B------:R-:W-:Y:S01]  /*1550*/  ISETP.GT.U32.AND P4, PT, R139, R12, PT ;  /* 0x0000000c8b00720c */ /* 0x000fe20003f84070 */
[----:B------:R-:W-:Y:S01]  /*1560*/  IMAD.MOV.U32 R2, RZ, RZ, R14 ;  /* 0x000000ffff027224 */ /* 0x000fe200078e000e */
[----:B------:R-:W-:Y:S01]  /*1570*/  IABS R18, R13 ;  /* 0x0000000d00127213 */ /* 0x000fe20000000000 */
[----:B------:R-:W-:Y:S01]  /*1580*/  IMAD.HI.U32 R3, R103, R16, RZ ;  /* 0x0000001067037227 */ /* 0x000fe200078e00ff */
[----:B------:R-:W-:-:S03]  /*1590*/  ISETP.GE.AND P5, PT, R7, RZ, PT ;  /* 0x000000ff0700720c */ /* 0x000fc60003fa6270 */
[----:B------:R-:W-:-:S04]  /*15a0*/  IMAD.HI.U32 R5, R103, R18, RZ ;  /* 0x0000001267057227 */ /* 0x000fc800078e00ff */
[----:B------:R-:W-:Y:S02]  /*15b0*/  VIADD R7, R33, 0xf ;  /* 0x0000000f21077836 */ /* 0x000fe40000000000 */
[----:B------:R-:W-:Y:S01]  /*15c0*/  IMAD.MOV R3, RZ, RZ, -R3 ;  /* 0x000000ffff037224 */ /* 0x000fe200078e0a03 */
[----:B------:R-:W-:Y:S01]  /*15d0*/  @!P4 IADD3 R12, PT, PT, R12, -R139, RZ ;  /* 0x8000008b0c0cc210 */ /* 0x000fe20007ffe0ff */
[----:B------:R-:W-:Y:S01]  /*15e0*/  @!P6 IMAD.IADD R10, R10, 0x1, -R139 ;  /* 0x000000010a0ae824 */ /* 0x000fe200078e0a8b */
[----:B------:R-:W-:Y:S01]  /*15f0*/  ISETP.GE.AND P6, PT, R9, RZ, PT ;  /* 0x000000ff0900720c */ /* 0x000fe20003fc6270 */
[----:B-1----:R-:W-:Y:S01]  /*1600*/  IMAD.MOV.U32 R0, RZ, RZ, R6 ;  /* 0x000000ffff007224 */ /* 0x002fe200078e0006 */
[----:B------:R-:W-:Y:S01]  /*1610*/  ISETP.GT.U32.AND P4, PT, R139, R12, PT ;  /* 0x0000000c8b00720c */ /* 0x000fe20003f84070 */
[----:B------:R-:W-:Y:S02]  /*1620*/  IMAD.MOV R5, RZ, RZ, -R5 ;  /* 0x000000ffff057224 */ /* 0x000fe400078e0a05 */
[----:B------:R-:W-:-:S02]  /*1630*/  VIADD R9, R33, 0x10 ;  /* 0x0000001021097836 */ /* 0x000fc40000000000 */
[C---:B------:R-:W-:Y:S01]  /*1640*/  IMAD R16, R139.reuse, R3, R16 ;  /* 0x000000038b107224 */ /* 0x040fe200078e0210 */
[----:B------:R-:W-:Y:S01]  /*1650*/  IABS R3, R7 ;  /* 0x0000000700037213 */ /* 0x000fe20000000000 */
[----:B------:R-:W-:Y:S01]  /*1660*/  @!P3 IMAD.MOV R2, RZ, RZ, -R2 ;  /* 0x000000ffff02b224 */ /* 0x000fe200078e0a02 */
[C---:B------:R-:W-:Y:S01]  /*1670*/  ISETP.GT.U32.AND P3, PT, R139.reuse, R10, PT ;  /* 0x0000000a8b00720c */ /* 0x040fe20003f64070 */
[----:B------:R-:W-:Y:S01]  /*1680*/  @!P0 IMAD.MOV R0, RZ, RZ, -R0 ;  /* 0x000000ffff008224 */ /* 0x000fe200078e0a00 */
[C---:B------:R-:W-:Y:S01]  /*1690*/  ISETP.GT.U32.AND P0, PT, R139.reuse, R16, PT ;  /* 0x000000108b00720c */ /* 0x040fe20003f04070 */
[----:B------:R-:W-:Y:S01]  /*16a0*/  IMAD R18, R139, R5, R18 ;  /* 0x000000058b127224 */ /* 0x000fe200078e0212 */
[----:B------:R-:W-:Y:S01]  /*16b0*/  IABS R5, R9 ;  /* 0x0000000900057213 */ /* 0x000fe20000000000 */
[----:B------:R-:W-:Y:S01]  /*16c0*/  STL [R1+0x2a0], R2 ;  /* 0x0002a00201007387 */ /* 0x000fe20000100800 */
[----:B------:R-:W-:Y:S02]  /*16d0*/  IMAD.MOV.U32 R14, RZ, RZ, R3 ;  /* 0x000000ffff0e7224 */ /* 0x000fe400078e0003 */
[----:B------:R-:W-:Y:S01]  /*16e0*/  IMAD.MOV.U32 R85, RZ, RZ, R4 ;  /* 0x000000ffff557224 */ /* 0x000fe200078e0004 */
[----:B------:R1:W-:Y:S01]  /*16f0*/  STL [R1+0x1a4], R0 ;  /* 0x0001a40001007387 */ /* 0x0003e20000100800 */
[----:B------:R-:W-:-:S02]  /*1700*/  IMAD.MOV.U32 R6, RZ, RZ, R5 ;  /* 0x000000ffff067224 */ /* 0x000fc400078e0005 */
[----:B------:R-:W-:Y:S01]  /*1710*/  IMAD.HI.U32 R3, R103, R14, RZ ;  /* 0x0000000e67037227 */ /* 0x000fe200078e00ff */
[----:B------:R-:W-:Y:S02]  /*1720*/  @!P1 IADD3 R85, PT, PT, -R85, RZ, RZ ;  /* 0x000000ff55559210 */ /* 0x000fe40007ffe1ff */
[----:B------:R-:W-:Y:S01]  /*1730*/  ISETP.GE.AND P1, PT, R11, RZ, PT ;  /* 0x000000ff0b00720c */ /* 0x000fe20003f26270 */
[----:B------:R-:W-:-:S04]  /*1740*/  IMAD.HI.U32 R4, R103, R6, RZ ;  /* 0x0000000667047227 */ /* 0x000fc800078e00ff */
[----:B-1----:R-:W-:Y:S02]  /*1750*/  IMAD.MOV.U32 R0, RZ, RZ, R8 ;  /* 0x000000ffff007224 */ /* 0x002fe400078e0008 */
[----:B------:R-:W-:Y:S01]  /*1760*/  @!P3 IMAD.IADD R10, R10, 0x1, -R139 ;  /* 0x000000010a0ab824 */ /* 0x000fe200078e0a8b */
[----:B------:R-:W-:Y:S01]  /*1770*/  ISETP.GE.AND P3, PT, R13, RZ, PT ;  /* 0x000000ff0d00720c */ /* 0x000fe20003f66270 */
[----:B------:R-:W-:Y:S01]  /*1780*/  @!P2 IMAD.MOV R0, RZ, RZ, -R0 ;  /* 0x000000ffff00a224 */ /* 0x000fe200078e0a00 */
[----:B------:R-:W-:Y:S01]  /*1790*/  ISETP.GT.U32.AND P2, PT, R139, R18, PT ;  /* 0x000000128b00720c */ /* 0x000fe20003f44070 */
[----:B------:R-:W-:Y:S02]  /*17a0*/  IMAD.MOV R3, RZ, RZ, -R3 ;  /* 0x000000ffff037224 */ /* 0x000fe400078e0a03 */
[----:B------:R-:W-:Y:S01]  /*17b0*/  IMAD.MOV R5, RZ, RZ, -R4 ;  /* 0x000000ffff057224 */ /* 0x000fe200078e0a04 */
[----:B------:R1:W-:Y:S01]  /*17c0*/  STL [R1+0x1a0], R0 ;  /* 0x0001a00001007387 */ /* 0x0003e20000100800 */
[----:B------:R-:W-:Y:S01]  /*17d0*/  @!P4 IMAD.IADD R12, R12, 0x1, -R139 ;  /* 0x000000010c0cc824 */ /* 0x000fe200078e0a8b */
[----:B------:R-:W-:Y:S01]  /*17e0*/  ISETP.GE.AND P4, PT, R7, RZ, PT ;  /* 0x000000ff0700720c */ /* 0x000fe20003f86270 */
[----:B------:R-:W-:Y:S01]  /*17f0*/  IMAD R4, R139, R3, R14 ;  /* 0x000000038b047224 */ /* 0x000fe200078e020e */
[----:B------:R-:W-:Y:S01]  /*1800*/  IADD3 R7, PT, PT, R33, 0x12, RZ ;  /* 0x0000001221077810 */ /* 0x000fe20007ffe0ff */
[----:B------:R-:W-:-:S02]  /*1810*/  IMAD.MOV.U32 R66, RZ, RZ, R10 ;  /* 0x000000ffff427224 */ /* 0x000fc400078e000a */
[C---:B------:R-:W-:Y:S01]  /*1820*/  IMAD R6, R139.reuse, R5, R6 ;  /* 0x000000058b067224 */ /* 0x040fe200078e0206 */
[----:B------:R-:W-:Y:S01]  /*1830*/  IABS R10, R7 ;  /* 0x00000007000a7213 */ /* 0x000fe20000000000 */
[----:B------:R-:W-:Y:S02]  /*1840*/  IMAD.MOV.U32 R195, RZ, RZ, R12 ;  /* 0x000000ffffc37224 */ /* 0x000fe400078e000c */
[----:B------:R-:W-:Y:S01]  /*1850*/  @!P5 IMAD.MOV R66, RZ, RZ, -R66 ;  /* 0x000000ffff42d224 */ /* 0x000fe200078e0a42 */
[C---:B------:R-:W-:Y:S01]  /*1860*/  ISETP.GT.U32.AND P5, PT, R139.reuse, R4, PT ;  /* 0x000000048b00720c */ /* 0x040fe20003fa4070 */
[----:B------:R-:W-:Y:S02]  /*1870*/  @!P2 IMAD.IADD R18, R18, 0x1, -R139 ;  /* 0x000000011212a824 */ /* 0x000fe400078e0a8b */
[----:B------:R-:W-:Y:S01]  /*1880*/  @!P6 IMAD.MOV R195, RZ, RZ, -R195 ;  /* 0x000000ffffc3e224 */ /* 0x000fe200078e0ac3 */
[----:B------:R-:W-:Y:S01]  /*1890*/  ISETP.GT.U32.AND P6, PT, R139, R6, PT ;  /* 0x000000068b00720c */ /* 0x000fe20003fc4070 */
[----:B------:R-:W-:Y:S01]  /*18a0*/  VIADD R5, R33, 0x11 ;  /* 0x0000001121057836 */ /* 0x000fe20000000000 */
[----:B------:R-:W-:Y:S01]  /*18b0*/  ISETP.GT.U32.AND P2, PT, R139, R18, PT ;  /* 0x000000128b00720c */ /* 0x000fe20003f44070 */
[----:B------:R-:W-:-:S02]  /*18c0*/  @!P0 IMAD.IADD R16, R16, 0x1, -R139 ;  /* 0x0000000110108824 */ /* 0x000fc400078e0a8b */
[C---:B------:R-:W-:Y:S01]  /*18d0*/  VIADD R11, R33.reuse, 0x14 ;  /* 0x00000014210b7836 */ /* 0x040fe20000000000 */
[----:B------:R-:W-:Y:S01]  /*18e0*/  IABS R8, R5 ;  /* 0x0000000500087213 */ /* 0x000fe20000000000 */
[----:B------:R-:W-:Y:S01]  /*18f0*/  VIADD R17, R33, 0x17 ;  /* 0x0000001721117836 */ /* 0x000fe20000000000 */
[----:B------:R-:W-:Y:S01]  /*1900*/  ISETP.GT.U32.AND P0, PT, R139, R16, PT ;  /* 0x000000108b00720c */ /* 0x000fe20003f04070 */
[----:B------:R-:W-:Y:S01]  /*1910*/  VIADD R13, R33, 0x15 ;  /* 0x00000015210d7836 */ /* 0x000fe20000000000 */
[----:B------:R-:W-:Y:S01]  /*1920*/  @!P5 IADD3 R4, PT, PT, R4, -R139, RZ ;  /* 0x8000008b0404d210 */ /* 0x000fe20007ffe0ff */
[----:B------:R-:W-:Y:S01]  /*1930*/  IMAD.HI.U32 R3, R103, R8, RZ ;  /* 0x0000000867037227 */ /* 0x000fe200078e00ff */
[----:B------:R-:W-:Y:S02]  /*1940*/  IABS R14, R11 ;  /* 0x0000000b000e7213 */ /* 0x000fe40000000000 */
[----:B------:R-:W-:Y:S01]  /*1950*/  ISETP.GT.U32.AND P5, PT, R139, R4, PT ;  /* 0x000000048b00720c */ /* 0x000fe20003fa4070 */
[--C-:B------:R-:W-:Y:S01]  /*1960*/  @!P6 IMAD.IADD R6, R6, 0x1, -R139.reuse ;  /* 0x000000010606e824 */ /* 0x100fe200078e0a8b */
[----:B------:R-:W-:Y:S01]  /*1970*/  IABS R20, R17 ;  /* 0x0000001100147213 */ /* 0x000fe20000000000 */
[----:B------:R-:W-:Y:S01]  /*1980*/  @!P2 IMAD.IADD R18, R18, 0x1, -R139 ;  /* 0x000000011212a824 */ /* 0x000fe200078e0a8b */
[----:B------:R-:W-:Y:S01]  /*1990*/  ISETP.GE.AND P2, PT, R5, RZ, PT ;  /* 0x000000ff0500720c */ /* 0x000fe20003f46270 */
[----:B------:R-:W-:Y:S01]  /*19a0*/  IMAD.HI.U32 R5, R103, R10, RZ ;  /* 0x0000000a67057227 */ /* 0x000fe200078e00ff */
[----:B------:R-:W-:-:S03]  /*19b0*/  ISETP.GT.U32.AND P6, PT, R139, R6, PT ;  /* 0x000000068b00720c */ /* 0x000fc60003fc4070 */
[----:B------:R-:W-:Y:S02]  /*19c0*/  IMAD.MOV R3, RZ, RZ, -R3 ;  /* 0x000000ffff037224 */ /* 0x000fe400078e0a03 */
[----:B------:R-:W-:Y:S02]  /*19d0*/  IMAD.MOV R5, RZ, RZ, -R5 ;  /* 0x000000ffff057224 */ /* 0x000fe400078e0a05 */
[----:B------:R-:W-:Y:S02]  /*19e0*/  IMAD R8, R139, R3, R8 ;  /* 0x000000038b087224 */ /* 0x000fe400078e0208 */
[--C-:B------:R-:W-:Y:S01]  /*19f0*/  @!P0 IMAD.IADD R16, R16, 0x1, -R139.reuse ;  /* 0x0000000110108824 */ /* 0x100fe200078e0a8b */
[----:B------:R-:W-:Y:S01]  /*1a00*/  ISETP.GE.AND P0, PT, R9, RZ, PT ;  /* 0x000000ff0900720c */ /* 0x000fe20003f06270 */
[C---:B------:R-:W-:Y:S02]  /*1a10*/  IMAD R10, R139.reuse, R5, R10 ;  /* 0x000000058b0a7224 */ /* 0x040fe400078e020a */
[----:B------:R-:W-:Y:S01]  /*1a20*/  @!P5 IMAD.IADD R4, R4, 0x1, -R139 ;  /* 0x000000010404d824 */ /* 0x000fe200078e0a8b */
[----:B------:R-:W-:Y:S01]  /*1a30*/  ISETP.GT.U32.AND P5, PT, R139, R8, PT ;  /* 0x000000088b00720c */ /* 0x000fe20003fa4070 */
[----:B------:R-:W-:-:S02]  /*1a40*/  VIADD R9, R33, 0x13 ;  /* 0x0000001321097836 */ /* 0x000fc40000000000 */
[--C-:B------:R-:W-:Y:S01]  /*1a50*/  @!P6 IMAD.IADD R6, R6, 0x1, -R139.reuse ;  /* 0x000000010606e824 */ /* 0x100fe200078e0a8b */
[----:B------:R-:W-:Y:S01]  /*1a60*/  ISETP.GT.U32.AND P6, PT, R139, R10, PT ;  /* 0x0000000a8b00720c */ /* 0x000fe20003fc4070 */
[----:B-1----:R-:W-:Y:S01]  /*1a70*/  IMAD.MOV.U32 R0, RZ, RZ, R16 ;  /* 0x000000ffff007224 */ /* 0x002fe200078e0010 */
[----:B------:R-:W-:Y:S01]  /*1a80*/  IABS R12, R9 ;  /* 0x00000009000c7213 */ /* 0x000fe20000000000 */
[----:B------:R-:W-:Y:S01]  /*1a90*/  VIADD R19, R33, 0x55 ;  /* 0x0000005521137836 */ /* 0x000fe20000000000 */
[----:B------:R-:W-:Y:S01]  /*1aa0*/  MOV R2, R6 ;  /* 0x0000000600027202 */ /* 0x000fe20000000f00 */
[----:B------:R-:W-:Y:S01]  /*1ab0*/  @!P1 IMAD.MOV R0, RZ, RZ, -R0 ;  /* 0x000000ffff009224 */ /* 0x000fe200078e0a00 */
[----:B------:R-:W-:Y:S01]  /*1ac0*/  ISETP.GE.AND P1, PT, R7, RZ, PT ;  /* 0x000000ff0700720c */ /* 0x000fe20003f26270 */
[----:B------:R-:W-:Y:S01]  /*1ad0*/  IMAD.HI.U32 R3, R103, R12, RZ ;  /* 0x0000000c67037227 */ /* 0x000fe200078e00ff */
[----:B------:R-:W-:Y:S02]  /*1ae0*/  IABS R7, R15 ;  /* 0x0000000f00077213 */ /* 0x000fe40000000000 */
[----:B------:R1:W-:Y:S01]  /*1af0*/  STL [R1+0x298], R0 ;  /* 0x0002980001007387 */ /* 0x0003e20000100800 */
[----:B------:R-:W-:Y:S01]  /*1b00*/  @!P5 IMAD.IADD R8, R8, 0x1, -R139 ;  /* 0x000000010808d824 */ /* 0x000fe200078e0a8b */
[----:B------:R-:W-:Y:S01]  /*1b10*/  IABS R16, R13 ;  /* 0x0000000d00107213 */ /* 0x000fe20000000000 */
[----:B------:R-:W-:-:S02]  /*1b20*/  IMAD.MOV R3, RZ, RZ, -R3 ;  /* 0x000000ffff037224 */ /* 0x000fc400078e0a03 */
[----:B------:R-:W-:Y:S01]  /*1b30*/  @!P6 IMAD.IADD R10, R10, 0x1, -R139 ;  /* 0x000000010a0ae824 */ /* 0x000fe200078e0a8b */
[C---:B------:R-:W-:Y:S01]  /*1b40*/  ISETP.GT.U32.AND P6, PT, R139.reuse, R8, PT ;  /* 0x000000088b00720c */ /* 0x040fe20003fc4070 */
[----:B------:R-:W-:Y:S02]  /*1b50*/  IMAD R12, R139, R3, R12 ;  /* 0x000000038b0c7224 */ /* 0x000fe400078e020c */
[----:B------:R-:W-:-:S03]  /*1b60*/  IMAD.HI.U32 R3, R103, R14, RZ ;  /* 0x0000000e67037227 */ /* 0x000fc600078e00ff */
[----:B------:R-:W-:Y:S01]  /*1b70*/  ISETP.GT.U32.AND P5, PT, R139, R12, PT ;  /* 0x0000000c8b00720c */ /* 0x000fe20003fa4070 */
[----:B-1----:R-:W-:Y:S02]  /*1b80*/  IMAD.MOV.U32 R0, RZ, RZ, R18 ;  /* 0x000000ffff007224 */ /* 0x002fe400078e0012 */
[----:B------:R-:W-:Y:S02]  /*1b90*/  IMAD.MOV R3, RZ, RZ, -R3 ;  /* 0x000000ffff037224 */ /* 0x000fe400078e0a03 */
[----:B------:R-:W-:Y:S01]  /*1ba0*/  @!P3 IMAD.MOV R0, RZ, RZ, -R0 ;  /* 0x000000ffff00b224 */ /* 0x000fe200078e0a00 */
[----:B------:R-:W-:Y:S01]  /*1bb0*/  ISETP.GE.AND P3, PT, R9, RZ, PT ;  /* 0x000000ff0900720c */ /* 0x000fe20003f66270 */
[C---:B------:R-:W-:Y:S02]  /*1bc0*/  IMAD R14, R139.reuse, R3, R14 ;  /* 0x000000038b0e7224 */ /* 0x040fe400078e020e */
[----:B------:R-:W-:Y:S01]  /*1bd0*/  IMAD.MOV.U32 R18, RZ, RZ, R7 ;  /* 0x000000ffff127224 */ /* 0x000fe200078e0007 */
[----:B------:R1:W-:Y:S01]  /*1be0*/  STL [R1+0x294], R0 ;  /* 0x0002940001007387 */ /* 0x0003e20000100800 */
[----:B------:R-:W-:Y:S01]  /*1bf0*/  @!P6 IMAD.IADD R8, R8, 0x1, -R139 ;  /* 0x000000010808e824 */ /* 0x000fe200078e0a8b */
[----:B------:R-:W-:Y:S01]  /*1c00*/  ISETP.GT.U32.AND P6, PT, R139, R14, PT ;  /* 0x0000000e8b00720c */ /* 0x000fe20003fc4070 */
[----:B------:R-:W-:-:S04]  /*1c10*/  IMAD.HI.U32 R3, R103, R18, RZ ;  /* 0x0000001267037227 */ /* 0x000fc800078e00ff */
[----:B------:R-:W-:Y:S02]  /*1c20*/  IMAD.MOV R3, RZ, RZ, -R3 ;  /* 0x000000ffff037224 */ /* 0x000fe400078e0a03 */
[----:B------:R-:W-:-:S04]  /*1c30*/  IMAD.HI.U32 R5, R103, R16, RZ ;  /* 0x0000001067057227 */ /* 0x000fc800078e00ff */
[----:B-1----:R-:W-:Y:S01]  /*1c40*/  IMAD.MOV.U32 R0, RZ, RZ, R4 ;  /* 0x000000ffff007224 */ /* 0x002fe200078e0004 */
[----:B------:R-:W-:Y:S01]  /*1c50*/  IADD3 R5, PT, PT, -R5, RZ, RZ ;  /* 0x000000ff05057210 */ /* 0x000fe20007ffe1ff */
[----:B------:R-:W-:Y:S01]  /*1c60*/  IMAD.HI.U32 R4, R103, R20, RZ ;  /* 0x0000001467047227 */ /* 0x000fe200078e00ff */
[----:B------:R-:W-:-:S03]  /*1c70*/  @!P6 IADD3 R14, PT, PT, R14, -R139, RZ ;  /* 0x8000008b0e0ee210 */ /* 0x000fc60007ffe0ff */
[----:B------:R-:W-:Y:S01]  /*1c80*/  @!P4 IMAD.MOV R0, RZ, RZ, -R0 ;  /* 0x000000ffff00c224 */ /* 0x000fe200078e0a00 */
[C---:B------:R-:W-:Y:S01]  /*1c90*/  ISETP.GT.U32.AND P4, PT, R139.reuse, R10, PT ;  /* 0x0000000a8b00720c */ /* 0x040fe20003f84070 */
[----:B------:R-:W-:Y:S02]  /*1ca0*/  IMAD.MOV R6, RZ, RZ, -R4 ;  /* 0x000000ffff067224 */ /* 0x000fe400078e0a04 */
[----:B------:R-:W-:Y:S01]  /*1cb0*/  IMAD R4, R139, R3, R18 ;  /* 0x000000038b047224 */ /* 0x000fe200078e0212 */
[----:B------:R1:W-:Y:S01]  /*1cc0*/  STL [R1+0x290], R0 ;  /* 0x0002900001007387 */ /* 0x0003e20000100800 */
[----:B------:R-:W-:Y:S02]  /*1cd0*/  VIADD R9, R33, 0x18 ;  /* 0x0000001821097836 */ /* 0x000fe40000000000 */
[C---:B------:R-:W-:Y:S01]  /*1ce0*/  IMAD R16, R139.reuse, R5, R16 ;  /* 0x000000058b107224 */ /* 0x040fe200078e0210 */
[----:B------:R-:W-:Y:S01]  /*1cf0*/  ISETP.GT.U32.AND P6, PT, R139, R4, PT ;  /* 0x000000048b00720c */ /* 0x000fe20003fc4070 */
[----:B------:R-:W-:-:S02]  /*1d00*/  @!P5 IMAD.IADD R12, R12, 0x1, -R139 ;  /* 0x000000010c0cd824 */ /* 0x000fc400078e0a8b */
[C---:B------:R-:W-:Y:S02]  /*1d10*/  IMAD R6, R139.reuse, R6, R20 ;  /* 0x000000068b067224 */ /* 0x040fe400078e0214 */
[----:B------:R-:W-:Y:S01]  /*1d20*/  @!P4 IMAD.IADD R10, R10, 0x1, -R139 ;  /* 0x000000010a0ac824 */ /* 0x000fe200078e0a8b */
[----:B------:R-:W-:Y:S01]  /*1d30*/  ISETP.GT.U32.AND P5, PT, R139, R12, PT ;  /* 0x0000000c8b00720c */ /* 0x000fe20003fa4070 */
[----:B-1----:R-:W-:Y:S01]  /*1d40*/  IMAD.MOV.U32 R0, RZ, RZ, R8 ;  /* 0x000000ffff007224 */ /* 0x002fe200078e0008 */
[----:B------:R-:W-:Y:S01]  /*1d50*/  IABS R8, R9 ;  /* 0x0000000900087213 */ /* 0x000fe20000000000 */
[----:B------:R-:W-:Y:S01]  /*1d60*/  IMAD.MOV.U32 R154, RZ, RZ, R10 ;  /* 0x000000ffff9a7224 */ /* 0x000fe200078e000a */
[----:B------:R-:W-:Y:S01]  /*1d70*/  ISETP.GE.AND P4, PT, R13, RZ, PT ;  /* 0x000000ff0d00720c */ /* 0x000fe20003f86270 */
[----:B------:R-:W-:Y:S01]  /*1d80*/  @!P2 IMAD.MOV R0, RZ, RZ, -R0 ;  /* 0x000000ffff00a224 */ /* 0x000fe200078e0a00 */
[----:B------:R-:W-:Y:S01]  /*1d90*/  ISETP.GT.U32.AND P2, PT, R139, R16, PT ;  /* 0x000000108b00720c */ /* 0x000fe20003f44070 */
[----:B------:R-:W-:Y:S01]  /*1da0*/  @!P1 IMAD.MOV R154, RZ, RZ, -R154 ;  /* 0x000000ffff9a9224 */ /* 0x000fe200078e0a9a */
[----:B------:R-:W-:Y:S01]  /*1db0*/  @!P6 IADD3 R4, PT, PT, R4, -R139, RZ ;  /* 0x8000008b0404e210 */ /* 0x000fe20007ffe0ff */
[----:B------:R-:W-:Y:S01]  /*1dc0*/  IMAD.HI.U32 R3, R103, R8, RZ ;  /* 0x0000000867037227 */ /* 0x000fe200078e00ff */
[----:B------:R-:W-:-:S02]  /*1dd0*/  ISETP.GT.U32.AND P1, PT, R139, R14, PT ;  /* 0x0000000e8b00720c */ /* 0x000fc40003f24070 */
[----:B------:R-:W-:Y:S01]  /*1de0*/  ISETP.GT.U32.AND P6, PT, R139, R4, PT ;  /* 0x000000048b00720c */ /* 0x000fe20003fc4070 */
[----:B------:R-:W-:Y:S02]  /*1df0*/  IMAD.MOV R3, RZ, RZ, -R3 ;  /* 0x000000ffff037224 */ /* 0x000fe400078e0a03 */
[----:B------:R-:W-:Y:S01]  /*1e00*/  @!P0 IMAD.MOV R2, RZ, RZ, -R2 ;  /* 0x000000ffff028224 */ /* 0x000fe200078e0a02 */
[----:B------:R-:W-:Y:S01]  /*1e10*/  ISETP.GE.AND P0, PT, R11, RZ, PT ;  /* 0x000000ff0b00720c */ /* 0x000fe20003f06270 */
[----:B------:R-:W-:Y:S02]  /*1e20*/  IMAD R8, R139, R3, R8 ;  /* 0x000000038b087224 */ /* 0x000fe400078e0208 */
[--C-:B------:R-:W-:Y:S01]  /*1e30*/  @!P2 IMAD.IADD R16, R16, 0x1, -R139.reuse ;  /* 0x000000011010a824 */ /* 0x100fe200078e0a8b */
[----:B------:R1:W-:Y:S01]  /*1e40*/  STL [R1+0x19c], R2 ;  /* 0x00019c0201007387 */ /* 0x0003e20000100800 */
[----:B------:R-:W-:Y:S02]  /*1e50*/  VIADD R11, R33, 0x19 ;  /* 0x00000019210b7836 */ /* 0x000fe40000000000 */
[--C-:B------:R-:W-:Y:S01]  /*1e60*/  @!P1 IMAD.IADD R14, R14, 0x1, -R139.reuse ;  /* 0x000000010e0e9824 */ /* 0x100fe200078e0a8b */
[C---:B------:R-:W-:Y:S01]  /*1e70*/  ISETP.GT.U32.AND P1, PT, R139.reuse, R6, PT ;  /* 0x000000068b00720c */ /* 0x040fe20003f24070 */
[--C-:B------:R-:W-:Y:S01]  /*1e80*/  @!P6 IMAD.IADD R4, R4, 0x1, -R139.reuse ;  /* 0x000000010404e824 */ /* 0x100fe200078e0a8b */
[----:B------:R-:W-:Y:S01]  /*1e90*/  ISETP.GT.U32.AND P6, PT, R139, R8, PT ;  /* 0x000000088b00720c */ /* 0x000fe20003fc4070 */
[----:B------:R-:W-:Y:S01]  /*1ea0*/  VIADD R13, R33, 0x1a ;  /* 0x0000001a210d7836 */ /* 0x000fe20000000000 */
[----:B------:R-:W-:Y:S01]  /*1eb0*/  ISETP.GT.U32.AND P2, PT, R139, R16, PT ;  /* 0x000000108b00720c */ /* 0x000fe20003f44070 */
[----:B------:R-:W-:Y:S01]  /*1ec0*/  @!P5 IMAD.IADD R12, R12, 0x1, -R139 ;  /* 0x000000010c0cd824 */ /* 0x000fe200078e0a8b */
[----:B------:R-:W-:Y:S01]  /*1ed0*/  IABS R10, R11 ;  /* 0x0000000b000a7213 */ /* 0x000fe20000000000 */
[----:B------:R-:W-:Y:S01]  /*1ee0*/  IMAD.MOV.U32 R122, RZ, RZ, R14 ;  /* 0x000000ffff7a7224 */ /* 0x000fe200078e000e */
[----:B------:R-:W-:Y:S01]  /*1ef0*/  ISETP.GE.AND P5, PT, R15, RZ, PT ;  /* 0x000000ff0f00720c */ /* 0x000fe20003fa6270 */
[----:B------:R-:W-:Y:S01]  /*1f00*/  VIADD R15, R33, 0x1b ;  /* 0x0000001b210f7836 */ /* 0x000fe20000000000 */
[----:B------:R-:W-:Y:S01]  /*1f10*/  IABS R18, R13 ;  /* 0x0000000d00127213 */ /* 0x000fe20000000000 */
[----:B------:R-:W-:Y:S01]  /*1f20*/  IMAD.HI.U32 R3, R103, R10, RZ ;  /* 0x0000000a67037227 */ /* 0x000fe200078e00ff */
[----:B------:R2:W-:Y:S01]  /*1f30*/  STL [R1+0x198], R0 ;  /* 0x0001980001007387 */ /* 0x0005e20000100800 */
[----:B------:R-:W-:-:S02]  /*1f40*/  @!P1 IADD3 R6, PT, PT, R6, -R139, RZ ;  /* 0x8000008b06069210 */ /* 0x000fc40007ffe0ff */
[--C-:B------:R-:W-:Y:S01]  /*1f50*/  @!P6 IMAD.IADD R8, R8, 0x1, -R139.reuse ;  /* 0x000000010808e824 */ /* 0x100fe200078e0a8b */
[----:B------:R-:W-:Y:S01]  /*1f60*/  IABS R20, R15 ;  /* 0x0000000f00147213 */ /* 0x000fe20000000000 */
[----:B------:R-:W-:Y:S01]  /*1f70*/  @!P2 IMAD.IADD R16, R16, 0x1, -R139 ;  /* 0x000000011010a824 */ /* 0x000fe200078e0a8b */
[----:B------:R-:W-:Y:S01]  /*1f80*/  ISETP.GT.U32.AND P6, PT, R139, R6, PT ;  /* 0x000000068b00720c */ /* 0x000fe20003fc4070 */
[----:B------:R-:W-:Y:S01]  /*1f90*/  IMAD.HI.U32 R5, R103, R18, RZ ;  /* 0x0000001267057227 */ /* 0x000fe200078e00ff */
[----:B------:R-:W-:Y:S02]  /*1fa0*/  ISETP.GE.AND P2, PT, R17, RZ, PT ;  /* 0x000000ff1100720c */ /* 0x000fe40003f46270 */
[----:B-1----:R-:W-:Y:S01]  /*1fb0*/  MOV R2, R16 ;  /* 0x0000001000027202 */ /* 0x002fe20000000f00 */
[----:B------:R-:W-:Y:S01]  /*1fc0*/  IMAD.MOV R3, RZ, RZ, -R3 ;  /* 0x000000ffff037224 */ /* 0x000fe200078e0a03 */
[----:B------:R-:W-:Y:S01]  /*1fd0*/  ISETP.GE.AND P1, PT, R9, RZ, PT ;  /* 0x000000ff0900720c */ /* 0x000fe20003f26270 */
[----:B------:R-:W-:-:S04]  /*1fe0*/  IMAD.HI.U32 R7, R103, R20, RZ ;  /* 0x0000001467077227 */ /* 0x000fc800078e00ff */
[----:B------:R-:W-:Y:S02]  /*1ff0*/  IMAD.MOV R5, RZ, RZ, -R5 ;  /* 0x000000ffff057224 */ /* 0x000fe400078e0a05 */
[C---:B------:R-:W-:Y:S02]  /*2000*/  IMAD R10, R139.reuse, R3, R10 ;  /* 0x000000038b0a7224 */ /* 0x040fe400078e020a */
[----:B------:R-:W-:Y:S02]  /*2010*/  IMAD.MOV.U32 R123, RZ, RZ, R12 ;  /* 0x000000ffff7b7224 */ /* 0x000fe400078e000c */
[----:B--2---:R-:W-:Y:S02]  /*2020*/  IMAD.MOV.U32 R0, RZ, RZ, R4 ;  /* 0x000000ffff007224 */ /* 0x004fe400078e0004 */
[----:B------:R-:W-:Y:S02]  /*2030*/  IMAD.MOV R7, RZ, RZ, -R7 ;  /* 0x000000ffff077224 */ /* 0x000fe400078e0a07 */
[----:B------:R-:W-:-:S02]  /*2040*/  IMAD R18, R139, R5, R18 ;  /* 0x000000058b127224 */ /* 0x000fc400078e0212 */
[----:B------:R-:W-:Y:S01]  /*2050*/  @!P0 IMAD.MOV R122, RZ, RZ, -R122 ;  /* 0x000000ffff7a8224 */ /* 0x000fe200078e0a7a */
[----:B------:R-:W-:Y:S01]  /*2060*/  ISETP.GT.U32.AND P0, PT, R139, R8, PT ;  /* 0x000000088b00720c */ /* 0x000fe20003f04070 */
[----:B------:R-:W-:Y:S02]  /*2070*/  VIADD R5, R33, 0x1c ;  /* 0x0000001c21057836 */ /* 0x000fe40000000000 */
[----:B------:R-:W-:Y:S01]  /*2080*/  @!P3 IMAD.MOV R123, RZ, RZ, -R123 ;  /* 0x000000ffff7bb224 */ /* 0x000fe200078e0a7b */
[C---:B------:R-:W-:Y:S01]  /*2090*/  ISETP.GT.U32.AND P3, PT, R139.reuse, R10, PT ;  /* 0x0000000a8b00720c */ /* 0x040fe20003f64070 */
[----:B------:R-:W-:Y:S01]  /*20a0*/  @!P4 IMAD.MOV R2, RZ, RZ, -R2 ;  /* 0x000000ffff02c224 */ /* 0x000fe200078e0a02 */
[----:B------:R-:W-:Y:S01]  /*20b0*/  IABS R12, R5 ;  /* 0x00000005000c7213 */ /* 0x000fe20000000000 */
[----:B------:R-:W-:Y:S01]  /*20c0*/  @!P5 IMAD.MOV R0, RZ, RZ, -R0 ;  /* 0x000000ffff00d224 */ /* 0x000fe200078e0a00 */
[C---:B------:R-:W-:Y:S01]  /*20d0*/  ISETP.GT.U32.AND P4, PT, R139.reuse, R18, PT ;  /* 0x000000128b00720c */ /* 0x040fe20003f84070 */
[----:B------:R-:W-:Y:S01]  /*20e0*/  IMAD R20, R139, R7, R20 ;  /* 0x000000078b147224 */ /* 0x000fe200078e0214 */
[----:B------:R-:W-:Y:S01]  /*20f0*/  STL [R1+0x2b0], R2 ;  /* 0x0002b00201007387 */ /* 0x000fe20000100800 */
[----:B------:R-:W-:Y:S01]  /*2100*/  @!P6 IMAD.IADD R6, R6, 0x1, -R139 ;  /* 0x000000010606e824 */ /* 0x000fe200078e0a8b */
[----:B------:R-:W-:Y:S01]  /*2110*/  ISETP.GE.AND P5, PT, R11, RZ, PT ;  /* 0x000000ff0b00720c */ /* 0x000fe20003fa6270 */
[----:B------:R-:W-:Y:S01]  /*2120*/  IMAD.HI.U32 R3, R103, R12, RZ ;  /* 0x0000000c67037227 */ /* 0x000fe200078e00ff */
[----:B------:R1:W-:Y:S01]  /*2130*/  STL [R1+0x2b8], R0 ;  /* 0x0002b80001007387 */ /* 0x0003e20000100800 */
[----:B------:R-:W-:-:S02]  /*2140*/  ISETP.GT.U32.AND P6, PT, R139, R20, PT ;  /* 0x000000148b00720c */ /* 0x000fc40003fc4070 */
[----:B------:R-:W-:Y:S01]  /*2150*/  @!P0 IMAD.IADD R8, R8, 0x1, -R139 ;  /* 0x0000000108088824 */ /* 0x000fe200078e0a8b */
[----:B------:R-:W-:Y:S01]  /*2160*/  ISETP.GE.AND P0, PT, R13, RZ, PT ;  /* 0x000000ff0d00720c */ /* 0x000fe20003f06270 */
[----:B------:R-:W-:Y:S02]  /*2170*/  IMAD.MOV R4, RZ, RZ, -R3 ;  /* 0x000000ffff047224 */ /* 0x000fe400078e0a03 */
[----:B------:R-:W-:Y:S01]  /*2180*/  @!P3 IMAD.IADD R10, R10, 0x1, -R139 ;  /* 0x000000010a0ab824 */ /* 0x000fe200078e0a8b */
[----:B------:R-:W-:Y:S01]  /*2190*/  @!P4 IADD3 R18, PT, PT, R18, -R139, RZ ;  /* 0x8000008b1212c210 */ /* 0x000fe20007ffe0ff */
[----:B------:R-:W-:Y:S01]  /*21a0*/  VIADD R7, R33, 0x1d ;  /* 0x0000001d21077836 */ /* 0x000fe20000000000 */
[----:B------:R-:W-:Y:S01]  /*21b0*/  ISETP.GE.AND P3, PT, R15, RZ, PT ;  /* 0x000000ff0f00720c */ /* 0x000fe20003f66270 */
[----:B-1----:R-:W-:Y:S01]  /*21c0*/  IMAD.MOV.U32 R0, RZ, RZ, R6 ;  /* 0x000000ffff007224 */ /* 0x002fe200078e0006 */
[C---:B------:R-:W-:Y:S01]  /*21d0*/  ISETP.GT.U32.AND P4, PT, R139.reuse, R10, PT ;  /* 0x0000000a8b00720c */ /* 0x040fe20003f84070 */
[----:B------:R-:W-:Y:S01]  /*21e0*/  IMAD R4, R139, R4, R12 ;  /* 0x000000048b047224 */ /* 0x000fe200078e020c */
[----:B------:R-:W-:Y:S01]  /*21f0*/  IABS R14, R7 ;  /* 0x00000007000e7213 */ /* 0x000fe20000000000 */
[----:B------:R-:W-:-:S02]  /*2200*/  @!P2 IMAD.MOV R0, RZ, RZ, -R0 ;  /* 0x000000ffff00a224 */ /* 0x000fc400078e0a00 */
[----:B------:R-:W-:Y:S01]  /*2210*/  @!P6 IMAD.IADD R20, R20, 0x1, -R139 ;  /* 0x000000011414e824 */ /* 0x000fe200078e0a8b */
[----:B------:R-:W-:Y:S01]  /*2220*/  ISETP.GT.U32.AND P6, PT, R139, R18, PT ;  /* 0x000000128b00720c */ /* 0x000fe20003fc4070 */
[----:B------:R-:W-:Y:S01]  /*2230*/  IMAD.HI.U32 R3, R103, R14, RZ ;  /* 0x0000000e67037227 */ /* 0x000fe200078e00ff */
[----:B------:R1:W-:Y:S02]  /*2240*/  STL [R1+0x2bc], R0 ;  /* 0x0002bc0001007387 */ /* 0x0003e40000100800 */
[----:B------:R-:W-:Y:S01]  /*2250*/  ISETP.GT.U32.AND P2, PT, R139, R20, PT ;  /* 0x000000148b00720c */ /* 0x000fe20003f44070 */
[----:B------:R-:W-:Y:S02]  /*2260*/  IMAD.MOV R3, RZ, RZ, -R3 ;  /* 0x000000ffff037224 */ /* 0x000fe400078e0a03 */
[----:B------:R-:W-:Y:S02]  /*2270*/  VIADD R9, R33, 0x1e ;  /* 0x0000001e21097836 */ /* 0x000fe40000000000 */
[----:B------:R-:W-:Y:S01]  /*2280*/  @!P4 IMAD.IADD R10, R10, 0x1, -R139 ;  /* 0x000000010a0ac824 */ /* 0x000fe200078e0a8b */
[----:B------:R-:W-:Y:S01]  /*2290*/  ISETP.GE.AND P4, PT, R5, RZ, PT ;  /* 0x000000ff0500720c */ /* 0x000fe20003f86270 */
[----:B------:R-:W-:-:S02]  /*22a0*/  IMAD R6, R139, R3, R14 ;  /* 0x000000038b067224 */ /* 0x000fc400078e020e */
[----:B-1----:R-:W-:Y:S01]  /*22b0*/  IMAD.MOV.U32 R0, RZ, RZ, R8 ;  /* 0x000000ffff007224 */ /* 0x002fe200078e0008 */
[----:B------:R-:W-:Y:S01]  /*22c0*/  IABS R8, R9 ;  /* 0x0000000900087213 */ /* 0x000fe20000000000 */
[----:B------:R-:W-:Y:S02]  /*22d0*/  VIADD R11, R33, 0x1f ;  /* 0x0000001f210b7836 */ /* 0x000fe40000000000 */
[--C-:B------:R-:W-:Y:S01]  /*22e0*/  @!P6 IMAD.IADD R18, R18, 0x1, -R139.reuse ;  /* 0x000000011212e824 */ /* 0x100fe200078e0a8b */
[----:B------:R-:W-:Y:S01]  /*22f0*/  @!P1 IADD3 R0, PT, PT, -R0, RZ, RZ ;  /* 0x000000ff00009210 */ /* 0x000fe20007ffe1ff */
[----:B------:R-:W-:Y:S01]  /*2300*/  @!P2 IMAD.IADD R20, R20, 0x1, -R139 ;  /* 0x000000011414a824 */ /* 0x000fe200078e0a8b */
[----:B------:R-:W-:Y:S01]  /*2310*/  ISETP.GT.U32.AND P1, PT, R139, R4, PT ;  /* 0x000000048b00720c */ /* 0x000fe20003f24070 */
[----:B------:R-:W-:Y:S01]  /*2320*/  IMAD.HI.U32 R3, R103, R8, RZ ;  /* 0x0000000867037227 */ /* 0x000fe200078e00ff */
[----:B------:R-:W-:Y:S01]  /*2330*/  ISETP.GT.U32.AND P6, PT, R139, R6, PT ;  /* 0x000000068b00720c */ /* 0x000fe20003fc4070 */
[----:B------:R1:W-:Y:S01]  /*2340*/  STL [R1+0x2b4], R0 ;  /* 0x0002b40001007387 */ /* 0x0003e20000100800 */
[----:B------:R-:W-:Y:S01]  /*2350*/  ISETP.GE.AND P2, PT, R7, RZ, PT ;  /* 0x000000ff0700720c */ /* 0x000fe20003f46270 */
[----:B------:R-:W-:Y:S01]  /*2360*/  VIADD R7, R33, 0x20 ;  /* 0x0000002021077836 */ /* 0x000fe20000000000 */
[----:B------:R-:W-:Y:S01]  /*2370*/  IABS R12, R11 ;  /* 0x0000000b000c7213 */ /* 0x000fe20000000000 */
[----:B------:R-:W-:-:S02]  /*2380*/  IMAD.MOV R3, RZ, RZ, -R3 ;  /* 0x000000ffff037224 */ /* 0x000fc400078e0a03 */
[----:B------:R-:W-:Y:S01]  /*2390*/  IMAD.MOV.U32 R31, RZ, RZ, R20 ;  /* 0x000000ffff1f7224 */ /* 0x000fe200078e0014 */
[----:B------:R-:W-:Y:S01]  /*23a0*/  IABS R14, R7 ;  /* 0x00000007000e7213 */ /* 0x000fe20000000000 */
[----:B------:R-:W-:-:S04]  /*23b0*/  IMAD.HI.U32 R5, R103, R12, RZ ;  /* 0x0000000c67057227 */ /* 0x000fc800078e00ff */
[----:B------:R-:W-:Y:S01]  /*23c0*/  @!P1 IMAD.IADD R4, R4, 0x1, -R139 ;  /* 0x0000000104049824 */ /* 0x000fe200078e0a8b */
[----:B------:R-:W-:Y:S01]  /*23d0*/  IADD3 R5, PT, PT, -R5, RZ, RZ ;  /* 0x000000ff05057210 */ /* 0x000fe20007ffe1ff */
[----:B-1----:R-:W-:Y:S01]  /*23e0*/  IMAD.MOV.U32 R0, RZ, RZ, R10 ;  /* 0x000000ffff007224 */ /* 0x002fe200078e000a */
[----:B------:R-:W-:Y:S01]  /*23f0*/  ISETP.GE.AND P1, PT, R9, RZ, PT ;  /* 0x000000ff0900720c */ /* 0x000fe20003f26270 */
[C---:B------:R-:W-:Y:S02]  /*2400*/  IMAD R8, R139.reuse, R3, R8 ;  /* 0x000000038b087224 */ /* 0x040fe400078e0208 */
[----:B------:R-:W-:Y:S01]  /*2410*/  @!P5 IMAD.MOV R0, RZ, RZ, -R0 ;  /* 0x000000ffff00d224 */ /* 0x000fe200078e0a00 */
[----:B------:R-:W-:Y:S01]  /*2420*/  ISETP.GT.U32.AND P5, PT, R139, R4, PT ;  /* 0x000000048b00720c */ /* 0x000fe20003fa4070 */
[----:B------:R-:W-:-:S03]  /*2430*/  IMAD.HI.U32 R3, R103, R14, RZ ;  /* 0x0000000e67037227 */ /* 0x000fc600078e00ff */
[----:B------:R1:W-:Y:S01]  /*2440*/  STL [R1+0x194], R0 ;  /* 0x0001940001007387 */ /* 0x0003e20000100800 */
[----:B------:R-:W-:Y:S02]  /*2450*/  @!P6 IMAD.IADD R6, R6, 0x1, -R139 ;  /* 0x000000010606e824 */ /* 0x000fe400078e0a8b */
[----:B------:R-:W-:Y:S02]  /*2460*/  IMAD.MOV R3, RZ, RZ, -R3 ;  /* 0x000000ffff037224 */ /* 0x000fe400078e0a03 */
[C---:B------:R-:W-:Y:S01]  /*2470*/  IMAD R10, R139.reuse, R5, R12 ;  /* 0x000000058b0a7224 */ /* 0x040fe200078e020c */
[C---:B------:R-:W-:Y:S01]  /*2480*/  ISETP.GT.U32.AND P6, PT, R139.reuse, R6, PT ;  /* 0x000000068b00720c */ /* 0x040fe20003fc4070 */
[C---:B------:R-:W-:Y:S02]  /*2490*/  IMAD R12, R139.reuse, R3, R14 ;  /* 0x000000038b0c7224 */ /* 0x040fe400078e020e */
[----:B------:R-:W-:Y:S01]  /*24a0*/  @!P5 IADD3 R4, PT, PT, R4, -R139, RZ ;  /* 0x8000008b0404d210 */ /* 0x000fe20007ffe0ff */
[----:B-1----:R-:W-:Y:S01]  /*24b0*/  IMAD.MOV.U32 R0, RZ, RZ, R18 ;  /* 0x000000ffff007224 */ /* 0x002fe200078e0012 */
[----:B------:R-:W-:Y:S01]  /*24c0*/  ISETP.GT.U32.AND P5, PT, R139, R10, PT ;  /* 0x0000000a8b00720c */ /* 0x000fe20003fa4070 */
[----:B------:R-:W-:-:S02]  /*24d0*/  VIADD R5, R33, 0x21 ;  /* 0x0000002121057836 */ /* 0x000fc40000000000 */
[----:B------:R-:W-:Y:S02]  /*24e0*/  IMAD.MOV.U32 R247, RZ, RZ, R4 ;  /* 0x000000fffff77224 */ /* 0x000fe400078e0004 */
[----:B------:R-:W-:Y:S01]  /*24f0*/  @!P0 IMAD.MOV R0, RZ, RZ, -R0 ;  /* 0x000000ffff008224 */ /* 0x000fe200078e0a00 */
[C---:B------:R-:W-:Y:S01]  /*2500*/  ISETP.GT.U32.AND P0, PT, R139.reuse, R8, PT ;  /* 0x000000088b00720c */ /* 0x040fe20003f04070 */
[----:B------:R-:W-:Y:S01]  /*2510*/  @!P4 IMAD.MOV R247, RZ, RZ, -R247 ;  /* 0x000000fffff7c224 */ /* 0x000fe200078e0af7 */
[----:B------:R-:W-:Y:S01]  /*2520*/  ISETP.GT.U32.AND P4, PT, R139, R12, PT ;  /* 0x0000000c8b00720c */ /* 0x000fe20003f84070 */
[--C-:B------:R-:W-:Y:S01]  /*2530*/  @!P6 IMAD.IADD R6, R6, 0x1, -R139.reuse ;  /* 0x000000010606e824 */ /* 0x100fe200078e0a8b */
[----:B------:R-:W-:Y:S01]  /*2540*/  ISETP.GE.AND P6, PT, R7, RZ, PT ;  /* 0x000000ff0700720c */ /* 0x000fe20003fc6270 */
[C---:B------:R-:W-:Y:S01]  /*2550*/  VIADD R7, R33.reuse, 0x22 ;  /* 0x0000002221077836 */ /* 0x040fe20000000000 */
[----:B------:R1:W-:Y:S01]  /*2560*/  STL [R1+0x2ac], R0 ;  /* 0x0002ac0001007387 */ /* 0x0003e20000100800 */
[----:B------:R-:W-:Y:S01]  /*2570*/  @!P5 IMAD.IADD R10, R10, 0x1, -R139 ;  /* 0x000000010a0ad824 */ /* 0x000fe200078e0a8b */
[----:B------:R-:W-:Y:S01]  /*2580*/  IABS R14, R5 ;  /* 0x00000005000e7213 */ /* 0x000fe20000000000 */
[----:B------:R-:W-:Y:S01]  /*2590*/  @!P3 IMAD.MOV R31, RZ, RZ, -R31 ;  /* 0x000000ffff1fb224 */ /* 0x000fe200078e0a1f */
[----:B------:R-:W-:Y:S01]  /*25a0*/  IABS R16, R7 ;  /* 0x0000000700107213 */ /* 0x000fe20000000000 */
[----:B------:R-:W-:Y:S01]  /*25b0*/  VIADD R9, R33, 0x23 ;  /* 0x0000002321097836 */ /* 0x000fe20000000000 */
[----:B------:R-:W-:Y:S01]  /*25c0*/  ISETP.GT.U32.AND P5, PT, R139, R10, PT ;  /* 0x0000000a8b00720c */ /* 0x000fe20003fa4070 */
[----:B------:R-:W-:Y:S01]  /*25d0*/  @!P0 IMAD.IADD R8, R8, 0x1, -R139 ;  /* 0x0000000108088824 */ /* 0x000fe200078e0a8b */
[----:B------:R-:W-:Y:S01]  /*25e0*/  ISETP.GE.AND P3, PT, R11, RZ, PT ;  /* 0x000000ff0b00720c */ /* 0x000fe20003f66270 */
[----:B------:R-:W-:Y:S01]  /*25f0*/  IMAD.HI.U32 R4, R103, R16, RZ ;  /* 0x0000001067047227 */ /* 0x000fe200078e00ff */
[----:B------:R-:W-:-:S02]  /*2600*/  @!P4 IADD3 R12, PT, PT, R12, -R139, RZ ;  /* 0x8000008b0c0cc210 */ /* 0x000fc40007ffe0ff */
[----:B------:R-:W-:Y:S01]  /*2610*/  ISETP.GT.U32.AND P0, PT, R139, R8, PT ;  /* 0x000000088b00720c */ /* 0x000fe20003f04070 */
[----:B------:R-:W-:Y:S01]  /*2620*/  IMAD.HI.U32 R3, R103, R14, RZ ;  /* 0x0000000e67037227 */ /* 0x000fe200078e00ff */
[C---:B------:R-:W-:Y:S02]  /*2630*/  ISETP.GT.U32.AND P4, PT, R139.reuse, R12, PT ;  /* 0x0000000c8b00720c */ /* 0x040fe40003f84070 */
[----:B-1----:R-:W-:Y:S01]  /*2640*/  MOV R0, R6 ;  /* 0x0000000600007202 */ /* 0x002fe20000000f00 */
[----:B------:R-:W-:Y:S01]  /*2650*/  IMAD.MOV R6, RZ, RZ, -R4 ;  /* 0x000000ffff067224 */ /* 0x000fe200078e0a04 */
[----:B------:R-:W-:Y:S01]  /*2660*/  IABS R18, R9 ;  /* 0x0000000900127213 */ /* 0x000fe20000000000 */
[----:B------:R-:W-:Y:S02]  /*2670*/  IMAD.MOV R3, RZ, RZ, -R3 ;  /* 0x000000ffff037224 */ /* 0x000fe400078e0a03 */
[----:B------:R-:W-:Y:S02]  /*2680*/  IMAD R6, R139, R6, R16 ;  /* 0x000000068b067224 */ /* 0x000fe400078e0210 */
[----:B------:R-:W-:Y:S01]  /*2690*/  @!P2 IMAD.MOV R0, RZ, RZ, -R0 ;  /* 0x000000ffff00a224 */ /* 0x000fe200078e0a00 */
[----:B------:R-:W-:Y:S01]  /*26a0*/  ISETP.GE.AND P2, PT, R5, RZ, PT ;  /* 0x000000ff0500720c */ /* 0x000fe20003f46270 */
[--C-:B------:R-:W-:Y:S01]  /*26b0*/  @!P0 IMAD.IADD R8, R8, 0x1, -R139.reuse ;  /* 0x0000000108088824 */ /* 0x100fe200078e0a8b */
[----:B------:R-:W-:Y:S01]  /*26c0*/  ISETP.GE.AND P0, PT, R7, RZ, PT ;  /* 0x000000ff0700720c */ /* 0x000fe20003f06270 */
[--C-:B------:R-:W-:Y:S01]  /*26d0*/  @!P4 IMAD.IADD R12, R12, 0x1, -R139.reuse ;  /* 0x000000010c0cc824 */ /* 0x100fe200078e0a8b */
[C---:B------:R-:W-:Y:S01]  /*26e0*/  ISETP.GT.U32.AND P4, PT, R139.reuse, R6, PT ;  /* 0x000000068b00720c */ /* 0x040fe20003f84070 */
[----:B------:R-:W-:Y:S01]  /*26f0*/  @!P5 IMAD.IADD R10, R10, 0x1, -R139 ;  /* 0x000000010a0ad824 */ /* 0x000fe200078e0a8b */
[----:B------:R1:W-:Y:S01]  /*2700*/  STL [R1+0x28c], R0 ;  /* 0x00028c0001007387 */ /* 0x0003e20000100800 */
[----:B------:R-:W-:Y:S01]  /*2710*/  IMAD R4, R139, R3, R14 ;  /* 0x000000038b047224 */ /* 0x000fe200078e020e */
[----:B------:R-:W-:Y:S01]  /*2720*/  ISETP.GE.AND P5, PT, R9, RZ, PT ;  /* 0x000000ff0900720c */ /* 0x000fe20003fa6270 */
[----:B------:R-:W-:-:S02]  /*2730*/  IMAD.MOV.U32 R2, RZ, RZ, R8 ;  /* 0x000000ffff027224 */ /* 0x000fc400078e0008 */
[----:B------:R-:W-:Y:S02]  /*2740*/  VIADD R3, R33, 0x24 ;  /* 0x0000002421037836 */ /* 0x000fe40000000000 */
[----:B------:R-:W-:Y:S01]  /*2750*/  @!P1 IMAD.MOV R2, RZ, RZ, -R2 ;  /* 0x000000ffff029224 */ /* 0x000fe200078e0a02 */
[----:B------:R-:W-:Y:S01]  /*2760*/  ISETP.GT.U32.AND P1, PT, R139, R4, PT ;  /* 0x000000048b00720c */ /* 0x000fe20003f24070 */
[----:B------:R-:W-:Y:S02]  /*2770*/  VIADD R15, R33, 0x27 ;  /* 0x00000027210f7836 */ /* 0x000fe40000000000 */
[----:B-1----:R-:W-:Y:S01]  /*2780*/  IMAD.MOV.U32 R0, RZ, RZ, R10 ;  /* 0x000000ffff007224 */ /* 0x002fe200078e000a */
[----:B------:R-:W-:Y:S01]  /*2790*/  IABS R10, R3 ;  /* 0x00000003000a7213 */ /* 0x000fe20000000000 */
[----:B------:R-:W-:Y:S01]  /*27a0*/  IMAD.HI.U32 R5, R103, R18, RZ ;  /* 0x0000001267057227 */ /* 0x000fe200078e00ff */
[----:B------:R-:W-:Y:S01]  /*27b0*/  IABS R20, R15 ;  /* 0x0000000f00147213 */ /* 0x000fe20000000000 */
[----:B------:R-:W-:Y:S01]  /*27c0*/  STL [R1+0x288], R2 ;  /* 0x0002880201007387 */ /* 0x000fe20000100800 */
[----:B------:R-:W-:Y:S01]  /*27d0*/  @!P3 IADD3 R0, PT, PT, -R0, RZ, RZ ;  /* 0x000000ff0000b210 */ /* 0x000fe20007ffe1ff */
[----:B------:R-:W-:Y:S01]  /*27e0*/  @!P4 IMAD.IADD R6, R6, 0x1, -R139 ;  /* 0x000000010606c824 */ /* 0x000fe200078e0a8b */
[----:B------:R-:W-:Y:S01]  /*27f0*/  ISETP.GE.AND P3, PT, R3, RZ, PT ;  /* 0x000000ff0300720c */ /* 0x000fe20003f66270 */
[----:B------:R-:W-:-:S02]  /*2800*/  IMAD.MOV R5, RZ, RZ, -R5 ;  /* 0x000000ffff057224 */ /* 0x000fc400078e0a05 */
[----:B------:R-:W-:Y:S01]  /*2810*/  VIADD R11, R33, 0x25 ;  /* 0x00000025210b7836 */ /* 0x000fe20000000000 */
[----:B------:R-:W-:Y:S01]  /*2820*/  ISETP.GT.U32.AND P4, PT, R139, R6, PT ;  /* 0x000000068b00720c */ /* 0x000fe20003f84070 */
[----:B------:R1:W-:Y:S01]  /*2830*/  STL [R1+0x2c4], R0 ;  /* 0x0002c40001007387 */ /* 0x0003e20000100800 */
[----:B------:R-:W-:Y:S02]  /*2840*/  IMAD.HI.U32 R3, R103, R10, RZ ;  /* 0x0000000a67037227 */ /* 0x000fe400078e00ff */
[----:B------:R-:W-:Y:S02]  /*2850*/  IABS R16, R11 ;  /* 0x0000000b00107213 */ /* 0x000fe40000000000 */
[----:B------:R-:W-:Y:S02]  /*2860*/  IMAD R14, R139, R5, R18 ;  /* 0x000000058b0e7224 */ /* 0x000fe400078e0212 */
[----:B------:R-:W-:-:S04]  /*2870*/  IMAD.HI.U32 R8, R103, R20, RZ ;  /* 0x0000001467087227 */ /* 0x000fc800078e00ff */
[----:B-1----:R-:W-:Y:S01]  /*2880*/  IMAD.MOV.U32 R0, RZ, RZ, R12 ;  /* 0x000000ffff007224 */ /* 0x002fe200078e000c */
[----:B------:R-:W-:Y:S01]  /*2890*/  IADD3 R9, PT, PT, -R8, RZ, RZ ;  /* 0x000000ff08097210 */ /* 0x000fe20007ffe1ff */
[----:B------:R-:W-:Y:S02]  /*28a0*/  VIADD R13, R33, 0x26 ;  /* 0x00000026210d7836 */ /* 0x000fe40000000000 */
[----:B------:R-:W-:Y:S02]  /*28b0*/  @!P1 IMAD.IADD R4, R4, 0x1, -R139 ;  /* 0x0000000104049824 */ /* 0x000fe400078e0a8b */
[----:B------:R-:W-:Y:S01]  /*28c0*/  IMAD.MOV R3, RZ, RZ, -R3 ;  /* 0x000000ffff037224 */ /* 0x000fe200078e0a03 */
[----:B------:R-:W-:Y:S01]  /*28d0*/  IABS R18, R13 ;  /* 0x0000000d00127213 */ /* 0x000fe20000000000 */
[----:B------:R-:W-:Y:S01]  /*28e0*/  @!P6 IMAD.MOV R0, RZ, RZ, -R0 ;  /* 0x000000ffff00e224 */ /* 0x000fe200078e0a00 */
[----:B------:R-:W-:Y:S01]  /*28f0*/  ISETP.GT.U32.AND P6, PT, R139, R14, PT ;  /* 0x0000000e8b00720c */ /* 0x000fe20003fc4070 */
[----:B------:R-:W-:Y:S01]  /*2900*/  IMAD.HI.U32 R5, R103, R16, RZ ;  /* 0x0000001067057227 */ /* 0x000fe200078e00ff */
[----:B------:R-:W-:-:S02]  /*2910*/  ISETP.GT.U32.AND P1, PT, R139, R4, PT ;  /* 0x000000048b00720c */ /* 0x000fc40003f24070 */
[----:B------:R1:W-:Y:S01]  /*2920*/  STL [R1+0x2cc], R0 ;  /* 0x0002cc0001007387 */ /* 0x0003e20000100800 */
[C---:B------:R-:W-:Y:S02]  /*2930*/  IMAD R8, R139.reuse, R3, R10 ;  /* 0x000000038b087224 */ /* 0x040fe400078e020a */
[----:B------:R-:W-:Y:S02]  /*2940*/  IMAD.MOV R5, RZ, RZ, -R5 ;  /* 0x000000ffff057224 */ /* 0x000fe400078e0a05 */
[----:B------:R-:W-:Y:S01]  /*2950*/  @!P4 IMAD.IADD R6, R6, 0x1, -R139 ;  /* 0x000000010606c824 */ /* 0x000fe200078e0a8b */
[----:B------:R-:W-:Y:S01]  /*2960*/  ISETP.GT.U32.AND P4, PT, R139, R8, PT ;  /* 0x000000088b00720c */ /* 0x000fe20003f84070 */
[----:B------:R-:W-:Y:S02]  /*2970*/  IMAD.HI.U32 R7, R103, R18, RZ ;  /* 0x0000001267077227 */ /* 0x000fe400078e00ff */
[----:B------:R-:W-:Y:S02]  /*2980*/  @!P6 IADD3 R14, PT, PT, R14, -R139, RZ ;  /* 0x8000008b0e0ee210 */ /* 0x000fe40007ffe0ff */
[----:B------:R-:W-:-:S02]  /*2990*/  IMAD R10, R139, R5, R16 ;  /* 0x000000058b0a7224 */ /* 0x000fc400078e0210 */
[----:B------:R-:W-:Y:S02]  /*29a0*/  IMAD.MOV R7, RZ, RZ, -R7 ;  /* 0x000000ffff077224 */ /* 0x000fe400078e0a07 */
[--C-:B------:R-:W-:Y:S01]  /*29b0*/  @!P1 IMAD.IADD R4, R4, 0x1, -R139.reuse ;  /* 0x0000000104049824 */ /* 0x100fe200078e0a8b */
[C---:B------:R-:W-:Y:S01]  /*29c0*/  ISETP.GT.U32.AND P6, PT, R139.reuse, R10, PT ;  /* 0x0000000a8b00720c */ /* 0x040fe20003fc4070 */
[----:B------:R-:W-:Y:S01]  /*29d0*/  IMAD R12, R139, R7, R18 ;  /* 0x000000078b0c7224 */ /* 0x000fe200078e0212 */
[----:B------:R-:W-:Y:S01]  /*29e0*/  ISETP.GE.AND P1, PT, R11, RZ, PT ;  /* 0x000000ff0b00720c */ /* 0x000fe20003f26270 */
[----:B------:R-:W-:Y:S02]  /*29f0*/  VIADD R7, R33, 0x28 ;  /* 0x0000002821077836 */ /* 0x000fe40000000000 */
[----:B------:R-:W-:Y:S02]  /*2a00*/  IMAD R16, R139, R9, R20 ;  /* 0x000000098b107224 */ /* 0x000fe400078e0214 */
[----:B------:R-:W-:Y:S01]  /*2a10*/  VIADD R9, R33, 0x29 ;  /* 0x0000002921097836 */ /* 0x000fe20000000000 */
[----:B------:R-:W-:Y:S01]  /*2a20*/  IABS R18, R7 ;  /* 0x0000000700127213 */ /* 0x000fe20000000000 */
[----:B------:R-:W-:Y:S01]  /*2a30*/  @!P4 IMAD.IADD R8, R8, 0x1, -R139 ;  /* 0x000000010808c824 */ /* 0x000fe200078e0a8b */
[----:B------:R-:W-:Y:S01]  /*2a40*/  ISETP.GT.U32.AND P4, PT, R139, R14, PT ;  /* 0x0000000e8b00720c */ /* 0x000fe20003f84070 */
[----:B-1----:R-:W-:Y:S01]  /*2a50*/  IMAD.MOV.U32 R0, RZ, RZ, R4 ;  /* 0x000000ffff007224 */ /* 0x002fe200078e0004 */
[----:B------:R-:W-:Y:S01]  /*2a60*/  IABS R20, R9 ;  /* 0x0000000900147213 */ /* 0x000fe20000000000 */
[----:B------:R-:W-:-:S04]  /*2a70*/  IMAD.HI.U32 R3, R103, R18, RZ ;  /* 0x0000001267037227 */ /* 0x000fc800078e00ff */
[----:B------:R-:W-:Y:S01]  /*2a80*/  @!P2 IMAD.MOV R0, RZ, RZ, -R0 ;  /* 0x000000ffff00a224 */ /* 0x000fe200078e0a00 */
[----:B------:R-:W-:Y:S01]  /*2a90*/  ISETP.GT.U32.AND P2, PT, R139, R8, PT ;  /* 0x000000088b00720c */ /* 0x000fe20003f44070 */
[----:B------:R-:W-:Y:S02]  /*2aa0*/  @!P6 IMAD.IADD R10, R10, 0x1, -R139 ;  /* 0x000000010a0ae824 */ /* 0x000fe400078e0a8b */
[----:B------:R-:W-:Y:S01]  /*2ab0*/  IMAD.HI.U32 R4, R103, R20, RZ ;  /* 0x0000001467047227 */ /* 0x000fe200078e00ff */
[----:B------:R1:W-:Y:S02]  /*2ac0*/  STL [R1+0x190], R0 ;  /* 0x0001900001007387 */ /* 0x0003e40000100800 */
[----:B------:R-:W-:Y:S01]  /*2ad0*/  ISETP.GT.U32.AND P6, PT, R139, R10, PT ;  /* 0x0000000a8b00720c */ /* 0x000fe20003fc4070 */
[----:B------:R-:W-:Y:S02]  /*2ae0*/  IMAD.MOV.U32 R133, RZ, RZ, R6 ;  /* 0x000000ffff857224 */ /* 0x000fe400078e0006 */
[----:B------:R-:W-:-:S02]  /*2af0*/  IMAD.MOV R3, RZ, RZ, -R3 ;  /* 0x000000ffff037224 */ /* 0x000fc400078e0a03 */
[----:B------:R-:W-:Y:S01]  /*2b00*/  IMAD.MOV R6, RZ, RZ, -R4 ;  /* 0x000000ffff067224 */ /* 0x000fe200078e0a04 */
[----:B------:R-:W-:Y:S01]  /*2b10*/  @!P0 IADD3 R133, PT, PT, -R133, RZ, RZ ;  /* 0x000000ff85858210 */ /* 0x000fe20007ffe1ff */
[C---:B------:R-:W-:Y:S01]  /*2b20*/  IMAD R4, R139.reuse, R3, R18 ;  /* 0x000000038b047224 */ /* 0x040fe200078e0212 */
[C---:B------:R-:W-:Y:S01]  /*2b30*/  ISETP.GT.U32.AND P0, PT, R139.reuse, R12, PT ;  /* 0x0000000c8b00720c */ /* 0x040fe20003f04070 */
[--C-:B------:R-:W-:Y:S02]  /*2b40*/  @!P2 IMAD.IADD R8, R8, 0x1, -R139.reuse ;  /* 0x000000010808a824 */ /* 0x100fe400078e0a8b */
[--C-:B------:R-:W-:Y:S01]  /*2b50*/  @!P4 IMAD.IADD R14, R14, 0x1, -R139.reuse ;  /* 0x000000010e0ec824 */ /* 0x100fe200078e0a8b */
[C---:B------:R-:W-:Y:S01]  /*2b60*/  ISETP.GT.U32.AND P2, PT, R139.reuse, R4, PT ;  /* 0x000000048b00720c */ /* 0x040fe20003f44070 */
[C---:B------:R-:W-:Y:S01]  /*2b70*/  IMAD R6, R139.reuse, R6, R20 ;  /* 0x000000068b067224 */ /* 0x040fe200078e0214 */
[----:B------:R-:W-:Y:S01]  /*2b80*/  ISETP.GT.U32.AND P4, PT, R139, R16, PT ;  /* 0x000000108b00720c */ /* 0x000fe20003f84070 */
[----:B------:R-:W-:-:S02]  /*2b90*/  @!P6 IMAD.IADD R10, R10, 0x1, -R139 ;  /* 0x000000010a0ae824 */ /* 0x000fc400078e0a8b */
[----:B------:R-:W-:Y:S01]  /*2ba0*/  VIADD R17, R33, 0x2b ;  /* 0x0000002b21117836 */ /* 0x000fe20000000000 */
[----:B------:R-:W-:Y:S01]  /*2bb0*/  ISETP.GT.U32.AND P6, PT, R139, R6, PT ;  /* 0x000000068b00720c */ /* 0x000fe20003fc4070 */
[----:B------:R-:W-:Y:S01]  /*2bc0*/  VIADD R11, R33, 0x2a ;  /* 0x0000002a210b7836 */ /* 0x000fe20000000000 */
[----:B-1----:R-:W-:Y:S01]  /*2bd0*/  MOV R0, R10 ;  /* 0x0000000a00007202 */ /* 0x002fe20000000f00 */
[--C-:B------:R-:W-:Y:S01]  /*2be0*/  @!P0 IMAD.IADD R12, R12, 0x1, -R139.reuse ;  /* 0x000000010c0c8824 */ /* 0x100fe200078e0a8b */
[----:B------:R-:W-:Y:S01]  /*2bf0*/  IABS R24, R17 ;  /* 0x0000001100187213 */ /* 0x000fe20000000000 */
[----:B------:R-:W-:Y:S01]  /*2c00*/  IMAD.MOV.U32 R32, RZ, RZ, R14 ;  /* 0x000000ffff207224 */ /* 0x000fe200078e000e */
[----:B------:R-:W-:Y:S01]  /*2c10*/  IABS R22, R11 ;  /* 0x0000000b00167213 */ /* 0x000fe20000000000 */
[--C-:B------:R-:W-:Y:S01]  /*2c20*/  @!P2 IMAD.IADD R4, R4, 0x1, -R139.reuse ;  /* 0x000000010404a824 */ /* 0x100fe200078e0a8b */
[----:B------:R-:W-:Y:S01]  /*2c30*/  ISETP.GT.U32.AND P2, PT, R139, R12, PT ;  /* 0x0000000c8b00720c */ /* 0x000fe20003f44070 */
[----:B------:R-:W-:Y:S01]  /*2c40*/  @!P4 IMAD.IADD R16, R16, 0x1, -R139 ;  /* 0x000000011010c824 */ /* 0x000fe200078e0a8b */
[----:B------:R-:W-:Y:S01]  /*2c50*/  ISETP.GE.AND P0, PT, R13, RZ, PT ;  /* 0x000000ff0d00720c */ /* 0x000fe20003f06270 */
[----:B------:R-:W-:Y:S01]  /*2c60*/  IMAD.HI.U32 R5, R103, R24, RZ ;  /* 0x0000001867057227 */ /* 0x000fe200078e00ff */
[----:B------:R-:W-:-:S02]  /*2c70*/  IADD3 R13, PT, PT, R33, 0x2c, RZ ;  /* 0x0000002c210d7810 */ /* 0x000fc40007ffe0ff */
[----:B------:R-:W-:Y:S01]  /*2c80*/  ISETP.GE.AND P4, PT, R15, RZ, PT ;  /* 0x000000ff0f00720c */ /* 0x000fe20003f86270 */
[----:B------:R-:W-:Y:S01]  /*2c90*/  @!P6 IMAD.IADD R6, R6, 0x1, -R139 ;  /* 0x000000010606e824 */ /* 0x000fe200078e0a8b */
[----:B------:R-:W-:Y:S01]  /*2ca0*/  ISETP.GT.U32.AND P6, PT, R139, R16, PT ;  /* 0x000000108b00720c */ /* 0x000fe20003fc4070 */
[----:B------:R-:W-:-:S04]  /*2cb0*/  IMAD.HI.U32 R3, R103, R22, RZ ;  /* 0x0000001667037227 */ /* 0x000fc800078e00ff */
[----:B------:R-:W-:Y:S01]  /*2cc0*/  @!P5 IMAD.MOV R32, RZ, RZ, -R32 ;  /* 0x000000ffff20d224 */ /* 0x000fe200078e0a20 */
[----:B------:R-:W-:Y:S01]  /*2cd0*/  ISETP.GT.U32.AND P5, PT, R139, R4, PT ;  /* 0x000000048b00720c */ /* 0x000fe20003fa4070 */
[----:B------:R-:W-:Y:S02]  /*2ce0*/  IMAD.MOV R5, RZ, RZ, -R5 ;  /* 0x000000ffff057224 */ /* 0x000fe400078e0a05 */
[----:B------:R-:W-:Y:S01]  /*2cf0*/  IMAD.MOV.U32 R121, RZ, RZ, R8 ;  /* 0x000000ffff797224 */ /* 0x000fe200078e0008 */
[----:B------:R-:W-:Y:S01]  /*2d00*/  IABS R8, R13 ;  /* 0x0000000d00087213 */ /* 0x000fe20000000000 */
[----:B------:R-:W-:Y:S02]  /*2d10*/  IMAD.MOV R3, RZ, RZ, -R3 ;  /* 0x000000ffff037224 */ /* 0x000fe400078e0a03 */
[----:B------:R-:W-:Y:S01]  /*2d20*/  @!P2 IMAD.IADD R12, R12, 0x1, -R139 ;  /* 0x000000010c0ca824 */ /* 0x000fe200078e0a8b */
[----:B------:R-:W-:Y:S01]  /*2d30*/  ISETP.GE.AND P2, PT, R7, RZ, PT ;  /* 0x000000ff0700720c */ /* 0x000fe20003f46270 */
[----:B------:R-:W-:-:S02]  /*2d40*/  IMAD R20, R139, R5, R24 ;  /* 0x000000058b147224 */ /* 0x000fc400078e0218 */
[----:B------:R-:W-:Y:S01]  /*2d50*/  VIADD R15, R33, 0x2d ;  /* 0x0000002d210f7836 */ /* 0x000fe20000000000 */
[----:B------:R-:W-:Y:S01]  /*2d60*/  MOV R2, R12 ;  /* 0x0000000c00027202 */ /* 0x000fe20000000f00 */
[----:B------:R-:W-:Y:S01]  /*2d70*/  @!P3 IMAD.MOV R121, RZ, RZ, -R121 ;  /* 0x000000ffff79b224 */ /* 0x000fe200078e0a79 */
[C---:B------:R-:W-:Y:S01]  /*2d80*/  ISETP.GT.U32.AND P3, PT, R139.reuse, R6, PT ;  /* 0x000000068b00720c */ /* 0x040fe20003f64070 */
[C---:B------:R-:W-:Y:S01]  /*2d90*/  IMAD R18, R139.reuse, R3, R22 ;  /* 0x000000038b127224 */ /* 0x040fe200078e0216 */
[----:B------:R-:W-:Y:S01]  /*2da0*/  IABS R10, R15 ;  /* 0x0000000f000a7213 */ /* 0x000fe20000000000 */
[----:B------:R-:W-:Y:S02]  /*2db0*/  @!P1 IMAD.MOV R0, RZ, RZ, -R0 ;  /* 0x000000ffff009224 */ /* 0x000fe400078e0a00 */
[----:B------:R-:W-:Y:S01]  /*2dc0*/  @!P6 IMAD.IADD R16, R16, 0x1, -R139 ;  /* 0x000000011010e824 */ /* 0x000fe200078e0a8b */
[----:B------:R-:W-:Y:S01]  /*2dd0*/  ISETP.GT.U32.AND P6, PT, R139, R20, PT ;  /* 0x000000148b00720c */ /* 0x000fe20003fc4070 */
[----:B------:R-:W-:Y:S01]  /*2de0*/  IMAD.HI.U32 R3, R103, R8, RZ ;  /* 0x0000000867037227 */ /* 0x000fe200078e00ff */
[----:B------:R-:W-:Y:S01]  /*2df0*/  ISETP.GT.U32.AND P1, PT, R139, R18, PT ;  /* 0x000000128b00720c */ /* 0x000fe20003f24070 */
[----:B------:R1:W-:Y:S02]  /*2e00*/  STL [R1+0x2d0], R0 ;  /* 0x0002d00001007387 */ /* 0x0003e40000100800 */
[----:B------:R-:W-:-:S02]  /*2e10*/  @!P0 IMAD.MOV R2, RZ, RZ, -R2 ;  /* 0x000000ffff028224 */ /* 0x000fc400078e0a02 */
[----:B------:R-:W-:Y:S01]  /*2e20*/  @!P5 IMAD.IADD R4, R4, 0x1, -R139 ;  /* 0x000000010404d824 */ /* 0x000fe200078e0a8b */
[----:B------:R-:W-:Y:S01]  /*2e30*/  ISETP.GE.AND P5, PT, R9, RZ, PT ;  /* 0x000000ff0900720c */ /* 0x000fe20003fa6270 */
[----:B------:R-:W-:Y:S01]  /*2e40*/  IMAD.HI.U32 R5, R103, R10, RZ ;  /* 0x0000000a67057227 */ /* 0x000fe200078e00ff */
[----:B------:R2:W-:Y:S03]  /*2e50*/  STL [R1+0x2c8], R2 ;  /* 0x0002c80201007387 */ /* 0x0005e60000100800 */
[----:B-1----:R-:W-:Y:S02]  /*2e60*/  IMAD.MOV.U32 R0, RZ, RZ, R16 ;  /* 0x000000ffff007224 */ /* 0x002fe400078e0010 */
[----:B------:R-:W-:Y:S02]  /*2e70*/  IMAD.MOV R3, RZ, RZ, -R3 ;  /* 0x000000ffff037224 */ /* 0x000fe400078e0a03 */
[----:B------:R-:W-:-:S02]  /*2e80*/  @!P4 IMAD.MOV R0, RZ, RZ, -R0 ;  /* 0x000000ffff00c224 */ /* 0x000fc400078e0a00 */
[----:B------:R-:W-:Y:S01]  /*2e90*/  @!P3 IMAD.IADD R6, R6, 0x1, -R139 ;  /* 0x000000010606b824 */ /* 0x000fe200078e0a8b */
[----:B------:R-:W-:Y:S01]  /*2ea0*/  ISETP.GE.AND P3, PT, R11, RZ, PT ;  /* 0x000000ff0b00720c */ /* 0x000fe20003f66270 */
[----:B--2---:R-:W-:Y:S01]  /*2eb0*/  IMAD.MOV.U32 R2, RZ, RZ, R4 ;  /* 0x000000ffff027224 */ /* 0x004fe200078e0004 */
[----:B------:R1:W-:Y:S01]  /*2ec0*/  STL [R1+0x2c0], R0 ;  /* 0x0002c00001007387 */ /* 0x0003e20000100800 */
[----:B------:R-:W-:Y:S02]  /*2ed0*/  IMAD.MOV R5, RZ, RZ, -R5 ;  /* 0x000000ffff057224 */ /* 0x000fe400078e0a05 */
[----:B------:R-:W-:Y:S01]  /*2ee0*/  IMAD R8, R139, R3, R8 ;  /* 0x000000038b087224 */ /* 0x000fe200078e0208 */
[----:B------:R-:W-:Y:S01]  /*2ef0*/  @!P2 IADD3 R2, PT, PT, -R2, RZ, RZ ;  /* 0x000000ff0202a210 */ /* 0x000fe20007ffe1ff */
[--C-:B------:R-:W-:Y:S01]  /*2f00*/  @!P6 IMAD.IADD R20, R20, 0x1, -R139.reuse ;  /* 0x000000011414e824 */ /* 0x100fe200078e0a8b */
[----:B------:R-:W-:Y:S01]  /*2f10*/  ISETP.GE.AND P6, PT, R13, RZ, PT ;  /* 0x000000ff0d00720c */ /* 0x000fe20003fc6270 */
[C---:B------:R-:W-:Y:S01]  /*2f20*/  IMAD R4, R139.reuse, R5, R10 ;  /* 0x000000058b047224 */ /* 0x040fe200078e020a */
[C---:B------:R-:W-:Y:S01]  /*2f30*/  ISETP.GT.U32.AND P2, PT, R139.reuse, R8, PT ;  /* 0x000000088b00720c */ /* 0x040fe20003f44070 */
[--C-:B------:R-:W-:Y:S01]  /*2f40*/  @!P1 IMAD.IADD R18, R18, 0x1, -R139.reuse ;  /* 0x0000000112129824 */ /* 0x100fe200078e0a8b */
[----:B------:R-:W-:Y:S01]  /*2f50*/  ISETP.GT.U32.AND P4, PT, R139, R20, PT ;  /* 0x000000148b00720c */ /* 0x000fe20003f84070 */
[----:B-1----:R-:W-:Y:S01]  /*2f60*/  IMAD.MOV.U32 R0, RZ, RZ, R6 ;  /* 0x000000ffff007224 */ /* 0x002fe200078e0006 */
[----:B------:R-:W-:Y:S01]  /*2f70*/  STL [R1+0x18c], R2 ;  /* 0x00018c0201007387 */ /* 0x000fe20000100800 */
[----:B------:R-:W-:Y:S01]  /*2f80*/  VIADD R3, R33, 0x2e ;  /* 0x0000002e21037836 */ /* 0x000fe20000000000 */
[C---:B------:R-:W-:Y:S01]  /*2f90*/  ISETP.GT.U32.AND P0, PT, R139.reuse, R18, PT ;  /* 0x000000128b00720c */ /* 0x040fe20003f04070 */
[----:B------:R-:W-:Y:S01]  /*2fa0*/  @!P5 IMAD.MOV R0, RZ, RZ, -R0 ;  /* 0x000000ffff00d224 */ /* 0x000fe200078e0a00 */
[----:B------:R-:W-:Y:S01]  /*2fb0*/  ISETP.GT.U32.AND P5, PT, R139, R4, PT ;  /* 0x000000048b00720c */ /* 0x000fe20003fa4070 */
[C---:B------:R-:W-:Y:S01]  /*2fc0*/  VIADD R5, R33.reuse, 0x2f ;  /* 0x0000002f21057836 */ /* 0x040fe20000000000 */
[----:B------:R-:W-:Y:S01]  /*2fd0*/  IABS R6, R3 ;  /* 0x0000000300067213 */ /* 0x000fe20000000000 */
[----:B------:R-:W-:Y:S01]  /*2fe0*/  VIADD R7, R33, 0x30 ;  /* 0x0000003021077836 */ /* 0x000fe20000000000 */
[----:B------:R1:W-:Y:S01]  /*2ff0*/  STL [R1+0x188], R0 ;  /* 0x0001880001007387 */ /* 0x0003e20000100800 */
[--C-:B------:R-:W-:Y:S01]  /*3000*/  @!P2 IMAD.IADD R8, R8, 0x1, -R139.reuse ;  /* 0x000000010808a824 */ /* 0x100fe200078e0a8b */
[----:B------:R-:W-:Y:S01]  /*3010*/  IABS R10, R5 ;  /* 0x00000005000a7213 */ /* 0x000fe20000000000 */
[----:B------:R-:W-:Y:S01]  /*3020*/  @!P4 IMAD.IADD R20, R20, 0x1, -R139 ;  /* 0x000000011414c824 */ /* 0x000fe200078e0a8b */
[----:B------:R-:W-:Y:S01]  /*3030*/  ISETP.GE.AND P4, PT, R3, RZ, PT ;  /* 0x000000ff0300720c */ /* 0x000fe20003f86270 */
[----:B------:R-:W-:Y:S01]  /*3040*/  IMAD.HI.U32 R3, R103, R6, RZ ;  /* 0x0000000667037227 */ /* 0x000fe200078e00ff */
[----:B------:R-:W-:-:S02]  /*3050*/  ISETP.GE.AND P1, PT, R17, RZ, PT ;  /* 0x000000ff1100720c */ /* 0x000fc40003f26270 */
[----:B------:R-:W-:Y:S01]  /*3060*/  ISETP.GE.AND P2, PT, R5, RZ, PT ;  /* 0x000000ff0500720c */ /* 0x000fe20003f46270 */
[----:B------:R-:W-:Y:S01]  /*3070*/  @!P0 IMAD.IADD R18, R18, 0x1, -R139 ;  /* 0x0000000112128824 */ /* 0x000fe200078e0a8b */
[----:B------:R-:W-:Y:S01]  /*3080*/  @!P5 IADD3 R4, PT, PT, R4, -R139, RZ ;  /* 0x8000008b0404d210 */ /* 0x000fe20007ffe0ff */
[----:B------:R-:W-:Y:S01]  /*3090*/  IMAD.MOV R3, RZ, RZ, -R3 ;  /* 0x000000ffff037224 */ /* 0x000fe200078e0a03 */
[----:B------:R-:W-:Y:S01]  /*30a0*/  ISETP.GT.U32.AND P5, PT, R139, R8, PT ;  /* 0x000000088b00720c */ /* 0x000fe20003fa4070 */
[----:B-1----:R-:W-:Y:S01]  /*30b0*/  IMAD.MOV.U32 R0, RZ, RZ, R18 ;  /* 0x000000ffff007224 */ /* 0x002fe200078e0012 */
[----:B------:R-:W-:Y:S01]  /*30c0*/  ISETP.GE.AND P0, PT, R15, RZ, PT ;  /* 0x000000ff0f00720c */ /* 0x000fe20003f06270 */
[C---:B------:R-:W-:Y:S01]  /*30d0*/  IMAD R6, R139.reuse, R3, R6 ;  /* 0x000000038b067224 */ /* 0x040fe200078e0206 */
[----:B------:R-:W-:Y:S01]  /*30e0*/  IABS R12, R7 ;  /* 0x00000007000c7213 */ /* 0x000fe20000000000 */
[----:B------:R-:W-:Y:S01]  /*30f0*/  @!P3 IMAD.MOV R0, RZ, RZ, -R0 ;  /* 0x000000ffff00b224 */ /* 0x000fe200078e0a00 */
[----:B------:R-:W-:Y:S01]  /*3100*/  ISETP.GT.U32.AND P3, PT, R139, R4, PT ;  /* 0x000000048b00720c */ /* 0x000fe20003f64070 */
[----:B------:R-:W-:-:S03]  /*3110*/  IMAD.HI.U32 R5, R103, R10, RZ ;  /* 0x0000000a67057227 */ /* 0x000fc600078e00ff */
[----:B------:R1:W-:Y:S01]  /*3120*/  STL [R1+0x80], R0 ;  /* 0x0000800001007387 */ /* 0x0003e20000100800 */
[----:B------:R-:W-:Y:S02]  /*3130*/  IMAD.MOV R5, RZ, RZ, -R5 ;  /* 0x000000ffff057224 */ /* 0x000fe400078e0a05 */
[----:B------:R-:W-:Y:S01]  /*3140*/  @!P5 IADD3 R8, PT, PT, R8, -R139, RZ ;  /* 0x8000008b0808d210 */ /* 0x000fe20007ffe0ff */
[----:B------:R-:W-:Y:S01]  /*3150*/  VIADD R3, R33, 0x31 ;  /* 0x0000003121037836 */ /* 0x000fe20000000000 */
[C---:B------:R-:W-:Y:S01]  /*3160*/  ISETP.GT.U32.AND P5, PT, R139.reuse, R6, PT ;  /* 0x000000068b00720c */ /* 0x040fe20003fa4070 */
[----:B------:R-:W-:Y:S02]  /*3170*/  IMAD R10, R139, R5, R10 ;  /* 0x000000058b0a7224 */ /* 0x000fe400078e020a */
[----:B------:R-:W-:Y:S01]  /*3180*/  IMAD.MOV.U32 R2, RZ, RZ, R8 ;  /* 0x000000ffff027224 */ /* 0x000fe200078e0008 */
[----:B------:R-:W-:Y:S01]  /*3190*/  IABS R5, R3 ;  /* 0x0000000300057213 */ /* 0x000fe20000000000 */
[----:B-1----:R-:W-:-:S02]  /*31a0*/  IMAD.MOV.U32 R0, RZ, RZ, R20 ;  /* 0x000000ffff007224 */ /* 0x002fc400078e0014 */
[----:B------:R-:W-:Y:S01]  /*31b0*/  @!P3 IMAD.IADD R4, R4, 0x1, -R139 ;  /* 0x000000010404b824 */ /* 0x000fe200078e0a8b */
[----:B------:R-:W-:Y:S01]  /*31c0*/  @!P6 IADD3 R2, PT, PT, -R2, RZ, RZ ;  /* 0x000000ff0202e210 */ /* 0x000fe20007ffe1ff */
[----:B------:R-:W-:Y:S01]  /*31d0*/  @!P1 IMAD.MOV R0, RZ, RZ, -R0 ;  /* 0x000000ffff009224 */ /* 0x000fe200078e0a00 */
[----:B------:R-:W-:Y:S01]  /*31e0*/  ISETP.GT.U32.AND P6, PT, R139, R10, PT ;  /* 0x0000000a8b00720c */ /* 0x000fe20003fc4070 */
[----:B------:R-:W-:Y:S01]  /*31f0*/  IMAD.MOV.U32 R8, RZ, RZ, R5 ;  /* 0x000000ffff087224 */ /* 0x000fe200078e0005 */
[----:B------:R-:W-:Y:S01]  /*3200*/  ISETP.GE.AND P1, PT, R7, RZ, PT ;  /* 0x000000ff0700720c */ /* 0x000fe20003f26270 */
[----:B------:R-:W-:Y:S01]  /*3210*/  VIADD R7, R33, 0x32 ;  /* 0x0000003221077836 */ /* 0x000fe20000000000 */
[----:B------:R1:W-:Y:S01]  /*3220*/  STL [R1+0x7c], R0 ;  /* 0x00007c0001007387 */ /* 0x0003e20000100800 */
[----:B------:R-:W-:Y:S01]  /*3230*/  ISETP.GE.AND P3, PT, R3, RZ, PT ;  /* 0x000000ff0300720c */ /* 0x000fe20003f66270 */
[----:B------:R-:W-:Y:S02]  /*3240*/  IMAD.HI.U32 R3, R103, R12, RZ ;  /* 0x0000000c67037227 */ /* 0x000fe400078e00ff */
[----:B------:R-:W-:Y:S02]  /*3250*/  STL [R1+0x78], R2 ;  /* 0x0000780201007387 */ /* 0x000fe40000100800 */
[----:B------:R-:W-:-:S02]  /*3260*/  @!P5 IMAD.IADD R6, R6, 0x1, -R139 ;  /* 0x000000010606d824 */ /* 0x000fc400078e0a8b */
[----:B------:R-:W-:Y:S02]  /*3270*/  IMAD.MOV R5, RZ, RZ, -R3 ;  /* 0x000000ffff057224 */ /* 0x000fe400078e0a03 */
[----:B-1----:R-:W-:Y:S01]  /*3280*/  IMAD.MOV.U32 R0, RZ, RZ, R4 ;  /* 0x000000ffff007224 */ /* 0x002fe200078e0004 */
[----:B------:R-:W-:Y:S01]  /*3290*/  ISETP.GT.U32.AND P5, PT, R139, R6, PT ;  /* 0x000000068b00720c */ /* 0x000fe20003fa4070 */
[----:B------:R-:W-:-:S04]  /*32a0*/  IMAD.HI.U32 R3, R103, R8, RZ ;  /* 0x0000000867037227 */ /* 0x000fc800078e00ff */
[----:B------:R-:W-:Y:S01]  /*32b0*/  @!P0 IMAD.MOV R0, RZ, RZ, -R0 ;  /* 0x000000ffff008224 */ /* 0x000fe200078e0a00 */
[----:B------:R-:W-:Y:S01]  /*32c0*/  ISETP.GE.AND P0, PT, R7, RZ, PT ;  /* 0x000000ff0700720c */ /* 0x000fe20003f06270 */
[----:B------:R-:W-:Y:S01]  /*32d0*/  IMAD R4, R139, R5, R12 ;  /* 0x000000058b047224 */ /* 0x000fe200078e020c */
[----:B------:R-:W-:Y:S01]  /*32e0*/  IABS R7, R7 ;  /* 0x0000000700077213 */ /* 0x000fe20000000000 */
[----:B------:R-:W-:Y:S01]  /*32f0*/  IMAD.MOV R3, RZ, RZ, -R3 ;  /* 0x000000ffff037224 */ /* 0x000fe200078e0a03 */
[----:B------:R1:W-:Y:S01]  /*3300*/  STL [R1+0x284], R0 ;  /* 0x0002840001007387 */ /* 0x0003e20000100800 */
[----:B------:R-:W-:Y:S02]  /*3310*/  VIADD R9, R33, 0x33 ;  /* 0x0000003321097836 */ /* 0x000fe40000000000 */
[----:B------:R-:W-:Y:S02]  /*3320*/  IMAD.MOV.U32 R12, RZ, RZ, R7 ;  /* 0x000000ffff0c7224 */ /* 0x000fe400078e0007 */
[----:B------:R-:W-:Y:S01]  /*3330*/  @!P6 IMAD.IADD R10, R10, 0x1, -R139 ;  /* 0x000000010a0ae824 */ /* 0x000fe200078e0a8b */
[----:B------:R-:W-:Y:S01]  /*3340*/  IABS R14, R9 ;  /* 0x00000009000e7213 */ /* 0x000fe20000000000 */
[----:B------:R-:W-:-:S02]  /*3350*/  IMAD R8, R139, R3, R8 ;  /* 0x000000038b087224 */ /* 0x000fc400078e0208 */
[----:B------:R-:W-:Y:S01]  /*3360*/  IMAD.HI.U32 R3, R103, R12, RZ ;  /* 0x0000000c67037227 */ /* 0x000fe200078e00ff */
[----:B------:R-:W-:-:S03]  /*3370*/  ISETP.GT.U32.AND P6, PT, R139, R10, PT ;  /* 0x0000000a8b00720c */ /* 0x000fc60003fc4070 */
[----:B------:R-:W-:Y:S01]  /*3380*/  @!P5 IMAD.IADD R6, R6, 0x1, -R139 ;  /* 0x000000010606d824 */ /* 0x000fe200078e0a8b */
[----:B------:R-:W-:Y:S01]  /*3390*/  IADD3 R3, PT, PT, -R3, RZ, RZ ;  /* 0x000000ff03037210 */ /* 0x000fe20007ffe1ff */
[----:B------:R-:W-:Y:S01]  /*33a0*/  IMAD.HI.U32 R5, R103, R14, RZ ;  /* 0x0000000e67057227 */ /* 0x000fe200078e00ff */
[----:B------:R-:W-:-:S03]  /*33b0*/  ISETP.GT.U32.AND P5, PT, R139, R4, PT ;  /* 0x000000048b00720c */ /* 0x000fc60003fa4070 */
[----:B-1----:R-:W-:Y:S02]  /*33c0*/  IMAD.MOV.U32 R0, RZ, RZ, R6 ;  /* 0x000000ffff007224 */ /* 0x002fe400078e0006 */
[----:B------:R-:W-:Y:S02]  /*33d0*/  VIADD R7, R33, 0x34 ;  /* 0x0000003421077836 */ /* 0x000fe40000000000 */
[----:B------:R-:W-:Y:S02]  /*33e0*/  IMAD.MOV R5, RZ, RZ, -R5 ;  /* 0x000000ffff057224 */ /* 0x000fe400078e0a05 */
[C---:B------:R-:W-:Y:S01]  /*33f0*/  IMAD R6, R139.reuse, R3, R12 ;  /* 0x000000038b067224 */ /* 0x040fe200078e020c */
[----:B------:R-:W-:Y:S01]  /*3400*/  IABS R16, R7 ;  /* 0x0000000700107213 */ /* 0x000fe20000000000 */
[C---:B------:R-:W-:Y:S02]  /*3410*/  IMAD R12, R139.reuse, R5, R14 ;  /* 0x000000058b0c7224 */ /* 0x040fe400078e020e */
[----:B------:R-:W-:Y:S01]  /*3420*/  @!P6 IMAD.IADD R10, R10, 0x1, -R139 ;  /* 0x000000010a0ae824 */ /* 0x000fe200078e0a8b */
[----:B------:R-:W-:Y:S01]  /*3430*/  ISETP.GT.U32.AND P6, PT, R139, R6, PT ;  /* 0x000000068b00720c */ /* 0x000fe20003fc4070 */
[----:B------:R-:W-:Y:S01]  /*3440*/  IMAD.HI.U32 R3, R103, R16, RZ ;  /* 0x0000001067037227 */ /* 0x000fe200078e00ff */
[----:B------:R-:W-:-:S02]  /*3450*/  @!P5 IADD3 R4, PT, PT, R4, -R139, RZ ;  /* 0x8000008b0404d210 */ /* 0x000fc40007ffe0ff */
[C---:B------:R-:W-:Y:S01]  /*3460*/  ISETP.GT.U32.AND P5, PT, R139.reuse, R12, PT ;  /* 0x0000000c8b00720c */ /* 0x040fe20003fa4070 */
[----:B------:R-:W-:Y:S01]  /*3470*/  @!P4 IMAD.MOV R0, RZ, RZ, -R0 ;  /* 0x000000ffff00c224 */ /* 0x000fe200078e0a00 */
[----:B------:R-:W-:Y:S01]  /*3480*/  ISETP.GT.U32.AND P4, PT, R139, R8, PT ;  /* 0x000000088b00720c */ /* 0x000fe20003f84070 */
[----:B------:R-:W-:Y:S02]  /*3490*/  IMAD.MOV R3, RZ, RZ, -R3 ;  /* 0x000000ffff037224 */ /* 0x000fe400078e0a03 */
[----:B------:R-:W-:Y:S01]  /*34a0*/  VIADD R11, R33, 0x35 ;  /* 0x00000035210b7836 */ /* 0x000fe20000000000 */
[----:B------:R1:W-:Y:S01]  /*34b0*/  STL [R1+0x280], R0 ;  /* 0x0002800001007387 */ /* 0x0003e20000100800 */
[----:B------:R-:W-:Y:S02]  /*34c0*/  IMAD R14, R139, R3, R16 ;  /* 0x000000038b0e7224 */ /* 0x000fe400078e0210 */
[----:B------:R-:W-:Y:S01]  /*34d0*/  @!P6 IMAD.IADD R6, R6, 0x1, -R139 ;  /* 0x000000010606e824 */ /* 0x000fe200078e0a8b */
[----:B------:R-:W-:Y:S01]  /*34e0*/  IABS R16, R11 ;  /* 0x0000000b00107213 */ /* 0x000fe20000000000 */
[----:B------:R-:W-:-:S02]  /*34f0*/  VIADD R13, R33, 0x36 ;  /* 0x00000036210d7836 */ /* 0x000fc40000000000 */
[----:B------:R-:W-:Y:S01]  /*3500*/  @!P5 IMAD.IADD R12, R12, 0x1, -R139 ;  /* 0x000000010c0cd824 */ /* 0x000fe200078e0a8b */
[----:B------:R-:W-:Y:S01]  /*3510*/  ISETP.GT.U32.AND P5, PT, R139, R6, PT ;  /* 0x000000068b00720c */ /* 0x000fe20003fa4070 */
[----:B------:R-:W-:Y:S01]  /*3520*/  IMAD.HI.U32 R3, R103, R16, RZ ;  /* 0x0000001067037227 */ /* 0x000fe200078e00ff */
[----:B------:R-:W-:-:S03]  /*3530*/  IABS R18, R13 ;  /* 0x0000000d00127213 */ /* 0x000fc60000000000 */
[----:B------:R-:W-:Y:S01]  /*3540*/  @!P4 IMAD.IADD R8, R8, 0x1, -R139 ;  /* 0x000000010808c824 */ /* 0x000fe200078e0a8b */
[C---:B------:R-:W-:Y:S01]  /*3550*/  ISETP.GT.U32.AND P4, PT, R139.reuse, R4, PT ;  /* 0x000000048b00720c */ /* 0x040fe20003f84070 */
[----:B------:R-:W-:Y:S02]  /*3560*/  IMAD.MOV R3, RZ, RZ, -R3 ;  /* 0x000000ffff037224 */ /* 0x000fe400078e0a03 */
[----:B-1----:R-:W-:Y:S01]  /*3570*/  IMAD.MOV.U32 R0, RZ, RZ, R10 ;  /* 0x000000ffff007224 */ /* 0x002fe200078e000a */
[C---:B------:R-:W-:Y:S01]  /*3580*/  ISETP.GT.U32.AND P6, PT, R139.reuse, R8, PT ;  /* 0x000000088b00720c */ /* 0x040fe20003fc4070 */
[----:B------:R-:W-:Y:S02]  /*3590*/  IMAD R10, R139, R3, R16 ;  /* 0x000000038b0a7224 */ /* 0x000fe400078e0210 */
[----:B------:R-:W-:Y:S02]  /*35a0*/  @!P5 IMAD.IADD R6, R6, 0x1, -R139 ;  /* 0x000000010606d824 */ /* 0x000fe400078e0a8b */
[----:B------:R-:W-:Y:S01]  /*35b0*/  IMAD.HI.U32 R3, R103, R18, RZ ;  /* 0x0000001267037227 */ /* 0x000fe200078e00ff */
[----:B------:R-:W-:-:S03]  /*35c0*/  ISETP.GT.U32.AND P5, PT, R139, R10, PT ;  /* 0x0000000a8b00720c */ /* 0x000fc60003fa4070 */
[----:B------:R-:W-:Y:S01]  /*35d0*/  @!P2 IMAD.MOV R0, RZ, RZ, -R0 ;  /* 0x000000ffff00a224 */ /* 0x000fe200078e0a00 */
[----:B------:R-:W-:Y:S01]  /*35e0*/  @!P4 IADD3 R4, PT, PT, R4, -R139, RZ ;  /* 0x8000008b0404c210 */ /* 0x000fe20007ffe0ff */
[----:B------:R-:W-:Y:S01]  /*35f0*/  IMAD.MOV R3, RZ, RZ, -R3 ;  /* 0x000000ffff037224 */ /* 0x000fe200078e0a03 */
[----:B------:R-:W-:Y:S01]  /*3600*/  ISETP.GT.U32.AND P2, PT, R139, R12, PT ;  /* 0x0000000c8b00720c */ /* 0x000fe20003f44070 */
[--C-:B------:R-:W-:Y:S01]  /*3610*/  @!P6 IMAD.IADD R8, R8, 0x1, -R139.reuse ;  /* 0x000000010808e824 */ /* 0x100fe200078e0a8b */
[----:B------:R-:W-:Y:S01]  /*3620*/  ISETP.GE.AND P6, PT, R9, RZ, PT ;  /* 0x000000ff0900720c */ /* 0x000fe20003fc6270 */
[----:B------:R-:W-:Y:S01]  /*3630*/  VIADD R9, R33, 0x38 ;  /* 0x0000003821097836 */ /* 0x000fe20000000000 */
[----:B------:R-:W-:Y:S01]  /*3640*/  ISETP.GT.U32.AND P4, PT, R139, R14, PT ;  /* 0x0000000e8b00720c */ /* 0x000fe20003f84070 */
[----:B------:R-:W-:Y:S01]  /*3650*/  VIADD R15, R33, 0x37 ;  /* 0x00000037210f7836 */ /* 0x000fe20000000000 */
[----:B------:R1:W-:Y:S01]  /*3660*/  STL [R1+0x2d8], R0 ;  /* 0x0002d80001007387 */ /* 0x0003e20000100800 */
[----:B------:R-:W-:Y:S01]  /*3670*/  @!P5 IMAD.IADD R10, R10, 0x1, -R139 ;  /* 0x000000010a0ad824 */ /* 0x000fe200078e0a8b */
[----:B------:R-:W-:Y:S01]  /*3680*/  IABS R22, R9 ;  /* 0x0000000900167213 */ /* 0x000fe20000000000 */
[C---:B------:R-:W-:Y:S01]  /*3690*/  IMAD R16, R139.reuse, R3, R18 ;  /* 0x000000038b107224 */ /* 0x040fe200078e0212 */
[----:B------:R-:W-:Y:S01]  /*36a0*/  IABS R20, R15 ;  /* 0x0000000f00147213 */ /* 0x000fe20000000000 */
[----:B------:R-:W-:Y:S01]  /*36b0*/  IMAD.MOV.U32 R233, RZ, RZ, R4 ;  /* 0x000000ffffe97224 */ /* 0x000fe200078e0004 */
[----:B------:R-:W-:Y:S01]  /*36c0*/  ISETP.GT.U32.AND P5, PT, R139, R10, PT ;  /* 0x0000000a8b00720c */ /* 0x000fe20003fa4070 */
[----:B------:R-:W-:-:S04]  /*36d0*/  IMAD.HI.U32 R3, R103, R22, RZ ;  /* 0x0000001667037227 */ /* 0x000fc800078e00ff */
[----:B-1----:R-:W-:Y:S02]  /*36e0*/  IMAD.MOV.U32 R0, RZ, RZ, R8 ;  /* 0x000000ffff007224 */ /* 0x002fe400078e0008 */
[----:B------:R-:W-:Y:S02]  /*36f0*/  IMAD.MOV R3, RZ, RZ, -R3 ;  /* 0x000000ffff037224 */ /* 0x000fe400078e0a03 */
[----:B------:R-:W-:-:S04]  /*3700*/  IMAD.HI.U32 R5, R103, R20, RZ ;  /* 0x0000001467057227 */ /* 0x000fc800078e00ff */
[----:B------:R-:W-:Y:S02]  /*3710*/  @!P1 IMAD.MOV R233, RZ, RZ, -R233 ;  /* 0x000000ffffe99224 */ /* 0x000fe400078e0ae9 */
[----:B------:R-:W-:Y:S01]  /*3720*/  @!P3 IMAD.MOV R0, RZ, RZ, -R0 ;  /* 0x000000ffff00b224 */ /* 0x000fe200078e0a00 */
[C---:B------:R-:W-:Y:S01]  /*3730*/  ISETP.GT.U32.AND P3, PT, R139.reuse, R16, PT ;  /* 0x000000108b00720c */ /* 0x040fe20003f64070 */
[----:B------:R-:W-:Y:S01]  /*3740*/  IMAD R4, R139, R3, R22 ;  /* 0x000000038b047224 */ /* 0x000fe200078e0216 */
[----:B------:R-:W-:Y:S01]  /*3750*/  STL [R1+0x5fa0], R233 ;  /* 0x005fa0e901007387 */ /* 0x000fe20000100800 */
[--C-:B------:R-:W-:Y:S01]  /*3760*/  @!P2 IMAD.IADD R12, R12, 0x1, -R139.reuse ;  /* 0x000000010c0ca824 */ /* 0x100fe200078e0a8b */
[----:B------:R-:W-:Y:S01]  /*3770*/  ISETP.GE.AND P2, PT, R7, RZ, PT ;  /* 0x000000ff0700720c */ /* 0x000fe20003f46270 */
[----:B------:R-:W-:Y:S01]  /*3780*/  @!P4 IMAD.IADD R14, R14, 0x1, -R139 ;  /* 0x000000010e0ec824 */ /* 0x000fe200078e0a8b */
[----:B------:R1:W-:Y:S01]  /*3790*/  STL [R1+0x2e0], R0 ;  /* 0x0002e00001007387 */ /* 0x0003e20000100800 */
[----:B------:R-:W-:Y:S01]  /*37a0*/  IMAD.MOV R5, RZ, RZ, -R5 ;  /* 0x000000ffff057224 */ /* 0x000fe200078e0a05 */
[----:B------:R-:W-:Y:S01]  /*37b0*/  IADD3 R7, PT, PT, R33, 0x39, RZ ;  /* 0x0000003921077810 */ /* 0x000fe20007ffe0ff */
[--C-:B------:R-:W-:Y:S01]  /*37c0*/  @!P5 IMAD.IADD R10, R10, 0x1, -R139.reuse ;  /* 0x000000010a0ad824 */ /* 0x100fe200078e0a8b */
[C---:B------:R-:W-:Y:S01]  /*37d0*/  ISETP.GT.U32.AND P5, PT, R139.reuse, R4, PT ;  /* 0x000000048b00720c */ /* 0x040fe20003fa4070 */
[C---:B------:R-:W-:Y:S01]  /*37e0*/  IMAD R18, R139.reuse, R5, R20 ;  /* 0x000000058b127224 */ /* 0x040fe200078e0214 */
[----:B------:R-:W-:Y:S01]  /*37f0*/  ISETP.GT.U32.AND P1, PT, R139, R14, PT ;  /* 0x0000000e8b00720c */ /* 0x000fe20003f24070 */
[----:B------:R-:W-:Y:S01]  /*3800*/  IMAD.MOV.U32 R2, RZ, RZ, R6 ;  /* 0x000000ffff027224 */ /* 0x000fe200078e0006 */
[----:B------:R-:W-:Y:S01]  /*3810*/  ISETP.GE.AND P4, PT, R11, RZ, PT ;  /* 0x000000ff0b00720c */ /* 0x000fe20003f86270 */
[----:B------:R-:W-:Y:S01]  /*3820*/  VIADD R11, R33, 0x3a ;  /* 0x0000003a210b7836 */ /* 0x000fe20000000000 */
[----:B-1----:R-:W-:Y:S01]  /*3830*/  MOV R0, R12 ;  /* 0x0000000c00007202 */ /* 0x002fe20000000f00 */
[----:B------:R-:W-:Y:S01]  /*3840*/  @!P0 IMAD.MOV R2, RZ, RZ, -R2 ;  /* 0x000000ffff028224 */ /* 0x000fe200078e0a02 */
[----:B------:R-:W-:Y:S01]  /*3850*/  IABS R6, R7 ;  /* 0x0000000700067213 */ /* 0x000fe20000000000 */
[--C-:B------:R-:W-:Y:S01]  /*3860*/  @!P3 IMAD.IADD R16, R16, 0x1, -R139.reuse ;  /* 0x000000011010b824 */ /* 0x100fe200078e0a8b */
[----:B------:R-:W-:Y:S01]  /*3870*/  IABS R8, R11 ;  /* 0x0000000b00087213 */ /* 0x000fe20000000000 */
[----:B------:R-:W-:Y:S01]  /*3880*/  @!P6 IMAD.MOV R0, RZ, RZ, -R0 ;  /* 0x000000ffff00e224 */ /* 0x000fe200078e0a00 */
[----:B------:R-:W-:Y:S01]  /*3890*/  ISETP.GT.U32.AND P6, PT, R139, R18, PT ;  /* 0x000000128b00720c */ /* 0x000fe20003fc4070 */
[--C-:B------:R-:W-:Y:S01]  /*38a0*/  @!P5 IMAD.IADD R4, R4, 0x1, -R139.reuse ;  /* 0x000000010404d824 */ /* 0x100fe200078e0a8b */
[----:B------:R-:W-:Y:S01]  /*38b0*/  STL [R1+0x74], R2 ;  /* 0x0000740201007387 */ /* 0x000fe20000100800 */
[----:B------:R-:W-:Y:S01]  /*38c0*/  @!P1 IMAD.IADD R14, R14, 0x1, -R139 ;  /* 0x000000010e0e9824 */ /* 0x000fe200078e0a8b */
[----:B------:R-:W-:Y:S01]  /*38d0*/  ISETP.GE.AND P3, PT, R9, RZ, PT ;  /* 0x000000ff0900720c */ /* 0x000fe20003f66270 */
[----:B------:R-:W-:Y:S01]  /*38e0*/  IMAD.HI.U32 R3, R103, R6, RZ ;  /* 0x0000000667037227 */ /* 0x000fe200078e00ff */
[----:B------:R1:W-:Y:S01]  /*38f0*/  STL [R1+0x70], R0 ;  /* 0x0000700001007387 */ /* 0x0003e20000100800 */
[----:B------:R-:W-:-:S02]  /*3900*/  ISETP.GT.U32.AND P5, PT, R139, R4, PT ;  /* 0x000000048b00720c */ /* 0x000fc40003fa4070 */
[----:B------:R-:W-:Y:S01]  /*3910*/  IMAD.MOV R5, RZ, RZ, -R3 ;  /* 0x000000ffff057224 */ /* 0x000fe200078e0a03 */
[----:B------:R-:W-:Y:S01]  /*3920*/  ISETP.GE.AND P0, PT, R13, RZ, PT ;  /* 0x000000ff0d00720c */ /* 0x000fe20003f06270 */
[----:B------:R-:W-:Y:S01]  /*3930*/  IMAD.HI.U32 R3, R103, R8, RZ ;  /* 0x0000000867037227 */ /* 0x000fe200078e00ff */
[----:B------:R-:W-:Y:S02]  /*3940*/  ISETP.GE.AND P1, PT, R15, RZ, PT ;  /* 0x000000ff0f00720c */ /* 0x000fe40003f26270 */
[----:B------:R-:W-:Y:S01]  /*3950*/  IABS R22, R19 ;  /* 0x0000001300167213 */ /* 0x000fe20000000000 */
[----:B------:R-:W-:Y:S01]  /*3960*/  @!P6 IMAD.IADD R18, R18, 0x1, -R139 ;  /* 0x000000011212e824 */ /* 0x000fe200078e0a8b */
[----:B-1----:R-:W-:Y:S01]  /*3970*/  MOV R0, R14 ;  /* 0x0000000e00007202 */ /* 0x002fe20000000f00 */
[----:B------:R-:W-:Y:S01]  /*3980*/  IMAD.MOV R3, RZ, RZ, -R3 ;  /* 0x000000ffff037224 */ /* 0x000fe200078e0a03 */
[----:B------:R-:W-:Y:S01]  /*3990*/  ISETP.GT.U32.AND P6, PT, R139, R16, PT ;  /* 0x000000108b00720c */ /* 0x000fe20003fc4070 */
[----:B------:R-:W-:-:S02]  /*39a0*/  VIADD R9, R33, 0x3b ;  /* 0x0000003b21097836 */ /* 0x000fc40000000000 */
[----:B------:R-:W-:Y:S01]  /*39b0*/  @!P2 IMAD.MOV R0, RZ, RZ, -R0 ;  /* 0x000000ffff00a224 */ /* 0x000fe200078e0a00 */
[C---:B------:R-:W-:Y:S01]  /*39c0*/  ISETP.GT.U32.AND P2, PT, R139.reuse, R18, PT ;  /* 0x000000128b00720c */ /* 0x040fe20003f44070 */
[C---:B------:R-:W-:Y:S01]  /*39d0*/  IMAD R8, R139.reuse, R3, R8 ;  /* 0x000000038b087224 */ /* 0x040fe200078e0208 */
[----:B------:R-:W-:Y:S01]  /*39e0*/  IABS R12, R9 ;  /* 0x00000009000c7213 */ /* 0x000fe20000000000 */
[----:B------:R-:W-:Y:S01]  /*39f0*/  @!P5 IMAD.IADD R4, R4, 0x1, -R139 ;  /* 0x000000010404d824 */ /* 0x000fe200078e0a8b */
[----:B------:R1:W-:Y:S01]  /*3a00*/  STL [R1+0x6c], R0 ;  /* 0x00006c0001007387 */ /* 0x0003e20000100800 */
[C---:B------:R-:W-:Y:S01]  /*3a10*/  IMAD R6, R139.reuse, R5, R6 ;  /* 0x000000058b067224 */ /* 0x040fe200078e0206 */
[----:B------:R-:W-:Y:S01]  /*3a20*/  ISETP.GT.U32.AND P5, PT, R139, R8, PT ;  /* 0x000000088b00720c */ /* 0x000fe20003fa4070 */
[----:B------:R-:W-:-:S04]  /*3a30*/  IMAD.HI.U32 R3, R103, R12, RZ ;  /* 0x0000000c67037227 */ /* 0x000fc800078e00ff */
[----:B------:R-:W-:Y:S01]  /*3a40*/  @!P6 IMAD.IADD R16, R16, 0x1, -R139 ;  /* 0x000000011010e824 */ /* 0x000fe200078e0a8b */
[----:B------:R-:W-:Y:S01]  /*3a50*/  ISETP.GT.U32.AND P6, PT, R139, R6, PT ;  /* 0x000000068b00720c */ /* 0x000fe20003fc4070 */
[----:B------:R-:W-:Y:S01]  /*3a60*/  VIADD R13, R33, 0x3c ;  /* 0x0000003c210d7836 */ /* 0x000fe20000000000 */
[----:B------:R-:W-:Y:S01]  /*3a70*/  @!P2 IADD3 R18, PT, PT, R18, -R139, RZ ;  /* 0x8000008b1212a210 */ /* 0x000fe20007ffe0ff */
[----:B------:R-:W-:Y:S01]  /*3a80*/  IMAD.MOV R3, RZ, RZ, -R3 ;  /* 0x000000ffff037224 */ /* 0x000fe200078e0a03 */
[----:B------:R-:W-:Y:S01]  /*3a90*/  ISETP.GE.AND P2, PT, R7, RZ, PT ;  /* 0x000000ff0700720c */ /* 0x000fe20003f46270 */
[----:B------:R-:W-:Y:S01]  /*3aa0*/  VIADD R7, R33, 0x3d ;  /* 0x0000003d21077836 */ /* 0x000fe20000000000 */
[----:B------:R-:W-:Y:S01]  /*3ab0*/  IABS R14, R13 ;  /* 0x0000000d000e7213 */ /* 0x000fe20000000000 */
[----:B------:R-:W-:Y:S01]  /*3ac0*/  IMAD R12, R139, R3, R12 ;  /* 0x000000038b0c7224 */ /* 0x000fe200078e020c */
[----:B------:R-:W-:Y:S01]  /*3ad0*/  @!P5 IADD3 R8, PT, PT, R8, -R139, RZ ;  /* 0x8000008b0808d210 */ /* 0x000fe20007ffe0ff */
[----:B-1----:R-:W-:Y:S01]  /*3ae0*/  IMAD.MOV.U32 R0, RZ, RZ, R10 ;  /* 0x000000ffff007224 */ /* 0x002fe200078e000a */
[----:B------:R-:W-:Y:S01]  /*3af0*/  IABS R20, R7 ;  /* 0x0000000700147213 */ /* 0x000fe20000000000 */
[----:B------:R-:W-:Y:S01]  /*3b00*/  IMAD.HI.U32 R5, R103, R14, RZ ;  /* 0x0000000e67057227 */ /* 0x000fe200078e00ff */
[----:B------:R-:W-:-:S03]  /*3b10*/  ISETP.GT.U32.AND P5, PT, R139, R8, PT ;  /* 0x000000088b00720c */ /* 0x000fc60003fa4070 */
[----:B------:R-:W-:-:S04]  /*3b20*/  IMAD.HI.U32 R3, R103, R20, RZ ;  /* 0x0000001467037227 */ /* 0x000fc800078e00ff */
[----:B------:R-:W-:Y:S02]  /*3b30*/  IMAD.MOV R3, RZ, RZ, -R3 ;  /* 0x000000ffff037224 */ /* 0x000fe400078e0a03 */
[----:B------:R-:W-:Y:S01]  /*3b40*/  @!P6 IMAD.IADD R6, R6, 0x1, -R139 ;  /* 0x000000010606e824 */ /* 0x000fe200078e0a8b */
[----:B------:R-:W-:Y:S01]  /*3b50*/  ISETP.GE.AND P6, PT, R11, RZ, PT ;  /* 0x000000ff0b00720c */ /* 0x000fe20003fc6270 */
[----:B------:R-:W-:Y:S02]  /*3b60*/  IMAD.MOV R5, RZ, RZ, -R5 ;  /* 0x000000ffff057224 */ /* 0x000fe400078e0a05 */
[----:B------:R-:W-:Y:S02]  /*3b70*/  VIADD R11, R33, 0x3e ;  /* 0x0000003e210b7836 */ /* 0x000fe40000000000 */
[----:B------:R-:W-:Y:S02]  /*3b80*/  IMAD.MOV.U32 R112, RZ, RZ, R4 ;  /* 0x000000ffff707224 */ /* 0x000fe400078e0004 */
[----:B------:R-:W-:-:S02]  /*3b90*/  IMAD R4, R139, R3, R20 ;  /* 0x000000038b047224 */ /* 0x000fc400078e0214 */
[----:B------:R-:W-:Y:S02]  /*3ba0*/  IMAD.MOV.U32 R2, RZ, RZ, R16 ;  /* 0x000000ffff027224 */ /* 0x000fe400078e0010 */
[C---:B------:R-:W-:Y:S01]  /*3bb0*/  IMAD R14, R139.reuse, R5, R14 ;  /* 0x000000058b0e7224 */ /* 0x040fe200078e020e */
[----:B------:R-:W-:Y:S01]  /*3bc0*/  IABS R5, R11 ;  /* 0x0000000b00057213 */ /* 0x000fe20000000000 */
[----:B------:R-:W-:Y:S01]  /*3bd0*/  @!P4 IMAD.MOV R0, RZ, RZ, -R0 ;  /* 0x000000ffff00c224 */ /* 0x000fe200078e0a00 */
[C---:B------:R-:W-:Y:S01]  /*3be0*/  ISETP.GT.U32.AND P4, PT, R139.reuse, R6, PT ;  /* 0x000000068b00720c */ /* 0x040fe20003f84070 */
[----:B------:R-:W-:Y:S01]  /*3bf0*/  @!P5 IMAD.IADD R8, R8, 0x1, -R139 ;  /* 0x000000010808d824 */ /* 0x000fe200078e0a8b */
[C---:B------:R-:W-:Y:S01]  /*3c00*/  ISETP.GT.U32.AND P5, PT, R139.reuse, R4, PT ;  /* 0x000000048b00720c */ /* 0x040fe20003fa4070 */
[----:B------:R-:W-:Y:S01]  /*3c10*/  @!P0 IMAD.MOV R2, RZ, RZ, -R2 ;  /* 0x000000ffff028224 */ /* 0x000fe200078e0a02 */
[C---:B------:R-:W-:Y:S01]  /*3c20*/  ISETP.GT.U32.AND P0, PT, R139.reuse, R12, PT ;  /* 0x0000000c8b00720c */ /* 0x040fe20003f04070 */
[----:B------:R-:W-:Y:S01]  /*3c30*/  @!P3 IMAD.MOV R112, RZ, RZ, -R112 ;  /* 0x000000ffff70b224 */ /* 0x000fe200078e0a70 */
[----:B------:R-:W-:Y:S01]  /*3c40*/  MOV R10, R5 ;  /* 0x00000005000a7202 */ /* 0x000fe20000000f00 */
[----:B------:R1:W-:Y:S01]  /*3c50*/  STL [R1+0x2e4], R0 ;  /* 0x0002e40001007387 */ /* 0x0003e20000100800 */
[----:B------:R-:W-:Y:S01]  /*3c60*/  ISETP.GT.U32.AND P3, PT, R139, R14, PT ;  /* 0x0000000e8b00720c */ /* 0x000fe20003f64070 */
[----:B------:R-:W-:-:S02]  /*3c70*/  VIADD R5, R33, 0x3f ;  /* 0x0000003f21057836 */ /* 0x000fc40000000000 */
[----:B------:R-:W-:Y:S01]  /*3c80*/  IMAD.HI.U32 R3, R103, R10, RZ ;  /* 0x0000000a67037227 */ /* 0x000fe200078e00ff */
[----:B------:R-:W-:Y:S02]  /*3c90*/  STL [R1+0x2dc], R2 ;  /* 0x0002dc0201007387 */ /* 0x000fe40000100800 */
[----:B------:R-:W-:Y:S01]  /*3ca0*/  IABS R16, R5 ;  /* 0x0000000500107213 */ /* 0x000fe20000000000 */
[--C-:B------:R-:W-:Y:S01]  /*3cb0*/  @!P4 IMAD.IADD R6, R6, 0x1, -R139.reuse ;  /* 0x000000010606c824 */ /* 0x100fe200078e0a8b */
[----:B------:R-:W-:Y:S01]  /*3cc0*/  IADD3 R3, PT, PT, -R3, RZ, RZ ;  /* 0x000000ff03037210 */ /* 0x000fe20007ffe1ff */
[----:B-1----:R-:W-:Y:S01]  /*3cd0*/  IMAD.MOV.U32 R0, RZ, RZ, R18 ;  /* 0x000000ffff007224 */ /* 0x002fe200078e0012 */
[----:B------:R-:W-:Y:S01]  /*3ce0*/  ISETP.GE.AND P4, PT, R13, RZ, PT ;  /* 0x000000ff0d00720c */ /* 0x000fe20003f86270 */
[--C-:B------:R-:W-:Y:S02]  /*3cf0*/  @!P5 IMAD.IADD R4, R4, 0x1, -R139.reuse ;  /* 0x000000010404d824 */ /* 0x100fe400078e0a8b */
[----:B------:R-:W-:Y:S01]  /*3d00*/  @!P1 IMAD.MOV R0, RZ, RZ, -R0 ;  /* 0x000000ffff009224 */ /* 0x000fe200078e0a00 */
[----:B------:R-:W-:Y:S01]  /*3d10*/  ISETP.GE.AND P1, PT, R9, RZ, PT ;  /* 0x000000ff0900720c */ /* 0x000fe20003f26270 */
[--C-:B------:R-:W-:Y:S01]  /*3d20*/  @!P0 IMAD.IADD R12, R12, 0x1, -R139.reuse ;  /* 0x000000010c0c8824 */ /* 0x100fe200078e0a8b */
[----:B------:R-:W-:Y:S01]  /*3d30*/  ISETP.GT.U32.AND P5, PT, R139, R4, PT ;  /* 0x000000048b00720c */ /* 0x000fe20003fa4070 */
[----:B------:R-:W-:Y:S01]  /*3d40*/  @!P3 IMAD.IADD R14, R14, 0x1, -R139 ;  /* 0x000000010e0eb824 */ /* 0x000fe200078e0a8b */
[----:B------:R1:W-:Y:S01]  /*3d50*/  STL [R1+0x2d4], R0 ;  /* 0x0002d40001007387 */ /* 0x0003e20000100800 */
[----:B------:R-:W-:Y:S01]  /*3d60*/  ISETP.GE.AND P0, PT, R7, RZ, PT ;  /* 0x000000ff0700720c */ /* 0x000fe20003f06270 */
[----:B------:R-:W-:Y:S01]  /*3d70*/  VIADD R7, R33, 0x40 ;  /* 0x0000004021077836 */ /* 0x000fe20000000000 */
[----:B------:R-:W-:Y:S01]  /*3d80*/  ISETP.GT.U32.AND P3, PT, R139, R12, PT ;  /* 0x0000000c8b00720c */ /* 0x000fe20003f64070 */
[----:B------:R-:W-:Y:S01]  /*3d90*/  STL [R1+0x5fa4], R112 ;  /* 0x005fa47001007387 */ /* 0x000fe20000100800 */
[----:B------:R-:W-:-:S02]  /*3da0*/  VIADD R9, R33, 0x41 ;  /* 0x0000004121097836 */ /* 0x000fc40000000000 */
[C---:B------:R-:W-:Y:S02]  /*3db0*/  VIADD R13, R33.reuse, 0x4c ;  /* 0x0000004c210d7836 */ /* 0x040fe40000000000 */
[----:B------:R-:W-:Y:S02]  /*3dc0*/  VIADD R15, R33, 0x53 ;  /* 0x00000053210f7836 */ /* 0x000fe40000000000 */
[----:B-1----:R-:W-:Y:S02]  /*3dd0*/  IMAD.MOV.U32 R0, RZ, RZ, R6 ;  /* 0x000000ffff007224 */ /* 0x002fe400078e0006 */
[----:B------:R-:W-:Y:S01]  /*3de0*/  IMAD R6, R139, R3, R10 ;  /* 0x000000038b067224 */ /* 0x000fe200078e020a */
[----:B------:R-:W-:Y:S01]  /*3df0*/  IABS R10, R7 ;  /* 0x00000007000a7213 */ /* 0x000fe20000000000 */
[----:B------:R-:W-:-:S04]  /*3e00*/  IMAD.HI.U32 R3, R103, R16, RZ ;  /* 0x0000001067037227 */ /* 0x000fc800078e00ff */
[----:B------:R-:W-:Y:S01]  /*3e10*/  @!P2 IMAD.MOV R0, RZ, RZ, -R0 ;  /* 0x000000ffff00a224 */ /* 0x000fe200078e0a00 */
[C---:B------:R-:W-:Y:S01]  /*3e20*/  ISETP.GT.U32.AND P2, PT, R139.reuse, R14, PT ;  /* 0x0000000e8b00720c */ /* 0x040fe20003f44070 */
[----:B------:R-:W-:Y:S02]  /*3e30*/  IMAD.MOV R3, RZ, RZ, -R3 ;  /* 0x000000ffff037224 */ /* 0x000fe400078e0a03 */
[--C-:B------:R-:W-:Y:S01]  /*3e40*/  @!P5 IMAD.IADD R4, R4, 0x1, -R139.reuse ;  /* 0x000000010404d824 */ /* 0x100fe200078e0a8b */
[----:B------:R1:W-:Y:S01]  /*3e50*/  STL [R1+0x17c], R0 ;  /* 0x00017c0001007387 */ /* 0x0003e20000100800 */
[----:B------:R-:W-:Y:S01]  /*3e60*/  @!P3 IMAD.IADD R12, R12, 0x1, -R139 ;  /* 0x000000010c0cb824 */ /* 0x000fe200078e0a8b */
[----:B------:R-:W-:Y:S01]  /*3e70*/  ISETP.GT.U32.AND P3, PT, R139, R6, PT ;  /* 0x000000068b00720c */ /* 0x000fe20003f64070 */
[C---:B------:R-:W-:Y:S02]  /*3e80*/  VIADD R17, R33.reuse, 0x54 ;  /* 0x0000005421117836 */ /* 0x040fe40000000000 */
[----:B------:R-:W-:-:S02]  /*3e90*/  VIADD R153, R33, 0x103 ;  /* 0x0000010321997836 */ /* 0x000fc40000000000 */
[----:B------:R-:W-:Y:S02]  /*3ea0*/  VIADD R246, R33, 0x106 ;  /* 0x0000010621f67836 */ /* 0x000fe40000000000 */
[----:B------:R-:W-:Y:S01]  /*3eb0*/  @!P2 IADD3 R14, PT, PT, R14, -R139, RZ ;  /* 0x8000008b0e0ea210 */ /* 0x000fe20007ffe0ff */
[----:B-1----:R-:W-:Y:S01]  /*3ec0*/  IMAD.MOV.U32 R0, RZ, RZ, R8 ;  /* 0x000000ffff007224 */ /* 0x002fe200078e0008 */
[----:B------:R-:W-:Y:S01]  /*3ed0*/  ISETP.GE.AND P2, PT, R5, RZ, PT ;  /* 0x000000ff0500720c */ /* 0x000fe20003f46270 */
[----:B------:R-:W-:Y:S01]  /*3ee0*/  IMAD R8, R139, R3, R16 ;  /* 0x000000038b087224 */ /* 0x000fe200078e0210 */
[----:B------:R-:W-:Y:S01]  /*3ef0*/  IABS R5, R9 ;  /* 0x0000000900057213 */ /* 0x000fe20000000000 */
[----:B------:R-:W-:Y:S01]  /*3f00*/  @!P6 IMAD.MOV R0, RZ, RZ, -R0 ;  /* 0x000000ffff00e224 */ /* 0x000fe200078e0a00 */
[----:B------:R-:W-:Y:S01]  /*3f10*/  ISETP.GE.AND P6, PT, R11, RZ, PT ;  /* 0x000000ff0b00720c */ /* 0x000fe20003fc6270 */
[----:B------:R-:W-:Y:S01]  /*3f20*/  IMAD.HI.U32 R3, R103, R10, RZ ;  /* 0x0000000a67037227 */ /* 0x000fe200078e00ff */
[----:B------:R-:W-:-:S02]  /*3f30*/  ISETP.GT.U32.AND P5, PT, R139, R8, PT ;  /* 0x000000088b00720c */ /* 0x000fc40003fa4070 */
[----:B------:R1:W-:Y:S01]  /*3f40*/  STL [R1+0x68], R0 ;  /* 0x0000680001007387 */ /* 0x0003e20000100800 */
[----:B------:R-:W-:Y:S02]  /*3f50*/  IMAD.MOV R3, RZ, RZ, -R3 ;  /* 0x000000ffff037224 */ /* 0x000fe400078e0a03 */
[--C-:B------:R-:W-:Y:S01]  /*3f60*/  @!P3 IMAD.IADD R6, R6, 0x1, -R139.reuse ;  /* 0x000000010606b824 */ /* 0x100fe200078e0a8b */
[----:B------:R-:W-:Y:S01]  /*3f70*/  ISETP.GE.AND P3, PT, R7, RZ, PT ;  /* 0x000000ff0700720c */ /* 0x000fe20003f66270 */
[----:B------:R-:W-:Y:S02]  /*3f80*/  IMAD R10, R139, R3, R10 ;  /* 0x000000038b0a7224 */ /* 0x000fe400078e020a */
[----:B------:R-:W-:Y:S02]  /*3f90*/  VIADD R11, R33, 0x42 ;  /* 0x00000042210b7836 */ /* 0x000fe40000000000 */
[----:B------:R-:W-:Y:S02]  /*3fa0*/  IMAD.MOV.U32 R2, RZ, RZ, R14 ;  /* 0x000000ffff027224 */ /* 0x000fe400078e000e */
[----:B-1----:R-:W-:Y:S01]  /*3fb0*/  IMAD.MOV.U32 R0, RZ, RZ, R12 ;  /* 0x000000ffff007224 */ /* 0x002fe200078e000c */
[----:B------:R-:W-:Y:S01]  /*3fc0*/  IABS R16, R11 ;  /* 0x0000000b00107213 */ /* 0x000fe20000000000 */
[----:B------:R-:W-:-:S02]  /*3fd0*/  @!P5 IMAD.IADD R8, R8, 0x1, -R139 ;  /* 0x000000010808d824 */ /* 0x000fc400078e0a8b */
[----:B------:R-:W-:Y:S01]  /*3fe0*/  IMAD.MOV.U32 R12, RZ, RZ, R5 ;  /* 0x000000ffff0c7224 */ /* 0x000fe200078e0005 */
[----:B------:R-:W-:Y:S01]  /*3ff0*/  @!P1 IADD3 R0, PT, PT, -R0, RZ, RZ ;  /* 0x000000ff00009210 */ /* 0x000fe20007ffe1ff */
[----:B------:R-:W-:Y:S01]  /*4000*/  IMAD.HI.U32 R5, R103, R16, RZ ;  /* 0x0000001067057227 */ /* 0x000fe200078e00ff */
[C---:B------:R-:W-:Y:S02]  /*4010*/  ISETP.GT.U32.AND P5, PT, R139.reuse, R8, PT ;  /* 0x000000088b00720c */ /* 0x040fe40003fa4070 */
[----:B------:R-:W-:Y:S01]  /*4020*/  ISETP.GT.U32.AND P1, PT, R139, R6, PT ;  /* 0x000000068b00720c */ /* 0x000fe20003f24070 */
[----:B------:R-:W-:Y:S01]  /*4030*/  IMAD.HI.U32 R3, R103, R12, RZ ;  /* 0x0000000c67037227 */ /* 0x000fe200078e00ff */
[----:B------:R1:W-:Y:S03]  /*4040*/  STL [R1+0x64], R0 ;  /* 0x0000640001007387 */ /* 0x0003e60000100800 */
[----:B------:R-:W-:-:S02]  /*4050*/  IMAD.MOV R3, RZ, RZ, -R3 ;  /* 0x000000ffff037224 */ /* 0x000fc400078e0a03 */
[----:B------:R-:W-:Y:S01]  /*4060*/  @!P4 IMAD.MOV R2, RZ, RZ, -R2 ;  /* 0x000000ffff02c224 */ /* 0x000fe200078e0a02 */
[C---:B------:R-:W-:Y:S01]  /*4070*/  ISETP.GT.U32.AND P4, PT, R139.reuse, R10, PT ;  /* 0x0000000a8b00720c */ /* 0x040fe20003f84070 */
[----:B------:R-:W-:Y:S02]  /*4080*/  IMAD.MOV R5, RZ, RZ, -R5 ;  /* 0x000000ffff057224 */ /* 0x000fe400078e0a05 */
[----:B------:R-:W-:Y:S01]  /*4090*/  @!P5 IMAD.IADD R8, R8, 0x1, -R139 ;  /* 0x000000010808d824 */ /* 0x000fe200078e0a8b */
[----:B------:R2:W-:Y:S01]  /*40a0*/  STL [R1+0x60], R2 ;  /* 0x0000600201007387 */ /* 0x0005e20000100800 */
[----:B-1----:R-:W-:Y:S01]  /*40b0*/  IMAD.MOV.U32 R0, RZ, RZ, R4 ;  /* 0x000000ffff007224 */ /* 0x002fe200078e0004 */
[----:B------:R-:W-:Y:S01]  /*40c0*/  @!P1 IADD3 R6, PT, PT, R6, -R139, RZ ;  /* 0x8000008b06069210 */ /* 0x000fe20007ffe0ff */
[----:B------:R-:W-:Y:S01]  /*40d0*/  IMAD R4, R139, R3, R12 ;  /* 0x000000038b047224 */ /* 0x000fe200078e020c */
[----:B------:R-:W-:Y:S01]  /*40e0*/  ISETP.GE.AND P1, PT, R11, RZ, PT ;  /* 0x000000ff0b00720c */ /* 0x000fe20003f26270 */
[----:B------:R-:W-:-:S02]  /*40f0*/  IMAD R12, R139, R5, R16 ;  /* 0x000000058b0c7224 */ /* 0x000fc400078e0210 */
[----:B------:R-:W-:Y:S01]  /*4100*/  @!P0 IMAD.MOV R0, RZ, RZ, -R0 ;  /* 0x000000ffff008224 */ /* 0x000fe200078e0a00 */
[----:B------:R-:W-:Y:S01]  /*4110*/  ISETP.GT.U32.AND P5, PT, R139, R4, PT ;  /* 0x000000048b00720c */ /* 0x000fe20003fa4070 */
[----:B------:R-:W-:Y:S01]  /*4120*/  VIADD R7, R33, 0x43 ;  /* 0x0000004321077836 */ /* 0x000fe20000000000 */
[----:B------:R-:W-:Y:S01]  /*4130*/  ISETP.GE.AND P0, PT, R9, RZ, PT ;  /* 0x000000ff0900720c */ /* 0x000fe20003f06270 */
[----:B--2---:R-:W-:Y:S01]  /*4140*/  IMAD.MOV.U32 R2, RZ, RZ, R6 ;  /* 0x000000ffff027224 */ /* 0x004fe200078e0006 */
[----:B------:R1:W-:Y:S01]  /*4150*/  STL [R1+0x27c], R0 ;  /* 0x00027c0001007387 */ /* 0x0003e20000100800 */
[C---:B------:R-:W-:Y:S01]  /*4160*/  VIADD R9, R33.reuse, 0x44 ;  /* 0x0000004421097836 */ /* 0x040fe20000000000 */
[----:B------:R-:W-:Y:S01]  /*4170*/  IABS R14, R7 ;  /* 0x00000007000e7213 */ /* 0x000fe20000000000 */
[--C-:B------:R-:W-:Y:S01]  /*4180*/  @!P4 IMAD.IADD R10, R10, 0x1, -R139.reuse ;  /* 0x000000010a0ac824 */ /* 0x100fe200078e0a8b */
[----:B------:R-:W-:Y:S01]  /*4190*/  @!P6 IADD3 R2, PT, PT, -R2, RZ, RZ ;  /* 0x000000ff0202e210 */ /* 0x000fe20007ffe1ff */
[----:B------:R-:W-:Y:S01]  /*41a0*/  VIADD R11, R33, 0x45 ;  /* 0x00000045210b7836 */ /* 0x000fe20000000000 */
[----:B------:R-:W-:Y:S01]  /*41b0*/  ISETP.GT.U32.AND P6, PT, R139, R12, PT ;  /* 0x0000000c8b00720c */ /* 0x000fe20003fc4070 */
[----:B------:R-:W-:Y:S01]  /*41c0*/  IMAD.HI.U32 R3, R103, R14, RZ ;  /* 0x0000000e67037227 */ /* 0x000fe200078e00ff */
[----:B------:R-:W-:Y:S01]  /*41d0*/  IABS R5, R9 ;  /* 0x0000000900057213 */ /* 0x000fe20000000000 */
[----:B------:R-:W-:Y:S01]  /*41e0*/  STL [R1+0x278], R2 ;  /* 0x0002780201007387 */ /* 0x000fe20000100800 */
[----:B------:R-:W-:Y:S01]  /*41f0*/  ISETP.GT.U32.AND P4, PT, R139, R10, PT ;  /* 0x0000000a8b00720c */ /* 0x000fe20003f84070 */
[----:B------:R-:W-:Y:S01]  /*4200*/  @!P5 IMAD.IADD R4, R4, 0x1, -R139 ;  /* 0x000000010404d824 */ /* 0x000fe200078e0a8b */
[----:B------:R-:W-:Y:S01]  /*4210*/  IABS R16, R11 ;  /* 0x0000000b00107213 */ /* 0x000fe20000000000 */
[----:B-1----:R-:W-:-:S02]  /*4220*/  IMAD.MOV.U32 R0, RZ, RZ, R8 ;  /* 0x000000ffff007224 */ /* 0x002fc400078e0008 */
[----:B------:R-:W-:Y:S01]  /*4230*/  IMAD.MOV.U32 R8, RZ, RZ, R5 ;  /* 0x000000ffff087224 */ /* 0x000fe200078e0005 */
[----:B------:R-:W-:Y:S01]  /*4240*/  ISETP.GT.U32.AND P5, PT, R139, R4, PT ;  /* 0x000000048b00720c */ /* 0x000fe20003fa4070 */
[----:B------:R-:W-:Y:S02]  /*4250*/  IMAD.MOV R6, RZ, RZ, -R3 ;  /* 0x000000ffff067224 */ /* 0x000fe400078e0a03 */
[----:B------:R-:W-:Y:S02]  /*4260*/  @!P6 IMAD.IADD R12, R12, 0x1, -R139 ;  /* 0x000000010c0ce824 */ /* 0x000fe400078e0a8b */
[----:B------:R-:W-:-:S03]  /*4270*/  IMAD.HI.U32 R3, R103, R8, RZ ;  /* 0x0000000867037227 */ /* 0x000fc600078e00ff */
[----:B------:R-:W-:Y:S01]  /*4280*/  ISETP.GT.U32.AND P6, PT, R139, R12, PT ;  /* 0x0000000c8b00720c */ /* 0x000fe20003fc4070 */
[----:B------:R-:W-:Y:S01]  /*4290*/  @!P2 IMAD.MOV R0, RZ, RZ, -R0 ;  /* 0x000000ffff00a224 */ /* 0x000fe200078e0a00 */
[----:B------:R-:W-:Y:S01]  /*42a0*/  IADD3 R3, PT, PT, -R3, RZ, RZ ;  /* 0x000000ff03037210 */ /* 0x000fe20007ffe1ff */
[--C-:B------:R-:W-:Y:S01]  /*42b0*/  @!P4 IMAD.IADD R10, R10, 0x1, -R139.reuse ;  /* 0x000000010a0ac824 */ /* 0x100fe200078e0a8b */
[----:B------:R-:W-:Y:S01]  /*42c0*/  ISETP.GE.AND P2, PT, R7, RZ, PT ;  /* 0x000000ff0700720c */ /* 0x000fe20003f46270 */
[----:B------:R-:W-:Y:S01]  /*42d0*/  @!P5 IMAD.IADD R4, R4, 0x1, -R139 ;  /* 0x000000010404d824 */ /* 0x000fe200078e0a8b */
[----:B------:R1:W-:Y:S01]  /*42e0*/  STL [R1+0x2ec], R0 ;  /* 0x0002ec0001007387 */ /* 0x0003e20000100800 */
[----:B------:R-:W-:Y:S01]  /*42f0*/  IMAD R6, R139, R6, R14 ;  /* 0x000000068b067224 */ /* 0x000fe200078e020e */
[----:B------:R-:W-:Y:S01]  /*4300*/  ISETP.GE.AND P4, PT, R9, RZ, PT ;  /* 0x000000ff0900720c */ /* 0x000fe20003f86270 */
[----:B------:R-:W-:Y:S02]  /*4310*/  IMAD.MOV.U32 R166, RZ, RZ, R10 ;  /* 0x000000ffffa67224 */ /* 0x000fe400078e000a */
[C---:B------:R-:W-:Y:S01]  /*4320*/  IMAD R8, R139.reuse, R3, R8 ;  /* 0x000000038b087224 */ /* 0x040fe200078e0208 */
[----:B------:R-:W-:Y:S01]  /*4330*/  ISETP.GT.U32.AND P5, PT, R139, R6, PT ;  /* 0x000000068b00720c */ /* 0x000fe20003fa4070 */
[----:B------:R-:W-:-:S04]  /*4340*/  IMAD.HI.U32 R5, R103, R16, RZ ;  /* 0x0000001067057227 */ /* 0x000fc800078e00ff */
[----:B-1----:R-:W-:Y:S02]  /*4350*/  IMAD.MOV.U32 R0, RZ, RZ, R4 ;  /* 0x000000ffff007224 */ /* 0x002fe400078e0004 */
[----:B------:R-:W-:Y:S01]  /*4360*/  @!P3 IMAD.MOV R166, RZ, RZ, -R166 ;  /* 0x000000ffffa6b224 */ /* 0x000fe200078e0aa6 */
[----:B------:R-:W-:Y:S01]  /*4370*/  ISETP.GE.AND P3, PT, R11, RZ, PT ;  /* 0x000000ff0b00720c */ /* 0x000fe20003f66270 */
[----:B------:R-:W-:Y:S01]  /*4380*/  IMAD.MOV R5, RZ, RZ, -R5 ;  /* 0x000000ffff057224 */ /* 0x000fe200078e0a05 */
[----:B------:R-:W-:Y:S01]  /*4390*/  @!P0 IADD3 R0, PT, PT, -R0, RZ, RZ ;  /* 0x000000ff00008210 */ /* 0x000fe20007ffe1ff */
[--C-:B------:R-:W-:Y:S01]  /*43a0*/  @!P6 IMAD.IADD R12, R12, 0x1, -R139.reuse ;  /* 0x000000010c0ce824 */ /* 0x100fe200078e0a8b */
[C---:B------:R-:W-:Y:S01]  /*43b0*/  ISETP.GT.U32.AND P0, PT, R139.reuse, R8, PT ;  /* 0x000000088b00720c */ /* 0x040fe20003f04070 */
[----:B------:R-:W-:Y:S01]  /*43c0*/  STL [R1+0x5fa8], R166 ;  /* 0x005fa8a601007387 */ /* 0x000fe20000100800 */
[----:B------:R-:W-:Y:S02]  /*43d0*/  IMAD R10, R139, R5, R16 ;  /* 0x000000058b0a7224 */ /* 0x000fe400078e0210 */
[----:B------:R-:W-:Y:S01]  /*43e0*/  @!P5 IMAD.IADD R6, R6, 0x1, -R139 ;  /* 0x000000010606d824 */ /* 0x000fe200078e0a8b */
[----:B------:R1:W-:Y:S01]  /*43f0*/  STL [R1+0x174], R0 ;  /* 0x0001740001007387 */ /* 0x0003e20000100800 */
[----:B------:R-:W-:-:S02]  /*4400*/  VIADD R3, R33, 0x46 ;  /* 0x0000004621037836 */ /* 0x000fc40000000000 */
[----:B------:R-:W-:Y:S01]  /*4410*/  VIADD R7, R33, 0x47 ;  /* 0x0000004721077836 */ /* 0x000fe20000000000 */
[----:B------:R-:W-:Y:S01]  /*4420*/  ISETP.GT.U32.AND P5, PT, R139, R6, PT ;  /* 0x000000068b00720c */ /* 0x000fe20003fa4070 */
[C---:B------:R-:W-:Y:S01]  /*4430*/  VIADD R11, R33.reuse, 0x49 ;  /* 0x00000049210b7836 */ /* 0x040fe20000000000 */
[----:B------:R-:W-:Y:S01]  /*4440*/  IABS R14, R3 ;  /* 0x00000003000e7213 */ /* 0x000fe20000000000 */
[----:B------:R-:W-:Y:S01]  /*4450*/  VIADD R9, R33, 0x48 ;  /* 0x0000004821097836 */ /* 0x000fe20000000000 */
[----:B------:R-:W-:Y:S01]  /*4460*/  IABS R16, R7 ;  /* 0x0000000700107213 */ /* 0x000fe20000000000 */
[----:B------:R-:W-:Y:S01]  /*4470*/  @!P0 IMAD.IADD R8, R8, 0x1, -R139 ;  /* 0x0000000108088824 */ /* 0x000fe200078e0a8b */
[----:B------:R-:W-:Y:S01]  /*4480*/  ISETP.GE.AND P6, PT, R3, RZ, PT ;  /* 0x000000ff0300720c */ /* 0x000fe20003fc6270 */
[----:B-1----:R-:W-:Y:S01]  /*4490*/  IMAD.MOV.U32 R0, RZ, RZ, R12 ;  /* 0x000000ffff007224 */ /* 0x002fe200078e000c */
[----:B------:R-:W-:Y:S01]  /*44a0*/  IABS R20, R11 ;  /* 0x0000000b00147213 */ /* 0x000fe20000000000 */
[----:B------:R-:W-:Y:S01]  /*44b0*/  IMAD.HI.U32 R3, R103, R14, RZ ;  /* 0x0000000e67037227 */ /* 0x000fe200078e00ff */
[----:B------:R-:W-:-:S02]  /*44c0*/  ISETP.GT.U32.AND P0, PT, R139, R8, PT ;  /* 0x000000088b00720c */ /* 0x000fc40003f04070 */
[----:B------:R-:W-:Y:S01]  /*44d0*/  IABS R18, R9 ;  /* 0x0000000900127213 */ /* 0x000fe20000000000 */
[----:B------:R-:W-:Y:S01]  /*44e0*/  @!P1 IMAD.MOV R0, RZ, RZ, -R0 ;  /* 0x000000ffff009224 */ /* 0x000fe200078e0a00 */
[----:B------:R-:W-:Y:S01]  /*44f0*/  ISETP.GT.U32.AND P1, PT, R139, R10, PT ;  /* 0x0000000a8b00720c */ /* 0x000fe20003f24070 */
[----:B------:R-:W-:-:S03]  /*4500*/  IMAD.HI.U32 R4, R103, R16, RZ ;  /* 0x0000001067047227 */ /* 0x000fc600078e00ff */
[----:B------:R1:W-:Y:S01]  /*4510*/  STL [R1+0x2f0], R0 ;  /* 0x0002f00001007387 */ /* 0x0003e20000100800 */
[----:B------:R-:W-:Y:S01]  /*4520*/  IMAD.MOV R5, RZ, RZ, -R3 ;  /* 0x000000ffff057224 */ /* 0x000fe200078e0a03 */
[----:B------:R-:W-:Y:S01]  /*4530*/  IADD3 R12, PT, PT, -R4, RZ, RZ ;  /* 0x000000ff040c7210 */ /* 0x000fe20007ffe1ff */
[--C-:B------:R-:W-:Y:S01]  /*4540*/  @!P5 IMAD.IADD R6, R6, 0x1, -R139.reuse ;  /* 0x000000010606d824 */ /* 0x100fe200078e0a8b */
[----:B------:R-:W-:Y:S01]  /*4550*/  ISETP.GE.AND P5, PT, R7, RZ, PT ;  /* 0x000000ff0700720c */ /* 0x000fe20003fa6270 */
[C---:B------:R-:W-:Y:S02]  /*4560*/  IMAD R4, R139.reuse, R5, R14 ;  /* 0x000000058b047224 */ /* 0x040fe400078e020e */
[--C-:B------:R-:W-:Y:S02]  /*4570*/  @!P0 IMAD.IADD R8, R8, 0x1, -R139.reuse ;  /* 0x0000000108088824 */ /* 0x100fe400078e0a8b */
[----:B------:R-:W-:Y:S01]  /*4580*/  @!P1 IMAD.IADD R10, R10, 0x1, -R139 ;  /* 0x000000010a0a9824 */ /* 0x000fe200078e0a8b */
[----:B------:R-:W-:Y:S01]  /*4590*/  ISETP.GT.U32.AND P0, PT, R139, R4, PT ;  /* 0x000000048b00720c */ /* 0x000fe20003f04070 */
[----:B------:R-:W-:-:S02]  /*45a0*/  IMAD.MOV.U32 R2, RZ, RZ, R6 ;  /* 0x000000ffff027224 */ /* 0x000fc400078e0006 */
[----:B-1----:R-:W-:Y:S01]  /*45b0*/  IMAD.MOV.U32 R0, RZ, RZ, R8 ;  /* 0x000000ffff007224 */ /* 0x002fe200078e0008 */
[C---:B------:R-:W-:Y:S01]  /*45c0*/  ISETP.GT.U32.AND P1, PT, R139.reuse, R10, PT ;  /* 0x0000000a8b00720c */ /* 0x040fe20003f24070 */
[----:B------:R-:W-:Y:S01]  /*45d0*/  IMAD R12, R139, R12, R16 ;  /* 0x0000000c8b0c7224 */ /* 0x000fe200078e0210 */
[----:B------:R-:W-:Y:S01]  /*45e0*/  @!P2 IADD3 R2, PT, PT, -R2, RZ, RZ ;  /* 0x000000ff0202a210 */ /* 0x000fe20007ffe1ff */
[----:B------:R-:W-:-:S03]  /*45f0*/  IMAD.HI.U32 R5, R103, R20, RZ ;  /* 0x0000001467057227 */ /* 0x000fc600078e00ff */
[----:B------:R-:W-:Y:S01]  /*4600*/  ISETP.GT.U32.AND P2, PT, R139, R12, PT ;  /* 0x0000000c8b00720c */ /* 0x000fe20003f44070 */
[----:B------:R-:W-:Y:S01]  /*4610*/  @!P4 IMAD.MOV R0, RZ, RZ, -R0 ;  /* 0x000000ffff00c224 */ /* 0x000fe200078e0a00 */
[----:B------:R-:W-:Y:S01]  /*4620*/  STL [R1+0x2e8], R2 ;  /* 0x0002e80201007387 */ /* 0x000fe20000100800 */
[----:B------:R-:W-:Y:S01]  /*4630*/  IMAD.MOV R5, RZ, RZ, -R5 ;  /* 0x000000ffff057224 */ /* 0x000fe200078e0a05 */
[----:B------:R-:W-:Y:S01]  /*4640*/  ISETP.GE.AND P4, PT, R9, RZ, PT ;  /* 0x000000ff0900720c */ /* 0x000fe20003f86270 */
[----:B------:R-:W-:Y:S01]  /*4650*/  IMAD.HI.U32 R3, R103, R18, RZ ;  /* 0x0000001267037227 */ /* 0x000fe200078e00ff */
[----:B------:R1:W-:Y:S03]  /*4660*/  STL [R1+0x5c], R0 ;  /* 0x00005c0001007387 */ /* 0x0003e60000100800 */
[--C-:B------:R-:W-:Y:S02]  /*4670*/  @!P1 IMAD.IADD R10, R10, 0x1, -R139.reuse ;  /* 0x000000010a0a9824 */ /* 0x100fe400078e0a8b */
[----:B------:R-:W-:Y:S01]  /*4680*/  IMAD R8, R139, R5, R20 ;  /* 0x000000058b087224 */ /* 0x000fe200078e0214 */
[----:B------:R-:W-:Y:S01]  /*4690*/  IABS R5, R13 ;  /* 0x0000000d00057213 */ /* 0x000fe20000000000 */
[----:B------:R-:W-:Y:S01]  /*46a0*/  @!P0 IMAD.IADD R4, R4, 0x1, -R139 ;  /* 0x0000000104048824 */ /* 0x000fe200078e0a8b */
[----:B------:R-:W-:Y:S01]  /*46b0*/  IABS R20, R17 ;  /* 0x0000001100147213 */ /* 0x000fe20000000000 */
[----:B------:R-:W-:Y:S01]  /*46c0*/  VIADD R7, R33, 0x4a ;  /* 0x0000004a21077836 */ /* 0x000fe20000000000 */
[----:B-1----:R-:W-:Y:S01]  /*46d0*/  MOV R0, R10 ;  /* 0x0000000a00007202 */ /* 0x002fe20000000f00 */
[----:B------:R-:W-:Y:S01]  /*46e0*/  IMAD.MOV R3, RZ, RZ, -R3 ;  /* 0x000000ffff037224 */ /* 0x000fe200078e0a03 */
[C---:B------:R-:W-:Y:S01]  /*46f0*/  ISETP.GT.U32.AND P0, PT, R139.reuse, R4, PT ;  /* 0x000000048b00720c */ /* 0x040fe20003f04070 */
[----:B------:R-:W-:Y:S01]  /*4700*/  @!P2 IMAD.IADD R12, R12, 0x1, -R139 ;  /* 0x000000010c0ca824 */ /* 0x000fe200078e0a8b */
[----:B------:R-:W-:Y:S01]  /*4710*/  IABS R14, R7 ;  /* 0x00000007000e7213 */ /* 0x000fe20000000000 */
[----:B------:R-:W-:Y:S01]  /*4720*/  @!P3 IMAD.MOV R0, RZ, RZ, -R0 ;  /* 0x000000ffff00b224 */ /* 0x000fe200078e0a00 */
[C---:B------:R-:W-:Y:S01]  /*4730*/  ISETP.GT.U32.AND P3, PT, R139.reuse, R8, PT ;  /* 0x000000088b00720c */ /* 0x040fe20003f64070 */
[C---:B------:R-:W-:Y:S01]  /*4740*/  IMAD R6, R139.reuse, R3, R18 ;  /* 0x000000038b067224 */ /* 0x040fe200078e0212 */
[----:B------:R-:W-:Y:S01]  /*4750*/  ISETP.GT.U32.AND P2, PT, R139, R12, PT ;  /* 0x0000000c8b00720c */ /* 0x000fe20003f44070 */
[----:B------:R-:W-:Y:S01]  /*4760*/  VIADD R9, R33, 0x4b ;  /* 0x0000004b21097836 */ /* 0x000fe20000000000 */
[----:B------:R1:W-:Y:S01]  /*4770*/  STL [R1+0x274], R0 ;  /* 0x0002740001007387 */ /* 0x0003e20000100800 */
[----:B------:R-:W-:Y:S01]  /*4780*/  IMAD.HI.U32 R3, R103, R14, RZ ;  /* 0x0000000e67037227 */ /* 0x000fe200078e00ff */
[----:B------:R-:W-:-:S02]  /*4790*/  ISETP.GT.U32.AND P1, PT, R139, R6, PT ;  /* 0x000000068b00720c */ /* 0x000fc40003f24070 */
[----:B------:R-:W-:Y:S01]  /*47a0*/  IABS R16, R9 ;  /* 0x0000000900107213 */ /* 0x000fe20000000000 */
[----:B------:R-:W-:Y:S01]  /*47b0*/  IMAD.MOV R3, RZ, RZ, -R3 ;  /* 0x000000ffff037224 */ /* 0x000fe200078e0a03 */
[----:B------:R-:W-:Y:S01]  /*47c0*/  IABS R18, R15 ;  /* 0x0000000f00127213 */ /* 0x000fe20000000000 */
[--C-:B------:R-:W-:Y:S01]  /*47d0*/  @!P0 IMAD.IADD R4, R4, 0x1, -R139.reuse ;  /* 0x0000000104048824 */ /* 0x100fe200078e0a8b */
[----:B------:R-:W-:Y:S01]  /*47e0*/  ISETP.GE.AND P0, PT, R11, RZ, PT ;  /* 0x000000ff0b00720c */ /* 0x000fe20003f06270 */
[----:B------:R-:W-:Y:S02]  /*47f0*/  @!P3 IMAD.IADD R8, R8, 0x1, -R139 ;  /* 0x000000010808b824 */ /* 0x000fe400078e0a8b */
[C---:B------:R-:W-:Y:S01]  /*4800*/  IMAD R10, R139.reuse, R3, R14 ;  /* 0x000000038b0a7224 */ /* 0x040fe200078e020e */
[----:B------:R-:W-:Y:S01]  /*4810*/  MOV R2, R4 ;  /* 0x0000000400027202 */ /* 0x000fe20000000f00 */
[----:B------:R-:W-:Y:S01]  /*4820*/  IMAD.MOV.U32 R14, RZ, RZ, R5 ;  /* 0x000000ffff0e7224 */ /* 0x000fe200078e0005 */
[----:B------:R-:W-:Y:S01]  /*4830*/  ISETP.GT.U32.AND P3, PT, R139, R8, PT ;  /* 0x000000088b00720c */ /* 0x000fe20003f64070 */
[----:B------:R-:W-:-:S04]  /*4840*/  IMAD.HI.U32 R3, R103, R16, RZ ;  /* 0x0000001067037227 */ /* 0x000fc800078e00ff */
[----:B------:R-:W-:Y:S01]  /*4850*/  @!P2 IMAD.IADD R12, R12, 0x1, -R139 ;  /* 0x000000010c0ca824 */ /* 0x000fe200078e0a8b */
[----:B------:R-:W-:Y:S01]  /*4860*/  ISETP.GT.U32.AND P2, PT, R139, R10, PT ;  /* 0x0000000a8b00720c */ /* 0x000fe20003f44070 */
[----:B------:R-:W-:-:S04]  /*4870*/  IMAD.HI.U32 R4, R103, R14, RZ ;  /* 0x0000000e67047227 */ /* 0x000fc800078e00ff */
[----:B------:R-:W-:Y:S02]  /*4880*/  @!P1 IMAD.IADD R6, R6, 0x1, -R139 ;  /* 0x0000000106069824 */ /* 0x000fe400078e0a8b */
[----:B------:R-:W-:Y:S02]  /*4890*/  IMAD.MOV R3, RZ, RZ, -R3 ;  /* 0x000000ffff037224 */ /* 0x000fe400078e0a03 */
[----:B-1----:R-:W-:Y:S01]  /*48a0*/  IMAD.MOV.U32 R0, RZ, RZ, R12 ;  /* 0x000000ffff007224 */ /* 0x002fe200078e000c */
[C---:B------:R-:W-:Y:S01]  /*48b0*/  ISETP.GT.U32.AND P1, PT, R139.reuse, R6, PT ;  /* 0x000000068b00720c */ /* 0x040fe20003f24070 */
[----:B------:R-:W-:Y:S02]  /*48c0*/  IMAD.MOV R12, RZ, RZ, -R4 ;  /* 0x000000ffff0c7224 */ /* 0x000fe400078e0a04 */
[----:B------:R-:W-:Y:S01]  /*48d0*/  IMAD R4, R139, R3, R16 ;  /* 0x000000038b047224 */ /* 0x000fe200078e0210 */
[----:B------:R-:W-:Y:S01]  /*48e0*/  IADD3 R3, PT, PT, R33, 0x4d, RZ ;  /* 0x0000004d21037810 */ /* 0x000fe20007ffe0ff */
[----:B------:R-:W-:-:S02]  /*48f0*/  @!P3 IMAD.IADD R8, R8, 0x1, -R139 ;  /* 0x000000010808b824 */ /* 0x000fc400078e0a8b */
[----:B------:R-:W-:Y:S01]  /*4900*/  @!P6 IMAD.MOV R2, RZ, RZ, -R2 ;  /* 0x000000ffff02e224 */ /* 0x000fe200078e0a02 */
[----:B------:R-:W-:Y:S01]  /*4910*/  ISETP.GT.U32.AND P3, PT, R139, R4, PT ;  /* 0x000000048b00720c */ /* 0x000fe20003f64070 */
[--C-:B------:R-:W-:Y:S01]  /*4920*/  @!P2 IMAD.IADD R10, R10, 0x1, -R139.reuse ;  /* 0x000000010a0aa824 */ /* 0x100fe200078e0a8b */
[----:B------:R-:W-:Y:S01]  /*4930*/  ISETP.GE.AND P6, PT, R7, RZ, PT ;  /* 0x000000ff0700720c */ /* 0x000fe20003fc6270 */
[----:B------:R-:W-:Y:S01]  /*4940*/  @!P5 IMAD.MOV R0, RZ, RZ, -R0 ;  /* 0x000000ffff00d224 */ /* 0x000fe200078e0a00 */
[----:B------:R1:W-:Y:S01]  /*4950*/  STL [R1+0x270], R2 ;  /* 0x0002700201007387 */ /* 0x0003e20000100800 */
[--C-:B------:R-:W-:Y:S01]  /*4960*/  @!P1 IMAD.IADD R6, R6, 0x1, -R139.reuse ;  /* 0x0000000106069824 */ /* 0x100fe200078e0a8b */
[----:B------:R-:W-:Y:S01]  /*4970*/  ISETP.GT.U32.AND P2, PT, R139, R10, PT ;  /* 0x0000000a8b00720c */ /* 0x000fe20003f44070 */
[----:B------:R-:W-:Y:S01]  /*4980*/  VIADD R5, R33, 0x4e ;  /* 0x0000004e21057836 */ /* 0x000fe20000000000 */
[----:B------:R2:W-:Y:S01]  /*4990*/  STL [R1+0x26c], R0 ;  /* 0x00026c0001007387 */ /* 0x0005e20000100800 */
[----:B------:R-:W-:Y:S01]  /*49a0*/  IMAD R12, R139, R12, R14 ;  /* 0x0000000c8b0c7224 */ /* 0x000fe200078e020e */
[C---:B------:R-:W-:Y:S01]  /*49b0*/  IADD3 R7, PT, PT, R33.reuse, 0x4f, RZ ;  /* 0x0000004f21077810 */ /* 0x040fe20007ffe0ff */
[----:B------:R-:W-:Y:S01]  /*49c0*/  VIADD R11, R33, 0x51 ;  /* 0x00000051210b7836 */ /* 0x000fe20000000000 */
[----:B------:R-:W-:Y:S01]  /*49d0*/  ISETP.GE.AND P5, PT, R9, RZ, PT ;  /* 0x000000ff0900720c */ /* 0x000fe20003fa6270 */
[----:B------:R-:W-:Y:S01]  /*49e0*/  @!P3 IMAD.IADD R4, R4, 0x1, -R139 ;  /* 0x000000010404b824 */ /* 0x000fe200078e0a8b */
[----:B------:R-:W-:Y:S01]  /*49f0*/  IABS R14, R7 ;  /* 0x00000007000e7213 */ /* 0x000fe20000000000 */
[----:B-1----:R-:W-:Y:S01]  /*4a00*/  IMAD.MOV.U32 R2, RZ, RZ, R6 ;  /* 0x000000ffff027224 */ /* 0x002fe200078e0006 */
[----:B------:R-:W-:Y:S01]  /*4a10*/  IABS R6, R3 ;  /* 0x0000000300067213 */ /* 0x000fe20000000000 */
[----:B------:R-:W-:Y:S01]  /*4a20*/  VIADD R9, R33, 0x50 ;  /* 0x0000005021097836 */ /* 0x000fe20000000000 */
[----:B------:R-:W-:Y:S01]  /*4a30*/  ISETP.GT.U32.AND P3, PT, R139, R4, PT ;  /* 0x000000048b00720c */ /* 0x000fe20003f64070 */
[----:B------:R-:W-:Y:S01]  /*4a40*/  @!P4 IMAD.MOV R2, RZ, RZ, -R2 ;  /* 0x000000ffff02c224 */ /* 0x000fe200078e0a02 */
[----:B------:R-:W-:Y:S01]  /*4a50*/  ISETP.GE.AND P4, PT, R3, RZ, PT ;  /* 0x000000ff0300720c */ /* 0x000fe20003f86270 */
[----:B------:R-:W-:Y:S01]  /*4a60*/  IMAD.HI.U32 R3, R103, R6, RZ ;  /* 0x0000000667037227 */ /* 0x000fe200078e00ff */
[----:B------:R-:W-:-:S02]  /*4a70*/  IABS R16, R9 ;  /* 0x0000000900107213 */ /* 0x000fc40000000000 */
[----:B------:R1:W-:Y:S01]  /*4a80*/  STL [R1+0x268], R2 ;  /* 0x0002680201007387 */ /* 0x0003e20000100800 */
[----:B--2---:R-:W-:Y:S01]  /*4a90*/  IMAD.MOV.U32 R0, RZ, RZ, R8 ;  /* 0x000000ffff007224 */ /* 0x004fe200078e0008 */
[----:B------:R-:W-:Y:S01]  /*4aa0*/  IABS R8, R5 ;  /* 0x0000000500087213 */ /* 0x000fe20000000000 */
[----:B------:R-:W-:Y:S01]  /*4ab0*/  IMAD.MOV R3, RZ, RZ, -R3 ;  /* 0x000000ffff037224 */ /* 0x000fe200078e0a03 */
[----:B------:R-:W-:Y:S01]  /*4ac0*/  ISETP.GE.AND P1, PT, R13, RZ, PT ;  /* 0x000000ff0d00720c */ /* 0x000fe20003f26270 */
[----:B------:R-:W-:Y:S01]  /*4ad0*/  @!P0 IMAD.MOV R0, RZ, RZ, -R0 ;  /* 0x000000ffff008224 */ /* 0x000fe200078e0a00 */
[----:B------:R-:W-:Y:S01]  /*4ae0*/  ISETP.GE.AND P0, PT, R5, RZ, PT ;  /* 0x000000ff0500720c */ /* 0x000fe20003f06270 */
[----:B------:R-:W-:Y:S01]  /*4af0*/  IMAD R6, R139, R3, R6 ;  /* 0x000000038b067224 */ /* 0x000fe200078e0206 */
[----:B------:R-:W-:Y:S01]  /*4b00*/  IADD3 R13, PT, PT, R33, 0x52, RZ ;  /* 0x00000052210d7810 */ /* 0x000fe20007ffe0ff */
[----:B------:R-:W-:Y:S01]  /*4b10*/  IMAD.HI.U32 R5, R103, R8, RZ ;  /* 0x0000000867057227 */ /* 0x000fe200078e00ff */
[----:B------:R2:W-:Y:S03]  /*4b20*/  STL [R1+0x170], R0 ;  /* 0x0001700001007387 */ /* 0x0005e60000100800 */
[--C-:B------:R-:W-:Y:S01]  /*4b30*/  @!P3 IMAD.IADD R4, R4, 0x1, -R139.reuse ;  /* 0x000000010404b824 */ /* 0x100fe200078e0a8b */
[C---:B------:R-:W-:Y:S01]  /*4b40*/  ISETP.GT.U32.AND P3, PT, R139.reuse, R6, PT ;  /* 0x000000068b00720c */ /* 0x040fe20003f64070 */
[----:B------:R-:W-:Y:S01]  /*4b50*/  @!P2 IMAD.IADD R10, R10, 0x1, -R139 ;  /* 0x000000010a0aa824 */ /* 0x000fe200078e0a8b */
[----:B------:R-:W-:Y:S01]  /*4b60*/  ISETP.GT.U32.AND P2, PT, R139, R12, PT ;  /* 0x0000000c8b00720c */ /* 0x000fe20003f44070 */
[----:B------:R-:W-:-:S02]  /*4b70*/  IMAD.MOV R5, RZ, RZ, -R5 ;  /* 0x000000ffff057224 */ /* 0x000fc400078e0a05 */
[----:B-1----:R-:W-:Y:S02]  /*4b80*/  IMAD.MOV.U32 R2, RZ, RZ, R10 ;  /* 0x000000ffff027224 */ /* 0x002fe400078e000a */
[----:B------:R-:W-:Y:S02]  /*4b90*/  IMAD R8, R139, R5, R8 ;  /* 0x000000058b087224 */ /* 0x000fe400078e0208 */
[----:B------:R-:W-:Y:S02]  /*4ba0*/  @!P6 IMAD.MOV R2, RZ, RZ, -R2 ;  /* 0x000000ffff02e224 */ /* 0x000fe400078e0a02 */
[----:B------:R-:W-:Y:S01]  /*4bb0*/  IMAD.HI.U32 R3, R103, R14, RZ ;  /* 0x0000000e67037227 */ /* 0x000fe200078e00ff */
[----:B------:R-:W-:Y:S02]  /*4bc0*/  ISETP.GT.U32.AND P6, PT, R139, R8, PT ;  /* 0x000000088b00720c */ /* 0x000fe40003fc4070 */
[----:B------:R-:W-:Y:S01]  /*4bd0*/  STL [R1+0x58], R2 ;  /* 0x0000580201007387 */ /* 0x000fe20000100800 */
[--C-:B------:R-:W-:Y:S01]  /*4be0*/  @!P3 IMAD.IADD R6, R6, 0x1, -R139.reuse ;  /* 0x000000010606b824 */ /* 0x100fe200078e0a8b */
[----:B------:R-:W-:Y:S01]  /*4bf0*/  IADD3 R3, PT, PT, -R3, RZ, RZ ;  /* 0x000000ff03037210 */ /* 0x000fe20007ffe1ff */
[----:B------:R-:W-:-:S02]  /*4c00*/  @!P2 IMAD.IADD R12, R12, 0x1, -R139 ;  /* 0x000000010c0ca824 */ /* 0x000fc400078e0a8b */
[----:B------:R-:W-:Y:S01]  /*4c10*/  IMAD.HI.U32 R5, R103, R16, RZ ;  /* 0x0000001067057227 */ /* 0x000fe200078e00ff */
[C---:B------:R-:W-:Y:S02]  /*4c20*/  ISETP.GT.U32.AND P3, PT, R139.reuse, R6, PT ;  /* 0x000000068b00720c */ /* 0x040fe40003f64070 */
[C---:B------:R-:W-:Y:S01]  /*4c30*/  ISETP.GT.U32.AND P2, PT, R139.reuse, R12, PT ;  /* 0x0000000c8b00720c */ /* 0x040fe20003f44070 */
[----:B--2---:R-:W-:Y:S02]  /*4c40*/  IMAD.MOV.U32 R0, RZ, RZ, R4 ;  /* 0x000000ffff007224 */ /* 0x004fe400078e0004 */
[----:B------:R-:W-:Y:S02]  /*4c50*/  @!P6 IMAD.IADD R8, R8, 0x1, -R139 ;  /* 0x000000010808e824 */ /* 0x000fe400078e0a8b */
[C---:B------:R-:W-:Y:S01]  /*4c60*/  IMAD R4, R139.reuse, R3, R14 ;  /* 0x000000038b047224 */ /* 0x040fe200078e020e */
[----:B------:R-:W-:Y:S01]  /*4c70*/  IABS R14, R11 ;  /* 0x0000000b000e7213 */ /* 0x000fe20000000000 */
[----:B------:R-:W-:Y:S01]  /*4c80*/  IMAD.MOV R5, RZ, RZ, -R5 ;  /* 0x000000ffff057224 */ /* 0x000fe200078e0a05 */
[----:B------:R-:W-:Y:S01]  /*4c90*/  ISETP.GT.U32.AND P6, PT, R139, R8, PT ;  /* 0x000000088b00720c */ /* 0x000fe20003fc4070 */
[----:B------:R-:W-:Y:S01]  /*4ca0*/  @!P5 IMAD.MOV R0, RZ, RZ, -R0 ;  /* 0x000000ffff00d224 */ /* 0x000fe200078e0a00 */
[----:B------:R-:W-:Y:S01]  /*4cb0*/  ISETP.GE.AND P5, PT, R7, RZ, PT ;  /* 0x000000ff0700720c */ /* 0x000fe20003fa6270 */
[----:B------:R-:W-:Y:S01]  /*4cc0*/  @!P3 IMAD.IADD R6, R6, 0x1, -R139 ;  /* 0x000000010606b824 */ /* 0x000fe200078e0a8b */
[----:B------:R-:W-:Y:S01]  /*4cd0*/  ISETP.GT.U32.AND P3, PT, R139, R4, PT ;  /* 0x000000048b00720c */ /* 0x000fe20003f64070 */
[----:B------:R-:W-:Y:S01]  /*4ce0*/  IMAD.HI.U32 R3, R103, R14, RZ ;  /* 0x0000000e67037227 */ /* 0x000fe200078e00ff */
[----:B------:R1:W-:Y:S03]  /*4cf0*/  STL [R1+0x54], R0 ;  /* 0x0000540001007387 */ /* 0x0003e60000100800 */
[----:B------:R-:W-:Y:S01]  /*4d00*/  IMAD R10, R139, R5, R16 ;  /* 0x000000058b0a7224 */ /* 0x000fe200078e0210 */
[----:B------:R-:W-:Y:S01]  /*4d10*/  IABS R16, R13 ;  /* 0x0000000d00107213 */ /* 0x000fe20000000000 */
[----:B------:R-:W-:-:S02]  /*4d20*/  IMAD.MOV R7, RZ, RZ, -R3 ;  /* 0x000000ffff077224 */ /* 0x000fc400078e0a03 */
[----:B------:R-:W-:Y:S01]  /*4d30*/  @!P6 IMAD.IADD R8, R8, 0x1, -R139 ;  /* 0x000000010808e824 */ /* 0x000fe200078e0a8b */
[----:B------:R-:W-:Y:S01]  /*4d40*/  ISETP.GT.U32.AND P6, PT, R139, R10, PT ;  /* 0x0000000a8b00720c */ /* 0x000fe20003fc4070 */
[----:B------:R-:W-:-:S04]  /*4d50*/  IMAD.HI.U32 R3, R103, R16, RZ ;  /* 0x0000001067037227 */ /* 0x000fc800078e00ff */
[----:B------:R-:W-:Y:S02]  /*4d60*/  IMAD R14, R139, R7, R14 ;  /* 0x000000078b0e7224 */ /* 0x000fe400078e020e */
[--C-:B------:R-:W-:Y:S01]  /*4d70*/  @!P2 IMAD.IADD R12, R12, 0x1, -R139.reuse ;  /* 0x000000010c0ca824 */ /* 0x100fe200078e0a8b */
[----:B------:R-:W-:Y:S01]  /*4d80*/  ISETP.GE.AND P2, PT, R9, RZ, PT ;  /* 0x000000ff0900720c */ /* 0x000fe20003f46270 */
[--C-:B------:R-:W-:Y:S01]  /*4d90*/  @!P3 IMAD.IADD R4, R4, 0x1, -R139.reuse ;  /* 0x000000010404b824 */ /* 0x100fe200078e0a8b */
[----:B------:R-:W-:Y:S01]  /*4da0*/  IADD3 R9, PT, PT, -R3, RZ, RZ ;  /* 0x000000ff03097210 */ /* 0x000fe20007ffe1ff */
[----:B-1----:R-:W-:Y:S01]  /*4db0*/  IMAD.MOV.U32 R0, RZ, RZ, R12 ;  /* 0x000000ffff007224 */ /* 0x002fe200078e000c */
[C---:B------:R-:W-:Y:S01]  /*4dc0*/  ISETP.GT.U32.AND P3, PT, R139.reuse, R14, PT ;  /* 0x0000000e8b00720c */ /* 0x040fe20003f64070 */
[----:B------:R-:W-:Y:S02]  /*4dd0*/  @!P6 IMAD.IADD R10, R10, 0x1, -R139 ;  /* 0x000000010a0ae824 */ /* 0x000fe400078e0a8b */
[----:B------:R-:W-:Y:S01]  /*4de0*/  IMAD R16, R139, R9, R16 ;  /* 0x000000098b107224 */ /* 0x000fe200078e0210 */
[----:B------:R-:W-:Y:S01]  /*4df0*/  IADD3 R9, PT, PT, R33, 0x57, RZ ;  /* 0x0000005721097810 */ /* 0x000fe20007ffe0ff */
[----:B------:R-:W-:Y:S01]  /*4e00*/  @!P1 IMAD.MOV R0, RZ, RZ, -R0 ;  /* 0x000000ffff009224 */ /* 0x000fe200078e0a00 */
[----:B------:R-:W-:Y:S01]  /*4e10*/  ISETP.GT.U32.AND P1, PT, R139, R10, PT ;  /* 0x0000000a8b00720c */ /* 0x000fe20003f24070 */
[----:B------:R-:W-:Y:S01]  /*4e20*/  IMAD.HI.U32 R5, R103, R18, RZ ;  /* 0x0000001267057227 */ /* 0x000fe200078e00ff */
[----:B------:R-:W-:-:S02]  /*4e30*/  ISETP.GT.U32.AND P6, PT, R139, R16, PT ;  /* 0x000000108b00720c */ /* 0x000fc40003fc4070 */
[----:B------:R1:W-:Y:S01]  /*4e40*/  STL [R1+0x50], R0 ;  /* 0x0000500001007387 */ /* 0x0003e20000100800 */
[----:B------:R-:W-:-:S04]  /*4e50*/  IMAD.HI.U32 R7, R103, R20, RZ ;  /* 0x0000001467077227 */ /* 0x000fc800078e00ff */
[----:B------:R-:W-:Y:S01]  /*4e60*/  @!P3 IMAD.IADD R14, R14, 0x1, -R139 ;  /* 0x000000010e0eb824 */ /* 0x000fe200078e0a8b */
[C---:B------:R-:W-:Y:S01]  /*4e70*/  ISETP.GT.U32.AND P3, PT, R139.reuse, R4, PT ;  /* 0x000000048b00720c */ /* 0x040fe20003f64070 */
[----:B------:R-:W-:Y:S02]  /*4e80*/  IMAD.MOV R5, RZ, RZ, -R5 ;  /* 0x000000ffff057224 */ /* 0x000fe400078e0a05 */
[----:B------:R-:W-:Y:S02]  /*4e90*/  IMAD.MOV R7, RZ, RZ, -R7 ;  /* 0x000000ffff077224 */ /* 0x000fe400078e0a07 */
[----:B-1----:R-:W-:Y:S02]  /*4ea0*/  IMAD.MOV.U32 R0, RZ, RZ, R6 ;  /* 0x000000ffff007224 */ /* 0x002fe400078e0006 */
[----:B------:R-:W-:Y:S01]  /*4eb0*/  @!P6 IMAD.IADD R16, R16, 0x1, -R139 ;  /* 0x000000011010e824 */ /* 0x000fe200078e0a8b */
[----:B------:R-:W-:Y:S01]  /*4ec0*/  ISETP.GT.U32.AND P6, PT, R139, R14, PT ;  /* 0x0000000e8b00720c */ /* 0x000fe20003fc4070 */
[----:B------:R-:W-:-:S02]  /*4ed0*/  @!P4 IMAD.MOV R0, RZ, RZ, -R0 ;  /* 0x000000ffff00c224 */ /* 0x000fc400078e0a00 */
[----:B------:R-:W-:Y:S01]  /*4ee0*/  IMAD.HI.U32 R3, R103, R22, RZ ;  /* 0x0000001667037227 */ /* 0x000fe200078e00ff */
[C---:B------:R-:W-:Y:S02]  /*4ef0*/  ISETP.GT.U32.AND P4, PT, R139.reuse, R16, PT ;  /* 0x000000108b00720c */ /* 0x040fe40003f84070 */
[----:B------:R1:W-:Y:S01]  /*4f00*/  STL [R1+0x264], R0 ;  /* 0x0002640001007387 */ /* 0x0003e20000100800 */
[C---:B------:R-:W-:Y:S01]  /*4f10*/  IMAD R18, R139.reuse, R5, R18 ;  /* 0x000000058b127224 */ /* 0x040fe200078e0212 */
[----:B------:R-:W-:Y:S01]  /*4f20*/  IABS R5, R9 ;  /* 0x0000000900057213 */ /* 0x000fe20000000000 */
[----:B------:R-:W-:Y:S02]  /*4f30*/  IMAD R20, R139, R7, R20 ;  /* 0x000000078b147224 */ /* 0x000fe400078e0214 */
[----:B------:R-:W-:Y:S02]  /*4f40*/  IMAD.MOV R3, RZ, RZ, -R3 ;  /* 0x000000ffff037224 */ /* 0x000fe400078e0a03 */
[----:B------:R-:W-:-:S02]  /*4f50*/  VIADD R7, R33, 0x56 ;  /* 0x0000005621077836 */ /* 0x000fc40000000000 */
[--C-:B------:R-:W-:Y:S01]  /*4f60*/  @!P3 IMAD.IADD R4, R4, 0x1, -R139.reuse ;  /* 0x000000010404b824 */ /* 0x100fe200078e0a8b */
[C---:B------:R-:W-:Y:S01]  /*4f70*/  ISETP.GT.U32.AND P3, PT, R139.reuse, R20, PT ;  /* 0x000000148b00720c */ /* 0x040fe20003f64070 */
[----:B-1----:R-:W-:Y:S01]  /*4f80*/  IMAD.MOV.U32 R0, RZ, RZ, R8 ;  /* 0x000000ffff007224 */ /* 0x002fe200078e0008 */
[----:B------:R-:W-:Y:S01]  /*4f90*/  MOV R8, R5 ;  /* 0x0000000500087202 */ /* 0x000fe20000000f00 */
[C---:B------:R-:W-:Y:S01]  /*4fa0*/  IMAD R22, R139.reuse, R3, R22 ;  /* 0x000000038b167224 */ /* 0x040fe200078e0216 */
[----:B------:R-:W-:Y:S01]  /*4fb0*/  IABS R3, R7 ;  /* 0x0000000700037213 */ /* 0x000fe20000000000 */
[----:B------:R-:W-:Y:S01]  /*4fc0*/  @!P0 IMAD.MOV R0, RZ, RZ, -R0 ;  /* 0x000000ffff008224 */ /* 0x000fe200078e0a00 */
[C---:B------:R-:W-:Y:S01]  /*4fd0*/  ISETP.GT.U32.AND P0, PT, R139.reuse, R18, PT ;  /* 0x000000128b00720c */ /* 0x040fe20003f04070 */
[----:B------:R-:W-:Y:S01]  /*4fe0*/  @!P6 IMAD.IADD R14, R14, 0x1, -R139 ;  /* 0x000000010e0ee824 */ /* 0x000fe200078e0a8b */
[----:B------:R-:W-:Y:S01]  /*4ff0*/  ISETP.GT.U32.AND P6, PT, R139, R22, PT ;  /* 0x000000168b00720c */ /* 0x000fe20003fc4070 */
[----:B------:R-:W-:Y:S01]  /*5000*/  IMAD.MOV.U32 R6, RZ, RZ, R3 ;  /* 0x000000ffff067224 */ /* 0x000fe200078e0003 */
[----:B------:R1:W-:Y:S01]  /*5010*/  STL [R1+0x260], R0 ;  /* 0x0002600001007387 */ /* 0x0003e20000100800 */
[----:B------:R-:W-:Y:S01]  /*5020*/  @!P1 IMAD.IADD R10, R10, 0x1, -R139 ;  /* 0x000000010a0a9824 */ /* 0x000fe200078e0a8b */
[----:B------:R-:W-:Y:S01]  /*5030*/  ISETP.GE.AND P1, PT, R11, RZ, PT ;  /* 0x000000ff0b00720c */ /* 0x000fe20003f26270 */
[----:B------:R-:W-:-:S02]  /*5040*/  IMAD.MOV.U32 R2, RZ, RZ, R4 ;  /* 0x000000ffff027224 */ /* 0x000fc400078e0004 */
[----:B------:R-:W-:-:S04]  /*5050*/  IMAD.HI.U32 R3, R103, R6, RZ ;  /* 0x0000000667037227 */ /* 0x000fc800078e00ff */
[----:B------:R-:W-:Y:S01]  /*5060*/  @!P0 IADD3 R18, PT, PT, R18, -R139, RZ ;  /* 0x8000008b12128210 */ /* 0x000fe20007ffe0ff */
[--C-:B------:R-:W-:Y:S01]  /*5070*/  @!P3 IMAD.IADD R20, R20, 0x1, -R139.reuse ;  /* 0x000000011414b824 */ /* 0x100fe200078e0a8b */
[----:B------:R-:W-:Y:S01]  /*5080*/  ISETP.GE.AND P0, PT, R15, RZ, PT ;  /* 0x000000ff0f00720c */ /* 0x000fe20003f06270 */
[----:B-1----:R-:W-:Y:S01]  /*5090*/  IMAD.MOV.U32 R0, RZ, RZ, R10 ;  /* 0x000000ffff007224 */ /* 0x002fe200078e000a */
[----:B------:R-:W-:Y:S01]  /*50a0*/  ISETP.GE.AND P3, PT, R17, RZ, PT ;  /* 0x000000ff1100720c */ /* 0x000fe20003f66270 */
[----:B------:R-:W-:Y:S01]  /*50b0*/  @!P5 IMAD.MOV R2, RZ, RZ, -R2 ;  /* 0x000000ffff02d224 */ /* 0x000fe200078e0a02 */
[----:B------:R-:W-:Y:S01]  /*50c0*/  ISETP.GT.U32.AND P5, PT, R139, R18, PT ;  /* 0x000000128b00720c */ /* 0x000fe20003fa4070 */
[----:B------:R-:W-:Y:S01]  /*50d0*/  @!P4 IMAD.IADD R16, R16, 0x1, -R139 ;  /* 0x000000011010c824 */ /* 0x000fe200078e0a8b */
[----:B------:R-:W-:Y:S01]  /*50e0*/  ISETP.GE.AND P4, PT, R13, RZ, PT ;  /* 0x000000ff0d00720c */ /* 0x000fe20003f86270 */
[----:B------:R-:W-:Y:S01]  /*50f0*/  IMAD.MOV R3, RZ, RZ, -R3 ;  /* 0x000000ffff037224 */ /* 0x000fe200078e0a03 */
[----:B------:R1:W-:Y:S01]  /*5100*/  STL [R1+0x25c], R2 ;  /* 0x00025c0201007387 */ /* 0x0003e20000100800 */
[----:B------:R-:W-:Y:S01]  /*5110*/  @!P2 IMAD.MOV R0, RZ, RZ, -R0 ;  /* 0x000000ffff00a224 */ /* 0x000fe200078e0a00 */
[C---:B------:R-:W-:Y:S01]  /*5120*/  ISETP.GT.U32.AND P2, PT, R139.reuse, R20, PT ;  /* 0x000000148b00720c */ /* 0x040fe20003f44070 */
[----:B------:R-:W-:Y:S01]  /*5130*/  IMAD R6, R139, R3, R6 ;  /* 0x000000038b067224 */ /* 0x000fe200078e0206 */
[----:B------:R-:W-:Y:S01]  /*5140*/  IADD3 R17, PT, PT, R33, 0x8a, RZ ;  /* 0x0000008a21117810 */ /* 0x000fe20007ffe0ff */
[----:B------:R-:W-:Y:S01]  /*5150*/  IMAD.HI.U32 R5, R103, R8, RZ ;  /* 0x0000000867057227 */ /* 0x000fe200078e00ff */
[----:B------:R2:W-:Y:S02]  /*5160*/  STL [R1+0x258], R0 ;  /* 0x0002580001007387 */ /* 0x0005e40000100800 */
[----:B------:R-:W-:Y:S01]  /*5170*/  IABS R252, R17 ;  /* 0x0000001100fc7213 */ /* 0x000fe20000000000 */
[----:B------:R-:W-:Y:S01]  /*5180*/  @!P6 IMAD.IADD R22, R22, 0x1, -R139 ;  /* 0x000000011616e824 */ /* 0x000fe200078e0a8b */
[----:B-1----:R-:W-:Y:S01]  /*5190*/  MOV R2, R14 ;  /* 0x0000000e00027202 */ /* 0x002fe20000000f00 */
[----:B------:R-:W-:-:S02]  /*51a0*/  IMAD.MOV R5, RZ, RZ, -R5 ;  /* 0x000000ffff057224 */ /* 0x000fc400078e0a05 */
[----:B------:R-:W-:Y:S01]  /*51b0*/  VIADD R4, R33, 0x58 ;  /* 0x0000005821047836 */ /* 0x000fe20000000000 */
[C---:B------:R-:W-:Y:S01]  /*51c0*/  ISETP.GT.U32.AND P6, PT, R139.reuse, R22, PT ;  /* 0x000000168b00720c */ /* 0x040fe20003fc4070 */
[----:B------:R-:W-:Y:S01]  /*51d0*/  @!P1 IMAD.MOV R2, RZ, RZ, -R2 ;  /* 0x000000ffff029224 */ /* 0x000fe200078e0a02 */
[C---:B------:R-:W-:Y:S01]  /*51e0*/  ISETP.GT.U32.AND P1, PT, R139.reuse, R6, PT ;  /* 0x000000068b00720c */ /* 0x040fe20003f24070 */
[----:B--2---:R-:W-:Y:S01]  /*51f0*/  IMAD.MOV.U32 R0, RZ, RZ, R16 ;  /* 0x000000ffff007224 */ /* 0x004fe200078e0010 */
[----:B------:R-:W-:Y:S01]  /*5200*/  IABS R10, R4 ;  /* 0x00000004000a7213 */ /* 0x000fe20000000000 */
[----:B------:R-:W-:Y:S01]  /*5210*/  IMAD R8, R139, R5, R8 ;  /* 0x000000058b087224 */ /* 0x000fe200078e0208 */
[----:B------:R1:W-:Y:S01]  /*5220*/  STL [R1+0x16c], R2 ;  /* 0x00016c0201007387 */ /* 0x0003e20000100800 */
[----:B------:R-:W-:Y:S01]  /*5230*/  @!P4 IMAD.MOV R0, RZ, RZ, -R0 ;  /* 0x000000ffff00c224 */ /* 0x000fe200078e0a00 */
[----:B------:R-:W-:Y:S01]  /*5240*/  ISETP.GE.AND P4, PT, R19, RZ, PT ;  /* 0x000000ff1300720c */ /* 0x000fe20003f86270 */
[--C-:B------:R-:W-:Y:S01]  /*5250*/  @!P5 IMAD.IADD R18, R18, 0x1, -R139.reuse ;  /* 0x000000011212d824 */ /* 0x100fe200078e0a8b */
[----:B------:R-:W-:Y:S01]  /*5260*/  ISETP.GT.U32.AND P5, PT, R139, R8, PT ;  /* 0x000000088b00720c */ /* 0x000fe20003fa4070 */
[----:B------:R-:W-:Y:S01]  /*5270*/  VIADD R11, R33, 0x59 ;  /* 0x00000059210b7836 */ /* 0x000fe20000000000 */
[----:B------:R2:W-:Y:S01]  /*5280*/  STL [R1+0x4c], R0 ;  /* 0x00004c0001007387 */ /* 0x0005e20000100800 */
[----:B------:R-:W-:Y:S01]  /*5290*/  @!P2 IMAD.IADD R20, R20, 0x1, -R139 ;  /* 0x000000011414a824 */ /* 0x000fe200078e0a8b */
[----:B------:R-:W-:Y:S01]  /*52a0*/  ISETP.GE.AND P2, PT, R7, RZ, PT ;  /* 0x000000ff0700720c */ /* 0x000fe20003f46270 */
[----:B------:R-:W-:Y:S01]  /*52b0*/  IMAD.HI.U32 R3, R103, R10, RZ ;  /* 0x0000000a67037227 */ /* 0x000fe200078e00ff */
[----:B------:R-:W-:-:S02]  /*52c0*/  IABS R12, R11 ;  /* 0x0000000b000c7213 */ /* 0x000fc40000000000 */
[----:B------:R-:W-:Y:S01]  /*52d0*/  @!P1 IADD3 R6, PT, PT, R6, -R139, RZ ;  /* 0x8000008b06069210 */ /* 0x000fe20007ffe0ff */
[----:B-1----:R-:W-:Y:S01]  /*52e0*/  IMAD.MOV.U32 R2, RZ, RZ, R18 ;  /* 0x000000ffff027224 */ /* 0x002fe200078e0012 */
[----:B------:R-:W-:Y:S01]  /*52f0*/  ISETP.GE.AND P1, PT, R4, RZ, PT ;  /* 0x000000ff0400720c */ /* 0x000fe20003f26270 */
[----:B------:R-:W-:Y:S01]  /*5300*/  @!P6 IMAD.IADD R22, R22, 0x1, -R139 ;  /* 0x000000011616e824 */ /* 0x000fe200078e0a8b */
[----:B------:R-:W-:Y:S01]  /*5310*/  ISETP.GE.AND P6, PT, R9, RZ, PT ;  /* 0x000000ff0900720c */ /* 0x000fe20003fc6270 */
[----:B--2---:R-:W-:Y:S02]  /*5320*/  IMAD.MOV.U32 R0, RZ, RZ, R20 ;  /* 0x000000ffff007224 */ /* 0x004fe400078e0014 */
[----:B------:R-:W-:Y:S01]  /*5330*/  @!P0 IMAD.MOV R2, RZ, RZ, -R2 ;  /* 0x000000ffff028224 */ /* 0x000fe200078e0a02 */
[----:B------:R-:W-:Y:S01]  /*5340*/  ISETP.GT.U32.AND P0, PT, R139, R6, PT ;  /* 0x000000068b00720c */ /* 0x000fe20003f04070 */
[----:B------:R-:W-:Y:S01]  /*5350*/  @!P3 IMAD.MOV R0, RZ, RZ, -R0 ;  /* 0x000000ffff00b224 */ /* 0x000fe200078e0a00 */
[----:B------:R-:W-:Y:S01]  /*5360*/  ISETP.GE.AND P3, PT, R11, RZ, PT ;  /* 0x000000ff0b00720c */ /* 0x000fe20003f66270 */
[----:B------:R-:W-:Y:S01]  /*5370*/  IMAD.HI.U32 R4, R103, R12, RZ ;  /* 0x0000000c67047227 */ /* 0x000fe200078e00ff */
[----:B------:R-:W-:Y:S03]  /*5380*/  STL [R1+0x48], R2 ;  /* 0x0000480201007387 */ /* 0x000fe60000100800 */
[----:B------:R-:W-:Y:S01]  /*5390*/  IMAD.MOV R3, RZ, RZ, -R3 ;  /* 0x000000ffff037224 */ /* 0x000fe200078e0a03 */
[----:B------:R1:W-:Y:S01]  /*53a0*/  STL [R1+0x44], R0 ;  /* 0x0000440001007387 */ /* 0x0003e20000100800 */
[----:B------:R-:W-:-:S02]  /*53b0*/  IMAD.MOV R5, RZ, RZ, -R4 ;  /* 0x000000ffff057224 */ /* 0x000fc400078e0a04 */
[----:B------:R-:W-:Y:S02]  /*53c0*/  IMAD R4, R139, R3, R10 ;  /* 0x000000038b047224 */ /* 0x000fe400078e020a */
[--C-:B------:R-:W-:Y:S02]  /*53d0*/  @!P5 IMAD.IADD R8, R8, 0x1, -R139.reuse ;  /* 0x000000010808d824 */ /* 0x100fe400078e0a8b */
[----:B------:R-:W-:Y:S02]  /*53e0*/  VIADD R3, R33, 0x5a ;  /* 0x0000005a21037836 */ /* 0x000fe40000000000 */
[C---:B------:R-:W-:Y:S01]  /*53f0*/  IMAD R10, R139.reuse, R5, R12 ;  /* 0x000000058b0a7224 */ /* 0x040fe200078e020c */
[----:B-1----:R-:W-:Y:S01]  /*5400*/  MOV R0, R22 ;  /* 0x0000001600007202 */ /* 0x002fe20000000f00 */
[----:B------:R-:W-:Y:S01]  /*5410*/  @!P0 IMAD.IADD R6, R6, 0x1, -R139 ;  /* 0x0000000106068824 */ /* 0x000fe200078e0a8b */
[----:B------:R-:W-:Y:S01]  /*5420*/  ISETP.GT.U32.AND P5, PT, R139, R8, PT ;  /* 0x000000088b00720c */ /* 0x000fe20003fa4070 */
[----:B------:R-:W-:Y:S01]  /*5430*/  VIADD R5, R33, 0x5b ;  /* 0x0000005b21057836 */ /* 0x000fe20000000000 */
[----:B------:R-:W-:Y:S01]  /*5440*/  IABS R12, R3 ;  /* 0x00000003000c7213 */ /* 0x000fe20000000000 */
[----:B------:R-:W-:Y:S01]  /*5450*/  @!P4 IMAD.MOV R0, RZ, RZ, -R0 ;  /* 0x000000ffff00c224 */ /* 0x000fe200078e0a00 */
[----:B------:R-:W-:Y:S01]  /*5460*/  ISETP.GT.U32.AND P4, PT, R139, R4, PT ;  /* 0x000000048b00720c */ /* 0x000fe20003f84070 */
[----:B------:R-:W-:Y:S01]  /*5470*/  VIADD R9, R33, 0x5c ;  /* 0x0000005c21097836 */ /* 0x000fe20000000000 */
[----:B------:R-:W-:Y:S01]  /*5480*/  ISETP.GE.AND P0, PT, R3, RZ, PT ;  /* 0x000000ff0300720c */ /* 0x000fe20003f06270 */
[----:B------:R-:W-:Y:S01]  /*5490*/  IMAD.HI.U32 R3, R103, R12, RZ ;  /* 0x0000000c67037227 */ /* 0x000fe200078e00ff */
[----:B------:R1:W-:Y:S01]  /*54a0*/  STL [R1+0x254], R0 ;  /* 0x0002540001007387 */ /* 0x0003e20000100800 */
[----:B------:R-:W-:-:S02]  /*54b0*/  IABS R14, R5 ;  /* 0x00000005000e7213 */ /* 0x000fc40000000000 */
[----:B------:R-:W-:Y:S01]  /*54c0*/  IMAD.MOV R3, RZ, RZ, -R3 ;  /* 0x000000ffff037224 */ /* 0x000fe200078e0a03 */
[----:B------:R-:W-:Y:S01]  /*54d0*/  IABS R16, R9 ;  /* 0x0000000900107213 */ /* 0x000fe20000000000 */
[----:B------:R-:W-:Y:S01]  /*54e0*/  @!P5 IMAD.IADD R8, R8, 0x1, -R139 ;  /* 0x000000010808d824 */ /* 0x000fe200078e0a8b */
[----:B------:R-:W-:Y:S01]  /*54f0*/  ISETP.GT.U32.AND P5, PT, R139, R10, PT ;  /* 0x0000000a8b00720c */ /* 0x000fe20003fa4070 */
[----:B------:R-:W-:Y:S02]  /*5500*/  VIADD R11, R33, 0x5f ;  /* 0x0000005f210b7836 */ /* 0x000fe40000000000 */
[----:B------:R-:W-:Y:S01]  /*5510*/  @!P4 IADD3 R4, PT, PT, R4, -R139, RZ ;  /* 0x8000008b0404c210 */ /* 0x000fe20007ffe0ff */
[----:B-1----:R-:W-:Y:S02]  /*5520*/  IMAD.MOV.U32 R0, RZ, RZ, R6 ;  /* 0x000000ffff007224 */ /* 0x002fe400078e0006 */
[C---:B------:R-:W-:Y:S01]  /*5530*/  IMAD R6, R139.reuse, R3, R12 ;  /* 0x000000038b067224 */ /* 0x040fe200078e020c */
[----:B------:R-:W-:Y:S01]  /*5540*/  ISETP.GT.U32.AND P4, PT, R139, R4, PT ;  /* 0x000000048b00720c */ /* 0x000fe20003f84070 */
[----:B------:R-:W-:Y:S01]  /*5550*/  @!P2 IMAD.MOV R0, RZ, RZ, -R0 ;  /* 0x000000ffff00a224 */ /* 0x000fe200078e0a00 */
[----:B------:R-:W-:Y:S01]  /*5560*/  ISETP.GE.AND P2, PT, R5, RZ, PT ;  /* 0x000000ff0500720c */ /* 0x000fe20003f46270 */
[----:B------:R-:W-:Y:S01]  /*5570*/  IMAD.HI.U32 R5, R103, R14, RZ ;  /* 0x0000000e67057227 */ /* 0x000fe200078e00ff */
[----:B------:R-:W-:-:S02]  /*5580*/  IABS R18, R11 ;  /* 0x0000000b00127213 */ /* 0x000fc40000000000 */
[----:B------:R1:W-:Y:S01]  /*5590*/  STL [R1+0x248], R0 ;  /* 0x0002480001007387 */ /* 0x0003e20000100800 */
[----:B------:R-:W-:Y:S02]  /*55a0*/  @!P5 IMAD.IADD R10, R10, 0x1, -R139 ;  /* 0x000000010a0ad824 */ /* 0x000fe400078e0a8b */
[----:B------:R-:W-:-:S03]  /*55b0*/  IMAD.HI.U32 R7, R103, R16, RZ ;  /* 0x0000001067077227 */ /* 0x000fc600078e00ff */
[C---:B------:R-:W-:Y:S01]  /*55c0*/  ISETP.GT.U32.AND P5, PT, R139.reuse, R10, PT ;  /* 0x0000000a8b00720c */ /* 0x040fe20003fa4070 */
[----:B------:R-:W-:Y:S01]  /*55d0*/  @!P4 IMAD.IADD R4, R4, 0x1, -R139 ;  /* 0x000000010404c824 */ /* 0x000fe200078e0a8b */
[C---:B------:R-:W-:Y:S01]  /*55e0*/  ISETP.GT.U32.AND P4, PT, R139.reuse, R6, PT ;  /* 0x000000068b00720c */ /* 0x040fe20003f84070 */
[----:B------:R-:W-:Y:S02]  /*55f0*/  IMAD.MOV R5, RZ, RZ, -R5 ;  /* 0x000000ffff057224 */ /* 0x000fe400078e0a05 */
[----:B------:R-:W-:Y:S02]  /*5600*/  IMAD.MOV R7, RZ, RZ, -R7 ;  /* 0x000000ffff077224 */ /* 0x000fe400078e0a07 */
[----:B-1----:R-:W-:Y:S02]  /*5610*/  IMAD.MOV.U32 R0, RZ, RZ, R8 ;  /* 0x000000ffff007224 */ /* 0x002fe400078e0008 */
[----:B------:R-:W-:Y:S02]  /*5620*/  IMAD.MOV.U32 R233, RZ, RZ, R4 ;  /* 0x000000ffffe97224 */ /* 0x000fe400078e0004 */
[----:B------:R-:W-:Y:S01]  /*5630*/  IMAD R8, R139, R5, R14 ;  /* 0x000000058b087224 */ /* 0x000fe200078e020e */
[----:B------:R-:W-:Y:S01]  /*5640*/  IADD3 R5, PT, PT, R33, 0x5d, RZ ;  /* 0x0000005d21057810 */ /* 0x000fe20007ffe0ff */
[----:B------:R-:W-:Y:S01]  /*5650*/  IMAD R12, R139, R7, R16 ;  /* 0x000000078b0c7224 */ /* 0x000fe200078e0210 */
[----:B------:R-:W-:Y:S01]  /*5660*/  @!P1 IADD3 R233, PT, PT, -R233, RZ, RZ ;  /* 0x000000ffe9e99210 */ /* 0x000fe20007ffe1ff */
[--C-:B------:R-:W-:Y:S01]  /*5670*/  @!P4 IMAD.IADD R6, R6, 0x1, -R139.reuse ;  /* 0x000000010606c824 */ /* 0x100fe200078e0a8b */
[----:B------:R-:W-:Y:S01]  /*5680*/  IABS R14, R5 ;  /* 0x00000005000e7213 */ /* 0x000fe20000000000 */
[----:B------:R-:W-:Y:S01]  /*5690*/  @!P5 IMAD.IADD R10, R10, 0x1, -R139 ;  /* 0x000000010a0ad824 */ /* 0x000fe200078e0a8b */
[C---:B------:R-:W-:Y:S01]  /*56a0*/  ISETP.GT.U32.AND P1, PT, R139.reuse, R12, PT ;  /* 0x0000000c8b00720c */ /* 0x040fe20003f24070 */
[----:B------:R-:W-:Y:S01]  /*56b0*/  @!P6 IMAD.MOV R0, RZ, RZ, -R0 ;  /* 0x000000ffff00e224 */ /* 0x000fe200078e0a00 */
[----:B------:R-:W-:Y:S01]  /*56c0*/  ISETP.GT.U32.AND P5, PT, R139, R8, PT ;  /* 0x000000088b00720c */ /* 0x000fe20003fa4070 */
[----:B------:R-:W-:Y:S01]  /*56d0*/  IMAD.HI.U32 R3, R103, R14, RZ ;  /* 0x0000000e67037227 */ /* 0x000fe200078e00ff */
[----:B------:R-:W-:-:S02]  /*56e0*/  ISETP.GT.U32.AND P4, PT, R139, R6, PT ;  /* 0x000000068b00720c */ /* 0x000fc40003f84070 */
[----:B------:R1:W-:Y:S01]  /*56f0*/  STL [R1+0x244], R0 ;  /* 0x0002440001007387 */ /* 0x0003e20000100800 */
[----:B------:R-:W-:Y:S01]  /*5700*/  IMAD.MOV R3, RZ, RZ, -R3 ;  /* 0x000000ffff037224 */ /* 0x000fe200078e0a03 */
[----:B------:R-:W-:Y:S01]  /*5710*/  ISETP.GE.AND P6, PT, R9, RZ, PT ;  /* 0x000000ff0900720c */ /* 0x000fe20003fc6270 */
[----:B------:R-:W-:Y:S01]  /*5720*/  VIADD R9, R33, 0x5e ;  /* 0x0000005e21097836 */ /* 0x000fe20000000000 */
[----:B------:R-:W-:Y:S01]  /*5730*/  STL [R1+0x5fac], R233 ;  /* 0x005face901007387 */ /* 0x000fe20000100800 */
[C---:B------:R-:W-:Y:S02]  /*5740*/  IMAD R4, R139.reuse, R3, R14 ;  /* 0x000000038b047224 */ /* 0x040fe400078e020e */
[--C-:B------:R-:W-:Y:S01]  /*5750*/  @!P1 IMAD.IADD R12, R12, 0x1, -R139.reuse ;  /* 0x000000010c0c9824 */ /* 0x100fe200078e0a8b */
[----:B------:R-:W-:Y:S01]  /*5760*/  IABS R16, R9 ;  /* 0x0000000900107213 */ /* 0x000fe20000000000 */
[--C-:B------:R-:W-:Y:S02]  /*5770*/  @!P5 IMAD.IADD R8, R8, 0x1, -R139.reuse ;  /* 0x000000010808d824 */ /* 0x100fe400078e0a8b */
[----:B-1----:R-:W-:Y:S01]  /*5780*/  IMAD.MOV.U32 R0, RZ, RZ, R10 ;  /* 0x000000ffff007224 */ /* 0x002fe200078e000a */
[----:B------:R-:W-:Y:S01]  /*5790*/  ISETP.GT.U32.AND P1, PT, R139, R12, PT ;  /* 0x0000000c8b00720c */ /* 0x000fe20003f24070 */
[----:B------:R-:W-:Y:S01]  /*57a0*/  VIADD R13, R33, 0x60 ;  /* 0x00000060210d7836 */ /* 0x000fe20000000000 */
[----:B------:R-:W-:Y:S01]  /*57b0*/  ISETP.GT.U32.AND P5, PT, R139, R8, PT ;  /* 0x000000088b00720c */ /* 0x000fe20003fa4070 */
[----:B------:R-:W-:Y:S01]  /*57c0*/  @!P3 IMAD.MOV R0, RZ, RZ, -R0 ;  /* 0x000000ffff00b224 */ /* 0x000fe200078e0a00 */
[----:B------:R-:W-:Y:S01]  /*57d0*/  ISETP.GE.AND P3, PT, R5, RZ, PT ;  /* 0x000000ff0500720c */ /* 0x000fe20003f66270 */
[----:B------:R-:W-:Y:S01]  /*57e0*/  @!P4 IMAD.IADD R6, R6, 0x1, -R139 ;  /* 0x000000010606c824 */ /* 0x000fe200078e0a8b */
[----:B------:R-:W-:Y:S01]  /*57f0*/  ISETP.GT.U32.AND P4, PT, R139, R4, PT ;  /* 0x000000048b00720c */ /* 0x000fe20003f84070 */
[C---:B------:R-:W-:Y:S01]  /*5800*/  IMAD.HI.U32 R5, R103.reuse, R18, RZ ;  /* 0x0000001267057227 */ /* 0x040fe200078e00ff */
[----:B------:R-:W-:Y:S01]  /*5810*/  IABS R20, R13 ;  /* 0x0000000d00147213 */ /* 0x000fe20000000000 */
[----:B------:R1:W-:Y:S02]  /*5820*/  STL [R1+0x164], R0 ;  /* 0x0001640001007387 */ /* 0x0003e40000100800 */
[----:B------:R-:W-:Y:S01]  /*5830*/  IMAD.HI.U32 R3, R103, R16, RZ ;  /* 0x0000001067037227 */ /* 0x000fe200078e00ff */
[----:B------:R-:W-:-:S03]  /*5840*/  IADD3 R5, PT, PT, -R5, RZ, RZ ;  /* 0x000000ff05057210 */ /* 0x000fc60007ffe1ff */
[----:B------:R-:W-:-:S04]  /*5850*/  IMAD.HI.U32 R7, R103, R20, RZ ;  /* 0x0000001467077227 */ /* 0x000fc800078e00ff */
[----:B-1----:R-:W-:Y:S02]  /*5860*/  IMAD.MOV.U32 R0, RZ, RZ, R6 ;  /* 0x000000ffff007224 */ /* 0x002fe400078e0006 */
[----:B------:R-:W-:Y:S02]  /*5870*/  IMAD R14, R139, R5, R18 ;  /* 0x000000058b0e7224 */ /* 0x000fe400078e0212 */
[----:B------:R-:W-:Y:S02]  /*5880*/  @!P0 IMAD.MOV R0, RZ, RZ, -R0 ;  /* 0x000000ffff008224 */ /* 0x000fe400078e0a00 */
[----:B------:R-:W-:Y:S02]  /*5890*/  IMAD.MOV R3, RZ, RZ, -R3 ;  /* 0x000000ffff037224 */ /* 0x000fe400078e0a03 */
[----:B------:R-:W-:Y:S01]  /*58a0*/  VIADD R5, R33, 0x61 ;  /* 0x0000006121057836 */ /* 0x000fe20000000000 */
[----:B------:R1:W-:Y:S01]  /*58b0*/  STL [R1+0x40], R0 ;  /* 0x0000400001007387 */ /* 0x0003e20000100800 */
[----:B------:R-:W-:-:S02]  /*58c0*/  IMAD.MOV R7, RZ, RZ, -R7 ;  /* 0x000000ffff077224 */ /* 0x000fc400078e0a07 */
[--C-:B------:R-:W-:Y:S02]  /*58d0*/  @!P4 IMAD.IADD R4, R4, 0x1, -R139.reuse ;  /* 0x000000010404c824 */ /* 0x100fe400078e0a8b */
[--C-:B------:R-:W-:Y:S01]  /*58e0*/  @!P1 IMAD.IADD R12, R12, 0x1, -R139.reuse ;  /* 0x000000010c0c9824 */ /* 0x100fe200078e0a8b */
[C---:B------:R-:W-:Y:S01]  /*58f0*/  ISETP.GT.U32.AND P1, PT, R139.reuse, R14, PT ;  /* 0x0000000e8b00720c */ /* 0x040fe20003f24070 */
[----:B------:R-:W-:Y:S01]  /*5900*/  @!P5 IMAD.IADD R8, R8, 0x1, -R139 ;  /* 0x000000010808d824 */ /* 0x000fe200078e0a8b */
[C---:B------:R-:W-:Y:S01]  /*5910*/  ISETP.GT.U32.AND P4, PT, R139.reuse, R4, PT ;  /* 0x000000048b00720c */ /* 0x040fe20003f84070 */
[C---:B------:R-:W-:Y:S01]  /*5920*/  IMAD R10, R139.reuse, R3, R16 ;  /* 0x000000038b0a7224 */ /* 0x040fe200078e0210 */
[----:B------:R-:W-:Y:S01]  /*5930*/  IABS R3, R5 ;  /* 0x0000000500037213 */ /* 0x000fe20000000000 */
[C---:B------:R-:W-:Y:S01]  /*5940*/  IMAD R6, R139.reuse, R7, R20 ;  /* 0x000000078b067224 */ /* 0x040fe200078e0214 */
[----:B------:R-:W-:Y:S01]  /*5950*/  MOV R2, R8 ;  /* 0x0000000800027202 */ /* 0x000fe20000000f00 */
[----:B-1----:R-:W-:Y:S01]  /*5960*/  IMAD.MOV.U32 R0, RZ, RZ, R12 ;  /* 0x000000ffff007224 */ /* 0x002fe200078e000c */
[----:B------:R-:W-:Y:S01]  /*5970*/  ISETP.GT.U32.AND P0, PT, R139, R10, PT ;  /* 0x0000000a8b00720c */ /* 0x000fe20003f04070 */
[----:B------:R-:W-:Y:S01]  /*5980*/  IMAD.MOV.U32 R8, RZ, RZ, R3 ;  /* 0x000000ffff087224 */ /* 0x000fe200078e0003 */
[----:B------:R-:W-:Y:S01]  /*5990*/  ISETP.GE.AND P5, PT, R9, RZ, PT ;  /* 0x000000ff0900720c */ /* 0x000fe20003fa6270 */
[----:B------:R-:W-:Y:S01]  /*59a0*/  @!P6 IMAD.MOV R0, RZ, RZ, -R0 ;  /* 0x000000ffff00e224 */ /* 0x000fe200078e0a00 */
[----:B------:R-:W-:Y:S01]  /*59b0*/  ISETP.GT.U32.AND P6, PT, R139, R6, PT ;  /* 0x000000068b00720c */ /* 0x000fe20003fc4070 */
[----:B------:R-:W-:-:S04]  /*59c0*/  IMAD.HI.U32 R3, R103, R8, RZ ;  /* 0x0000000867037227 */ /* 0x000fc800078e00ff */
[----:B------:R-:W-:Y:S01]  /*59d0*/  VIADD R7, R33, 0x62 ;  /* 0x0000006221077836 */ /* 0x000fe20000000000 */
[----:B------:R-:W-:Y:S01]  /*59e0*/  IADD3 R3, PT, PT, -R3, RZ, RZ ;  /* 0x000000ff03037210 */ /* 0x000fe20007ffe1ff */
[----:B------:R-:W-:Y:S01]  /*59f0*/  @!P2 IMAD.MOV R2, RZ, RZ, -R2 ;  /* 0x000000ffff02a224 */ /* 0x000fe200078e0a02 */
[----:B------:R-:W-:Y:S01]  /*5a00*/  ISETP.GE.AND P2, PT, R11, RZ, PT ;  /* 0x000000ff0b00720c */ /* 0x000fe20003f46270 */
[--C-:B------:R-:W-:Y:S01]  /*5a10*/  @!P4 IMAD.IADD R4, R4, 0x1, -R139.reuse ;  /* 0x000000010404c824 */ /* 0x100fe200078e0a8b */
[----:B------:R-:W-:Y:S01]  /*5a20*/  IABS R12, R7 ;  /* 0x00000007000c7213 */ /* 0x000fe20000000000 */
[--C-:B------:R-:W-:Y:S01]  /*5a30*/  @!P1 IMAD.IADD R14, R14, 0x1, -R139.reuse ;  /* 0x000000010e0e9824 */ /* 0x100fe200078e0a8b */
[----:B------:R-:W-:Y:S01]  /*5a40*/  STL [R1+0x3c], R2 ;  /* 0x00003c0201007387 */ /* 0x000fe20000100800 */
[--C-:B------:R-:W-:Y:S01]  /*5a50*/  @!P6 IMAD.IADD R6, R6, 0x1, -R139.reuse ;  /* 0x000000010606e824 */ /* 0x100fe200078e0a8b */
[----:B------:R-:W-:Y:S01]  /*5a60*/  ISETP.GE.AND P4, PT, R13, RZ, PT ;  /* 0x000000ff0d00720c */ /* 0x000fe20003f86270 */
[----:B------:R-:W-:Y:S01]  /*5a70*/  @!P0 IMAD.IADD R10, R10, 0x1, -R139 ;  /* 0x000000010a0a8824 */ /* 0x000fe200078e0a8b */
[----:B------:R1:W-:Y:S01]  /*5a80*/  STL [R1+0x38], R0 ;  /* 0x0000380001007387 */ /* 0x0003e20000100800 */
[----:B------:R-:W-:Y:S01]  /*5a90*/  ISETP.GT.U32.AND P6, PT, R139, R14, PT ;  /* 0x0000000e8b00720c */ /* 0x000fe20003fc4070 */
[----:B------:R-:W-:Y:S01]  /*5aa0*/  VIADD R9, R33, 0x63 ;  /* 0x0000006321097836 */ /* 0x000fe20000000000 */
[----:B------:R-:W-:Y:S01]  /*5ab0*/  ISETP.GE.AND P0, PT, R5, RZ, PT ;  /* 0x000000ff0500720c */ /* 0x000fe20003f06270 */
[----:B------:R-:W-:Y:S01]  /*5ac0*/  VIADD R11, R33, 0x64 ;  /* 0x00000064210b7836 */ /* 0x000fe20000000000 */
[----:B------:R-:W-:Y:S01]  /*5ad0*/  ISETP.GT.U32.AND P1, PT, R139, R10, PT ;  /* 0x0000000a8b00720c */ /* 0x000fe20003f24070 */
[C---:B------:R-:W-:Y:S01]  /*5ae0*/  VIADD R15, R33.reuse, 0x72 ;  /* 0x00000072210f7836 */ /* 0x040fe20000000000 */
[----:B------:R-:W-:Y:S01]  /*5af0*/  IABS R5, R9 ;  /* 0x0000000900057213 */ /* 0x000fe20000000000 */
[C---:B------:R-:W-:Y:S01]  /*5b00*/  VIADD R119, R33.reuse, 0x107 ;  /* 0x0000010721777836 */ /* 0x040fe20000000000 */
[----:B------:R-:W-:Y:S01]  /*5b10*/  IABS R16, R11 ;  /* 0x0000000b00107213 */ /* 0x000fe20000000000 */
[----:B-1----:R-:W-:Y:S01]  /*5b20*/  IMAD.MOV.U32 R0, RZ, RZ, R4 ;  /* 0x000000ffff007224 */ /* 0x002fe200078e0004 */
[----:B------:R-:W-:Y:S01]  /*5b30*/  IADD3 R13, PT, PT, R33, 0x65, RZ ;  /* 0x00000065210d7810 */ /* 0x000fe20007ffe0ff */
[----:B------:R-:W-:-:S02]  /*5b40*/  IMAD R4, R139, R3, R8 ;  /* 0x000000038b047224 */ /* 0x000fc400078e0208 */
[----:B------:R-:W-:Y:S01]  /*5b50*/  IMAD.HI.U32 R3, R103, R12, RZ ;  /* 0x0000000c67037227 */ /* 0x000fe200078e00ff */
[----:B------:R-:W-:-:S03]  /*5b60*/  IABS R18, R13 ;  /* 0x0000000d00127213 */ /* 0x000fc60000000000 */
[----:B------:R-:W-:Y:S02]  /*5b70*/  IMAD.MOV R3, RZ, RZ, -R3 ;  /* 0x000000ffff037224 */ /* 0x000fe400078e0a03 */
[--C-:B------:R-:W-:Y:S02]  /*5b80*/  @!P6 IMAD.IADD R14, R14, 0x1, -R139.reuse ;  /* 0x000000010e0ee824 */ /* 0x100fe400078e0a8b */
[C---:B------:R-:W-:Y:S02]  /*5b90*/  IMAD R8, R139.reuse, R3, R12 ;  /* 0x000000038b087224 */ /* 0x040fe400078e020c */
[----:B------:R-:W-:Y:S01]  /*5ba0*/  @!P3 IMAD.MOV R0, RZ, RZ, -R0 ;  /* 0x000000ffff00b224 */ /* 0x000fe200078e0a00 */
[C---:B------:R-:W-:Y:S01]  /*5bb0*/  ISETP.GT.U32.AND P3, PT, R139.reuse, R6, PT ;  /* 0x000000068b00720c */ /* 0x040fe20003f64070 */
[----:B------:R-:W-:Y:S01]  /*5bc0*/  @!P1 IMAD.IADD R10, R10, 0x1, -R139 ;  /* 0x000000010a0a9824 */ /* 0x000fe200078e0a8b */
[C---:B------:R-:W-:Y:S01]  /*5bd0*/  ISETP.GT.U32.AND P6, PT, R139.reuse, R8, PT ;  /* 0x000000088b00720c */ /* 0x040fe20003fc4070 */
[----:B------:R-:W-:Y:S01]  /*5be0*/  IMAD.MOV.U32 R12, RZ, RZ, R5 ;  /* 0x000000ffff0c7224 */ /* 0x000fe200078e0005 */
[----:B------:R1:W-:Y:S01]  /*5bf0*/  STL [R1+0x240], R0 ;  /* 0x0002400001007387 */ /* 0x0003e20000100800 */
[----:B------:R-:W-:Y:S01]  /*5c00*/  ISETP.GT.U32.AND P1, PT, R139, R4, PT ;  /* 0x000000048b00720c */ /* 0x000fe20003f24070 */
[----:B------:R-:W-:-:S04]  /*5c10*/  IMAD.HI.U32 R5, R103, R16, RZ ;  /* 0x0000001067057227 */ /* 0x000fc800078e00ff */
[----:B------:R-:W-:Y:S01]  /*5c20*/  IMAD.HI.U32 R3, R103, R12, RZ ;  /* 0x0000000c67037227 */ /* 0x000fe200078e00ff */
[----:B------:R-:W-:-:S03]  /*5c30*/  IADD3 R5, PT, PT, -R5, RZ, RZ ;  /* 0x000000ff05057210 */ /* 0x000fc60007ffe1ff */
[----:B-1----:R-:W-:Y:S02]  /*5c40*/  IMAD.MOV.U32 R0, RZ, RZ, R10 ;  /* 0x000000ffff007224 */ /* 0x002fe400078e000a */
[----:B------:R-:W-:Y:S02]  /*5c50*/  @!P6 IMAD.IADD R8, R8, 0x1, -R139 ;  /* 0x000000010808e824 */ /* 0x000fe400078e0a8b */
[----:B------:R-:W-:Y:S02]  /*5c60*/  @!P5 IMAD.MOV R0, RZ, RZ, -R0 ;  /* 0x000000ffff00d224 */ /* 0x000fe400078e0a00 */
[----:B------:R-:W-:Y:S01]  /*5c70*/  IMAD.MOV R3, RZ, RZ, -R3 ;  /* 0x000000ffff037224 */ /* 0x000fe200078e0a03 */
[----:B------:R-:W-:Y:S01]  /*5c80*/  ISETP.GT.U32.AND P6, PT, R139, R8, PT ;  /* 0x000000088b00720c */ /* 0x000fe20003fc4070 */
[----:B------:R-:W-:Y:S01]  /*5c90*/  @!P3 IMAD.IADD R6, R6, 0x1, -R139 ;  /* 0x000000010606b824 */ /* 0x000fe200078e0a8b */
[----:B------:R-:W-:Y:S01]  /*5ca0*/  ISETP.GE.AND P3, PT, R7, RZ, PT ;  /* 0x000000ff0700720c */ /* 0x000fe20003f66270 */
[----:B------:R1:W-:Y:S01]  /*5cb0*/  STL [R1+0x23c], R0 ;  /* 0x00023c0001007387 */ /* 0x0003e20000100800 */
[----:B------:R-:W-:-:S04]  /*5cc0*/  IMAD.HI.U32 R7, R103, R18, RZ ;  /* 0x0000001267077227 */ /* 0x000fc800078e00ff */
[----:B------:R-:W-:Y:S02]  /*5cd0*/  IMAD R10, R139, R3, R12 ;  /* 0x000000038b0a7224 */ /* 0x000fe400078e020c */
[----:B------:R-:W-:Y:S02]  /*5ce0*/  IMAD.MOV.U32 R112, RZ, RZ, R6 ;  /* 0x000000ffff707224 */ /* 0x000fe400078e0006 */
[----:B------:R-:W-:Y:S01]  /*5cf0*/  @!P1 IMAD.IADD R4, R4, 0x1, -R139 ;  /* 0x0000000104049824 */ /* 0x000fe200078e0a8b */
[----:B------:R-:W-:Y:S01]  /*5d00*/  ISETP.GE.AND P1, PT, R9, RZ, PT ;  /* 0x000000ff0900720c */ /* 0x000fe20003f26270 */
[----:B-1----:R-:W-:Y:S01]  /*5d10*/  IMAD.MOV.U32 R0, RZ, RZ, R14 ;  /* 0x000000ffff007224 */ /* 0x002fe200078e000e */
[----:B------:R-:W-:Y:S01]  /*5d20*/  @!P4 IADD3 R112, PT, PT, -R112, RZ, RZ ;  /* 0x000000ff7070c210 */ /* 0x000fe20007ffe1ff */
[----:B------:R-:W-:Y:S01]  /*5d30*/  IMAD.MOV R7, RZ, RZ, -R7 ;  /* 0x000000ffff077224 */ /* 0x000fe200078e0a07 */
[C---:B------:R-:W-:Y:S01]  /*5d40*/  ISETP.GT.U32.AND P5, PT, R139.reuse, R4, PT ;  /* 0x000000048b00720c */ /* 0x040fe20003fa4070 */
[----:B------:R-:W-:-:S02]  /*5d50*/  IMAD R12, R139, R5, R16 ;  /* 0x000000058b0c7224 */ /* 0x000fc400078e0210 */
[----:B------:R-:W-:Y:S01]  /*5d60*/  @!P2 IMAD.MOV R0, RZ, RZ, -R0 ;  /* 0x000000ffff00a224 */ /* 0x000fe200078e0a00 */
[C---:B------:R-:W-:Y:S01]  /*5d70*/  ISETP.GT.U32.AND P2, PT, R139.reuse, R10, PT ;  /* 0x0000000a8b00720c */ /* 0x040fe20003f44070 */
[C---:B------:R-:W-:Y:S01]  /*5d80*/  IMAD R6, R139.reuse, R7, R18 ;  /* 0x000000078b067224 */ /* 0x040fe200078e0212 */
[----:B------:R-:W-:Y:S01]  /*5d90*/  ISETP.GT.U32.AND P4, PT, R139, R12, PT ;  /* 0x0000000c8b00720c */ /* 0x000fe20003f84070 */
[----:B------:R-:W-:Y:S01]  /*5da0*/  VIADD R5, R33, 0x66 ;  /* 0x0000006621057836 */ /* 0x000fe20000000000 */
[----:B------:R1:W-:Y:S01]  /*5db0*/  STL [R1+0x238], R0 ;  /* 0x0002380001007387 */ /* 0x0003e20000100800 */
[--C-:B------:R-:W-:Y:S01]  /*5dc0*/  @!P6 IMAD.IADD R8, R8, 0x1, -R139.reuse ;  /* 0x000000010808e824 */ /* 0x100fe200078e0a8b */
[----:B------:R-:W-:Y:S01]  /*5dd0*/  ISETP.GT.U32.AND P6, PT, R139, R6, PT ;  /* 0x000000068b00720c */ /* 0x000fe20003fc4070 */
[----:B------:R-:W-:Y:S01]  /*5de0*/  VIADD R7, R33, 0x67 ;  /* 0x0000006721077836 */ /* 0x000fe20000000000 */
[----:B------:R-:W-:Y:S01]  /*5df0*/  IABS R14, R5 ;  /* 0x00000005000e7213 */ /* 0x000fe20000000000 */
[--C-:B------:R-:W-:Y:S01]  /*5e00*/  @!P5 IMAD.IADD R4, R4, 0x1, -R139.reuse ;  /* 0x000000010404d824 */ /* 0x100fe200078e0a8b */
[----:B------:R-:W-:Y:S01]  /*5e10*/  ISETP.GE.AND P5, PT, R11, RZ, PT ;  /* 0x000000ff0b00720c */ /* 0x000fe20003fa6270 */
[----:B------:R-:W-:Y:S01]  /*5e20*/  VIADD R9, R33, 0x68 ;  /* 0x0000006821097836 */ /* 0x000fe20000000000 */
[----:B------:R-:W-:Y:S01]  /*5e30*/  IABS R16, R7 ;  /* 0x0000000700107213 */ /* 0x000fe20000000000 */
[--C-:B------:R-:W-:Y:S01]  /*5e40*/  @!P2 IMAD.IADD R10, R10, 0x1, -R139.reuse ;  /* 0x000000010a0aa824 */ /* 0x100fe200078e0a8b */
[----:B------:R-:W-:Y:S01]  /*5e50*/  ISETP.GE.AND P2, PT, R13, RZ, PT ;  /* 0x000000ff0d00720c */ /* 0x000fe20003f46270 */
[----:B------:R-:W-:Y:S01]  /*5e60*/  IMAD.HI.U32 R3, R103, R14, RZ ;  /* 0x0000000e67037227 */ /* 0x000fe200078e00ff */
[----:B------:R-:W-:Y:S01]  /*5e70*/  IABS R18, R9 ;  /* 0x0000000900127213 */ /* 0x000fe20000000000 */
[----:B------:R-:W-:Y:S02]  /*5e80*/  STL [R1+0x5fb0], R112 ;  /* 0x005fb07001007387 */ /* 0x000fe40000100800 */
[--C-:B------:R-:W-:Y:S01]  /*5e90*/  @!P4 IMAD.IADD R12, R12, 0x1, -R139.reuse ;  /* 0x000000010c0cc824 */ /* 0x100fe200078e0a8b */
[----:B------:R-:W-:Y:S01]  /*5ea0*/  ISETP.GT.U32.AND P4, PT, R139, R10, PT ;  /* 0x0000000a8b00720c */ /* 0x000fe20003f84070 */
[----:B-1----:R-:W-:Y:S01]  /*5eb0*/  IMAD.MOV.U32 R0, RZ, RZ, R4 ;  /* 0x000000ffff007224 */ /* 0x002fe200078e0004 */
[----:B------:R-:W-:Y:S01]  /*5ec0*/  IADD3 R4, PT, PT, -R3, RZ, RZ ;  /* 0x000000ff03047210 */ /* 0x000fe20007ffe1ff */
[----:B------:R-:W-:Y:S01]  /*5ed0*/  @!P6 IMAD.IADD R6, R6, 0x1, -R139 ;  /* 0x000000010606e824 */ /* 0x000fe200078e0a8b */
[----:B------:R-:W-:Y:S01]  /*5ee0*/  ISETP.GT.U32.AND P6, PT, R139, R12, PT ;  /* 0x0000000c8b00720c */ /* 0x000fe20003fc4070 */
[----:B------:R-:W-:-:S04]  /*5ef0*/  IMAD.HI.U32 R3, R103, R16, RZ ;  /* 0x0000001067037227 */ /* 0x000fc800078e00ff */
[C---:B------:R-:W-:Y:S02]  /*5f00*/  IMAD R4, R139.reuse, R4, R14 ;  /* 0x000000048b047224 */ /* 0x040fe400078e020e */
[----:B------:R-:W-:Y:S02]  /*5f10*/  IMAD.MOV R3, RZ, RZ, -R3 ;  /* 0x000000ffff037224 */ /* 0x000fe400078e0a03 */
[--C-:B------:R-:W-:Y:S01]  /*5f20*/  @!P4 IMAD.IADD R10, R10, 0x1, -R139.reuse ;  /* 0x000000010a0ac824 */ /* 0x100fe200078e0a8b */
[C---:B------:R-:W-:Y:S01]  /*5f30*/  ISETP.GT.U32.AND P4, PT, R139.reuse, R4, PT ;  /* 0x000000048b00720c */ /* 0x040fe20003f84070 */
[C---:B------:R-:W-:Y:S02]  /*5f40*/  IMAD R14, R139.reuse, R3, R16 ;  /* 0x000000038b0e7224 */ /* 0x040fe400078e0210 */
[----:B------:R-:W-:Y:S01]  /*5f50*/  @!P0 IMAD.MOV R0, RZ, RZ, -R0 ;  /* 0x000000ffff008224 */ /* 0x000fe200078e0a00 */
[C---:B------:R-:W-:Y:S01]  /*5f60*/  ISETP.GT.U32.AND P0, PT, R139.reuse, R6, PT ;  /* 0x000000068b00720c */ /* 0x040fe20003f04070 */
[----:B------:R-:W-:Y:S01]  /*5f70*/  @!P6 IMAD.IADD R12, R12, 0x1, -R139 ;  /* 0x000000010c0ce824 */ /* 0x000fe200078e0a8b */
[----:B------:R-:W-:Y:S01]  /*5f80*/  ISETP.GT.U32.AND P6, PT, R139, R14, PT ;  /* 0x0000000e8b00720c */ /* 0x000fe20003fc4070 */
[C---:B------:R-:W-:Y:S01]  /*5f90*/  VIADD R11, R33.reuse, 0x69 ;  /* 0x00000069210b7836 */ /* 0x040fe20000000000 */
[----:B------:R1:W-:Y:S01]  /*5fa0*/  STL [R1+0x15c], R0 ;  /* 0x00015c0001007387 */ /* 0x0003e20000100800 */
[----:B------:R-:W-:-:S02]  /*5fb0*/  VIADD R13, R33, 0x6a ;  /* 0x0000006a210d7836 */ /* 0x000fc40000000000 */
[----:B------:R-:W-:Y:S01]  /*5fc0*/  IMAD.MOV.U32 R2, RZ, RZ, R8 ;  /* 0x000000ffff027224 */ /* 0x000fe200078e0008 */
[----:B------:R-:W-:Y:S01]  /*5fd0*/  IABS R20, R11 ;  /* 0x0000000b00147213 */ /* 0x000fe20000000000 */
[--C-:B------:R-:W-:Y:S01]  /*5fe0*/  @!P4 IMAD.IADD R4, R4, 0x1, -R139.reuse ;  /* 0x000000010404c824 */ /* 0x100fe200078e0a8b */
[----:B------:R-:W-:Y:S01]  /*5ff0*/  ISETP.GE.AND P4, PT, R7, RZ, PT ;  /* 0x000000ff0700720c */ /* 0x000fe20003f86270 */
[----:B------:R-:W-:Y:S01]  /*6000*/  IMAD.HI.U32 R3, R103, R18, RZ ;  /* 0x0000001267037227 */ /* 0x000fe200078e00ff */
[----:B------:R-:W-:Y:S02]  /*6010*/  @!P3 IADD3 R2, PT, PT, -R2, RZ, RZ ;  /* 0x000000ff0202b210 */ /* 0x000fe40007ffe1ff */
[----:B------:R-:W-:Y:S01]  /*6020*/  @!P0 IADD3 R6, PT, PT, R6, -R139, RZ ;  /* 0x8000008b06068210 */ /* 0x000fe20007ffe0ff */
[----:B-1----:R-:W-:Y:S01]  /*6030*/  IMAD.MOV.U32 R0, RZ, RZ, R10 ;  /* 0x000000ffff007224 */ /* 0x002fe200078e000a */
[----:B------:R-:W-:Y:S01]  /*6040*/  ISETP.GE.AND P0, PT, R5, RZ, PT ;  /* 0x000000ff0500720c */ /* 0x000fe20003f06270 */
[----:B------:R-:W-:Y:S01]  /*6050*/  @!P6 IMAD.IADD R14, R14, 0x1, -R139 ;  /* 0x000000010e0ee824 */ /* 0x000fe200078e0a8b */
[----:B------:R-:W-:Y:S01]  /*6060*/  ISETP.GT.U32.AND P6, PT, R139, R4, PT ;  /* 0x000000048b00720c */ /* 0x000fe20003fc4070 */
[----:B------:R-:W-:Y:S01]  /*6070*/  IMAD.MOV R16, RZ, RZ, -R3 ;  /* 0x000000ffff107224 */ /* 0x000fe200078e0a03 */
[----:B------:R-:W-:Y:S01]  /*6080*/  IABS R5, R13 ;  /* 0x0000000d00057213 */ /* 0x000fe20000000000 */
[----:B------:R-:W-:Y:S01]  /*6090*/  @!P1 IMAD.MOV R0, RZ, RZ, -R0 ;  /* 0x000000ffff009224 */ /* 0x000fe200078e0a00 */
[----:B------:R1:W-:Y:S01]  /*60a0*/  STL [R1+0x34], R2 ;  /* 0x0000340201007387 */ /* 0x0003e20000100800 */
[----:B------:R-:W-:Y:S01]  /*60b0*/  IMAD.HI.U32 R3, R103, R20, RZ ;  /* 0x0000001467037227 */ /* 0x000fe200078e00ff */
[----:B------:R-:W-:-:S02]  /*60c0*/  ISETP.GT.U32.AND P1, PT, R139, R14, PT ;  /* 0x0000000e8b00720c */ /* 0x000fc40003f24070 */
[----:B------:R2:W-:Y:S01]  /*60d0*/  STL [R1+0x30], R0 ;  /* 0x0000300001007387 */ /* 0x0005e20000100800 */
[C---:B------:R-:W-:Y:S02]  /*60e0*/  IMAD R16, R139.reuse, R16, R18 ;  /* 0x000000108b107224 */ /* 0x040fe400078e0212 */
[----:B------:R-:W-:Y:S02]  /*60f0*/  IMAD.MOV.U32 R18, RZ, RZ, R5 ;  /* 0x000000ffff127224 */ /* 0x000fe400078e0005 */
[----:B------:R-:W-:Y:S01]  /*6100*/  IMAD.MOV R5, RZ, RZ, -R3 ;  /* 0x000000ffff057224 */ /* 0x000fe200078e0a03 */
[----:B------:R-:W-:Y:S01]  /*6110*/  ISETP.GT.U32.AND P3, PT, R139, R16, PT ;  /* 0x000000108b00720c */ /* 0x000fe20003f64070 */
[----:B-1----:R-:W-:Y:S01]  /*6120*/  IMAD.MOV.U32 R2, RZ, RZ, R12 ;  /* 0x000000ffff027224 */ /* 0x002fe200078e000c */
[----:B------:R-:W-:Y:S01]  /*6130*/  @!P6 IADD3 R4, PT, PT, R4, -R139, RZ ;  /* 0x8000008b0404e210 */ /* 0x000fe20007ffe0ff */
[----:B------:R-:W-:-:S04]  /*6140*/  IMAD.HI.U32 R3, R103, R18, RZ ;  /* 0x0000001267037227 */ /* 0x000fc800078e00ff */
[----:B--2---:R-:W-:Y:S02]  /*6150*/  IMAD.MOV.U32 R0, RZ, RZ, R6 ;  /* 0x000000ffff007224 */ /* 0x004fe400078e0006 */
[----:B------:R-:W-:Y:S01]  /*6160*/  @!P5 IMAD.MOV R2, RZ, RZ, -R2 ;  /* 0x000000ffff02d224 */ /* 0x000fe200078e0a02 */
[----:B------:R-:W-:Y:S01]  /*6170*/  ISETP.GE.AND P5, PT, R9, RZ, PT ;  /* 0x000000ff0900720c */ /* 0x000fe20003fa6270 */
[----:B------:R-:W-:Y:S01]  /*6180*/  IMAD R6, R139, R5, R20 ;  /* 0x000000058b067224 */ /* 0x000fe200078e0214 */
[----:B------:R-:W-:Y:S01]  /*6190*/  IABS R20, R15 ;  /* 0x0000000f00147213 */ /* 0x000fe20000000000 */
[----:B------:R-:W-:Y:S01]  /*61a0*/  @!P2 IMAD.MOV R0, RZ, RZ, -R0 ;  /* 0x000000ffff00a224 */ /* 0x000fe200078e0a00 */
[----:B------:R-:W-:Y:S01]  /*61b0*/  STL [R1+0x2c], R2 ;  /* 0x00002c0201007387 */ /* 0x000fe20000100800 */
[----:B------:R-:W-:Y:S01]  /*61c0*/  VIADD R5, R33, 0x6b ;  /* 0x0000006b21057836 */ /* 0x000fe20000000000 */
[----:B------:R-:W-:Y:S01]  /*61d0*/  ISETP.GT.U32.AND P6, PT, R139, R6, PT ;  /* 0x000000068b00720c */ /* 0x000fe20003fc4070 */
[----:B------:R-:W-:Y:S01]  /*61e0*/  IMAD.MOV R3, RZ, RZ, -R3 ;  /* 0x000000ffff037224 */ /* 0x000fe200078e0a03 */
[----:B------:R1:W-:Y:S01]  /*61f0*/  STL [R1+0x234], R0 ;  /* 0x0002340001007387 */ /* 0x0003e20000100800 */
[--C-:B------:R-:W-:Y:S01]  /*6200*/  @!P1 IMAD.IADD R14, R14, 0x1, -R139.reuse ;  /* 0x000000010e0e9824 */ /* 0x100fe200078e0a8b */
[----:B------:R-:W-:Y:S01]  /*6210*/  IABS R10, R5 ;  /* 0x00000005000a7213 */ /* 0x000fe20000000000 */
[----:B------:R-:W-:Y:S01]  /*6220*/  @!P3 IMAD.IADD R16, R16, 0x1, -R139 ;  /* 0x000000011010b824 */ /* 0x000fe200078e0a8b */
[----:B------:R-:W-:Y:S01]  /*6230*/  ISETP.GE.AND P3, PT, R5, RZ, PT ;  /* 0x000000ff0500720c */ /* 0x000fe20003f66270 */
[----:B------:R-:W-:Y:S01]  /*6240*/  IMAD R8, R139, R3, R18 ;  /* 0x000000038b087224 */ /* 0x000fe200078e0212 */
[----:B------:R-:W-:Y:S01]  /*6250*/  ISETP.GE.AND P2, PT, R11, RZ, PT ;  /* 0x000000ff0b00720c */ /* 0x000fe20003f46270 */
[----:B------:R-:W-:Y:S01]  /*6260*/  IMAD.HI.U32 R3, R103, R10, RZ ;  /* 0x0000000a67037227 */ /* 0x000fe200078e00ff */
[----:B------:R-:W-:-:S03]  /*6270*/  ISETP.GE.AND P1, PT, R13, RZ, PT ;  /* 0x000000ff0d00720c */ /* 0x000fc60003f26270 */
[----:B-1----:R-:W-:Y:S02]  /*6280*/  IMAD.MOV.U32 R0, RZ, RZ, R4 ;  /* 0x000000ffff007224 */ /* 0x002fe400078e0004 */
[----:B------:R-:W-:Y:S01]  /*6290*/  @!P6 IMAD.IADD R6, R6, 0x1, -R139 ;  /* 0x000000010606e824 */ /* 0x000fe200078e0a8b */
[----:B------:R-:W-:Y:S01]  /*62a0*/  ISETP.GT.U32.AND P6, PT, R139, R16, PT ;  /* 0x000000108b00720c */ /* 0x000fe20003fc4070 */
[----:B------:R-:W-:Y:S01]  /*62b0*/  IMAD.MOV R3, RZ, RZ, -R3 ;  /* 0x000000ffff037224 */ /* 0x000fe200078e0a03 */
[----:B------:R-:W-:Y:S01]  /*62c0*/  @!P0 IADD3 R0, PT, PT, -R0, RZ, RZ ;  /* 0x000000ff00008210 */ /* 0x000fe20007ffe1ff */
[----:B------:R-:W-:Y:S01]  /*62d0*/  VIADD R9, R33, 0x6d ;  /* 0x0000006d21097836 */ /* 0x000fe20000000000 */
[----:B------:R-:W-:Y:S01]  /*62e0*/  ISETP.GT.U32.AND P0, PT, R139, R6, PT ;  /* 0x000000068b00720c */ /* 0x000fe20003f04070 */
[----:B------:R-:W-:Y:S02]  /*62f0*/  VIADD R7, R33, 0x6c ;  /* 0x0000006c21077836 */ /* 0x000fe40000000000 */
[----:B------:R1:W-:Y:S01]  /*6300*/  STL [R1+0x230], R0 ;  /* 0x0002300001007387 */ /* 0x0003e20000100800 */
[----:B------:R-:W-:Y:S01]  /*6310*/  IMAD R4, R139, R3, R10 ;  /* 0x000000038b047224 */ /* 0x000fe200078e020a */
[----:B------:R-:W-:Y:S01]  /*6320*/  IABS R5, R9 ;  /* 0x0000000900057213 */ /* 0x000fe20000000000 */
[C---:B------:R-:W-:Y:S01]  /*6330*/  VIADD R11, R33.reuse, 0x6e ;  /* 0x0000006e210b7836 */ /* 0x040fe20000000000 */
[----:B------:R-:W-:Y:S01]  /*6340*/  IABS R12, R7 ;  /* 0x00000007000c7213 */ /* 0x000fe20000000000 */
[----:B------:R-:W-:-:S02]  /*6350*/  VIADD R13, R33, 0x71 ;  /* 0x00000071210d7836 */ /* 0x000fc40000000000 */
[----:B------:R-:W-:Y:S01]  /*6360*/  @!P6 IMAD.IADD R16, R16, 0x1, -R139 ;  /* 0x000000011010e824 */ /* 0x000fe200078e0a8b */
[----:B------:R-:W-:Y:S01]  /*6370*/  ISETP.GT.U32.AND P6, PT, R139, R4, PT ;  /* 0x000000048b00720c */ /* 0x000fe20003fc4070 */
[----:B------:R-:W-:Y:S01]  /*6380*/  IMAD.HI.U32 R3, R103, R12, RZ ;  /* 0x0000000c67037227 */ /* 0x000fe200078e00ff */
[----:B------:R-:W-:-:S03]  /*6390*/  IABS R18, R11 ;  /* 0x0000000b00127213 */ /* 0x000fc60000000000 */
[----:B-1----:R-:W-:Y:S02]  /*63a0*/  IMAD.MOV.U32 R0, RZ, RZ, R14 ;  /* 0x000000ffff007224 */ /* 0x002fe400078e000e */
[----:B------:R-:W-:Y:S02]  /*63b0*/  IMAD.MOV.U32 R14, RZ, RZ, R5 ;  /* 0x000000ffff0e7224 */ /* 0x000fe400078e0005 */
[----:B------:R-:W-:Y:S01]  /*63c0*/  @!P4 IMAD.MOV R0, RZ, RZ, -R0 ;  /* 0x000000ffff00c224 */ /* 0x000fe200078e0a00 */
[----:B------:R-:W-:Y:S01]  /*63d0*/  ISETP.GT.U32.AND P4, PT, R139, R8, PT ;  /* 0x000000088b00720c */ /* 0x000fe20003f84070 */
[----:B------:R-:W-:Y:S02]  /*63e0*/  IMAD.MOV.U32 R166, RZ, RZ, R16 ;  /* 0x000000ffffa67224 */ /* 0x000fe400078e0010 */
[----:B------:R-:W-:Y:S01]  /*63f0*/  IMAD.HI.U32 R5, R103, R14, RZ ;  /* 0x0000000e67057227 */ /* 0x000fe200078e00ff */
[----:B------:R1:W-:Y:S03]  /*6400*/  STL [R1+0x22c], R0 ;  /* 0x00022c0001007387 */ /* 0x0003e60000100800 */
[----:B------:R-:W-:Y:S01]  /*6410*/  @!P5 IMAD.MOV R166, RZ, RZ, -R166 ;  /* 0x000000ffffa6d224 */ /* 0x000fe200078e0aa6 */
[----:B------:R-:W-:Y:S01]  /*6420*/  IADD3 R5, PT, PT, -R5, RZ, RZ ;  /* 0x000000ff05057210 */ /* 0x000fe20007ffe1ff */
[----:B------:R-:W-:Y:S01]  /*6430*/  @!P0 IMAD.IADD R6, R6, 0x1, -R139 ;  /* 0x0000000106068824 */ /* 0x000fe200078e0a8b */
[----:B------:R-:W-:Y:S01]  /*6440*/  ISETP.GE.AND P0, PT, R7, RZ, PT ;  /* 0x000000ff0700720c */ /* 0x000fe20003f06270 */
[----:B------:R-:W-:Y:S01]  /*6450*/  IMAD.MOV R10, RZ, RZ, -R3 ;  /* 0x000000ffff0a7224 */ /* 0x000fe200078e0a03 */
[----:B------:R-:W-:Y:S01]  /*6460*/  STL [R1+0x5fb4], R166 ;  /* 0x005fb4a601007387 */ /* 0x000fe20000100800 */
[--C-:B------:R-:W-:Y:S01]  /*6470*/  @!P4 IMAD.IADD R8, R8, 0x1, -R139.reuse ;  /* 0x000000010808c824 */ /* 0x100fe200078e0a8b */
[----:B------:R-:W-:Y:S01]  /*6480*/  ISETP.GE.AND P4, PT, R9, RZ, PT ;  /* 0x000000ff0900720c */ /* 0x000fe20003f86270 */
[----:B------:R-:W-:Y:S01]  /*6490*/  IMAD R10, R139, R10, R12 ;  /* 0x0000000a8b0a7224 */ /* 0x000fe200078e020c */
[----:B------:R-:W-:Y:S01]  /*64a0*/  IADD3 R9, PT, PT, R33, 0x70, RZ ;  /* 0x0000007021097810 */ /* 0x000fe20007ffe0ff */
[----:B------:R-:W-:Y:S01]  /*64b0*/  @!P6 IMAD.IADD R4, R4, 0x1, -R139 ;  /* 0x000000010404e824 */ /* 0x000fe200078e0a8b */
[C---:B------:R-:W-:Y:S01]  /*64c0*/  ISETP.GT.U32.AND P5, PT, R139.reuse, R8, PT ;  /* 0x000000088b00720c */ /* 0x040fe20003fa4070 */
[----:B-1----:R-:W-:Y:S01]  /*64d0*/  IMAD.MOV.U32 R0, RZ, RZ, R6 ;  /* 0x000000ffff007224 */ /* 0x002fe200078e0006 */
[----:B------:R-:W-:Y:S01]  /*64e0*/  IABS R16, R9 ;  /* 0x0000000900107213 */ /* 0x000fe20000000000 */
[C---:B------:R-:W-:Y:S01]  /*64f0*/  IMAD R12, R139.reuse, R5, R14 ;  /* 0x000000058b0c7224 */ /* 0x040fe200078e020e */
[C---:B------:R-:W-:Y:S01]  /*6500*/  ISETP.GT.U32.AND P6, PT, R139.reuse, R4, PT ;  /* 0x000000048b00720c */ /* 0x040fe20003fc4070 */
[----:B------:R-:W-:Y:S01]  /*6510*/  @!P2 IMAD.MOV R0, RZ, RZ, -R0 ;  /* 0x000000ffff00a224 */ /* 0x000fe200078e0a00 */
[----:B------:R-:W-:Y:S01]  /*6520*/  ISETP.GT.U32.AND P2, PT, R139, R10, PT ;  /* 0x0000000a8b00720c */ /* 0x000fe20003f44070 */
[----:B------:R-:W-:-:S03]  /*6530*/  IMAD.HI.U32 R3, R103, R18, RZ ;  /* 0x0000001267037227 */ /* 0x000fc600078e00ff */
[----:B------:R1:W-:Y:S01]  /*6540*/  STL [R1+0x154], R0 ;  /* 0x0001540001007387 */ /* 0x0003e20000100800 */
[----:B------:R-:W-:Y:S02]  /*6550*/  IMAD.MOV R3, RZ, RZ, -R3 ;  /* 0x000000ffff037224 */ /* 0x000fe400078e0a03 */
[--C-:B------:R-:W-:Y:S01]  /*6560*/  @!P5 IMAD.IADD R8, R8, 0x1, -R139.reuse ;  /* 0x000000010808d824 */ /* 0x100fe200078e0a8b */
[C---:B------:R-:W-:Y:S01]  /*6570*/  ISETP.GT.U32.AND P5, PT, R139.reuse, R12, PT ;  /* 0x0000000c8b00720c */ /* 0x040fe20003fa4070 */
[----:B------:R-:W-:Y:S01]  /*6580*/  IMAD R14, R139, R3, R18 ;  /* 0x000000038b0e7224 */ /* 0x000fe200078e0212 */
[----:B------:R-:W-:Y:S01]  /*6590*/  IABS R18, R13 ;  /* 0x0000000d00127213 */ /* 0x000fe20000000000 */
[----:B------:R-:W-:Y:S02]  /*65a0*/  VIADD R7, R33, 0x6f ;  /* 0x0000006f21077836 */ /* 0x000fe40000000000 */
[--C-:B------:R-:W-:Y:S01]  /*65b0*/  @!P6 IMAD.IADD R4, R4, 0x1, -R139.reuse ;  /* 0x000000010404e824 */ /* 0x100fe200078e0a8b */
[----:B------:R-:W-:Y:S01]  /*65c0*/  ISETP.GT.U32.AND P6, PT, R139, R14, PT ;  /* 0x0000000e8b00720c */ /* 0x000fe20003fc4070 */
[----:B------:R-:W-:Y:S01]  /*65d0*/  @!P2 IMAD.IADD R10, R10, 0x1, -R139 ;  /* 0x000000010a0aa824 */ /* 0x000fe200078e0a8b */
[----:B------:R-:W-:Y:S01]  /*65e0*/  IABS R6, R7 ;  /* 0x0000000700067213 */ /* 0x000fe20000000000 */
[----:B-1----:R-:W-:Y:S01]  /*65f0*/  IMAD.MOV.U32 R0, RZ, RZ, R4 ;  /* 0x000000ffff007224 */ /* 0x002fe200078e0004 */
[----:B------:R-:W-:Y:S01]  /*6600*/  ISETP.GE.AND P2, PT, R11, RZ, PT ;  /* 0x000000ff0b00720c */ /* 0x000fe20003f46270 */
[----:B------:R-:W-:Y:S01]  /*6610*/  IMAD.HI.U32 R5, R103, R16, RZ ;  /* 0x0000001067057227 */ /* 0x000fe200078e00ff */
[----:B------:R-:W-:-:S02]  /*6620*/  IADD3 R11, PT, PT, R33, 0x73, RZ ;  /* 0x00000073210b7810 */ /* 0x000fc40007ffe0ff */
[----:B------:R-:W-:Y:S01]  /*6630*/  @!P5 IADD3 R12, PT, PT, R12, -R139, RZ ;  /* 0x8000008b0c0cd210 */ /* 0x000fe20007ffe0ff */
[----:B------:R-:W-:Y:S01]  /*6640*/  IMAD.HI.U32 R3, R103, R6, RZ ;  /* 0x0000000667037227 */ /* 0x000fe200078e00ff */
[----:B------:R-:W-:-:S03]  /*6650*/  ISETP.GT.U32.AND P5, PT, R139, R10, PT ;  /* 0x0000000a8b00720c */ /* 0x000fc60003fa4070 */
[----:B------:R-:W-:Y:S02]  /*6660*/  IMAD.MOV R3, RZ, RZ, -R3 ;  /* 0x000000ffff037224 */ /* 0x000fe400078e0a03 */
[----:B------:R-:W-:Y:S01]  /*6670*/  @!P6 IMAD.IADD R14, R14, 0x1, -R139 ;  /* 0x000000010e0ee824 */ /* 0x000fe200078e0a8b */
[C---:B------:R-:W-:Y:S01]  /*6680*/  ISETP.GT.U32.AND P6, PT, R139.reuse, R12, PT ;  /* 0x0000000c8b00720c */ /* 0x040fe20003fc4070 */
[C---:B------:R-:W-:Y:S02]  /*6690*/  IMAD R4, R139.reuse, R3, R6 ;  /* 0x000000038b047224 */ /* 0x040fe400078e0206 */
[----:B------:R-:W-:Y:S02]  /*66a0*/  IMAD.MOV.U32 R2, RZ, RZ, R8 ;  /* 0x000000ffff027224 */ /* 0x000fe400078e0008 */
[----:B------:R-:W-:Y:S02]  /*66b0*/  IMAD.MOV R5, RZ, RZ, -R5 ;  /* 0x000000ffff057224 */ /* 0x000fe400078e0a05 */
[----:B------:R-:W-:Y:S01]  /*66c0*/  @!P5 IMAD.IADD R10, R10, 0x1, -R139 ;  /* 0x000000010a0ad824 */ /* 0x000fe200078e0a8b */
[C---:B------:R-:W-:Y:S01]  /*66d0*/  ISETP.GT.U32.AND P5, PT, R139.reuse, R4, PT ;  /* 0x000000048b00720c */ /* 0x040fe20003fa4070 */
[----:B------:R-:W-:Y:S01]  /*66e0*/  @!P1 IMAD.MOV R2, RZ, RZ, -R2 ;  /* 0x000000ffff029224 */ /* 0x000fe200078e0a02 */
[C---:B------:R-:W-:Y:S01]  /*66f0*/  ISETP.GT.U32.AND P1, PT, R139.reuse, R14, PT ;  /* 0x0000000e8b00720c */ /* 0x040fe20003f24070 */
[----:B------:R-:W-:-:S02]  /*6700*/  IMAD R6, R139, R5, R16 ;  /* 0x000000058b067224 */ /* 0x000fc400078e0210 */
[----:B------:R-:W-:Y:S01]  /*6710*/  @!P3 IMAD.MOV R0, RZ, RZ, -R0 ;  /* 0x000000ffff00b224 */ /* 0x000fe200078e0a00 */
[----:B------:R-:W-:Y:S01]  /*6720*/  STL [R1+0x228], R2 ;  /* 0x0002280201007387 */ /* 0x000fe20000100800 */
[----:B------:R-:W-:Y:S01]  /*6730*/  IMAD.HI.U32 R5, R103, R20, RZ ;  /* 0x0000001467057227 */ /* 0x000fe200078e00ff */
[----:B------:R-:W-:Y:S02]  /*6740*/  ISETP.GE.AND P3, PT, R7, RZ, PT ;  /* 0x000000ff0700720c */ /* 0x000fe40003f66270 */
[----:B------:R1:W-:Y:S01]  /*6750*/  STL [R1+0x28], R0 ;  /* 0x0000280001007387 */ /* 0x0003e20000100800 */
[----:B------:R-:W-:Y:S01]  /*6760*/  @!P6 IMAD.IADD R12, R12, 0x1, -R139 ;  /* 0x000000010c0ce824 */ /* 0x000fe200078e0a8b */
[----:B------:R-:W-:Y:S01]  /*6770*/  ISETP.GT.U32.AND P6, PT, R139, R6, PT ;  /* 0x000000068b00720c */ /* 0x000fe20003fc4070 */
[----:B------:R-:W-:Y:S01]  /*6780*/  IMAD.MOV R5, RZ, RZ, -R5 ;  /* 0x000000ffff057224 */ /* 0x000fe200078e0a05 */
[----:B------:R-:W-:Y:S01]  /*6790*/  IABS R7, R11 ;  /* 0x0000000b00077213 */ /* 0x000fe20000000000 */
[----:B------:R-:W-:-:S02]  /*67a0*/  @!P5 IMAD.IADD R4, R4, 0x1, -R139 ;  /* 0x000000010404d824 */ /* 0x000fc400078e0a8b */
[----:B------:R-:W-:Y:S01]  /*67b0*/  IMAD.HI.U32 R3, R103, R18, RZ ;  /* 0x0000001267037227 */ /* 0x000fe200078e00ff */
[----:B-1----:R-:W-:-:S03]  /*67c0*/  MOV R0, R10 ;  /* 0x0000000a00007202 */ /* 0x002fc60000000f00 */
[C---:B------:R-:W-:Y:S02]  /*67d0*/  IMAD R16, R139.reuse, R5, R20 ;  /* 0x000000058b107224 */ /* 0x040fe400078e0214 */
[----:B------:R-:W-:Y:S02]  /*67e0*/  IMAD.MOV.U32 R2, RZ, RZ, R12 ;  /* 0x000000ffff027224 */ /* 0x000fe400078e000c */
[----:B------:R-:W-:Y:S01]  /*67f0*/  @!P0 IMAD.MOV R0, RZ, RZ, -R0 ;  /* 0x000000ffff008224 */ /* 0x000fe200078e0a00 */
[C---:B------:R-:W-:Y:S01]  /*6800*/  ISETP.GT.U32.AND P0, PT, R139.reuse, R4, PT ;  /* 0x000000048b00720c */ /* 0x040fe20003f04070 */
[----:B------:R-:W-:Y:S02]  /*6810*/  IMAD.MOV R3, RZ, RZ, -R3 ;  /* 0x000000ffff037224 */ /* 0x000fe400078e0a03 */
[--C-:B------:R-:W-:Y:S01]  /*6820*/  @!P1 IMAD.IADD R14, R14, 0x1, -R139.reuse ;  /* 0x000000010e0e9824 */ /* 0x100fe200078e0a8b */
[----:B------:R1:W-:Y:S01]  /*6830*/  STL [R1+0x24], R0 ;  /* 0x0000240001007387 */ /* 0x0003e20000100800 */
[----:B------:R-:W-:Y:S01]  /*6840*/  @!P4 IMAD.MOV R2, RZ, RZ, -R2 ;  /* 0x000000ffff02c224 */ /* 0x000fe200078e0a02 */
[----:B------:R-:W-:Y:S01]  /*6850*/  ISETP.GT.U32.AND P4, PT, R139, R16, PT ;  /* 0x000000108b00720c */ /* 0x000fe20003f84070 */
[----:B------:R-:W-:Y:S01]  /*6860*/  @!P6 IMAD.IADD R6, R6, 0x1, -R139 ;  /* 0x000000010606e824 */ /* 0x000fe200078e0a8b */
[----:B------:R-:W-:Y:S01]  /*6870*/  ISETP.GE.AND P1, PT, R9, RZ, PT ;  /* 0x000000ff0900720c */ /* 0x000fe20003f26270 */
[C---:B------:R-:W-:Y:S01]  /*6880*/  IMAD R8, R139.reuse, R3, R18 ;  /* 0x000000038b087224 */ /* 0x040fe200078e0212 */
[----:B------:R-:W-:Y:S01]  /*6890*/  STL [R1+0x224], R2 ;  /* 0x0002240201007387 */ /* 0x000fe20000100800 */
[----:B------:R-:W-:Y:S01]  /*68a0*/  IMAD.MOV.U32 R18, RZ, RZ, R7 ;  /* 0x000000ffff127224 */ /* 0x000fe200078e0007 */
[----:B------:R-:W-:Y:S01]  /*68b0*/  ISETP.GT.U32.AND P6, PT, R139, R6, PT ;  /* 0x000000068b00720c */ /* 0x000fe20003fc4070 */
[----:B------:R-:W-:Y:S01]  /*68c0*/  VIADD R9, R33, 0x74 ;  /* 0x0000007421097836 */ /* 0x000fe20000000000 */
[----:B------:R-:W-:Y:S01]  /*68d0*/  ISETP.GT.U32.AND P5, PT, R139, R8, PT ;  /* 0x000000088b00720c */ /* 0x000fe20003fa4070 */
[----:B-1----:R-:W-:-:S02]  /*68e0*/  IMAD.MOV.U32 R0, RZ, RZ, R14 ;  /* 0x000000ffff007224 */ /* 0x002fc400078e000e */
[----:B------:R-:W-:Y:S01]  /*68f0*/  IMAD.HI.U32 R3, R103, R18, RZ ;  /* 0x0000001267037227 */ /* 0x000fe200078e00ff */
[----:B------:R-:W-:Y:S02]  /*6900*/  IABS R5, R9 ;  /* 0x0000000900057213 */ /* 0x000fe40000000000 */
[----:B------:R-:W-:Y:S01]  /*6910*/  @!P2 IADD3 R0, PT, PT, -R0, RZ, RZ ;  /* 0x000000ff0000a210 */ /* 0x000fe20007ffe1ff */
[----:B------:R-:W-:Y:S01]  /*6920*/  @!P0 IMAD.IADD R4, R4, 0x1, -R139 ;  /* 0x0000000104048824 */ /* 0x000fe200078e0a8b */
[----:B------:R-:W-:Y:S01]  /*6930*/  ISETP.GE.AND P2, PT, R13, RZ, PT ;  /* 0x000000ff0d00720c */ /* 0x000fe20003f46270 */
[----:B------:R-:W-:Y:S01]  /*6940*/  IMAD.MOV R3, RZ, RZ, -R3 ;  /* 0x000000ffff037224 */ /* 0x000fe200078e0a03 */
[----:B------:R-:W-:Y:S01]  /*6950*/  ISETP.GE.AND P0, PT, R15, RZ, PT ;  /* 0x000000ff0f00720c */ /* 0x000fe20003f06270 */
[----:B------:R1:W-:Y:S01]  /*6960*/  STL [R1+0x220], R0 ;  /* 0x0002200001007387 */ /* 0x0003e20000100800 */
[----:B------:R-:W-:Y:S01]  /*6970*/  @!P4 IMAD.IADD R16, R16, 0x1, -R139 ;  /* 0x000000011010c824 */ /* 0x000fe200078e0a8b */
[----:B------:R-:W-:Y:S01]  /*6980*/  ISETP.GE.AND P4, PT, R11, RZ, PT ;  /* 0x000000ff0b00720c */ /* 0x000fe20003f86270 */
[----:B------:R-:W-:-:S02]  /*6990*/  IMAD.MOV.U32 R12, RZ, RZ, R5 ;  /* 0x000000ffff0c7224 */ /* 0x000fc400078e0005 */
[----:B------:R-:W-:Y:S02]  /*69a0*/  IMAD R10, R139, R3, R18 ;  /* 0x000000038b0a7224 */ /* 0x000fe400078e0212 */
[----:B------:R-:W-:-:S04]  /*69b0*/  IMAD.HI.U32 R3, R103, R12, RZ ;  /* 0x0000000c67037227 */ /* 0x000fc800078e00ff */
[----:B-1----:R-:W-:Y:S02]  /*69c0*/  IMAD.MOV.U32 R0, RZ, RZ, R4 ;  /* 0x000000ffff007224 */ /* 0x002fe400078e0004 */
[--C-:B------:R-:W-:Y:S01]  /*69d0*/  @!P6 IMAD.IADD R6, R6, 0x1, -R139.reuse ;  /* 0x000000010606e824 */ /* 0x100fe200078e0a8b */
[C---:B------:R-:W-:Y:S01]  /*69e0*/  ISETP.GT.U32.AND P6, PT, R139.reuse, R10, PT ;  /* 0x0000000a8b00720c */ /* 0x040fe20003fc4070 */
[----:B------:R-:W-:Y:S01]  /*69f0*/  @!P3 IMAD.MOV R0, RZ, RZ, -R0 ;  /* 0x000000ffff00b224 */ /* 0x000fe200078e0a00 */
[C---:B------:R-:W-:Y:S01]  /*6a00*/  ISETP.GT.U32.AND P3, PT, R139.reuse, R16, PT ;  /* 0x000000108b00720c */ /* 0x040fe20003f64070 */
[----:B------:R-:W-:Y:S02]  /*6a10*/  @!P5 IMAD.IADD R8, R8, 0x1, -R139 ;  /* 0x000000010808d824 */ /* 0x000fe400078e0a8b */
[----:B------:R-:W-:Y:S01]  /*6a20*/  IMAD.MOV R3, RZ, RZ, -R3 ;  /* 0x000000ffff037224 */ /* 0x000fe200078e0a03 */
[----:B------:R1:W-:Y:S01]  /*6a30*/  STL [R1+0x21c], R0 ;  /* 0x00021c0001007387 */ /* 0x0003e20000100800 */
[----:B------:R-:W-:Y:S01]  /*6a40*/  IMAD.MOV.U32 R233, RZ, RZ, R6 ;  /* 0x000000ffffe97224 */ /* 0x000fe200078e0006 */
[C---:B------:R-:W-:Y:S01]  /*6a50*/  ISETP.GT.U32.AND P5, PT, R139.reuse, R8, PT ;  /* 0x000000088b00720c */ /* 0x040fe20003fa4070 */
[----:B------:R-:W-:-:S02]  /*6a60*/  IMAD R4, R139, R3, R12 ;  /* 0x000000038b047224 */ /* 0x000fc400078e020c */
[C---:B------:R-:W-:Y:S02]  /*6a70*/  VIADD R3, R33.reuse, 0x75 ;  /* 0x0000007521037836 */ /* 0x040fe40000000000 */
[----:B------:R-:W-:Y:S02]  /*6a80*/  @!P6 IMAD.IADD R10, R10, 0x1, -R139 ;  /* 0x000000010a0ae824 */ /* 0x000fe400078e0a8b */
[-C--:B------:R-:W-:Y:S01]  /*6a90*/  @!P3 IADD3 R16, PT, PT, R16, -R139.reuse, RZ ;  /* 0x8000008b1010b210 */ /* 0x080fe20007ffe0ff */
[----:B------:R-:W-:Y:S01]  /*6aa0*/  VIADD R7, R33, 0x77 ;  /* 0x0000007721077836 */ /* 0x000fe20000000000 */
[C---:B------:R-:W-:Y:S01]  /*6ab0*/  ISETP.GT.U32.AND P3, PT, R139.reuse, R4, PT ;  /* 0x000000048b00720c */ /* 0x040fe20003f64070 */
[----:B------:R-:W-:Y:S01]  /*6ac0*/  @!P1 IMAD.MOV R233, RZ, RZ, -R233 ;  /* 0x000000ffffe99224 */ /* 0x000fe200078e0ae9 */
[----:B------:R-:W-:Y:S01]  /*6ad0*/  ISETP.GT.U32.AND P6, PT, R139, R10, PT ;  /* 0x0000000a8b00720c */ /* 0x000fe20003fc4070 */
[----:B-1----:R-:W-:Y:S01]  /*6ae0*/  IMAD.MOV.U32 R0, RZ, RZ, R16 ;  /* 0x000000ffff007224 */ /* 0x002fe200078e0010 */
[----:B------:R-:W-:Y:S01]  /*6af0*/  @!P5 IADD3 R8, PT, PT, R8, -R139, RZ ;  /* 0x8000008b0808d210 */ /* 0x000fe20007ffe0ff */
[----:B------:R-:W-:Y:S01]  /*6b00*/  VIADD R5, R33, 0x76 ;  /* 0x0000007621057836 */ /* 0x000fe20000000000 */
[----:B------:R-:W-:Y:S01]  /*6b10*/  IABS R6, R3 ;  /* 0x0000000300067213 */ /* 0x000fe20000000000 */
[----:B------:R-:W-:Y:S01]  /*6b20*/  @!P0 IMAD.MOV R0, RZ, RZ, -R0 ;  /* 0x000000ffff008224 */ /* 0x000fe200078e0a00 */
[----:B------:R-:W-:Y:S01]  /*6b30*/  ISETP.GE.AND P1, PT, R3, RZ, PT ;  /* 0x000000ff0300720c */ /* 0x000fe20003f26270 */
[----:B------:R-:W-:Y:S01]  /*6b40*/  IMAD.MOV.U32 R2, RZ, RZ, R8 ;  /* 0x000000ffff027224 */ /* 0x000fe200078e0008 */
[----:B------:R-:W-:Y:S01]  /*6b50*/  STL [R1+0x5fb8], R233 ;  /* 0x005fb8e901007387 */ /* 0x000fe20000100800 */
[----:B------:R-:W-:Y:S01]  /*6b60*/  IMAD.HI.U32 R3, R103, R6, RZ ;  /* 0x0000000667037227 */ /* 0x000fe200078e00ff */
[----:B------:R-:W-:-:S02]  /*6b70*/  ISETP.GE.AND P0, PT, R7, RZ, PT ;  /* 0x000000ff0700720c */ /* 0x000fc40003f06270 */
[----:B------:R-:W-:Y:S01]  /*6b80*/  IABS R12, R7 ;  /* 0x00000007000c7213 */ /* 0x000fe20000000000 */
[--C-:B------:R-:W-:Y:S01]  /*6b90*/  @!P3 IMAD.IADD R4, R4, 0x1, -R139.reuse ;  /* 0x000000010404b824 */ /* 0x100fe200078e0a8b */
[----:B------:R-:W-:Y:S01]  /*6ba0*/  ISETP.GE.AND P5, PT, R9, RZ, PT ;  /* 0x000000ff0900720c */ /* 0x000fe20003fa6270 */
[----:B------:R-:W-:Y:S01]  /*6bb0*/  @!P2 IMAD.MOV R2, RZ, RZ, -R2 ;  /* 0x000000ffff02a224 */ /* 0x000fe200078e0a02 */
[----:B------:R-:W-:Y:S01]  /*6bc0*/  ISETP.GE.AND P2, PT, R5, RZ, PT ;  /* 0x000000ff0500720c */ /* 0x000fe20003f46270 */
[----:B------:R-:W-:Y:S01]  /*6bd0*/  @!P6 IMAD.IADD R10, R10, 0x1, -R139 ;  /* 0x000000010a0ae824 */ /* 0x000fe200078e0a8b */
[----:B------:R-:W-:Y:S01]  /*6be0*/  ISETP.GT.U32.AND P3, PT, R139, R4, PT ;  /* 0x000000048b00720c */ /* 0x000fe20003f64070 */
[----:B------:R-:W-:Y:S01]  /*6bf0*/  IMAD.MOV R7, RZ, RZ, -R3 ;  /* 0x000000ffff077224 */ /* 0x000fe200078e0a03 */
[----:B------:R-:W-:Y:S01]  /*6c00*/  STL [R1+0x14c], R2 ;  /* 0x00014c0201007387 */ /* 0x000fe20000100800 */
[----:B------:R-:W-:Y:S01]  /*6c10*/  IABS R8, R5 ;  /* 0x0000000500087213 */ /* 0x000fe20000000000 */
[----:B------:R-:W-:-:S02]  /*6c20*/  IMAD.HI.U32 R5, R103, R12, RZ ;  /* 0x0000000c67057227 */ /* 0x000fc400078e00ff */
[----:B------:R1:W-:Y:S02]  /*6c30*/  STL [R1+0x20], R0 ;  /* 0x0000200001007387 */ /* 0x0003e40000100800 */
[----:B------:R-:W-:Y:S02]  /*6c40*/  IMAD R6, R139, R7, R6 ;  /* 0x000000078b067224 */ /* 0x000fe400078e0206 */
[----:B------:R-:W-:Y:S02]  /*6c50*/  IMAD.MOV R5, RZ, RZ, -R5 ;  /* 0x000000ffff057224 */ /* 0x000fe400078e0a05 */
[----:B------:R-:W-:Y:S02]  /*6c60*/  VIADD R9, R33, 0x78 ;  /* 0x0000007821097836 */ /* 0x000fe40000000000 */
[----:B------:R-:W-:Y:S01]  /*6c70*/  @!P3 IMAD.IADD R4, R4, 0x1, -R139 ;  /* 0x000000010404b824 */ /* 0x000fe200078e0a8b */
[----:B-1----:R-:W-:Y:S01]  /*6c80*/  MOV R0, R10 ;  /* 0x0000000a00007202 */ /* 0x002fe20000000f00 */
[----:B------:R-:W-:Y:S01]  /*6c90*/  IMAD R10, R139, R5, R12 ;  /* 0x000000058b0a7224 */ /* 0x000fe200078e020c */
[----:B------:R-:W-:Y:S01]  /*6ca0*/  IABS R14, R9 ;  /* 0x00000009000e7213 */ /* 0x000fe20000000000 */
[----:B------:R-:W-:Y:S01]  /*6cb0*/  IMAD.HI.U32 R3, R103, R8, RZ ;  /* 0x0000000867037227 */ /* 0x000fe200078e00ff */
[----:B------:R-:W-:-:S02]  /*6cc0*/  ISETP.GE.AND P6, PT, R9, RZ, PT ;  /* 0x000000ff0900720c */ /* 0x000fc40003fc6270 */
[----:B------:R-:W-:Y:S01]  /*6cd0*/  IADD3 R9, PT, PT, R33, 0x7a, RZ ;  /* 0x0000007a21097810 */ /* 0x000fe20007ffe0ff */
[----:B------:R-:W-:Y:S01]  /*6ce0*/  @!P4 IMAD.MOV R0, RZ, RZ, -R0 ;  /* 0x000000ffff00c224 */ /* 0x000fe200078e0a00 */
[----:B------:R-:W-:Y:S01]  /*6cf0*/  ISETP.GT.U32.AND P4, PT, R139, R6, PT ;  /* 0x000000068b00720c */ /* 0x000fe20003f84070 */
[----:B------:R-:W-:Y:S02]  /*6d00*/  IMAD.MOV R7, RZ, RZ, -R3 ;  /* 0x000000ffff077224 */ /* 0x000fe400078e0a03 */
[----:B------:R-:W-:Y:S01]  /*6d10*/  IMAD.HI.U32 R3, R103, R14, RZ ;  /* 0x0000000e67037227 */ /* 0x000fe200078e00ff */
[----:B------:R1:W-:Y:S03]  /*6d20*/  STL [R1+0x1c], R0 ;  /* 0x00001c0001007387 */ /* 0x0003e60000100800 */
[----:B------:R-:W-:Y:S02]  /*6d30*/  IMAD R8, R139, R7, R8 ;  /* 0x000000078b087224 */ /* 0x000fe400078e0208 */
[----:B------:R-:W-:-:S02]  /*6d40*/  IMAD.MOV R3, RZ, RZ, -R3 ;  /* 0x000000ffff037224 */ /* 0x000fc400078e0a03 */
[----:B------:R-:W-:Y:S01]  /*6d50*/  VIADD R7, R33, 0x79 ;  /* 0x0000007921077836 */ /* 0x000fe20000000000 */
[C---:B------:R-:W-:Y:S01]  /*6d60*/  ISETP.GT.U32.AND P3, PT, R139.reuse, R8, PT ;  /* 0x000000088b00720c */ /* 0x040fe20003f64070 */
[----:B------:R-:W-:Y:S02]  /*6d70*/  @!P4 IMAD.IADD R6, R6, 0x1, -R139 ;  /* 0x000000010606c824 */ /* 0x000fe400078e0a8b */
[----:B-1----:R-:W-:Y:S01]  /*6d80*/  IMAD.MOV.U32 R0, RZ, RZ, R4 ;  /* 0x000000ffff007224 */ /* 0x002fe200078e0004 */
[----:B------:R-:W-:Y:S01]  /*6d90*/  IABS R12, R7 ;  /* 0x00000007000c7213 */ /* 0x000fe20000000000 */
[C---:B------:R-:W-:Y:S01]  /*6da0*/  IMAD R4, R139.reuse, R3, R14 ;  /* 0x000000038b047224 */ /* 0x040fe200078e020e */
[C---:B------:R-:W-:Y:S01]  /*6db0*/  ISETP.GT.U32.AND P4, PT, R139.reuse, R6, PT ;  /* 0x000000068b00720c */ /* 0x040fe20003f84070 */
[----:B------:R-:W-:Y:S01]  /*6dc0*/  @!P5 IMAD.MOV R0, RZ, RZ, -R0 ;  /* 0x000000ffff00d224 */ /* 0x000fe200078e0a00 */
[----:B------:R-:W-:Y:S01]  /*6dd0*/  ISETP.GT.U32.AND P5, PT, R139, R10, PT ;  /* 0x0000000a8b00720c */ /* 0x000fe20003fa4070 */
[----:B------:R-:W-:Y:S01]  /*6de0*/  VIADD R11, R33, 0x7b ;  /* 0x0000007b210b7836 */ /* 0x000fe20000000000 */
[----:B------:R-:W-:Y:S01]  /*6df0*/  IABS R14, R9 ;  /* 0x00000009000e7213 */ /* 0x000fe20000000000 */
[C---:B------:R-:W-:Y:S01]  /*6e00*/  IMAD.HI.U32 R3, R103.reuse, R12, RZ ;  /* 0x0000000c67037227 */ /* 0x040fe200078e00ff */
[----:B------:R1:W-:Y:S02]  /*6e10*/  STL [R1+0x18], R0 ;  /* 0x0000180001007387 */ /* 0x0003e40000100800 */
[----:B------:R-:W-:Y:S01]  /*6e20*/  IABS R16, R11 ;  /* 0x0000000b00107213 */ /* 0x000fe20000000000 */
[----:B------:R-:W-:-:S04]  /*6e30*/  IMAD.HI.U32 R5, R103, R14, RZ ;  /* 0x0000000e67057227 */ /* 0x000fc800078e00ff */
[--C-:B------:R-:W-:Y:S01]  /*6e40*/  @!P4 IMAD.IADD R6, R6, 0x1, -R139.reuse ;  /* 0x000000010606c824 */ /* 0x100fe200078e0a8b */
[----:B------:R-:W-:Y:S01]  /*6e50*/  IADD3 R5, PT, PT, -R5, RZ, RZ ;  /* 0x000000ff05057210 */ /* 0x000fe20007ffe1ff */
[--C-:B------:R-:W-:Y:S01]  /*6e60*/  @!P5 IMAD.IADD R10, R10, 0x1, -R139.reuse ;  /* 0x000000010a0ad824 */ /* 0x100fe200078e0a8b */
[C---:B------:R-:W-:Y:S01]  /*6e70*/  ISETP.GT.U32.AND P4, PT, R139.reuse, R4, PT ;  /* 0x000000048b00720c */ /* 0x040fe20003f84070 */
[----:B------:R-:W-:Y:S02]  /*6e80*/  @!P3 IMAD.IADD R8, R8, 0x1, -R139 ;  /* 0x000000010808b824 */ /* 0x000fe400078e0a8b */
[C---:B------:R-:W-:Y:S01]  /*6e90*/  IMAD R14, R139.reuse, R5, R14 ;  /* 0x000000058b0e7224 */ /* 0x040fe200078e020e */
[C---:B------:R-:W-:Y:S01]  /*6ea0*/  ISETP.GT.U32.AND P5, PT, R139.reuse, R10, PT ;  /* 0x0000000a8b00720c */ /* 0x040fe20003fa4070 */
[----:B------:R-:W-:Y:S01]  /*6eb0*/  IMAD.MOV R3, RZ, RZ, -R3 ;  /* 0x000000ffff037224 */ /* 0x000fe200078e0a03 */
[----:B------:R-:W-:Y:S01]  /*6ec0*/  ISETP.GT.U32.AND P3, PT, R139, R8, PT ;  /* 0x000000088b00720c */ /* 0x000fe20003f64070 */
[----:B-1----:R-:W-:-:S02]  /*6ed0*/  IMAD.MOV.U32 R0, RZ, RZ, R6 ;  /* 0x000000ffff007224 */ /* 0x002fc400078e0006 */
[----:B------:R-:W-:Y:S02]  /*6ee0*/  IMAD R12, R139, R3, R12 ;  /* 0x000000038b0c7224 */ /* 0x000fe400078e020c */
[----:B------:R-:W-:-:S04]  /*6ef0*/  IMAD.HI.U32 R3, R103, R16, RZ ;  /* 0x0000001067037227 */ /* 0x000fc800078e00ff */
[--C-:B------:R-:W-:Y:S01]  /*6f00*/  @!P4 IMAD.IADD R4, R4, 0x1, -R139.reuse ;  /* 0x000000010404c824 */ /* 0x100fe200078e0a8b */
[----:B------:R-:W-:Y:S01]  /*6f10*/  IADD3 R3, PT, PT, -R3, RZ, RZ ;  /* 0x000000ff03037210 */ /* 0x000fe20007ffe1ff */
[--C-:B------:R-:W-:Y:S01]  /*6f20*/  @!P5 IMAD.IADD R10, R10, 0x1, -R139.reuse ;  /* 0x000000010a0ad824 */ /* 0x100fe200078e0a8b */
[----:B------:R-:W-:Y:S01]  /*6f30*/  ISETP.GT.U32.AND P5, PT, R139, R14, PT ;  /* 0x0000000e8b00720c */ /* 0x000fe20003fa4070 */
[----:B------:R-:W-:Y:S01]  /*6f40*/  VIADD R15, R33, 0x7d ;  /* 0x0000007d210f7836 */ /* 0x000fe20000000000 */
[----:B------:R-:W-:Y:S01]  /*6f50*/  ISETP.GE.AND P4, PT, R7, RZ, PT ;  /* 0x000000ff0700720c */ /* 0x000fe20003f86270 */
[----:B------:R-:W-:Y:S01]  /*6f60*/  @!P1 IMAD.MOV R0, RZ, RZ, -R0 ;  /* 0x000000ffff009224 */ /* 0x000fe200078e0a00 */
[C---:B------:R-:W-:Y:S01]  /*6f70*/  ISETP.GT.U32.AND P1, PT, R139.reuse, R4, PT ;  /* 0x000000048b00720c */ /* 0x040fe20003f24070 */
[--C-:B------:R-:W-:Y:S01]  /*6f80*/  @!P3 IMAD.IADD R8, R8, 0x1, -R139.reuse ;  /* 0x000000010808b824 */ /* 0x100fe200078e0a8b */
[----:B------:R-:W-:Y:S01]  /*6f90*/  ISETP.GT.U32.AND P3, PT, R139, R12, PT ;  /* 0x0000000c8b00720c */ /* 0x000fe20003f64070 */
[----:B------:R-:W-:Y:S01]  /*6fa0*/  VIADD R13, R33, 0x7c ;  /* 0x0000007c210d7836 */ /* 0x000fe20000000000 */
[----:B------:R-:W-:Y:S01]  /*6fb0*/  IABS R20, R15 ;  /* 0x0000000f00147213 */ /* 0x000fe20000000000 */
[----:B------:R-:W-:Y:S01]  /*6fc0*/  IMAD R6, R139, R3, R16 ;  /* 0x000000038b067224 */ /* 0x000fe200078e0210 */
[----:B------:R1:W-:Y:S01]  /*6fd0*/  STL [R1+0x218], R0 ;  /* 0x0002180001007387 */ /* 0x0003e20000100800 */
[----:B------:R-:W-:Y:S01]  /*6fe0*/  VIADD R7, R33, 0x7e ;  /* 0x0000007e21077836 */ /* 0x000fe20000000000 */
[----:B------:R-:W-:Y:S01]  /*6ff0*/  IABS R18, R13 ;  /* 0x0000000d00127213 */ /* 0x000fe20000000000 */
[----:B------:R-:W-:-:S02]  /*7000*/  @!P5 IMAD.IADD R14, R14, 0x1, -R139 ;  /* 0x000000010e0ed824 */ /* 0x000fc400078e0a8b */
[----:B------:R-:W-:-:S03]  /*7010*/  IMAD.HI.U32 R3, R103, R20, RZ ;  /* 0x0000001467037227 */ /* 0x000fc600078e00ff */
[----:B------:R-:W-:Y:S01]  /*7020*/  ISETP.GT.U32.AND P5, PT, R139, R14, PT ;  /* 0x0000000e8b00720c */ /* 0x000fe20003fa4070 */
[----:B------:R-:W-:Y:S01]  /*7030*/  IMAD.HI.U32 R5, R103, R18, RZ ;  /* 0x0000001267057227 */ /* 0x000fe200078e00ff */
[----:B------:R-:W-:-:S03]  /*7040*/  IADD3 R3, PT, PT, -R3, RZ, RZ ;  /* 0x000000ff03037210 */ /* 0x000fc60007ffe1ff */
[--C-:B------:R-:W-:Y:S01]  /*7050*/  @!P1 IMAD.IADD R4, R4, 0x1, -R139.reuse ;  /* 0x0000000104049824 */ /* 0x100fe200078e0a8b */
[----:B------:R-:W-:Y:S01]  /*7060*/  ISETP.GT.U32.AND P1, PT, R139, R6, PT ;  /* 0x000000068b00720c */ /* 0x000fe20003f24070 */
[----:B------:R-:W-:Y:S01]  /*7070*/  @!P3 IMAD.IADD R12, R12, 0x1, -R139 ;  /* 0x000000010c0cb824 */ /* 0x000fe200078e0a8b */
[----:B------:R-:W-:Y:S01]  /*7080*/  ISETP.GE.AND P3, PT, R9, RZ, PT ;  /* 0x000000ff0900720c */ /* 0x000fe20003f66270 */
[----:B-1----:R-:W-:Y:S02]  /*7090*/  IMAD.MOV.U32 R0, RZ, RZ, R8 ;  /* 0x000000ffff007224 */ /* 0x002fe400078e0008 */
[----:B------:R-:W-:Y:S02]  /*70a0*/  IMAD.MOV R5, RZ, RZ, -R5 ;  /* 0x000000ffff057224 */ /* 0x000fe400078e0a05 */
[----:B------:R-:W-:Y:S02]  /*70b0*/  IMAD.MOV.U32 R112, RZ, RZ, R4 ;  /* 0x000000ffff707224 */ /* 0x000fe400078e0004 */
[----:B------:R-:W-:Y:S01]  /*70c0*/  @!P2 IMAD.MOV R0, RZ, RZ, -R0 ;  /* 0x000000ffff00a224 */ /* 0x000fe200078e0a00 */
[C---:B------:R-:W-:Y:S01]  /*70d0*/  ISETP.GT.U32.AND P2, PT, R139.reuse, R12, PT ;  /* 0x0000000c8b00720c */ /* 0x040fe20003f44070 */
[----:B------:R-:W-:-:S02]  /*70e0*/  IMAD R4, R139, R3, R20 ;  /* 0x000000038b047224 */ /* 0x000fc400078e0214 */
[C---:B------:R-:W-:Y:S01]  /*70f0*/  IMAD R8, R139.reuse, R5, R18 ;  /* 0x000000058b087224 */ /* 0x040fe200078e0212 */
[----:B------:R1:W-:Y:S01]  /*7100*/  STL [R1+0x214], R0 ;  /* 0x0002140001007387 */ /* 0x0003e20000100800 */
[--C-:B------:R-:W-:Y:S01]  /*7110*/  @!P5 IMAD.IADD R14, R14, 0x1, -R139.reuse ;  /* 0x000000010e0ed824 */ /* 0x100fe200078e0a8b */
[C---:B------:R-:W-:Y:S01]  /*7120*/  ISETP.GT.U32.AND P5, PT, R139.reuse, R4, PT ;  /* 0x000000048b00720c */ /* 0x040fe20003fa4070 */
[----:B------:R-:W-:Y:S01]  /*7130*/  @!P6 IMAD.MOV R112, RZ, RZ, -R112 ;  /* 0x000000ffff70e224 */ /* 0x000fe200078e0a70 */
[----:B------:R-:W-:Y:S01]  /*7140*/  ISETP.GT.U32.AND P6, PT, R139, R8, PT ;  /* 0x000000088b00720c */ /* 0x000fe20003fc4070 */
[----:B------:R-:W-:Y:S01]  /*7150*/  VIADD R9, R33, 0x7f ;  /* 0x0000007f21097836 */ /* 0x000fe20000000000 */
[----:B------:R-:W-:Y:S01]  /*7160*/  @!P1 IADD3 R6, PT, PT, R6, -R139, RZ ;  /* 0x8000008b06069210 */ /* 0x000fe20007ffe0ff */
[----:B------:R-:W-:Y:S01]  /*7170*/  IMAD.MOV.U32 R2, RZ, RZ, R14 ;  /* 0x000000ffff027224 */ /* 0x000fe200078e000e */
[----:B------:R-:W-:Y:S01]  /*7180*/  ISETP.GE.AND P1, PT, R15, RZ, PT ;  /* 0x000000ff0f00720c */ /* 0x000fe20003f26270 */
[--C-:B------:R-:W-:Y:S01]  /*7190*/  @!P2 IMAD.IADD R12, R12, 0x1, -R139.reuse ;  /* 0x000000010c0ca824 */ /* 0x100fe200078e0a8b */
[----:B------:R-:W-:Y:S01]  /*71a0*/  IABS R5, R9 ;  /* 0x0000000900057213 */ /* 0x000fe20000000000 */
[----:B-1----:R-:W-:Y:S01]  /*71b0*/  IMAD.MOV.U32 R0, RZ, RZ, R10 ;  /* 0x000000ffff007224 */ /* 0x002fe200078e000a */
[----:B------:R-:W-:Y:S01]  /*71c0*/  IABS R10, R7 ;  /* 0x00000007000a7213 */ /* 0x000fe20000000000 */
[----:B------:R-:W-:Y:S01]  /*71d0*/  @!P3 IMAD.MOV R2, RZ, RZ, -R2 ;  /* 0x000000ffff02b224 */ /* 0x000fe200078e0a02 */
[----:B------:R-:W-:Y:S01]  /*71e0*/  ISETP.GE.AND P2, PT, R13, RZ, PT ;  /* 0x000000ff0d00720c */ /* 0x000fe20003f46270 */
[----:B------:R-:W-:Y:S01]  /*71f0*/  @!P0 IMAD.MOV R0, RZ, RZ, -R0 ;  /* 0x000000ffff008224 */ /* 0x000fe200078e0a00 */
[----:B------:R-:W-:Y:S01]  /*7200*/  ISETP.GE.AND P0, PT, R11, RZ, PT ;  /* 0x000000ff0b00720c */ /* 0x000fe20003f06270 */
[--C-:B------:R-:W-:Y:S01]  /*7210*/  @!P5 IMAD.IADD R4, R4, 0x1, -R139.reuse ;  /* 0x000000010404d824 */ /* 0x100fe200078e0a8b */
[----:B------:R-:W-:Y:S01]  /*7220*/  IADD3 R13, PT, PT, R33, 0x81, RZ ;  /* 0x00000081210d7810 */ /* 0x000fe20007ffe0ff */
[----:B------:R-:W-:Y:S01]  /*7230*/  IMAD.HI.U32 R3, R103, R10, RZ ;  /* 0x0000000a67037227 */ /* 0x000fe200078e00ff */
[----:B------:R1:W-:Y:S02]  /*7240*/  STL [R1+0x210], R0 ;  /* 0x0002100001007387 */ /* 0x0003e40000100800 */
[----:B------:R-:W-:Y:S01]  /*7250*/  IABS R18, R13 ;  /* 0x0000000d00127213 */ /* 0x000fe20000000000 */
[----:B------:R-:W-:Y:S01]  /*7260*/  @!P6 IMAD.IADD R8, R8, 0x1, -R139 ;  /* 0x000000010808e824 */ /* 0x000fe200078e0a8b */
[----:B------:R-:W-:Y:S01]  /*7270*/  ISETP.GT.U32.AND P6, PT, R139, R6, PT ;  /* 0x000000068b00720c */ /* 0x000fe20003fc4070 */
[C---:B------:R-:W-:Y:S01]  /*7280*/  VIADD R11, R33.reuse, 0x80 ;  /* 0x00000080210b7836 */ /* 0x040fe20000000000 */
[----:B------:R-:W-:Y:S01]  /*7290*/  STL [R1+0x5fbc], R112 ;  /* 0x005fbc7001007387 */ /* 0x000fe20000100800 */
[----:B------:R-:W-:Y:S01]  /*72a0*/  VIADD R15, R33, 0x89 ;  /* 0x00000089210f7836 */ /* 0x000fe20000000000 */
[----:B------:R-:W-:Y:S01]  /*72b0*/  ISETP.GT.U32.AND P5, PT, R139, R8, PT ;  /* 0x000000088b00720c */ /* 0x000fe20003fa4070 */
[----:B-1----:R-:W-:Y:S01]  /*72c0*/  IMAD.MOV.U32 R0, RZ, RZ, R12 ;  /* 0x000000ffff007224 */ /* 0x002fe200078e000c */
[----:B------:R-:W-:Y:S01]  /*72d0*/  IABS R16, R11 ;  /* 0x0000000b00107213 */ /* 0x000fe20000000000 */
[----:B------:R-:W-:-:S02]  /*72e0*/  IMAD.MOV.U32 R12, RZ, RZ, R5 ;  /* 0x000000ffff0c7224 */ /* 0x000fc400078e0005 */
[----:B------:R-:W-:Y:S01]  /*72f0*/  @!P4 IMAD.MOV R0, RZ, RZ, -R0 ;  /* 0x000000ffff00c224 */ /* 0x000fe200078e0a00 */
[----:B------:R-:W-:Y:S01]  /*7300*/  ISETP.GT.U32.AND P4, PT, R139, R4, PT ;  /* 0x000000048b00720c */ /* 0x000fe20003f84070 */
[----:B------:R-:W-:Y:S02]  /*7310*/  IMAD.MOV R5, RZ, RZ, -R3 ;  /* 0x000000ffff057224 */ /* 0x000fe400078e0a03 */
[----:B------:R-:W-:Y:S01]  /*7320*/  IMAD.HI.U32 R3, R103, R12, RZ ;  /* 0x0000000c67037227 */ /* 0x000fe200078e00ff */
[----:B------:R1:W-:Y:S03]  /*7330*/  STL [R1+0x144], R0 ;  /* 0x0001440001007387 */ /* 0x0003e60000100800 */
[----:B------:R-:W-:Y:S01]  /*7340*/  IMAD.MOV R3, RZ, RZ, -R3 ;  /* 0x000000ffff037224 */ /* 0x000fe200078e0a03 */
[----:B------:R2:W-:Y:S01]  /*7350*/  STL [R1+0x14], R2 ;  /* 0x0000140201007387 */ /* 0x0005e20000100800 */
[----:B------:R-:W-:-:S02]  /*7360*/  IMAD R10, R139, R5, R10 ;  /* 0x000000058b0a7224 */ /* 0x000fc400078e020a */
[C---:B------:R-:W-:Y:S02]  /*7370*/  IMAD R12, R139.reuse, R3, R12 ;  /* 0x000000038b0c7224 */ /* 0x040fe400078e020c */
[--C-:B------:R-:W-:Y:S01]  /*7380*/  @!P6 IMAD.IADD R6, R6, 0x1, -R139.reuse ;  /* 0x000000010606e824 */ /* 0x100fe200078e0a8b */
[C---:B------:R-:W-:Y:S01]  /*7390*/  ISETP.GT.U32.AND P6, PT, R139.reuse, R10, PT ;  /* 0x0000000a8b00720c */ /* 0x040fe20003fc4070 */
[----:B------:R-:W-:Y:S01]  /*73a0*/  @!P4 IMAD.IADD R4, R4, 0x1, -R139 ;  /* 0x000000010404c824 */ /* 0x000fe200078e0a8b */
[----:B------:R-:W-:Y:S01]  /*73b0*/  ISETP.GT.U32.AND P4, PT, R139, R12, PT ;  /* 0x0000000c8b00720c */ /* 0x000fe20003f84070 */
[----:B------:R-:W-:-:S04]  /*73c0*/  IMAD.HI.U32 R3, R103, R16, RZ ;  /* 0x0000001067037227 */ /* 0x000fc800078e00ff */
[----:B------:R-:W-:Y:S01]  /*73d0*/  @!P5 IMAD.IADD R8, R8, 0x1, -R139 ;  /* 0x000000010808d824 */ /* 0x000fe200078e0a8b */
[----:B------:R-:W-:Y:S01]  /*73e0*/  ISETP.GE.AND P5, PT, R7, RZ, PT ;  /* 0x000000ff0700720c */ /* 0x000fe20003fa6270 */
[----:B------:R-:W-:-:S04]  /*73f0*/  IMAD.HI.U32 R5, R103, R18, RZ ;  /* 0x0000001267057227 */ /* 0x000fc800078e00ff */
[----:B------:R-:W-:Y:S01]  /*7400*/  VIADD R7, R33, 0x82 ;  /* 0x0000008221077836 */ /* 0x000fe20000000000 */
[----:B------:R-:W-:Y:S01]  /*7410*/  @!P6 IADD3 R10, PT, PT, R10, -R139, RZ ;  /* 0x8000008b0a0ae210 */ /* 0x000fe20007ffe0ff */
[----:B------:R-:W-:Y:S01]  /*7420*/  IMAD.MOV R3, RZ, RZ, -R3 ;  /* 0x000000ffff037224 */ /* 0x000fe200078e0a03 */
[----:B------:R-:W-:Y:S01]  /*7430*/  ISETP.GE.AND P6, PT, R9, RZ, PT ;  /* 0x000000ff0900720c */ /* 0x000fe20003fc6270 */
[----:B------:R-:W-:Y:S01]  /*7440*/  @!P4 IMAD.IADD R12, R12, 0x1, -R139 ;  /* 0x000000010c0cc824 */ /* 0x000fe200078e0a8b */
[----:B------:R-:W-:Y:S01]  /*7450*/  ISETP.GT.U32.AND P3, PT, R139, R10, PT ;  /* 0x0000000a8b00720c */ /* 0x000fe20003f64070 */
[----:B------:R-:W-:Y:S02]  /*7460*/  IMAD.MOV R5, RZ, RZ, -R5 ;  /* 0x000000ffff057224 */ /* 0x000fe400078e0a05 */
[----:B------:R-:W-:Y:S01]  /*7470*/  VIADD R9, R33, 0x83 ;  /* 0x0000008321097836 */ /* 0x000fe20000000000 */
[C---:B------:R-:W-:Y:S01]  /*7480*/  ISETP.GT.U32.AND P4, PT, R139.reuse, R12, PT ;  /* 0x0000000c8b00720c */ /* 0x040fe20003f84070 */
[----:B------:R-:W-:Y:S01]  /*7490*/  IMAD R16, R139, R3, R16 ;  /* 0x000000038b107224 */ /* 0x000fe200078e0210 */
[----:B------:R-:W-:Y:S01]  /*74a0*/  IABS R3, R7 ;  /* 0x0000000700037213 */ /* 0x000fe20000000000 */
[----:B-1----:R-:W-:-:S02]  /*74b0*/  IMAD.MOV.U32 R0, RZ, RZ, R6 ;  /* 0x000000ffff007224 */ /* 0x002fc400078e0006 */
[C---:B------:R-:W-:Y:S01]  /*74c0*/  IMAD R18, R139.reuse, R5, R18 ;  /* 0x000000058b127224 */ /* 0x040fe200078e0212 */
[----:B------:R-:W-:Y:S01]  /*74d0*/  IABS R5, R9 ;  /* 0x0000000900057213 */ /* 0x000fe20000000000 */
[----:B------:R-:W-:Y:S01]  /*74e0*/  IMAD.MOV.U32 R14, RZ, RZ, R3 ;  /* 0x000000ffff0e7224 */ /* 0x000fe200078e0003 */
[----:B------:R-:W-:Y:S01]  /*74f0*/  @!P0 IADD3 R0, PT, PT, -R0, RZ, RZ ;  /* 0x000000ff00008210 */ /* 0x000fe20007ffe1ff */
[----:B--2---:R-:W-:Y:S01]  /*7500*/  IMAD.MOV.U32 R2, RZ, RZ, R8 ;  /* 0x000000ffff027224 */ /* 0x004fe200078e0008 */
[----:B------:R-:W-:Y:S01]  /*7510*/  ISETP.GT.U32.AND P0, PT, R139, R16, PT ;  /* 0x000000108b00720c */ /* 0x000fe20003f04070 */
[----:B------:R-:W-:Y:S02]  /*7520*/  IMAD.MOV.U32 R6, RZ, RZ, R5 ;  /* 0x000000ffff067224 */ /* 0x000fe400078e0005 */
[----:B------:R-:W-:Y:S01]  /*7530*/  IMAD.HI.U32 R3, R103, R14, RZ ;  /* 0x0000000e67037227 */ /* 0x000fe200078e00ff */
[----:B------:R1:W-:Y:S01]  /*7540*/  STL [R1+0x10], R0 ;  /* 0x0000100001007387 */ /* 0x0003e20000100800 */
[----:B------:R-:W-:-:S02]  /*7550*/  @!P4 IADD3 R12, PT, PT, R12, -R139, RZ ;  /* 0x8000008b0c0cc210 */ /* 0x000fc40007ffe0ff */
[----:B------:R-:W-:Y:S01]  /*7560*/  @!P2 IMAD.MOV R2, RZ, RZ, -R2 ;  /* 0x000000ffff02a224 */ /* 0x000fe200078e0a02 */
[----:B------:R-:W-:Y:S01]  /*7570*/  ISETP.GT.U32.AND P2, PT, R139, R18, PT ;  /* 0x000000128b00720c */ /* 0x000fe20003f44070 */
[----:B------:R-:W-:Y:S01]  /*7580*/  @!P3 IMAD.IADD R10, R10, 0x1, -R139 ;  /* 0x000000010a0ab824 */ /* 0x000fe200078e0a8b */
[----:B------:R-:W-:Y:S01]  /*7590*/  ISETP.GE.AND P4, PT, R7, RZ, PT ;  /* 0x000000ff0700720c */ /* 0x000fe20003f86270 */
[----:B------:R-:W-:Y:S01]  /*75a0*/  IMAD.MOV R3, RZ, RZ, -R3 ;  /* 0x000000ffff037224 */ /* 0x000fe200078e0a03 */
[----:B------:R2:W-:Y:S01]  /*75b0*/  STL [R1+0xc], R2 ;  /* 0x00000c0201007387 */ /* 0x0005e20000100800 */
[----:B------:R-:W-:Y:S01]  /*75c0*/  VIADD R7, R33, 0x85 ;  /* 0x0000008521077836 */ /* 0x000fe20000000000 */
[----:B------:R-:W-:Y:S01]  /*75d0*/  ISETP.GE.AND P3, PT, R13, RZ, PT ;  /* 0x000000ff0d00720c */ /* 0x000fe20003f66270 */
[----:B-1----:R-:W-:Y:S02]  /*75e0*/  IMAD.MOV.U32 R0, RZ, RZ, R4 ;  /* 0x000000ffff007224 */ /* 0x002fe400078e0004 */
[----:B------:R-:W-:-:S04]  /*75f0*/  IMAD.HI.U32 R4, R103, R6, RZ ;  /* 0x0000000667047227 */ /* 0x000fc800078e00ff */
[----:B------:R-:W-:Y:S01]  /*7600*/  @!P1 IMAD.MOV R0, RZ, RZ, -R0 ;  /* 0x000000ffff009224 */ /* 0x000fe200078e0a00 */
[----:B------:R-:W-:Y:S01]  /*7610*/  ISETP.GE.AND P1, PT, R11, RZ, PT ;  /* 0x000000ff0b00720c */ /* 0x000fe20003f26270 */
[----:B------:R-:W-:Y:S02]  /*7620*/  IMAD.MOV R5, RZ, RZ, -R4 ;  /* 0x000000ffff057224 */ /* 0x000fe400078e0a04 */
[C---:B------:R-:W-:Y:S01]  /*7630*/  IMAD R4, R139.reuse, R3, R14 ;  /* 0x000000038b047224 */ /* 0x040fe200078e020e */
[----:B------:R1:W-:Y:S01]  /*7640*/  STL [R1+0x20c], R0 ;  /* 0x00020c0001007387 */ /* 0x0003e20000100800 */
[----:B--2---:R-:W-:Y:S01]  /*7650*/  IMAD.MOV.U32 R2, RZ, RZ, R10 ;  /* 0x000000ffff027224 */ /* 0x004fe200078e000a */
[----:B------:R-:W-:Y:S01]  /*7660*/  IABS R10, R7 ;  /* 0x00000007000a7213 */ /* 0x000fe20000000000 */
[C---:B------:R-:W-:Y:S02]  /*7670*/  IMAD R6, R139.reuse, R5, R6 ;  /* 0x000000058b067224 */ /* 0x040fe400078e0206 */
[----:B------:R-:W-:Y:S01]  /*7680*/  @!P5 IMAD.MOV R2, RZ, RZ, -R2 ;  /* 0x000000ffff02d224 */ /* 0x000fe200078e0a02 */
[----:B------:R-:W-:Y:S01]  /*7690*/  ISETP.GT.U32.AND P5, PT, R139, R4, PT ;  /* 0x000000048b00720c */ /* 0x000fe20003fa4070 */
[----:B------:R-:W-:-:S02]  /*76a0*/  @!P2 IMAD.IADD R18, R18, 0x1, -R139 ;  /* 0x000000011212a824 */ /* 0x000fc400078e0a8b */
[----:B------:R-:W-:Y:S01]  /*76b0*/  VIADD R5, R33, 0x84 ;  /* 0x0000008421057836 */ /* 0x000fe20000000000 */
[----:B------:R-:W-:Y:S01]  /*76c0*/  STL [R1+0x208], R2 ;  /* 0x0002080201007387 */ /* 0x000fe20000100800 */
[----:B-1----:R-:W-:Y:S01]  /*76d0*/  IMAD.MOV.U32 R0, RZ, RZ, R12 ;  /* 0x000000ffff007224 */ /* 0x002fe200078e000c */
[----:B------:R-:W-:Y:S01]  /*76e0*/  ISETP.GT.U32.AND P2, PT, R139, R18, PT ;  /* 0x000000128b00720c */ /* 0x000fe20003f44070 */
[--C-:B------:R-:W-:Y:S01]  /*76f0*/  @!P0 IMAD.IADD R16, R16, 0x1, -R139.reuse ;  /* 0x0000000110108824 */ /* 0x100fe200078e0a8b */
[----:B------:R-:W-:Y:S01]  /*7700*/  IABS R8, R5 ;  /* 0x0000000500087213 */ /* 0x000fe20000000000 */
[C---:B------:R-:W-:Y:S01]  /*7710*/  VIADD R11, R33.reuse, 0x87 ;  /* 0x00000087210b7836 */ /* 0x040fe20000000000 */
[----:B------:R-:W-:Y:S01]  /*7720*/  @!P6 IADD3 R0, PT, PT, -R0, RZ, RZ ;  /* 0x000000ff0000e210 */ /* 0x000fe20007ffe1ff */
[----:B------:R-:W-:Y:S01]  /*7730*/  VIADD R13, R33, 0x88 ;  /* 0x00000088210d7836 */ /* 0x000fe20000000000 */
[C---:B------:R-:W-:Y:S01]  /*7740*/  ISETP.GT.U32.AND P6, PT, R139.reuse, R6, PT ;  /* 0x000000068b00720c */ /* 0x040fe20003fc4070 */
[--C-:B------:R-:W-:Y:S01]  /*7750*/  @!P5 IMAD.IADD R4, R4, 0x1, -R139.reuse ;  /* 0x000000010404d824 */ /* 0x100fe200078e0a8b */
[----:B------:R-:W-:Y:S01]  /*7760*/  ISETP.GT.U32.AND P0, PT, R139, R16, PT ;  /* 0x000000108b00720c */ /* 0x000fe20003f04070 */
[----:B------:R-:W-:Y:S01]  /*7770*/  IMAD.HI.U32 R3, R103, R8, RZ ;  /* 0x0000000867037227 */ /* 0x000fe200078e00ff */
[----:B------:R-:W-:Y:S01]  /*7780*/  IABS R14, R11 ;  /* 0x0000000b000e7213 */ /* 0x000fe20000000000 */
[----:B------:R1:W-:Y:S01]  /*7790*/  STL [R1+0x204], R0 ;  /* 0x0002040001007387 */ /* 0x0003e20000100800 */
[----:B------:R-:W-:Y:S01]  /*77a0*/  ISETP.GT.U32.AND P5, PT, R139, R4, PT ;  /* 0x000000048b00720c */ /* 0x000fe20003fa4070 */
[----:B------:R-:W-:Y:S01]  /*77b0*/  @!P2 IMAD.IADD R18, R18, 0x1, -R139 ;  /* 0x000000011212a824 */ /* 0x000fe200078e0a8b */
[----:B------:R-:W-:Y:S01]  /*77c0*/  ISETP.GE.AND P2, PT, R5, RZ, PT ;  /* 0x000000ff0500720c */ /* 0x000fe20003f46270 */
[----:B------:R-:W-:-:S04]  /*77d0*/  IMAD.HI.U32 R5, R103, R10, RZ ;  /* 0x0000000a67057227 */ /* 0x000fc800078e00ff */
[----:B------:R-:W-:Y:S01]  /*77e0*/  @!P6 IMAD.IADD R6, R6, 0x1, -R139 ;  /* 0x000000010606e824 */ /* 0x000fe200078e0a8b */
[----:B------:R-:W-:Y:S01]  /*77f0*/  IADD3 R5, PT, PT, -R5, RZ, RZ ;  /* 0x000000ff05057210 */ /* 0x000fe20007ffe1ff */
[----:B------:R-:W-:Y:S02]  /*7800*/  IMAD.MOV R3, RZ, RZ, -R3 ;  /* 0x000000ffff037224 */ /* 0x000fe400078e0a03 */
[--C-:B------:R-:W-:Y:S01]  /*7810*/  @!P0 IMAD.IADD R16, R16, 0x1, -R139.reuse ;  /* 0x0000000110108824 */ /* 0x100fe200078e0a8b */
[C---:B------:R-:W-:Y:S01]  /*7820*/  ISETP.GT.U32.AND P6, PT, R139.reuse, R6, PT ;  /* 0x000000068b00720c */ /* 0x040fe20003fc4070 */
[----:B------:R-:W-:Y:S01]  /*7830*/  IMAD R8, R139, R3, R8 ;  /* 0x000000038b087224 */ /* 0x000fe200078e0208 */
[----:B------:R-:W-:Y:S01]  /*7840*/  ISETP.GE.AND P0, PT, R9, RZ, PT ;  /* 0x000000ff0900720c */ /* 0x000fe20003f06270 */
[C---:B------:R-:W-:Y:S02]  /*7850*/  IMAD R10, R139.reuse, R5, R10 ;  /* 0x000000058b0a7224 */ /* 0x040fe400078e020a */
[----:B------:R-:W-:Y:S01]  /*7860*/  @!P5 IMAD.IADD R4, R4, 0x1, -R139 ;  /* 0x000000010404d824 */ /* 0x000fe200078e0a8b */
[----:B------:R-:W-:Y:S01]  /*7870*/  ISETP.GT.U32.AND P5, PT, R139, R8, PT ;  /* 0x000000088b00720c */ /* 0x000fe20003fa4070 */
[----:B------:R-:W-:-:S02]  /*7880*/  VIADD R9, R33, 0x86 ;  /* 0x0000008621097836 */ /* 0x000fc40000000000 */
[----:B-1----:R-:W-:Y:S01]  /*7890*/  IMAD.MOV.U32 R0, RZ, RZ, R16 ;  /* 0x000000ffff007224 */ /* 0x002fe200078e0010 */
[----:B------:R-:W-:Y:S01]  /*78a0*/  IABS R16, R13 ;  /* 0x0000000d00107213 */ /* 0x000fe20000000000 */
[----:B------:R-:W-:Y:S01]  /*78b0*/  IMAD.MOV.U32 R2, RZ, RZ, R18 ;  /* 0x000000ffff027224 */ /* 0x000fe200078e0012 */
[----:B------:R-:W-:Y:S01]  /*78c0*/  IABS R12, R9 ;  /* 0x00000009000c7213 */ /* 0x000fe20000000000 */
[--C-:B------:R-:W-:Y:S01]  /*78d0*/  @!P6 IMAD.IADD R6, R6, 0x1, -R139.reuse ;  /* 0x000000010606e824 */ /* 0x100fe200078e0a8b */
[----:B------:R-:W-:Y:S01]  /*78e0*/  ISETP.GT.U32.AND P6, PT, R139, R10, PT ;  /* 0x0000000a8b00720c */ /* 0x000fe20003fc4070 */
[----:B------:R-:W-:Y:S01]  /*78f0*/  @!P1 IMAD.MOV R0, RZ, RZ, -R0 ;  /* 0x000000ffff009224 */ /* 0x000fe200078e0a00 */
[----:B------:R-:W-:Y:S01]  /*7900*/  ISETP.GE.AND P1, PT, R7, RZ, PT ;  /* 0x000000ff0700720c */ /* 0x000fe20003f26270 */
[----:B------:R-:W-:Y:S01]  /*7910*/  IMAD.HI.U32 R3, R103, R12, RZ ;  /* 0x0000000c67037227 */ /* 0x000fe200078e00ff */
[----:B------:R-:W-:Y:S02]  /*7920*/  IABS R7, R15 ;  /* 0x0000000f00077213 */ /* 0x000fe40000000000 */
[----:B------:R1:W-:Y:S01]  /*7930*/  STL [R1+0x5fc0], R0 ;  /* 0x005fc00001007387 */ /* 0x0003e20000100800 */
[----:B------:R-:W-:-:S02]  /*7940*/  @!P5 IMAD.IADD R8, R8, 0x1, -R139 ;  /* 0x000000010808d824 */ /* 0x000fc400078e0a8b */
[----:B------:R-:W-:Y:S02]  /*7950*/  IMAD.MOV R3, RZ, RZ, -R3 ;  /* 0x000000ffff037224 */ /* 0x000fe400078e0a03 */
[----:B------:R-:W-:Y:S02]  /*7960*/  IMAD.MOV.U32 R18, RZ, RZ, R7 ;  /* 0x000000ffff127224 */ /* 0x000fe400078e0007 */
[----:B------:R-:W-:Y:S01]  /*7970*/  @!P6 IMAD.IADD R10, R10, 0x1, -R139 ;  /* 0x000000010a0ae824 */ /* 0x000fe200078e0a8b */
[C---:B------:R-:W-:Y:S01]  /*7980*/  ISETP.GT.U32.AND P6, PT, R139.reuse, R8, PT ;  /* 0x000000088b00720c */ /* 0x040fe20003fc4070 */
[----:B------:R-:W-:Y:S01]  /*7990*/  IMAD R12, R139, R3, R12 ;  /* 0x000000038b0c7224 */ /* 0x000fe200078e020c */
[----:B-1----:R-:W-:Y:S01]  /*79a0*/  MOV R0, R4 ;  /* 0x0000000400007202 */ /* 0x002fe20000000f00 */
[----:B------:R-:W-:-:S03]  /*79b0*/  IMAD.HI.U32 R3, R103, R14, RZ ;  /* 0x0000000e67037227 */ /* 0x000fc600078e00ff */
[----:B------:R-:W-:Y:S01]  /*79c0*/  ISETP.GT.U32.AND P5, PT, R139, R12, PT ;  /* 0x0000000c8b00720c */ /* 0x000fe20003fa4070 */
[----:B------:R-:W-:Y:S02]  /*79d0*/  IMAD.MOV R3, RZ, RZ, -R3 ;  /* 0x000000ffff037224 */ /* 0x000fe400078e0a03 */
[----:B------:R-:W-:-:S04]  /*79e0*/  IMAD.HI.U32 R5, R103, R16, RZ ;  /* 0x0000001067057227 */ /* 0x000fc800078e00ff */
[----:B------:R-:W-:Y:S02]  /*79f0*/  IMAD R14, R139, R3, R14 ;  /* 0x000000038b0e7224 */ /* 0x000fe400078e020e */
[----:B------:R-:W-:Y:S02]  /*7a00*/  @!P6 IMAD.IADD R8, R8, 0x1, -R139 ;  /* 0x000000010808e824 */ /* 0x000fe400078e0a8b */
[----:B------:R-:W-:Y:S01]  /*7a10*/  IMAD.HI.U32 R3, R103, R18, RZ ;  /* 0x0000001267037227 */ /* 0x000fe200078e00ff */
[----:B------:R-:W-:-:S03]  /*7a20*/  ISETP.GT.U32.AND P6, PT, R139, R14, PT ;  /* 0x0000000e8b00720c */ /* 0x000fc60003fc4070 */
[----:B------:R-:W-:Y:S02]  /*7a30*/  IMAD.MOV R5, RZ, RZ, -R5 ;  /* 0x000000ffff057224 */ /* 0x000fe400078e0a05 */
[----:B------:R-:W-:-:S04]  /*7a40*/  IMAD.HI.U32 R4, R103, R252, RZ ;  /* 0x000000fc67047227 */ /* 0x000fc800078e00ff */
[----:B------:R-:W-:Y:S01]  /*7a50*/  @!P4 IMAD.MOV R0, RZ, RZ, -R0 ;  /* 0x000000ffff00c224 */ /* 0x000fe200078e0a00 */
[----:B------:R-:W-:Y:S01]  /*7a60*/  ISETP.GT.U32.AND P4, PT, R139, R10, PT ;  /* 0x0000000a8b00720c */ /* 0x000fe20003f84070 */
[----:B------:R-:W-:Y:S02]  /*7a70*/  IMAD.MOV R3, RZ, RZ, -R3 ;  /* 0x000000ffff037224 */ /* 0x000fe400078e0a03 */
[----:B------:R-:W-:Y:S01]  /*7a80*/  @!P3 IMAD.MOV R2, RZ, RZ, -R2 ;  /* 0x000000ffff02b224 */ /* 0x000fe200078e0a02 */
[----:B------:R-:W-:Y:S01]  /*7a90*/  ISETP.GE.AND P3, PT, R9, RZ, PT ;  /* 0x000000ff0900720c */ /* 0x000fe20003f66270 */
[C---:B------:R-:W-:Y:S01]  /*7aa0*/  IMAD R16, R139.reuse, R5, R16 ;  /* 0x000000058b107224 */ /* 0x040fe200078e0210 */
[----:B------:R-:W-:Y:S01]  /*7ab0*/  IADD3 R5, PT, PT, -R4, RZ, RZ ;  /* 0x000000ff04057210 */ /* 0x000fe20007ffe1ff */
[----:B------:R-:W-:Y:S01]  /*7ac0*/  IMAD R4, R139, R3, R18 ;  /* 0x000000038b047224 */ /* 0x000fe200078e0212 */
[----:B------:R1:W-:Y:S01]  /*7ad0*/  STL [R1+0x13c], R2 ;  /* 0x00013c0201007387 */ /* 0x0003e20000100800 */
[----:B------:R-:W-:-:S02]  /*7ae0*/  @!P6 IMAD.IADD R14, R14, 0x1, -R139 ;  /* 0x000000010e0ee824 */ /* 0x000fc400078e0a8b */
[----:B------:R-:W-:Y:S01]  /*7af0*/  VIADD R9, R33, 0x8b ;  /* 0x0000008b21097836 */ /* 0x000fe20000000000 */
[----:B------:R2:W-:Y:S01]  /*7b00*/  STL [R1+0x8], R0 ;  /* 0x0000080001007387 */ /* 0x0005e20000100800 */
[----:B------:R-:W-:Y:S01]  /*7b10*/  ISETP.GT.U32.AND P6, PT, R139, R4, PT ;  /* 0x000000048b00720c */ /* 0x000fe20003fc4070 */
[--C-:B------:R-:W-:Y:S01]  /*7b20*/  @!P4 IMAD.IADD R10, R10, 0x1, -R139.reuse ;  /* 0x000000010a0ac824 */ /* 0x100fe200078e0a8b */
[----:B------:R-:W-:Y:S01]  /*7b30*/  ISETP.GE.AND P4, PT, R13, RZ, PT ;  /* 0x000000ff0d00720c */ /* 0x000fe20003f86270 */
[----:B------:R-:W-:Y:S01]  /*7b40*/  @!P5 IMAD.IADD R12, R12, 0x1, -R139 ;  /* 0x000000010c0cd824 */ /* 0x000fe200078e0a8b */
[----:B------:R-:W-:Y:S01]  /*7b50*/  IADD3 R13, PT, PT, R33, 0x8d, RZ ;  /* 0x0000008d210d7810 */ /* 0x000fe20007ffe0ff */
[----:B-1----:R-:W-:Y:S01]  /*7b60*/  IMAD.MOV.U32 R2, RZ, RZ, R6 ;  /* 0x000000ffff027224 */ /* 0x002fe200078e0006 */
[----:B------:R-:W-:Y:S01]  /*7b70*/  IABS R6, R9 ;  /* 0x0000000900067213 */ /* 0x000fe20000000000 */
[C---:B------:R-:W-:Y:S01]  /*7b80*/  IMAD R252, R139.reuse, R5, R252 ;  /* 0x000000058bfc7224 */ /* 0x040fe200078e02fc */
[----:B------:R-:W-:Y:S01]  /*7b90*/  ISETP.GT.U32.AND P5, PT, R139, R12, PT ;  /* 0x0000000c8b00720c */ /* 0x000fe20003fa4070 */
[----:B--2---:R-:W-:-:S02]  /*7ba0*/  IMAD.MOV.U32 R0, RZ, RZ, R8 ;  /* 0x000000ffff007224 */ /* 0x004fc400078e0008 */
[----:B------:R-:W-:Y:S01]  /*7bb0*/  @!P0 IMAD.MOV R2, RZ, RZ, -R2 ;  /* 0x000000ffff028224 */ /* 0x000fe200078e0a02 */
[----:B------:R-:W-:Y:S01]  /*7bc0*/  ISETP.GE.AND P0, PT, R11, RZ, PT ;  /* 0x000000ff0b00720c */ /* 0x000fe20003f06270 */
[----:B------:R-:W-:Y:S01]  /*7bd0*/  @!P2 IMAD.MOV R0, RZ, RZ, -R0 ;  /* 0x000000ffff00a224 */ /* 0x000fe200078e0a00 */
[----:B------:R-:W-:Y:S01]  /*7be0*/  ISETP.GT.U32.AND P2, PT, R139, R16, PT ;  /* 0x000000108b00720c */ /* 0x000fe20003f44070 */
[----:B------:R-:W-:Y:S01]  /*7bf0*/  @!P6 IMAD.IADD R4, R4, 0x1, -R139 ;  /* 0x000000010404e824 */ /* 0x000fe200078e0a8b */
[----:B------:R-:W-:Y:S01]  /*7c00*/  STL [R1+0x4], R2 ;  /* 0x0000040201007387 */ /* 0x000fe20000100800 */
[----:B------:R-:W-:-:S03]  /*7c10*/  IMAD.HI.U32 R3, R103, R6, RZ ;  /* 0x0000000667037227 */ /* 0x000fc600078e00ff */
[----:B------:R1:W-:Y:S01]  /*7c20*/  STL [R1], R0 ;  /* 0x0000000001007387 */ /* 0x0003e20000100800 */
[----:B------:R-:W-:Y:S01]  /*7c30*/  ISETP.GT.U32.AND P6, PT, R139, R4, PT ;  /* 0x000000048b00720c */ /* 0x000fe20003fc4070 */
[----:B------:R-:W-:Y:S02]  /*7c40*/  IMAD.MOV R3, RZ, RZ, -R3 ;  /* 0x000000ffff037224 */ /* 0x000fe400078e0a03 */
[----:B------:R-:W-:Y:S02]  /*7c50*/  VIADD R11, R33, 0x8c ;  /* 0x0000008c210b7836 */ /* 0x000fe40000000000 */
[----:B------:R-:W-:Y:S02]  /*7c60*/  IMAD R6, R139, R3, R6 ;  /* 0x000000038b067224 */ /* 0x000fe400078e0206 */
[--C-:B------:R-:W-:Y:S01]  /*7c70*/  @!P2 IMAD.IADD R16, R16, 0x1, -R139.reuse ;  /* 0x000000011010a824 */ /* 0x100fe200078e0a8b */
[----:B------:R-:W-:Y:S01]  /*7c80*/  IABS R8, R11 ;  /* 0x0000000b00087213 */ /* 0x000fe20000000000 */
[----:B-1----:R-:W-:Y:S01]  /*7c90*/  IMAD.MOV.U32 R0, RZ, RZ, R10 ;  /* 0x000000ffff007224 */ /* 0x002fe200078e000a */
[----:B------:R-:W-:Y:S01]  /*7ca0*/  IABS R10, R13 ;  /* 0x0000000d000a7213 */ /* 0x000fe20000000000 */
[----:B------:R-:W-:Y:S01]  /*7cb0*/  @!P5 IMAD.IADD R12, R12, 0x1, -R139 ;  /* 0x000000010c0cd824 */ /* 0x000fe200078e0a8b */
[----:B------:R-:W-:Y:S01]  /*7cc0*/  ISETP.GE.AND P5, PT, R15, RZ, PT ;  /* 0x000000ff0f00720c */ /* 0x000fe20003fa6270 */
[----:B------:R-:W-:Y:S01]  /*7cd0*/  @!P1 IMAD.MOV R0, RZ, RZ, -R0 ;  /* 0x000000ffff009224 */ /* 0x000fe200078e0a00 */
[----:B------:R-:W-:Y:S01]  /*7ce0*/  ISETP.GT.U32.AND P1, PT, R139, R14, PT ;  /* 0x0000000e8b00720c */ /* 0x000fe20003f24070 */
[----:B------:R-:W-:Y:S01]  /*7cf0*/  VIADD R15, R33, 0x8e ;  /* 0x0000008e210f7836 */ /* 0x000fe20000000000 */
[----:B------:R-:W-:Y:S01]  /*7d00*/  @!P6 IADD3 R4, PT, PT, R4, -R139, RZ ;  /* 0x8000008b0404e210 */ /* 0x000fe20007ffe0ff */
[----:B------:R-:W-:Y:S01]  /*7d10*/  IMAD.HI.U32 R3, R103, R8, RZ ;  /* 0x0000000867037227 */ /* 0x000fe200078e00ff */
[C---:B------:R-:W-:Y:S01]  /*7d20*/  ISETP.GT.U32.AND P6, PT, R139.reuse, R6, PT ;  /* 0x000000068b00720c */ /* 0x040fe20003fc4070 */
[----:B------:R1:W-:Y:S01]  /*7d30*/  STL [R1+0x200], R0 ;  /* 0x0002000001007387 */ /* 0x0003e20000100800 */
[----:B------:R-:W-:Y:S01]  /*7d40*/  ISETP.GT.U32.AND P2, PT, R139, R16, PT ;  /* 0x000000108b00720c */ /* 0x000fe20003f44070 */
[----:B------:R-:W-:Y:S01]  /*7d50*/  IMAD.HI.U32 R5, R103, R10, RZ ;  /* 0x0000000a67057227 */ /* 0x000fe200078e00ff */
[----:B------:R-:W-:-:S03]  /*7d60*/  IABS R18, R15 ;  /* 0x0000000f00127213 */ /* 0x000fc60000000000 */
[----:B------:R-:W-:Y:S02]  /*7d70*/  IMAD.MOV.U32 R2, RZ, RZ, R12 ;  /* 0x000000ffff027224 */ /* 0x000fe400078e000c */
[----:B------:R-:W-:Y:S01]  /*7d80*/  @!P1 IMAD.IADD R14, R14, 0x1, -R139 ;  /* 0x000000010e0e9824 */ /* 0x000fe200078e0a8b */
[----:B------:R-:W-:Y:S01]  /*7d90*/  ISETP.GT.U32.AND P1, PT, R139, R252, PT ;  /* 0x000000fc8b00720c */ /* 0x000fe20003f24070 */
[----:B------:R-:W-:Y:S02]  /*7da0*/  IMAD.HI.U32 R7, R103, R18, RZ ;  /* 0x0000001267077227 */ /* 0x000fe400078e00ff */
[----:B------:R-:W-:Y:S02]  /*7db0*/  @!P6 IADD3 R6, PT, PT, R6, -R139, RZ ;  /* 0x8000008b0606e210 */ /* 0x000fe40007ffe0ff */
[----:B------:R-:W-:Y:S02]  /*7dc0*/  IMAD.MOV R3, RZ, RZ, -R3 ;  /* 0x000000ffff037224 */ /* 0x000fe400078e0a03 */
[----:B------:R-:W-:-:S02]  /*7dd0*/  IMAD.MOV R5, RZ, RZ, -R5 ;  /* 0x000000ffff057224 */ /* 0x000fc400078e0a05 */
[----:B------:R-:W-:Y:S02]  /*7de0*/  @!P3 IMAD.MOV R2, RZ, RZ, -R2 ;  /* 0x000000ffff02b224 */ /* 0x000fe400078e0a02 */
[----:B-1----:R-:W-:Y:S02]  /*7df0*/  IMAD.MOV.U32 R0, RZ, RZ, R14 ;  /* 0x000000ffff007224 */ /* 0x002fe400078e000e */
[--C-:B------:R-:W-:Y:S01]  /*7e00*/  @!P1 IMAD.IADD R252, R252, 0x1, -R139.reuse ;  /* 0x00000001fcfc9824 */ /* 0x100fe200078e0a8b */
[----:B------:R1:W-:Y:S01]  /*7e10*/  STL [R1+0x1fc], R2 ;  /* 0x0001fc0201007387 */ /* 0x0003e20000100800 */
[----:B------:R-:W-:Y:S01]  /*7e20*/  @!P2 IMAD.IADD R16, R16, 0x1, -R139 ;  /* 0x000000011010a824 */ /* 0x000fe200078e0a8b */
[----:B------:R-:W-:Y:S01]  /*7e30*/  ISETP.GE.AND P1, PT, R9, RZ, PT ;  /* 0x000000ff0900720c */ /* 0x000fe20003f26270 */
[----:B------:R-:W-:Y:S01]  /*7e40*/  IMAD.MOV R7, RZ, RZ, -R7 ;  /* 0x000000ffff077224 */ /* 0x000fe200078e0a07 */
[C---:B------:R-:W-:Y:S01]  /*7e50*/  ISETP.GT.U32.AND P6, PT, R139.reuse, R252, PT ;  /* 0x000000fc8b00720c */ /* 0x040fe20003fc4070 */
[----:B------:R-:W-:Y:S01]  /*7e60*/  IMAD R251, R139, R3, R8 ;  /* 0x000000038bfb7224 */ /* 0x000fe200078e0208 */
[----:B------:R-:W-:Y:S01]  /*7e70*/  ISETP.GE.AND P2, PT, R17, RZ, PT ;  /* 0x000000ff1100720c */ /* 0x000fe20003f46270 */
[----:B------:R-:W-:Y:S01]  /*7e80*/  IMAD R8, R139, R5, R10 ;  /* 0x000000058b087224 */ /* 0x000fe200078e020a */
[C---:B------:R-:W-:Y:S01]  /*7e90*/  IADD3 R9, PT, PT, R33.reuse, 0x91, RZ ;  /* 0x0000009121097810 */ /* 0x040fe20007ffe0ff */
[----:B------:R-:W-:Y:S01]  /*7ea0*/  VIADD R5, R33, 0x8f ;  /* 0x0000008f21057836 */ /* 0x000fe20000000000 */
[C---:B------:R-:W-:Y:S01]  /*7eb0*/  ISETP.GT.U32.AND P3, PT, R139.reuse, R251, PT ;  /* 0x000000fb8b00720c */ /* 0x040fe20003f64070 */
[----:B------:R-:W-:Y:S01]  /*7ec0*/  @!P0 IMAD.MOV R0, RZ, RZ, -R0 ;  /* 0x000000ffff008224 */ /* 0x000fe200078e0a00 */
[C---:B------:R-:W-:Y:S01]  /*7ed0*/  ISETP.GT.U32.AND P0, PT, R139.reuse, R6, PT ;  /* 0x000000068b00720c */ /* 0x040fe20003f04070 */
[----:B------:R-:W-:Y:S01]  /*7ee0*/  IMAD R10, R139, R7, R18 ;  /* 0x000000078b0a7224 */ /* 0x000fe200078e0212 */
[----:B------:R-:W-:Y:S01]  /*7ef0*/  IABS R12, R5 ;  /* 0x00000005000c7213 */ /* 0x000fe20000000000 */
[----:B-1----:R-:W-:Y:S01]  /*7f00*/  IMAD.MOV.U32 R2, RZ, RZ, R16 ;  /* 0x000000ffff027224 */ /* 0x002fe200078e0010 */
[----:B------:R1:W-:Y:S01]  /*7f10*/  STL [R1+0x1f8], R0 ;  /* 0x0001f80001007387 */ /* 0x0003e20000100800 */
[----:B------:R-:W-:Y:S01]  /*7f20*/  @!P6 IADD3 R252, PT, PT, R252, -R139, RZ ;  /* 0x8000008bfcfce210 */ /* 0x000fe20007ffe0ff */
[----:B------:R-:W-:Y:S01]  /*7f30*/  VIADD R7, R33, 0x90 ;  /* 0x0000009021077836 */ /* 0x000fe20000000000 */
[C---:B------:R-:W-:Y:S01]  /*7f40*/  ISETP.GT.U32.AND P6, PT, R139.reuse, R10, PT ;  /* 0x0000000a8b00720c */ /* 0x040fe20003fc4070 */
[----:B------:R-:W-:Y:S01]  /*7f50*/  @!P4 IMAD.MOV R2, RZ, RZ, -R2 ;  /* 0x000000ffff02c224 */ /* 0x000fe200078e0a02 */
[----:B------:R-:W-:Y:S01]  /*7f60*/  ISETP.GT.U32.AND P4, PT, R139, R8, PT ;  /* 0x000000088b00720c */ /* 0x000fe20003f84070 */
[----:B------:R-:W-:Y:S01]  /*7f70*/  IMAD.HI.U32 R3, R103, R12, RZ ;  /* 0x0000000c67037227 */ /* 0x000fe200078e00ff */
[----:B------:R-:W-:-:S02]  /*7f80*/  IABS R14, R7 ;  /* 0x00000007000e7213 */ /* 0x000fc40000000000 */
[----:B------:R-:W-:Y:S01]  /*7f90*/  STL [R1+0x1f4], R2 ;  /* 0x0001f40201007387 */ /* 0x000fe20000100800 */
[----:B-1----:R-:W-:Y:S02]  /*7fa0*/  IMAD.MOV.U32 R0, RZ, RZ, R4 ;  /* 0x000000ffff007224 */ /* 0x002fe400078e0004 */
[----:B------:R-:W-:Y:S02]  /*7fb0*/  IMAD.MOV R4, RZ, RZ, -R3 ;  /* 0x000000ffff047224 */ /* 0x000fe400078e0a03 */
[----:B------:R-:W-:Y:S01]  /*7fc0*/  @!P5 IMAD.MOV R0, RZ, RZ, -R0 ;  /* 0x000000ffff00d224 */ /* 0x000fe200078e0a00 */
[----:B------:R-:W-:Y:S01]  /*7fd0*/  ISETP.GE.AND P5, PT, R11, RZ, PT ;  /* 0x000000ff0b00720c */ /* 0x000fe20003fa6270 */
[--C-:B------:R-:W-:Y:S01]  /*7fe0*/  @!P0 IMAD.IADD R6, R6, 0x1, -R139.reuse ;  /* 0x0000000106068824 */ /* 0x100fe200078e0a8b */
[----:B------:R-:W-:Y:S01]  /*7ff0*/  ISETP.GE.AND P0, PT, R13, RZ, PT ;  /* 0x000000ff0d00720c */ /* 0x000fe20003f06270 */
[--C-:B------:R-:W-:Y:S01]  /*8000*/  @!P3 IMAD.IADD R251, R251, 0x1, -R139.reuse ;  /* 0x00000001fbfbb824 */ /* 0x100fe200078e0a8b */
[----:B------:R1:W-:Y:S01]  /*8010*/  STL [R1+0x1f0], R0 ;  /* 0x0001f00001007387 */ /* 0x0003e20000100800 */
[C---:B------:R-:W-:Y:S01]  /*8020*/  IMAD R4, R139.reuse, R4, R12 ;  /* 0x000000048b047224 */ /* 0x040fe200078e020c */
[----:B------:R-:W-:Y:S01]  /*8030*/  IABS R12, R9 ;  /* 0x00000009000c7213 */ /* 0x000fe20000000000 */
[--C-:B------:R-:W-:Y:S01]  /*8040*/  @!P4 IMAD.IADD R8, R8, 0x1, -R139.reuse ;  /* 0x000000010808c824 */ /* 0x100fe200078e0a8b */
[----:B------:R-:W-:Y:S01]  /*8050*/  ISETP.GT.U32.AND P4, PT, R139, R251, PT ;  /* 0x000000fb8b00720c */ /* 0x000fe20003f84070 */
[----:B------:R-:W-:Y:S01]  /*8060*/  @!P6 IMAD.IADD R10, R10, 0x1, -R139 ;  /* 0x000000010a0ae824 */ /* 0x000fe200078e0a8b */
[----:B------:R-:W-:Y:S01]  /*8070*/  ISETP.GE.AND P3, PT, R15, RZ, PT ;  /* 0x000000ff0f00720c */ /* 0x000fe20003f66270 */
[----:B------:R-:W-:Y:S01]  /*8080*/  @!P2 IMAD.MOV R252, RZ, RZ, -R252 ;  /* 0x000000fffffca224 */ /* 0x000fe200078e0afc */
[----:B------:R-:W-:Y:S01]  /*8090*/  ISETP.GT.U32.AND P6, PT, R139, R8, PT ;  /* 0x000000088b00720c */ /* 0x000fe20003fc4070 */
[----:B------:R-:W-:Y:S01]  /*80a0*/  IMAD.HI.U32 R3, R103, R14, RZ ;  /* 0x0000000e67037227 */ /* 0x000fe200078e00ff */
[----:B------:R-:W-:-:S02]  /*80b0*/  ISETP.GT.U32.AND P2, PT, R139, R10, PT ;  /* 0x0000000a8b00720c */ /* 0x000fc40003f44070 */
[----:B------:R-:W-:Y:S01]  /*80c0*/  IADD3 R15, PT, PT, R33, 0x9a, RZ ;  /* 0x0000009a210f7810 */ /* 0x000fe20007ffe0ff */
[----:B-1----:R-:W-:Y:S02]  /*80d0*/  IMAD.MOV.U32 R0, RZ, RZ, R6 ;  /* 0x000000ffff007224 */ /* 0x002fe400078e0006 */
[----:B------:R-:W-:Y:S01]  /*80e0*/  IMAD.MOV R3, RZ, RZ, -R3 ;  /* 0x000000ffff037224 */ /* 0x000fe200078e0a03 */
[----:B------:R-:W-:Y:S01]  /*80f0*/  IABS R16, R15 ;  /* 0x0000000f00107213 */ /* 0x000fe20000000000 */
[----:B------:R-:W-:Y:S01]  /*8100*/  @!P1 IMAD.MOV R0, RZ, RZ, -R0 ;  /* 0x000000ffff009224 */ /* 0x000fe200078e0a00 */
[C---:B------:R-:W-:Y:S01]  /*8110*/  ISETP.GT.U32.AND P1, PT, R139.reuse, R4, PT ;  /* 0x000000048b00720c */ /* 0x040fe20003f24070 */
[----:B------:R-:W-:Y:S02]  /*8120*/  IMAD R6, R139, R3, R14 ;  /* 0x000000038b067224 */ /* 0x000fe400078e020e */
[--C-:B------:R-:W-:Y:S01]  /*8130*/  @!P4 IMAD.IADD R251, R251, 0x1, -R139.reuse ;  /* 0x00000001fbfbc824 */ /* 0x100fe200078e0a8b */
[----:B------:R1:W-:Y:S01]  /*8140*/  STL [R1+0x1ec], R0 ;  /* 0x0001ec0001007387 */ /* 0x0003e20000100800 */
[--C-:B------:R-:W-:Y:S01]  /*8150*/  @!P6 IMAD.IADD R8, R8, 0x1, -R139.reuse ;  /* 0x000000010808e824 */ /* 0x100fe200078e0a8b */
[----:B------:R-:W-:Y:S01]  /*8160*/  ISETP.GT.U32.AND P6, PT, R139, R6, PT ;  /* 0x000000068b00720c */ /* 0x000fe20003fc4070 */
[----:B------:R-:W-:Y:S01]  /*8170*/  @!P2 IMAD.IADD R10, R10, 0x1, -R139 ;  /* 0x000000010a0aa824 */ /* 0x000fe200078e0a8b */
[----:B------:R-:W-:Y:S01]  /*8180*/  ISETP.GE.AND P2, PT, R7, RZ, PT ;  /* 0x000000ff0700720c */ /* 0x000fe20003f46270 */
[----:B------:R-:W-:Y:S01]  /*8190*/  VIADD R7, R33, 0x93 ;  /* 0x0000009321077836 */ /* 0x000fe20000000000 */
[----:B------:R-:W-:Y:S01]  /*81a0*/  ISETP.GE.AND P4, PT, R5, RZ, PT ;  /* 0x000000ff0500720c */ /* 0x000fe20003f86270 */
[----:B------:R-:W-:-:S02]  /*81b0*/  @!P5 IMAD.MOV R251, RZ, RZ, -R251 ;  /* 0x000000fffffbd224 */ /* 0x000fc400078e0afb */
[----:B------:R-:W-:Y:S01]  /*81c0*/  @!P1 IADD3 R4, PT, PT, R4, -R139, RZ ;  /* 0x8000008b04049210 */ /* 0x000fe20007ffe0ff */
[----:B------:R-:W-:Y:S01]  /*81d0*/  IMAD.HI.U32 R3, R103, R12, RZ ;  /* 0x0000000c67037227 */ /* 0x000fe200078e00ff */
[----:B------:R-:W-:Y:S02]  /*81e0*/  IABS R14, R7 ;  /* 0x00000007000e7213 */ /* 0x000fe40000000000 */
[----:B------:R-:W-:Y:S01]  /*81f0*/  ISETP.GT.U32.AND P5, PT, R139, R4, PT ;  /* 0x000000048b00720c */ /* 0x000fe20003fa4070 */
[----:B------:R-:W-:Y:S01]  /*8200*/  IMAD.MOV R3, RZ, RZ, -R3 ;  /* 0x000000ffff037224 */ /* 0x000fe200078e0a03 */
[----:B------:R-:W-:Y:S01]  /*8210*/  ISETP.GE.AND P1, PT, R9, RZ, PT ;  /* 0x000000ff0900720c */ /* 0x000fe20003f26270 */
[----:B------:R-:W-:Y:S02]  /*8220*/  IMAD.MOV.U32 R2, RZ, RZ, R8 ;  /* 0x000000ffff027224 */ /* 0x000fe400078e0008 */
[----:B-1----:R-:W-:Y:S02]  /*8230*/  IMAD.MOV.U32 R0, RZ, RZ, R10 ;  /* 0x000000ffff007224 */ /* 0x002fe400078e000a */
[----:B------:R-:W-:-:S02]  /*8240*/  IMAD R12, R139, R3, R12 ;  /* 0x000000038b0c7224 */ /* 0x000fc400078e020c */
[----:B------:R-:W-:Y:S01]  /*8250*/  IMAD.HI.U32 R3, R103, R14, RZ ;  /* 0x0000000e67037227 */ /* 0x000fe200078e00ff */
[----:B------:R-:W-:-:S03]  /*8260*/  @!P3 IADD3 R0, PT, PT, -R0, RZ, RZ ;  /* 0x000000ff0000b210 */ /* 0x000fc60007ffe1ff */
[----:B------:R-:W-:Y:S01]  /*8270*/  @!P0 IMAD.MOV R2, RZ, RZ, -R2 ;  /* 0x000000ffff028224 */ /* 0x000fe200078e0a02 */
[C---:B------:R-:W-:Y:S01]  /*8280*/  ISETP.GT.U32.AND P0, PT, R139.reuse, R12, PT ;  /* 0x0000000c8b00720c */ /* 0x040fe20003f04070 */
[----:B------:R-:W-:Y:S02]  /*8290*/  @!P6 IMAD.IADD R6, R6, 0x1, -R139 ;  /* 0x000000010606e824 */ /* 0x000fe400078e0a8b */
[----:B------:R-:W-:Y:S01]  /*82a0*/  IMAD.MOV R3, RZ, RZ, -R3 ;  /* 0x000000ffff037224 */ /* 0x000fe200078e0a03 */
[----:B------:R-:W-:Y:S01]  /*82b0*/  STL [R1+0x1e8], R2 ;  /* 0x0001e80201007387 */ /* 0x000fe20000100800 */
[----:B------:R-:W-:Y:S01]  /*82c0*/  @!P5 IMAD.IADD R4, R4, 0x1, -R139 ;  /* 0x000000010404d824 */ /* 0x000fe200078e0a8b */
[----:B------:R-:W-:Y:S01]  /*82d0*/  ISETP.GT.U32.AND P6, PT, R139, R6, PT ;  /* 0x000000068b00720c */ /* 0x000fe20003fc4070 */
[----:B------:R-:W-:Y:S01]  /*82e0*/  VIADD R11, R33, 0x92 ;  /* 0x00000092210b7836 */ /* 0x000fe20000000000 */
[----:B------:R1:W-:Y:S01]  /*82f0*/  STL [R1+0x1e4], R0 ;  /* 0x0001e40001007387 */ /* 0x0003e20000100800 */
[----:B------:R-:W-:-:S02]  /*8300*/  IMAD R249, R139, R3, R14 ;  /* 0x000000038bf97224 */ /* 0x000fc400078e020e */
[----:B------:R-:W-:Y:S01]  /*8310*/  VIADD R9, R33, 0x96 ;  /* 0x0000009621097836 */ /* 0x000fe20000000000 */
[----:B------:R-:W-:Y:S01]  /*8320*/  IABS R250, R11 ;  /* 0x0000000b00fa7213 */ /* 0x000fe20000000000 */
[----:B------:R-:W-:Y:S01]  /*8330*/  @!P0 IMAD.IADD R12, R12, 0x1, -R139 ;  /* 0x000000010c0c8824 */ /* 0x000fe200078e0a8b */
[----:B------:R-:W-:Y:S01]  /*8340*/  ISETP.GE.AND P3, PT, R11, RZ, PT ;  /* 0x000000ff0b00720c */ /* 0x000fe20003f66270 */
[----:B------:R-:W-:Y:S01]  /*8350*/  VIADD R11, R33, 0x98 ;  /* 0x00000098210b7836 */ /* 0x000fe20000000000 */
[----:B------:R-:W-:Y:S01]  /*8360*/  IABS R10, R9 ;  /* 0x00000009000a7213 */ /* 0x000fe20000000000 */
[----:B------:R-:W-:Y:S01]  /*8370*/  IMAD.HI.U32 R5, R103, R250, RZ ;  /* 0x000000fa67057227 */ /* 0x000fe200078e00ff */
[----:B------:R-:W-:-:S03]  /*8380*/  ISETP.GT.U32.AND P0, PT, R139, R12, PT ;  /* 0x0000000c8b00720c */ /* 0x000fc60003f04070 */
[----:B-1----:R-:W-:Y:S02]  /*8390*/  IMAD.MOV.U32 R0, RZ, RZ, R4 ;  /* 0x000000ffff007224 */ /* 0x002fe400078e0004 */
[----:B------:R-:W-:Y:S02]  /*83a0*/  IMAD.MOV R5, RZ, RZ, -R5 ;  /* 0x000000ffff057224 */ /* 0x000fe400078e0a05 */
[----:B------:R-:W-:Y:S01]  /*83b0*/  @!P4 IMAD.MOV R0, RZ, RZ, -R0 ;  /* 0x000000ffff00c224 */ /* 0x000fe200078e0a00 */
[----:B------:R-:W-:Y:S01]  /*83c0*/  ISETP.GT.U32.AND P4, PT, R139, R249, PT ;  /* 0x000000f98b00720c */ /* 0x000fe20003f84070 */
[----:B------:R-:W-:Y:S01]  /*83d0*/  @!P6 IMAD.IADD R6, R6, 0x1, -R139 ;  /* 0x000000010606e824 */ /* 0x000fe200078e0a8b */
[----:B------:R-:W-:Y:S01]  /*83e0*/  ISETP.GE.AND P6, PT, R7, RZ, PT ;  /* 0x000000ff0700720c */ /* 0x000fe20003fc6270 */
[----:B------:R-:W-:Y:S02]  /*83f0*/  VIADD R7, R33, 0x95 ;  /* 0x0000009521077836 */ /* 0x000fe40000000000 */
[----:B------:R-:W-:-:S02]  /*8400*/  IMAD R250, R139, R5, R250 ;  /* 0x000000058bfa7224 */ /* 0x000fc400078e02fa */
[----:B------:R-:W-:Y:S01]  /*8410*/  VIADD R5, R33, 0x94 ;  /* 0x0000009421057836 */ /* 0x000fe20000000000 */
[----:B------:R-:W-:Y:S01]  /*8420*/  IABS R8, R7 ;  /* 0x0000000700087213 */ /* 0x000fe20000000000 */
[----:B------:R-:W-:Y:S01]  /*8430*/  IMAD.MOV.U32 R39, RZ, RZ, R6 ;  /* 0x000000ffff277224 */ /* 0x000fe200078e0006 */
[----:B------:R-:W-:Y:S01]  /*8440*/  ISETP.GT.U32.AND P5, PT, R139, R250, PT ;  /* 0x000000fa8b00720c */ /* 0x000fe20003fa4070 */
[--C-:B------:R-:W-:Y:S01]  /*8450*/  @!P0 IMAD.IADD R12, R12, 0x1, -R139.reuse ;  /* 0x000000010c0c8824 */ /* 0x100fe200078e0a8b */
[----:B------:R-:W-:Y:S01]  /*8460*/  IABS R248, R5 ;  /* 0x0000000500f87213 */ /* 0x000fe20000000000 */
[----:B------:R-:W-:Y:S01]  /*8470*/  @!P4 IMAD.IADD R249, R249, 0x1, -R139 ;  /* 0x00000001f9f9c824 */ /* 0x000fe200078e0a8b */
[----:B------:R-:W-:Y:S01]  /*8480*/  ISETP.GE.AND P0, PT, R7, RZ, PT ;  /* 0x000000ff0700720c */ /* 0x000fe20003f06270 */
[----:B------:R-:W-:-:S03]  /*8490*/  IMAD.HI.U32 R4, R103, R8, RZ ;  /* 0x0000000867047227 */ /* 0x000fc600078e00ff */
[----:B------:R-:W-:Y:S01]  /*84a0*/  ISETP.GT.U32.AND P4, PT, R139, R249, PT ;  /* 0x000000f98b00720c */ /* 0x000fe20003f84070 */
[----:B------:R-:W-:Y:S02]  /*84b0*/  IMAD.MOV R4, RZ, RZ, -R4 ;  /* 0x000000ffff047224 */ /* 0x000fe400078e0a04 */
[----:B------:R-:W-:Y:S02]  /*84c0*/  IMAD.HI.U32 R3, R103, R248, RZ ;  /* 0x000000f867037227 */ /* 0x000fe400078e00ff */
[----:B------:R-:W-:Y:S02]  /*84d0*/  @!P5 IADD3 R250, PT, PT, R250, -R139, RZ ;  /* 0x8000008bfafad210 */ /* 0x000fe40007ffe0ff */
[C---:B------:R-:W-:Y:S02]  /*84e0*/  IMAD R4, R139.reuse, R4, R8 ;  /* 0x000000048b047224 */ /* 0x040fe400078e0208 */
[----:B------:R-:W-:Y:S01]  /*84f0*/  ISETP.GT.U32.AND P5, PT, R139, R250, PT ;  /* 0x000000fa8b00720c */ /* 0x000fe20003fa4070 */
[----:B------:R-:W-:Y:S01]  /*8500*/  @!P2 IMAD.MOV R39, RZ, RZ, -R39 ;  /* 0x000000ffff27a224 */ /* 0x000fe200078e0a27 */
[----:B------:R-:W-:Y:S01]  /*8510*/  ISETP.GE.AND P2, PT, R5, RZ, PT ;  /* 0x000000ff0500720c */ /* 0x000fe20003f46270 */
[----:B------:R-:W-:-:S03]  /*8520*/  IMAD.HI.U32 R5, R103, R10, RZ ;  /* 0x0000000a67057227 */ /* 0x000fc600078e00ff */
[----:B------:R-:W-:Y:S01]  /*8530*/  STL [R1+0x5fc4], R39 ;  /* 0x005fc42701007387 */ /* 0x000fe20000100800 */
[----:B------:R-:W-:Y:S01]  /*8540*/  @!P4 IMAD.IADD R249, R249, 0x1, -R139 ;  /* 0x00000001f9f9c824 */ /* 0x000fe200078e0a8b */
[----:B------:R-:W-:Y:S01]  /*8550*/  ISETP.GT.U32.AND P4, PT, R139, R4, PT ;  /* 0x000000048b00720c */ /* 0x000fe20003f84070 */
[----:B------:R-:W-:Y:S01]  /*8560*/  IMAD.MOV R3, RZ, RZ, -R3 ;  /* 0x000000ffff037224 */ /* 0x000fe200078e0a03 */
[----:B------:R1:W-:Y:S01]  /*8570*/  STL [R1+0x1e0], R0 ;  /* 0x0001e00001007387 */ /* 0x0003e20000100800 */
[----:B------:R-:W-:Y:S01]  /*8580*/  IADD3 R5, PT, PT, -R5, RZ, RZ ;  /* 0x000000ff05057210 */ /* 0x000fe20007ffe1ff */
[----:B------:R-:W-:Y:S02]  /*8590*/  @!P6 IMAD.MOV R249, RZ, RZ, -R249 ;  /* 0x000000fffff9e224 */ /* 0x000fe400078e0af9 */
[----:B------:R-:W-:Y:S02]  /*85a0*/  IMAD R248, R139, R3, R248 ;  /* 0x000000038bf87224 */ /* 0x000fe400078e02f8 */
[----:B------:R-:W-:-:S02]  /*85b0*/  VIADD R3, R33, 0x97 ;  /* 0x0000009721037836 */ /* 0x000fc40000000000 */
[--C-:B------:R-:W-:Y:S01]  /*85c0*/  @!P5 IMAD.IADD R250, R250, 0x1, -R139.reuse ;  /* 0x00000001fafad824 */ /* 0x100fe200078e0a8b */
[----:B------:R-:W-:Y:S01]  /*85d0*/  ISETP.GE.AND P5, PT, R9, RZ, PT ;  /* 0x000000ff0900720c */ /* 0x000fe20003fa6270 */
[----:B-1----:R-:W-:Y:S01]  /*85e0*/  IMAD.MOV.U32 R0, RZ, RZ, R12 ;  /* 0x000000ffff007224 */ /* 0x002fe200078e000c */
[----:B------:R-:W-:Y:S01]  /*85f0*/  IABS R12, R11 ;  /* 0x0000000b000c7213 */ /* 0x000fe20000000000 */
[C---:B------:R-:W-:Y:S01]  /*8600*/  IMAD R6, R139.reuse, R5, R10 ;  /* 0x000000058b067224 */ /* 0x040fe200078e020a */
[----:B------:R-:W-:Y:S01]  /*8610*/  IABS R10, R3 ;  /* 0x00000003000a7213 */ /* 0x000fe20000000000 */
[----:B------:R-:W-:Y:S01]  /*8620*/  @!P1 IMAD.MOV R0, RZ, RZ, -R0 ;  /* 0x000000ffff009224 */ /* 0x000fe200078e0a00 */
[C---:B------:R-:W-:Y:S01]  /*8630*/  ISETP.GT.U32.AND P1, PT, R139.reuse, R248, PT ;  /* 0x000000f88b00720c */ /* 0x040fe20003f24070 */
[----:B------:R-:W-:Y:S01]  /*8640*/  @!P4 IMAD.IADD R4, R4, 0x1, -R139 ;  /* 0x000000010404c824 */ /* 0x000fe200078e0a8b */
[----:B------:R-:W-:Y:S01]  /*8650*/  ISETP.GT.U32.AND P6, PT, R139, R6, PT ;  /* 0x000000068b00720c */ /* 0x000fe20003fc4070 */
[----:B------:R-:W-:Y:S01]  /*8660*/  @!P3 IMAD.MOV R250, RZ, RZ, -R250 ;  /* 0x000000fffffab224 */ /* 0x000fe200078e0afa */
[----:B------:R-:W-:Y:S01]  /*8670*/  ISETP.GE.AND P3, PT, R3, RZ, PT ;  /* 0x000000ff0300720c */ /* 0x000fe20003f66270 */
[----:B------:R-:W-:Y:S01]  /*8680*/  IMAD.HI.U32 R3, R103, R10, RZ ;  /* 0x0000000a67037227 */ /* 0x000fe200078e00ff */
[----:B------:R-:W-:Y:S01]  /*8690*/  ISETP.GT.U32.AND P4, PT, R139, R4, PT ;  /* 0x000000048b00720c */ /* 0x000fe20003f84070 */
[----:B------:R1:W-:Y:S02]  /*86a0*/  STL [R1+0x1dc], R0 ;  /* 0x0001dc0001007387 */ /* 0x0003e40000100800 */
[----:B------:R-:W-:-:S04]  /*86b0*/  IMAD.HI.U32 R5, R103, R12, RZ ;  /* 0x0000000c67057227 */ /* 0x000fc800078e00ff */
[----:B------:R-:W-:Y:S02]  /*86c0*/  IMAD.HI.U32 R8, R103, R16, RZ ;  /* 0x0000001067087227 */ /* 0x000fe400078e00ff */
[----:B------:R-:W-:Y:S02]  /*86d0*/  @!P6 IADD3 R6, PT, PT, R6, -R139, RZ ;  /* 0x8000008b0606e210 */ /* 0x000fe40007ffe0ff */
[----:B------:R-:W-:Y:S01]  /*86e0*/  VIADD R13, R33, 0x99 ;  /* 0x00000099210d7836 */ /* 0x000fe20000000000 */
[----:B------:R-:W-:Y:S01]  /*86f0*/  IADD3 R9, PT, PT, -R8, RZ, RZ ;  /* 0x000000ff08097210 */ /* 0x000fe20007ffe1ff */
[----:B------:R-:W-:Y:S02]  /*8700*/  IMAD.MOV R3, RZ, RZ, -R3 ;  /* 0x000000ffff037224 */ /* 0x000fe400078e0a03 */
[----:B------:R-:W-:Y:S01]  /*8710*/  IMAD.MOV R5, RZ, RZ, -R5 ;  /* 0x000000ffff057224 */ /* 0x000fe200078e0a05 */
[----:B------:R-:W-:Y:S01]  /*8720*/  IABS R14, R13 ;  /* 0x0000000d000e7213 */ /* 0x000fe20000000000 */
[----:B------:R-:W-:-:S02]  /*8730*/  @!P1 IMAD.IADD R248, R248, 0x1, -R139 ;  /* 0x00000001f8f89824 */ /* 0x000fc400078e0a8b */
[C---:B------:R-:W-:Y:S02]  /*8740*/  IMAD R8, R139.reuse, R3, R10 ;  /* 0x000000038b087224 */ /* 0x040fe400078e020a */
[C---:B------:R-:W-:Y:S01]  /*8750*/  IMAD R10, R139.reuse, R5, R12 ;  /* 0x000000058b0a7224 */ /* 0x040fe200078e020c */
[C---:B------:R-:W-:Y:S01]  /*8760*/  ISETP.GT.U32.AND P1, PT, R139.reuse, R248, PT ;  /* 0x000000f88b00720c */ /* 0x040fe20003f24070 */
[----:B------:R-:W-:Y:S01]  /*8770*/  @!P4 IMAD.IADD R4, R4, 0x1, -R139 ;  /* 0x000000010404c824 */ /* 0x000fe200078e0a8b */
[----:B------:R-:W-:Y:S01]  /*8780*/  ISETP.GT.U32.AND P4, PT, R139, R8, PT ;  /* 0x000000088b00720c */ /* 0x000fe20003f84070 */
[----:B------:R-:W-:Y:S01]  /*8790*/  IMAD.HI.U32 R7, R103, R14, RZ ;  /* 0x0000000e67077227 */ /* 0x000fe200078e00ff */
[----:B------:R-:W-:-:S03]  /*87a0*/  ISETP.GT.U32.AND P6, PT, R139, R10, PT ;  /* 0x0000000a8b00720c */ /* 0x000fc60003fc4070 */
[----:B------:R-:W-:Y:S02]  /*87b0*/  IMAD.MOV R7, RZ, RZ, -R7 ;  /* 0x000000ffff077224 */ /* 0x000fe400078e0a07 */
[----:B-1----:R-:W-:Y:S02]  /*87c0*/  IMAD.MOV.U32 R0, RZ, RZ, R4 ;  /* 0x000000ffff007224 */ /* 0x002fe400078e0004 */
[C---:B------:R-:W-:Y:S02]  /*87d0*/  IMAD R12, R139.reuse, R7, R14 ;  /* 0x000000078b0c7224 */ /* 0x040fe400078e020e */
[----:B------:R-:W-:Y:S02]  /*87e0*/  IMAD R14, R139, R9, R16 ;  /* 0x000000098b0e7224 */ /* 0x000fe400078e0210 */
[C---:B------:R-:W-:Y:S02]  /*87f0*/  VIADD R7, R33.reuse, 0x9b ;  /* 0x0000009b21077836 */ /* 0x040fe40000000000 */
[----:B------:R-:W-:-:S02]  /*8800*/  VIADD R9, R33, 0x9c ;  /* 0x0000009c21097836 */ /* 0x000fc40000000000 */
[--C-:B------:R-:W-:Y:S01]  /*8810*/  @!P1 IMAD.IADD R248, R248, 0x1, -R139.reuse ;  /* 0x00000001f8f89824 */ /* 0x100fe200078e0a8b */
[----:B------:R-:W-:Y:S01]  /*8820*/  IABS R16, R7 ;  /* 0x0000000700107213 */ /* 0x000fe20000000000 */
[--C-:B------:R-:W-:Y:S01]  /*8830*/  @!P4 IMAD.IADD R8, R8, 0x1, -R139.reuse ;  /* 0x000000010808c824 */ /* 0x100fe200078e0a8b */
[----:B------:R-:W-:Y:S01]  /*8840*/  IABS R18, R9 ;  /* 0x0000000900127213 */ /* 0x000fe20000000000 */
[----:B------:R-:W-:Y:S01]  /*8850*/  @!P6 IMAD.IADD R10, R10, 0x1, -R139 ;  /* 0x000000010a0ae824 */ /* 0x000fe200078e0a8b */
[C---:B------:R-:W-:Y:S01]  /*8860*/  ISETP.GT.U32.AND P4, PT, R139.reuse, R6, PT ;  /* 0x000000068b00720c */ /* 0x040fe20003f84070 */
[----:B------:R-:W-:Y:S01]  /*8870*/  @!P2 IMAD.MOV R248, RZ, RZ, -R248 ;  /* 0x000000fffff8a224 */ /* 0x000fe200078e0af8 */
[----:B------:R-:W-:Y:S01]  /*8880*/  ISETP.GT.U32.AND P2, PT, R139, R8, PT ;  /* 0x000000088b00720c */ /* 0x000fe20003f44070 */
[----:B------:R-:W-:Y:S01]  /*8890*/  IMAD.HI.U32 R3, R103, R16, RZ ;  /* 0x0000001067037227 */ /* 0x000fe200078e00ff */
[----:B------:R-:W-:Y:S02]  /*88a0*/  ISETP.GT.U32.AND P6, PT, R139, R10, PT ;  /* 0x0000000a8b00720c */ /* 0x000fe40003fc4070 */
[----:B------:R-:W-:Y:S01]  /*88b0*/  ISETP.GE.AND P1, PT, R11, RZ, PT ;  /* 0x000000ff0b00720c */ /* 0x000fe20003f26270 */
[----:B------:R-:W-:-:S04]  /*88c0*/  IMAD.HI.U32 R5, R103, R18, RZ ;  /* 0x0000001267057227 */ /* 0x000fc800078e00ff */
[----:B------:R-:W-:Y:S02]  /*88d0*/  IMAD.MOV R3, RZ, RZ, -R3 ;  /* 0x000000ffff037224 */ /* 0x000fe400078e0a03 */
[----:B------:R-:W-:Y:S01]  /*88e0*/  IMAD.MOV R4, RZ, RZ, -R5 ;  /* 0x000000ffff047224 */ /* 0x000fe200078e0a05 */
[----:B------:R-:W-:Y:S01]  /*88f0*/  @!P4 IADD3 R6, PT, PT, R6, -R139, RZ ;  /* 0x8000008b0606c210 */ /* 0x000fe20007ffe0ff */
[----:B------:R-:W-:Y:S01]  /*8900*/  @!P0 IMAD.MOV R0, RZ, RZ, -R0 ;  /* 0x000000ffff008224 */ /* 0x000fe200078e0a00 */
[C---:B------:R-:W-:Y:S01]  /*8910*/  ISETP.GT.U32.AND P0, PT, R139.reuse, R12, PT ;  /* 0x0000000c8b00720c */ /* 0x040fe20003f04070 */
[C---:B------:R-:W-:Y:S01]  /*8920*/  IMAD R215, R139.reuse, R3, R16 ;  /* 0x000000038bd77224 */ /* 0x040fe200078e0210 */
[C---:B------:R-:W-:Y:S01]  /*8930*/  ISETP.GT.U32.AND P4, PT, R139.reuse, R14, PT ;  /* 0x0000000e8b00720c */ /* 0x040fe20003f84070 */
[C---:B------:R-:W-:Y:S01]  /*8940*/  IMAD R4, R139.reuse, R4, R18 ;  /* 0x000000048b047224 */ /* 0x040fe200078e0212 */
[----:B------:R1:W-:Y:S01]  /*8950*/  STL [R1+0x1d8], R0 ;  /* 0x0001d80001007387 */ /* 0x0003e20000100800 */
[--C-:B------:R-:W-:Y:S01]  /*8960*/  @!P2 IMAD.IADD R8, R8, 0x1, -R139.reuse ;  /* 0x000000010808a824 */ /* 0x100fe200078e0a8b */
[C---:B------:R-:W-:Y:S01]  /*8970*/  ISETP.GT.U32.AND P2, PT, R139.reuse, R215, PT ;  /* 0x000000d78b00720c */ /* 0x040fe20003f44070 */
[----:B------:R-:W-:Y:S01]  /*8980*/  @!P6 IMAD.IADD R10, R10, 0x1, -R139 ;  /* 0x000000010a0ae824 */ /* 0x000fe200078e0a8b */
[----:B------:R-:W-:Y:S01]  /*8990*/  ISETP.GT.U32.AND P6, PT, R139, R4, PT ;  /* 0x000000048b00720c */ /* 0x000fe20003fc4070 */
[----:B------:R-:W-:-:S02]  /*89a0*/  VIADD R11, R33, 0x9d ;  /* 0x0000009d210b7836 */ /* 0x000fc40000000000 */
[----:B------:R-:W-:Y:S02]  /*89b0*/  VIADD R17, R33, 0x9e ;  /* 0x0000009e21117836 */ /* 0x000fe40000000000 */
[--C-:B------:R-:W-:Y:S01]  /*89c0*/  @!P0 IMAD.IADD R12, R12, 0x1, -R139.reuse ;  /* 0x000000010c0c8824 */ /* 0x100fe200078e0a8b */
[----:B------:R-:W-:Y:S01]  /*89d0*/  IABS R20, R11 ;  /* 0x0000000b00147213 */ /* 0x000fe20000000000 */
[--C-:B------:R-:W-:Y:S01]  /*89e0*/  @!P4 IMAD.IADD R14, R14, 0x1, -R139.reuse ;  /* 0x000000010e0ec824 */ /* 0x100fe200078e0a8b */
[----:B------:R-:W-:Y:S01]  /*89f0*/  IABS R22, R17 ;  /* 0x0000001100167213 */ /* 0x000fe20000000000 */
[----:B------:R-:W-:Y:S01]  /*8a00*/  IMAD.MOV.U32 R2, RZ, RZ, R6 ;  /* 0x000000ffff027224 */ /* 0x000fe200078e0006 */
[----:B------:R-:W-:Y:S01]  /*8a10*/  ISETP.GE.AND P0, PT, R13, RZ, PT ;  /* 0x000000ff0d00720c */ /* 0x000fe20003f06270 */
[----:B------:R-:W-:Y:S01]  /*8a20*/  IMAD.HI.U32 R3, R103, R20, RZ ;  /* 0x0000001467037227 */ /* 0x000fe200078e00ff */
[----:B------:R-:W-:Y:S02]  /*8a30*/  ISETP.GE.AND P4, PT, R15, RZ, PT ;  /* 0x000000ff0f00720c */ /* 0x000fe40003f86270 */
[----:B------:R-:W-:Y:S01]  /*8a40*/  IADD3 R15, PT, PT, R33, 0xa0, RZ ;  /* 0x000000a0210f7810 */ /* 0x000fe20007ffe0ff */
[--C-:B------:R-:W-:Y:S01]  /*8a50*/  @!P2 IMAD.IADD R215, R215, 0x1, -R139.reuse ;  /* 0x00000001d7d7a824 */ /* 0x100fe200078e0a8b */
[C---:B------:R-:W-:Y:S01]  /*8a60*/  ISETP.GT.U32.AND P2, PT, R139.reuse, R12, PT ;  /* 0x0000000c8b00720c */ /* 0x040fe20003f44070 */
[----:B------:R-:W-:Y:S01]  /*8a70*/  @!P6 IMAD.IADD R4, R4, 0x1, -R139 ;  /* 0x000000010404e824 */ /* 0x000fe200078e0a8b */
[----:B------:R-:W-:Y:S01]  /*8a80*/  ISETP.GT.U32.AND P6, PT, R139, R14, PT ;  /* 0x0000000e8b00720c */ /* 0x000fe20003fc4070 */
[----:B------:R-:W-:-:S04]  /*8a90*/  IMAD.HI.U32 R5, R103, R22, RZ ;  /* 0x0000001667057227 */ /* 0x000fc800078e00ff */
[----:B------:R-:W-:Y:S02]  /*8aa0*/  IMAD.MOV R3, RZ, RZ, -R3 ;  /* 0x000000ffff037224 */ /* 0x000fe400078e0a03 */
[----:B------:R-:W-:Y:S01]  /*8ab0*/  @!P5 IMAD.MOV R2, RZ, RZ, -R2 ;  /* 0x000000ffff02d224 */ /* 0x000fe200078e0a02 */
[C---:B------:R-:W-:Y:S01]  /*8ac0*/  ISETP.GT.U32.AND P5, PT, R139.reuse, R215, PT ;  /* 0x000000d78b00720c */ /* 0x040fe20003fa4070 */
[----:B------:R-:W-:Y:S02]  /*8ad0*/  IMAD.MOV.U32 R166, RZ, RZ, R10 ;  /* 0x000000ffffa67224 */ /* 0x000fe400078e000a */
[----:B------:R-:W-:Y:S01]  /*8ae0*/  IMAD.MOV R5, RZ, RZ, -R5 ;  /* 0x000000ffff057224 */ /* 0x000fe200078e0a05 */
[----:B------:R-:W-:Y:S01]  /*8af0*/  STL [R1+0x1d4], R2 ;  /* 0x0001d40201007387 */ /* 0x000fe20000100800 */
[----:B------:R-:W-:Y:S01]  /*8b00*/  IMAD R16, R139, R3, R20 ;  /* 0x000000038b107224 */ /* 0x000fe200078e0214 */
[----:B------:R-:W-:Y:S01]  /*8b10*/  @!P1 IADD3 R166, PT, PT, -R166, RZ, RZ ;  /* 0x000000ffa6a69210 */ /* 0x000fe20007ffe1ff */
[----:B------:R-:W-:-:S02]  /*8b20*/  VIADD R13, R33, 0x9f ;  /* 0x0000009f210d7836 */ /* 0x000fc40000000000 */
[----:B-1----:R-:W-:Y:S01]  /*8b30*/  IMAD.MOV.U32 R0, RZ, RZ, R8 ;  /* 0x000000ffff007224 */ /* 0x002fe200078e0008 */
[C---:B------:R-:W-:Y:S01]  /*8b40*/  ISETP.GT.U32.AND P1, PT, R139.reuse, R16, PT ;  /* 0x000000108b00720c */ /* 0x040fe20003f24070 */
[C---:B------:R-:W-:Y:S01]  /*8b50*/  IMAD R18, R139.reuse, R5, R22 ;  /* 0x000000058b127224 */ /* 0x040fe200078e0216 */
[----:B------:R-:W-:Y:S01]  /*8b60*/  IABS R6, R13 ;  /* 0x0000000d00067213 */ /* 0x000fe20000000000 */
[----:B------:R-:W-:Y:S01]  /*8b70*/  @!P3 IMAD.MOV R0, RZ, RZ, -R0 ;  /* 0x000000ffff00b224 */ /* 0x000fe200078e0a00 */
[----:B------:R-:W-:Y:S01]  /*8b80*/  ISETP.GT.U32.AND P3, PT, R139, R4, PT ;  /* 0x000000048b00720c */ /* 0x000fe20003f64070 */
[--C-:B------:R-:W-:Y:S01]  /*8b90*/  @!P2 IMAD.IADD R12, R12, 0x1, -R139.reuse ;  /* 0x000000010c0ca824 */ /* 0x100fe200078e0a8b */
[----:B------:R-:W-:Y:S01]  /*8ba0*/  IABS R8, R15 ;  /* 0x0000000f00087213 */ /* 0x000fe20000000000 */
[--C-:B------:R-:W-:Y:S01]  /*8bb0*/  @!P6 IMAD.IADD R14, R14, 0x1, -R139.reuse ;  /* 0x000000010e0ee824 */ /* 0x100fe200078e0a8b */
[----:B------:R1:W-:Y:S01]  /*8bc0*/  STL [R1+0x1d0], R0 ;  /* 0x0001d00001007387 */ /* 0x0003e20000100800 */
[----:B------:R-:W-:Y:S01]  /*8bd0*/  ISETP.GE.AND P2, PT, R7, RZ, PT ;  /* 0x000000ff0700720c */ /* 0x000fe20003f46270 */
[----:B------:R-:W-:Y:S01]  /*8be0*/  IMAD.HI.U32 R3, R103, R6, RZ ;  /* 0x0000000667037227 */ /* 0x000fe200078e00ff */
[----:B------:R-:W-:Y:S01]  /*8bf0*/  ISETP.GT.U32.AND P6, PT, R139, R18, PT ;  /* 0x000000128b00720c */ /* 0x000fe20003fc4070 */
[----:B------:R2:W-:Y:S01]  /*8c00*/  STL [R1+0x5fc8], R166 ;  /* 0x005fc8a601007387 */ /* 0x0005e20000100800 */
[----:B------:R-:W-:Y:S01]  /*8c10*/  IADD3 R7, PT, PT, R33, 0xa5, RZ ;  /* 0x000000a521077810 */ /* 0x000fe20007ffe0ff */
[----:B------:R-:W-:Y:S01]  /*8c20*/  @!P5 IMAD.IADD R215, R215, 0x1, -R139 ;  /* 0x00000001d7d7d824 */ /* 0x000fe200078e0a8b */
[----:B------:R-:W-:Y:S01]  /*8c30*/  ISETP.GE.AND P5, PT, R9, RZ, PT ;  /* 0x000000ff0900720c */ /* 0x000fe20003fa6270 */
[----:B------:R-:W-:-:S04]  /*8c40*/  IMAD.HI.U32 R5, R103, R8, RZ ;  /* 0x0000000867057227 */ /* 0x000fc800078e00ff */
[----:B-1----:R-:W-:Y:S01]  /*8c50*/  IMAD.MOV.U32 R0, RZ, RZ, R14 ;  /* 0x000000ffff007224 */ /* 0x002fe200078e000e */
[----:B------:R-:W-:Y:S01]  /*8c60*/  IADD3 R5, PT, PT, -R5, RZ, RZ ;  /* 0x000000ff05057210 */ /* 0x000fe20007ffe1ff */
[----:B--2---:R-:W-:Y:S02]  /*8c70*/  IMAD.MOV.U32 R166, RZ, RZ, R12 ;  /* 0x000000ffffa67224 */ /* 0x004fe400078e000c */
[----:B------:R-:W-:Y:S02]  /*8c80*/  IMAD.MOV R3, RZ, RZ, -R3 ;  /* 0x000000ffff037224 */ /* 0x000fe400078e0a03 */
[----:B------:R-:W-:Y:S02]  /*8c90*/  @!P0 IMAD.MOV R166, RZ, RZ, -R166 ;  /* 0x000000ffffa68224 */ /* 0x000fe400078e0aa6 */
[----:B------:R-:W-:Y:S02]  /*8ca0*/  @!P4 IMAD.MOV R0, RZ, RZ, -R0 ;  /* 0x000000ffff00c224 */ /* 0x000fe400078e0a00 */
[--C-:B------:R-:W-:Y:S01]  /*8cb0*/  @!P3 IMAD.IADD R4, R4, 0x1, -R139.reuse ;  /* 0x000000010404b824 */ /* 0x100fe200078e0a8b */
[----:B------:R-:W-:Y:S01]  /*8cc0*/  STL [R1+0x5fd0], R166 ;  /* 0x005fd0a601007387 */ /* 0x000fe20000100800 */
[--C-:B------:R-:W-:Y:S01]  /*8cd0*/  @!P1 IMAD.IADD R16, R16, 0x1, -R139.reuse ;  /* 0x0000000110109824 */ /* 0x100fe200078e0a8b */
[----:B------:R-:W-:Y:S01]  /*8ce0*/  ISETP.GE.AND P3, PT, R11, RZ, PT ;  /* 0x000000ff0b00720c */ /* 0x000fe20003f66270 */
[C---:B------:R-:W-:Y:S01]  /*8cf0*/  IMAD R6, R139.reuse, R3, R6 ;  /* 0x000000038b067224 */ /* 0x040fe200078e0206 */
[----:B------:R1:W-:Y:S01]  /*8d00*/  STL [R1+0x1cc], R0 ;  /* 0x0001cc0001007387 */ /* 0x0003e20000100800 */
[----:B------:R-:W-:Y:S01]  /*8d10*/  @!P6 IMAD.IADD R18, R18, 0x1, -R139 ;  /* 0x000000011212e824 */ /* 0x000fe200078e0a8b */
[C---:B------:R-:W-:Y:S01]  /*8d20*/  ISETP.GT.U32.AND P0, PT, R139.reuse, R16, PT ;  /* 0x000000108b00720c */ /* 0x040fe20003f04070 */
[----:B------:R-:W-:Y:S01]  /*8d30*/  IMAD R8, R139, R5, R8 ;  /* 0x000000058b087224 */ /* 0x000fe200078e0208 */
[----:B------:R-:W-:Y:S01]  /*8d40*/  ISETP.GE.AND P1, PT, R17, RZ, PT ;  /* 0x000000ff1100720c */ /* 0x000fe20003f26270 */
[----:B------:R-:W-:Y:S01]  /*8d50*/  @!P2 IMAD.MOV R215, RZ, RZ, -R215 ;  /* 0x000000ffffd7a224 */ /* 0x000fe200078e0ad7 */
[----:B------:R-:W-:Y:S01]  /*8d60*/  ISETP.GT.U32.AND P2, PT, R139, R6, PT ;  /* 0x000000068b00720c */ /* 0x000fe20003f44070 */
[----:B------:R-:W-:Y:S01]  /*8d70*/  VIADD R3, R33, 0xa1 ;  /* 0x000000a121037836 */ /* 0x000fe20000000000 */
[----:B------:R-:W-:Y:S01]  /*8d80*/  ISETP.GT.U32.AND P4, PT, R139, R18, PT ;  /* 0x000000128b00720c */ /* 0x000fe20003f84070 */
[----:B------:R-:W-:Y:S01]  /*8d90*/  VIADD R5, R33, 0xa3 ;  /* 0x000000a321057836 */ /* 0x000fe20000000000 */
[----:B------:R-:W-:Y:S01]  /*8da0*/  ISETP.GE.AND P6, PT, R13, RZ, PT ;  /* 0x000000ff0d00720c */ /* 0x000fe20003fc6270 */
[----:B-1----:R-:W-:Y:S01]  /*8db0*/  IMAD.MOV.U32 R0, RZ, RZ, R4 ;  /* 0x000000ffff007224 */ /* 0x002fe200078e0004 */
[C---:B------:R-:W-:Y:S01]  /*8dc0*/  IADD3 R4, PT, PT, R33.reuse, 0xa2, RZ ;  /* 0x000000a221047810 */ /* 0x040fe20007ffe0ff */
[----:B------:R-:W-:Y:S01]  /*8dd0*/  VIADD R9, R33, 0xa6 ;  /* 0x000000a621097836 */ /* 0x000fe20000000000 */
[----:B------:R-:W-:Y:S01]  /*8de0*/  IABS R10, R3 ;  /* 0x00000003000a7213 */ /* 0x000fe20000000000 */
[----:B------:R-:W-:Y:S01]  /*8df0*/  @!P5 IMAD.MOV R0, RZ, RZ, -R0 ;  /* 0x000000ffff00d224 */ /* 0x000fe200078e0a00 */
[----:B------:R-:W-:Y:S01]  /*8e00*/  ISETP.GT.U32.AND P5, PT, R139, R8, PT ;  /* 0x000000088b00720c */ /* 0x000fe20003fa4070 */
[--C-:B------:R-:W-:Y:S01]  /*8e10*/  @!P0 IMAD.IADD R16, R16, 0x1, -R139.reuse ;  /* 0x0000000110108824 */ /* 0x100fe200078e0a8b */
[----:B------:R-:W-:Y:S01]  /*8e20*/  IABS R12, R4 ;  /* 0x00000004000c7213 */ /* 0x000fe20000000000 */
[--C-:B------:R-:W-:Y:S01]  /*8e30*/  @!P2 IMAD.IADD R6, R6, 0x1, -R139.reuse ;  /* 0x000000010606a824 */ /* 0x100fe200078e0a8b */
[----:B------:R1:W-:Y:S01]  /*8e40*/  STL [R1+0x1c8], R0 ;  /* 0x0001c80001007387 */ /* 0x0003e20000100800 */
[----:B------:R-:W-:Y:S01]  /*8e50*/  @!P4 IMAD.IADD R18, R18, 0x1, -R139 ;  /* 0x000000011212c824 */ /* 0x000fe200078e0a8b */
[----:B------:R-:W-:Y:S01]  /*8e60*/  ISETP.GE.AND P4, PT, R3, RZ, PT ;  /* 0x000000ff0300720c */ /* 0x000fe20003f86270 */
[----:B------:R-:W-:Y:S01]  /*8e70*/  IMAD.HI.U32 R3, R103, R10, RZ ;  /* 0x0000000a67037227 */ /* 0x000fe200078e00ff */
[----:B------:R-:W-:-:S02]  /*8e80*/  ISETP.GE.AND P2, PT, R4, RZ, PT ;  /* 0x000000ff0400720c */ /* 0x000fc40003f46270 */
[----:B------:R-:W-:Y:S01]  /*8e90*/  IABS R142, R5 ;  /* 0x00000005008e7213 */ /* 0x000fe20000000000 */
[----:B------:R-:W-:Y:S01]  /*8ea0*/  IMAD.HI.U32 R4, R103, R12, RZ ;  /* 0x0000000c67047227 */ /* 0x000fe200078e00ff */
[----:B------:R-:W-:-:S03]  /*8eb0*/  ISETP.GE.AND P0, PT, R15, RZ, PT ;  /* 0x000000ff0f00720c */ /* 0x000fc60003f06270 */
[----:B-1----:R-:W-:Y:S02]  /*8ec0*/  IMAD.MOV.U32 R0, RZ, RZ, R16 ;  /* 0x000000ffff007224 */ /* 0x002fe400078e0010 */
[----:B------:R-:W-:Y:S01]  /*8ed0*/  @!P5 IMAD.IADD R8, R8, 0x1, -R139 ;  /* 0x000000010808d824 */ /* 0x000fe200078e0a8b */
[C---:B------:R-:W-:Y:S01]  /*8ee0*/  ISETP.GT.U32.AND P5, PT, R139.reuse, R6, PT ;  /* 0x000000068b00720c */ /* 0x040fe20003fa4070 */
[----:B------:R-:W-:Y:S02]  /*8ef0*/  @!P3 IMAD.MOV R0, RZ, RZ, -R0 ;  /* 0x000000ffff00b224 */ /* 0x000fe400078e0a00 */
[----:B------:R-:W-:Y:S01]  /*8f00*/  IMAD.MOV R3, RZ, RZ, -R3 ;  /* 0x000000ffff037224 */ /* 0x000fe200078e0a03 */
[C---:B------:R-:W-:Y:S01]  /*8f10*/  ISETP.GT.U32.AND P3, PT, R139.reuse, R8, PT ;  /* 0x000000088b00720c */ /* 0x040fe20003f64070 */
[----:B------:R-:W-:Y:S01]  /*8f20*/  IMAD.MOV R175, RZ, RZ, -R4 ;  /* 0x000000ffffaf7224 */ /* 0x000fe200078e0a04 */
[----:B------:R1:W-:Y:S01]  /*8f30*/  STL [R1+0x1c4], R0 ;  /* 0x0001c40001007387 */ /* 0x0003e20000100800 */
[C---:B------:R-:W-:Y:S01]  /*8f40*/  IMAD R4, R139.reuse, R3, R10 ;  /* 0x000000038b047224 */ /* 0x040fe200078e020a */
[----:B------:R-:W-:Y:S01]  /*8f50*/  IABS R10, R9 ;  /* 0x00000009000a7213 */ /* 0x000fe20000000000 */
[----:B------:R-:W-:-:S02]  /*8f60*/  IMAD R175, R139, R175, R12 ;  /* 0x000000af8baf7224 */ /* 0x000fc400078e020c */
[----:B------:R-:W-:Y:S02]  /*8f70*/  VIADD R3, R33, 0xa4 ;  /* 0x000000a421037836 */ /* 0x000fe40000000000 */
[--C-:B------:R-:W-:Y:S01]  /*8f80*/  @!P5 IMAD.IADD R6, R6, 0x1, -R139.reuse ;  /* 0x000000010606d824 */ /* 0x100fe200078e0a8b */
[----:B------:R-:W-:Y:S01]  /*8f90*/  ISETP.GT.U32.AND P5, PT, R139, R4, PT ;  /* 0x000000048b00720c */ /* 0x000fe20003fa4070 */
[----:B------:R-:W-:Y:S01]  /*8fa0*/  VIADD R11, R33, 0xa8 ;  /* 0x000000a8210b7836 */ /* 0x000fe20000000000 */
[----:B-1----:R-:W-:Y:S01]  /*8fb0*/  MOV R0, R18 ;  /* 0x0000001200007202 */ /* 0x002fe20000000f00 */
[----:B------:R-:W-:Y:S01]  /*8fc0*/  @!P3 IMAD.IADD R8, R8, 0x1, -R139 ;  /* 0x000000010808b824 */ /* 0x000fe200078e0a8b */
[----:B------:R-:W-:Y:S01]  /*8fd0*/  ISETP.GE.AND P3, PT, R3, RZ, PT ;  /* 0x000000ff0300720c */ /* 0x000fe20003f66270 */
[----:B------:R-:W-:Y:S02]  /*8fe0*/  VIADD R13, R33, 0xa9 ;  /* 0x000000a9210d7836 */ /* 0x000fe40000000000 */
[----:B------:R-:W-:Y:S01]  /*8ff0*/  @!P1 IMAD.MOV R0, RZ, RZ, -R0 ;  /* 0x000000ffff009224 */ /* 0x000fe200078e0a00 */
[----:B------:R-:W-:Y:S01]  /*9000*/  ISETP.GE.AND P1, PT, R5, RZ, PT ;  /* 0x000000ff0500720c */ /* 0x000fe20003f26270 */
[----:B------:R-:W-:Y:S01]  /*9010*/  IMAD.MOV.U32 R233, RZ, RZ, R8 ;  /* 0x000000ffffe97224 */ /* 0x000fe200078e0008 */
[----:B------:R-:W-:Y:S01]  /*9020*/  IABS R5, R3 ;  /* 0x0000000300057213 */ /* 0x000fe20000000000 */
[----:B------:R-:W-:Y:S01]  /*9030*/  IMAD.HI.U32 R3, R103, R142, RZ ;  /* 0x0000008e67037227 */ /* 0x000fe200078e00ff */
[----:B------:R1:W-:Y:S01]  /*9040*/  STL [R1+0x1c0], R0 ;  /* 0x0001c00001007387 */ /* 0x0003e20000100800 */
[----:B------:R-:W-:-:S02]  /*9050*/  IABS R8, R7 ;  /* 0x0000000700087213 */ /* 0x000fc40000000000 */
[----:B------:R-:W-:Y:S01]  /*9060*/  @!P5 IMAD.IADD R4, R4, 0x1, -R139 ;  /* 0x000000010404d824 */ /* 0x000fe200078e0a8b */
[----:B------:R-:W-:Y:S01]  /*9070*/  @!P0 IADD3 R233, PT, PT, -R233, RZ, RZ ;  /* 0x000000ffe9e98210 */ /* 0x000fe20007ffe1ff */
[----:B------:R-:W-:Y:S01]  /*9080*/  VIADD R15, R33, 0xaa ;  /* 0x000000aa210f7836 */ /* 0x000fe20000000000 */
[----:B------:R-:W-:Y:S01]  /*9090*/  ISETP.GE.AND P0, PT, R7, RZ, PT ;  /* 0x000000ff0700720c */ /* 0x000fe20003f06270 */
[----:B------:R-:W-:Y:S01]  /*90a0*/  VIADD R7, R33, 0xa7 ;  /* 0x000000a721077836 */ /* 0x000fe20000000000 */
[----:B------:R-:W-:Y:S01]  /*90b0*/  ISETP.GT.U32.AND P5, PT, R139, R4, PT ;  /* 0x000000048b00720c */ /* 0x000fe20003fa4070 */
[----:B------:R-:W-:Y:S01]  /*90c0*/  VIADD R17, R33, 0xc5 ;  /* 0x000000c521117836 */ /* 0x000fe20000000000 */
[----:B------:R-:W-:Y:S01]  /*90d0*/  IABS R14, R13 ;  /* 0x0000000d000e7213 */ /* 0x000fe20000000000 */
[----:B-1----:R-:W-:Y:S01]  /*90e0*/  IMAD.MOV.U32 R0, RZ, RZ, R6 ;  /* 0x000000ffff007224 */ /* 0x002fe200078e0006 */
[----:B------:R-:W-:Y:S01]  /*90f0*/  IABS R12, R7 ;  /* 0x00000007000c7213 */ /* 0x000fe20000000000 */
[----:B------:R-:W-:Y:S01]  /*9100*/  IMAD.MOV.U32 R6, RZ, RZ, R5 ;  /* 0x000000ffff067224 */ /* 0x000fe200078e0005 */
[----:B------:R-:W-:Y:S01]  /*9110*/  IABS R176, R15 ;  /* 0x0000000f00b07213 */ /* 0x000fe20000000000 */
[----:B------:R-:W-:Y:S01]  /*9120*/  @!P6 IMAD.MOV R0, RZ, RZ, -R0 ;  /* 0x000000ffff00e224 */ /* 0x000fe200078e0a00 */
[----:B------:R-:W-:Y:S01]  /*9130*/  ISETP.GT.U32.AND P6, PT, R139, R175, PT ;  /* 0x000000af8b00720c */ /* 0x000fe20003fc4070 */
[----:B------:R-:W-:-:S02]  /*9140*/  IMAD.MOV R5, RZ, RZ, -R3 ;  /* 0x000000ffff057224 */ /* 0x000fc400078e0a03 */
[----:B------:R-:W-:Y:S01]  /*9150*/  IMAD.HI.U32 R3, R103, R6, RZ ;  /* 0x0000000667037227 */ /* 0x000fe200078e00ff */
[----:B------:R-:W-:Y:S03]  /*9160*/  STL [R1+0x1bc], R0 ;  /* 0x0001bc0001007387 */ /* 0x000fe60000100800 */
[----:B------:R-:W-:Y:S01]  /*9170*/  IMAD.MOV R3, RZ, RZ, -R3 ;  /* 0x000000ffff037224 */ /* 0x000fe200078e0a03 */
[----:B------:R1:W-:Y:S01]  /*9180*/  STL [R1+0x5fcc], R233 ;  /* 0x005fcce901007387 */ /* 0x0003e20000100800 */
[C---:B------:R-:W-:Y:S02]  /*9190*/  IMAD R142, R139.reuse, R5, R142 ;  /* 0x000000058b8e7224 */ /* 0x040fe400078e028e */
[----:B------:R-:W-:Y:S02]  /*91a0*/  IMAD R6, R139, R3, R6 ;  /* 0x000000038b067224 */ /* 0x000fe400078e0206 */
[----:B------:R-:W-:-:S02]  /*91b0*/  @!P6 IMAD.IADD R175, R175, 0x1, -R139 ;  /* 0x00000001afafe824 */ /* 0x000fc400078e0a8b */
[----:B------:R-:W-:-:S03]  /*91c0*/  IMAD.HI.U32 R3, R103, R8, RZ ;  /* 0x0000000867037227 */ /* 0x000fc600078e00ff */
[C---:B------:R-:W-:Y:S01]  /*91d0*/  ISETP.GT.U32.AND P6, PT, R139.reuse, R175, PT ;  /* 0x000000af8b00720c */ /* 0x040fe20003fc4070 */
[----:B------:R-:W-:Y:S01]  /*91e0*/  @!P5 IMAD.IADD R4, R4, 0x1, -R139 ;  /* 0x000000010404d824 */ /* 0x000fe200078e0a8b */
[----:B------:R-:W-:Y:S01]  /*91f0*/  ISETP.GT.U32.AND P5, PT, R139, R142, PT ;  /* 0x0000008e8b00720c */ /* 0x000fe20003fa4070 */
[----:B------:R-:W-:-:S04]  /*9200*/  IMAD.HI.U32 R5, R103, R10, RZ ;  /* 0x0000000a67057227 */ /* 0x000fc800078e00ff */
[----:B------:R-:W-:Y:S02]  /*9210*/  IMAD.MOV R3, RZ, RZ, -R3 ;  /* 0x000000ffff037224 */ /* 0x000fe400078e0a03 */
[----:B-1----:R-:W-:Y:S02]  /*9220*/  IMAD.MOV.U32 R233, RZ, RZ, R4 ;  /* 0x000000ffffe97224 */ /* 0x002fe400078e0004 */
[----:B------:R-:W-:Y:S02]  /*9230*/  IMAD.MOV R5, RZ, RZ, -R5 ;  /* 0x000000ffff057224 */ /* 0x000fe400078e0a05 */
[----:B------:R-:W-:Y:S01]  /*9240*/  IMAD R4, R139, R3, R8 ;  /* 0x000000038b047224 */ /* 0x000fe200078e0208 */
[----:B------:R-:W-:Y:S01]  /*9250*/  @!P4 IADD3 R233, PT, PT, -R233, RZ, RZ ;  /* 0x000000ffe9e9c210 */ /* 0x000fe20007ffe1ff */
[C---:B------:R-:W-:Y:S01]  /*9260*/  IMAD R8, R139.reuse, R5, R10 ;  /* 0x000000058b087224 */ /* 0x040fe200078e020a */
[----:B------:R-:W-:Y:S01]  /*9270*/  ISETP.GT.U32.AND P4, PT, R139, R6, PT ;  /* 0x000000068b00720c */ /* 0x000fe20003f84070 */
[--C-:B------:R-:W-:Y:S01]  /*9280*/  @!P6 IMAD.IADD R175, R175, 0x1, -R139.reuse ;  /* 0x00000001afafe824 */ /* 0x100fe200078e0a8b */
[C---:B------:R-:W-:Y:S01]  /*9290*/  ISETP.GT.U32.AND P6, PT, R139.reuse, R4, PT ;  /* 0x000000048b00720c */ /* 0x040fe20003fc4070 */
[----:B------:R-:W-:Y:S01]  /*92a0*/  @!P5 IMAD.IADD R142, R142, 0x1, -R139 ;  /* 0x000000018e8ed824 */ /* 0x000fe200078e0a8b */
[----:B------:R-:W-:Y:S01]  /*92b0*/  ISETP.GT.U32.AND P5, PT, R139, R8, PT ;  /* 0x000000088b00720c */ /* 0x000fe20003fa4070 */
[----:B------:R-:W-:Y:S01]  /*92c0*/  IMAD.HI.U32 R3, R103, R12, RZ ;  /* 0x0000000c67037227 */ /* 0x000fe200078e00ff */
[----:B------:R-:W-:Y:S03]  /*92d0*/  STL [R1+0x5fd4], R233 ;  /* 0x005fd4e901007387 */ /* 0x000fe60000100800 */
[----:B------:R-:W-:-:S02]  /*92e0*/  IMAD.MOV R3, RZ, RZ, -R3 ;  /* 0x000000ffff037224 */ /* 0x000fc400078e0a03 */
[----:B------:R-:W-:Y:S02]  /*92f0*/  @!P2 IMAD.MOV R175, RZ, RZ, -R175 ;  /* 0x000000ffffafa224 */ /* 0x000fe400078e0aaf */
[C---:B------:R-:W-:Y:S01]  /*9300*/  IMAD R10, R139.reuse, R3, R12 ;  /* 0x000000038b0a7224 */ /* 0x040fe200078e020c */
[----:B------:R-:W-:Y:S01]  /*9310*/  IABS R12, R11 ;  /* 0x0000000b000c7213 */ /* 0x000fe20000000000 */
[--C-:B------:R-:W-:Y:S01]  /*9320*/  @!P4 IMAD.IADD R6, R6, 0x1, -R139.reuse ;  /* 0x000000010606c824 */ /* 0x100fe200078e0a8b */
[----:B------:R-:W-:Y:S01]  /*9330*/  @!P6 IADD3 R4, PT, PT, R4, -R139, RZ ;  /* 0x8000008b0404e210 */ /* 0x000fe20007ffe0ff */
[----:B------:R-:W-:Y:S01]  /*9340*/  @!P5 IMAD.IADD R8, R8, 0x1, -R139 ;  /* 0x000000010808d824 */ /* 0x000fe200078e0a8b */
[----:B------:R-:W-:Y:S01]  /*9350*/  ISETP.GT.U32.AND P4, PT, R139, R142, PT ;  /* 0x0000008e8b00720c */ /* 0x000fe20003f84070 */
[----:B------:R-:W-:Y:S01]  /*9360*/  IMAD.HI.U32 R3, R103, R12, RZ ;  /* 0x0000000c67037227 */ /* 0x000fe200078e00ff */
[C---:B------:R-:W-:Y:S02]  /*9370*/  ISETP.GT.U32.AND P5, PT, R139.reuse, R4, PT ;  /* 0x000000048b00720c */ /* 0x040fe40003fa4070 */
[C---:B------:R-:W-:Y:S01]  /*9380*/  ISETP.GT.U32.AND P6, PT, R139.reuse, R6, PT ;  /* 0x000000068b00720c */ /* 0x040fe20003fc4070 */
[----:B------:R-:W-:Y:S01]  /*9390*/  IMAD.MOV R3, RZ, RZ, -R3 ;  /* 0x000000ffff037224 */ /* 0x000fe200078e0a03 */
[----:B------:R-:W-:Y:S01]  /*93a0*/  ISETP.GT.U32.AND P2, PT, R139, R8, PT ;  /* 0x000000088b00720c */ /* 0x000fe20003f44070 */
[----:B------:R-:W-:-:S04]  /*93b0*/  IMAD.HI.U32 R5, R103, R176, RZ ;  /* 0x000000b067057227 */ /* 0x000fc800078e00ff */
[----:B------:R-:W-:Y:S02]  /*93c0*/  IMAD R12, R139, R3, R12 ;  /* 0x000000038b0c7224 */ /* 0x000fe400078e020c */
[----:B------:R-:W-:-:S04]  /*93d0*/  IMAD.HI.U32 R3, R103, R14, RZ ;  /* 0x0000000e67037227 */ /* 0x000fc800078e00ff */
[--C-:B------:R-:W-:Y:S01]  /*93e0*/  @!P5 IMAD.IADD R4, R4, 0x1, -R139.reuse ;  /* 0x000000010404d824 */ /* 0x100fe200078e0a8b */
[----:B------:R-:W-:Y:S01]  /*93f0*/  ISETP.GT.U32.AND P5, PT, R139, R12, PT ;  /* 0x0000000c8b00720c */ /* 0x000fe20003fa4070 */
[----:B------:R-:W-:Y:S01]  /*9400*/  @!P6 IMAD.IADD R6, R6, 0x1, -R139 ;  /* 0x000000010606e824 */ /* 0x000fe200078e0a8b */
[----:B------:R-:W-:Y:S01]  /*9410*/  ISETP.GE.AND P6, PT, R9, RZ, PT ;  /* 0x000000ff0900720c */ /* 0x000fe20003fc6270 */
[----:B------:R-:W-:Y:S01]  /*9420*/  VIADD R9, R33, 0xab ;  /* 0x000000ab21097836 */ /* 0x000fe20000000000 */
[----:B------:R-:W-:Y:S01]  /*9430*/  @!P2 IADD3 R8, PT, PT, R8, -R139, RZ ;  /* 0x8000008b0808a210 */ /* 0x000fe20007ffe0ff */
[----:B------:R-:W-:Y:S01]  /*9440*/  IMAD.MOV R3, RZ, RZ, -R3 ;  /* 0x000000ffff037224 */ /* 0x000fe200078e0a03 */
[----:B------:R-:W-:Y:S01]  /*9450*/  ISETP.GE.AND P2, PT, R7, RZ, PT ;  /* 0x000000ff0700720c */ /* 0x000fe20003f46270 */
[----:B------:R-:W-:Y:S01]  /*9460*/  @!P4 IMAD.IADD R142, R142, 0x1, -R139 ;  /* 0x000000018e8ec824 */ /* 0x000fe200078e0a8b */
[----:B------:R-:W-:Y:S01]  /*9470*/  IABS R16, R9 ;  /* 0x0000000900107213 */ /* 0x000fe20000000000 */
[C---:B------:R-:W-:Y:S01]  /*9480*/  IMAD R14, R139.reuse, R3, R14 ;  /* 0x000000038b0e7224 */ /* 0x040fe200078e020e */
[----:B------:R-:W-:Y:S01]  /*9490*/  ISETP.GT.U32.AND P4, PT, R139, R10, PT ;  /* 0x0000000a8b00720c */ /* 0x000fe20003f84070 */
[----:B------:R-:W-:-:S02]  /*94a0*/  IMAD.MOV.U32 R0, RZ, RZ, R6 ;  /* 0x000000ffff007224 */ /* 0x000fc400078e0006 */
[----:B------:R-:W-:Y:S02]  /*94b0*/  @!P5 IMAD.IADD R12, R12, 0x1, -R139 ;  /* 0x000000010c0cd824 */ /* 0x000fe400078e0a8b */
[----:B------:R-:W-:-:S03]  /*94c0*/  IMAD.HI.U32 R3, R103, R16, RZ ;  /* 0x0000001067037227 */ /* 0x000fc600078e00ff */
[----:B------:R-:W-:Y:S01]  /*94d0*/  ISETP.GT.U32.AND P5, PT, R139, R12, PT ;  /* 0x0000000c8b00720c */ /* 0x000fe20003fa4070 */
[----:B------:R-:W-:Y:S01]  /*94e0*/  @!P3 IMAD.MOV R0, RZ, RZ, -R0 ;  /* 0x000000ffff00b224 */ /* 0x000fe200078e0a00 */
[----:B------:R-:W-:Y:S01]  /*94f0*/  IADD3 R3, PT, PT, -R3, RZ, RZ ;  /* 0x000000ff03037210 */ /* 0x000fe20007ffe1ff */
[----:B------:R-:W-:Y:S01]  /*9500*/  IMAD.MOV R5, RZ, RZ, -R5 ;  /* 0x000000ffff057224 */ /* 0x000fe200078e0a05 */
[C---:B------:R-:W-:Y:S01]  /*9510*/  ISETP.GT.U32.AND P3, PT, R139.reuse, R14, PT ;  /* 0x0000000e8b00720c */ /* 0x040fe20003f64070 */
[----:B------:R-:W-:Y:S01]  /*9520*/  @!P4 IMAD.IADD R10, R10, 0x1, -R139 ;  /* 0x000000010a0ac824 */ /* 0x000fe200078e0a8b */
[----:B------:R1:W-:Y:S01]  /*9530*/  STL [R1+0x1b8], R0 ;  /* 0x0001b80001007387 */ /* 0x0003e20000100800 */
[----:B------:R-:W-:Y:S01]  /*9540*/  IMAD R143, R139, R3, R16 ;  /* 0x000000038b8f7224 */ /* 0x000fe200078e0210 */
[----:B------:R-:W-:Y:S01]  /*9550*/  ISETP.GE.AND P4, PT, R11, RZ, PT ;  /* 0x000000ff0b00720c */ /* 0x000fe20003f86270 */
[C---:B------:R-:W-:Y:S02]  /*9560*/  IMAD R176, R139.reuse, R5, R176 ;  /* 0x000000058bb07224 */ /* 0x040fe400078e02b0 */
[----:B------:R-:W-:Y:S01]  /*9570*/  @!P1 IMAD.MOV R142, RZ, RZ, -R142 ;  /* 0x000000ffff8e9224 */ /* 0x000fe200078e0a8e */
[----:B------:R-:W-:Y:S01]  /*9580*/  ISETP.GT.U32.AND P1, PT, R139, R10, PT ;  /* 0x0000000a8b00720c */ /* 0x000fe20003f24070 */
[----:B------:R-:W-:Y:S01]  /*9590*/  VIADD R7, R33, 0xac ;  /* 0x000000ac21077836 */ /* 0x000fe20000000000 */
[----:B------:R-:W-:Y:S01]  /*95a0*/  @!P5 IADD3 R12, PT, PT, R12, -R139, RZ ;  /* 0x8000008b0c0cd210 */ /* 0x000fe20007ffe0ff */
[----:B------:R-:W-:Y:S01]  /*95b0*/  IMAD.MOV.U32 R2, RZ, RZ, R4 ;  /* 0x000000ffff027224 */ /* 0x000fe200078e0004 */
[----:B------:R-:W-:Y:S01]  /*95c0*/  ISETP.GT.U32.AND P5, PT, R139, R143, PT ;  /* 0x0000008f8b00720c */ /* 0x000fe20003fa4070 */
[----:B-1----:R-:W-:Y:S01]  /*95d0*/  IMAD.MOV.U32 R0, RZ, RZ, R8 ;  /* 0x000000ffff007224 */ /* 0x002fe200078e0008 */
[----:B------:R-:W-:Y:S01]  /*95e0*/  IABS R4, R7 ;  /* 0x0000000700047213 */ /* 0x000fe20000000000 */
[----:B------:R-:W-:-:S02]  /*95f0*/  VIADD R11, R33, 0xad ;  /* 0x000000ad210b7836 */ /* 0x000fc40000000000 */
[----:B------:R-:W-:Y:S01]  /*9600*/  @!P6 IMAD.MOV R0, RZ, RZ, -R0 ;  /* 0x000000ffff00e224 */ /* 0x000fe200078e0a00 */
[----:B------:R-:W-:Y:S01]  /*9610*/  ISETP.GT.U32.AND P6, PT, R139, R176, PT ;  /* 0x000000b08b00720c */ /* 0x000fe20003fc4070 */
[----:B------:R-:W-:Y:S01]  /*9620*/  @!P0 IMAD.MOV R2, RZ, RZ, -R2 ;  /* 0x000000ffff028224 */ /* 0x000fe200078e0a02 */
[----:B------:R-:W-:Y:S01]  /*9630*/  IABS R6, R11 ;  /* 0x0000000b00067213 */ /* 0x000fe20000000000 */
[----:B------:R-:W-:Y:S01]  /*9640*/  IMAD.HI.U32 R3, R103, R4, RZ ;  /* 0x0000000467037227 */ /* 0x000fe200078e00ff */
[----:B------:R-:W-:Y:S02]  /*9650*/  ISETP.GE.AND P0, PT, R13, RZ, PT ;  /* 0x000000ff0d00720c */ /* 0x000fe40003f06270 */
[----:B------:R-:W-:Y:S01]  /*9660*/  STL [R1+0x1b4], R2 ;  /* 0x0001b40201007387 */ /* 0x000fe20000100800 */
[----:B------:R-:W-:Y:S01]  /*9670*/  @!P5 IADD3 R143, PT, PT, R143, -R139, RZ ;  /* 0x8000008b8f8fd210 */ /* 0x000fe20007ffe0ff */
[----:B------:R-:W-:Y:S01]  /*9680*/  @!P1 IMAD.IADD R10, R10, 0x1, -R139 ;  /* 0x000000010a0a9824 */ /* 0x000fe200078e0a8b */
[----:B------:R-:W-:Y:S01]  /*9690*/  ISETP.GE.AND P1, PT, R15, RZ, PT ;  /* 0x000000ff0f00720c */ /* 0x000fe20003f26270 */
[----:B------:R-:W-:Y:S01]  /*96a0*/  IMAD.MOV R5, RZ, RZ, -R3 ;  /* 0x000000ffff057224 */ /* 0x000fe200078e0a03 */
[----:B------:R-:W-:Y:S01]  /*96b0*/  ISETP.GT.U32.AND P5, PT, R139, R143, PT ;  /* 0x0000008f8b00720c */ /* 0x000fe20003fa4070 */
[----:B------:R-:W-:Y:S01]  /*96c0*/  IMAD.HI.U32 R3, R103, R6, RZ ;  /* 0x0000000667037227 */ /* 0x000fe200078e00ff */
[----:B------:R1:W-:Y:S03]  /*96d0*/  STL [R1+0x1b0], R0 ;  /* 0x0001b00001007387 */ /* 0x0003e60000100800 */
[----:B------:R-:W-:-:S02]  /*96e0*/  @!P6 IMAD.IADD R176, R176, 0x1, -R139 ;  /* 0x00000001b0b0e824 */ /* 0x000fc400078e0a8b */
[----:B------:R-:W-:Y:S02]  /*96f0*/  IMAD.MOV R3, RZ, RZ, -R3 ;  /* 0x000000ffff037224 */ /* 0x000fe400078e0a03 */
[--C-:B------:R-:W-:Y:S01]  /*9700*/  @!P3 IMAD.IADD R14, R14, 0x1, -R139.reuse ;  /* 0x000000010e0eb824 */ /* 0x100fe200078e0a8b */
[----:B------:R-:W-:Y:S01]  /*9710*/  ISETP.GE.AND P3, PT, R9, RZ, PT ;  /* 0x000000ff0900720c */ /* 0x000fe20003f66270 */
[C---:B------:R-:W-:Y:S02]  /*9720*/  IMAD R6, R139.reuse, R3, R6 ;  /* 0x000000038b067224 */ /* 0x040fe400078e0206 */
[----:B-1----:R-:W-:Y:S01]  /*9730*/  IMAD.MOV.U32 R0, RZ, RZ, R10 ;  /* 0x000000ffff007224 */ /* 0x002fe200078e000a */
[----:B------:R-:W-:Y:S01]  /*9740*/  ISETP.GT.U32.AND P6, PT, R139, R14, PT ;  /* 0x0000000e8b00720c */ /* 0x000fe20003fc4070 */
[----:B------:R-:W-:Y:S01]  /*9750*/  @!P5 IMAD.IADD R143, R143, 0x1, -R139 ;  /* 0x000000018f8fd824 */ /* 0x000fe200078e0a8b */
[C---:B------:R-:W-:Y:S01]  /*9760*/  ISETP.GT.U32.AND P5, PT, R139.reuse, R6, PT ;  /* 0x000000068b00720c */ /* 0x040fe20003fa4070 */
[----:B------:R-:W-:Y:S01]  /*9770*/  @!P2 IMAD.MOV R0, RZ, RZ, -R0 ;  /* 0x000000ffff00a224 */ /* 0x000fe200078e0a00 */
[----:B------:R-:W-:Y:S01]  /*9780*/  ISETP.GT.U32.AND P2, PT, R139, R176, PT ;  /* 0x000000b08b00720c */ /* 0x000fe20003f44070 */
[----:B------:R-:W-:-:S02]  /*9790*/  VIADD R9, R33, 0xae ;  /* 0x000000ae21097836 */ /* 0x000fc40000000000 */
[----:B------:R-:W-:Y:S01]  /*97a0*/  IMAD R4, R139, R5, R4 ;  /* 0x000000058b047224 */ /* 0x000fe200078e0204 */
[----:B------:R1:W-:Y:S01]  /*97b0*/  STL [R1+0x1ac], R0 ;  /* 0x0001ac0001007387 */ /* 0x0003e20000100800 */
[----:B------:R-:W-:Y:S01]  /*97c0*/  IMAD.MOV.U32 R112, RZ, RZ, R12 ;  /* 0x000000ffff707224 */ /* 0x000fe200078e000c */
[----:B------:R-:W-:Y:S01]  /*97d0*/  IABS R8, R9 ;  /* 0x0000000900087213 */ /* 0x000fe20000000000 */
[----:B------:R-:W-:Y:S02]  /*97e0*/  VIADD R13, R33, 0xaf ;  /* 0x000000af210d7836 */ /* 0x000fe40000000000 */
[----:B------:R-:W-:Y:S01]  /*97f0*/  @!P6 IMAD.IADD R14, R14, 0x1, -R139 ;  /* 0x000000010e0ee824 */ /* 0x000fe200078e0a8b */
[----:B------:R-:W-:Y:S01]  /*9800*/  ISETP.GT.U32.AND P6, PT, R139, R4, PT ;  /* 0x000000048b00720c */ /* 0x000fe20003fc4070 */
[----:B------:R-:W-:Y:S01]  /*9810*/  IMAD.HI.U32 R3, R103, R8, RZ ;  /* 0x0000000867037227 */ /* 0x000fe200078e00ff */
[----:B------:R-:W-:-:S03]  /*9820*/  IABS R10, R13 ;  /* 0x0000000d000a7213 */ /* 0x000fc60000000000 */
[--C-:B------:R-:W-:Y:S01]  /*9830*/  @!P2 IMAD.IADD R176, R176, 0x1, -R139.reuse ;  /* 0x00000001b0b0a824 */ /* 0x100fe200078e0a8b */
[----:B------:R-:W-:Y:S01]  /*9840*/  ISETP.GE.AND P2, PT, R7, RZ, PT ;  /* 0x000000ff0700720c */ /* 0x000fe20003f46270 */
[----:B------:R-:W-:Y:S02]  /*9850*/  VIADD R7, R33, 0xb0 ;  /* 0x000000b021077836 */ /* 0x000fe40000000000 */
[----:B------:R-:W-:Y:S01]  /*9860*/  @!P5 IMAD.IADD R6, R6, 0x1, -R139 ;  /* 0x000000010606d824 */ /* 0x000fe200078e0a8b */
[----:B------:R-:W-:Y:S01]  /*9870*/  @!P1 IADD3 R176, PT, PT, -R176, RZ, RZ ;  /* 0x000000ffb0b09210 */ /* 0x000fe20007ffe1ff */
[----:B------:R-:W-:Y:S01]  /*9880*/  IMAD.MOV R3, RZ, RZ, -R3 ;  /* 0x000000ffff037224 */ /* 0x000fe200078e0a03 */
[----:B------:R-:W-:Y:S01]  /*9890*/  IABS R16, R7 ;  /* 0x0000000700107213 */ /* 0x000fe20000000000 */
[----:B------:R-:W-:Y:S01]  /*98a0*/  @!P4 IMAD.MOV R112, RZ, RZ, -R112 ;  /* 0x000000ffff70c224 */ /* 0x000fe200078e0a70 */
[C---:B------:R-:W-:Y:S01]  /*98b0*/  ISETP.GT.U32.AND P4, PT, R139.reuse, R6, PT ;  /* 0x000000068b00720c */ /* 0x040fe20003f84070 */
[----:B------:R-:W-:Y:S01]  /*98c0*/  IMAD R8, R139, R3, R8 ;  /* 0x000000038b087224 */ /* 0x000fe200078e0208 */
[----:B------:R-:W-:Y:S01]  /*98d0*/  @!P6 IADD3 R4, PT, PT, R4, -R139, RZ ;  /* 0x8000008b0404e210 */ /* 0x000fe20007ffe0ff */
[----:B------:R-:W-:Y:S01]  /*98e0*/  IMAD.HI.U32 R3, R103, R16, RZ ;  /* 0x0000001067037227 */ /* 0x000fe200078e00ff */
[----:B------:R-:W-:Y:S01]  /*98f0*/  ISETP.GE.AND P6, PT, R11, RZ, PT ;  /* 0x000000ff0b00720c */ /* 0x000fe20003fc6270 */
[----:B------:R-:W-:Y:S01]  /*9900*/  STL [R1+0x5fd8], R112 ;  /* 0x005fd87001007387 */ /* 0x000fe20000100800 */
[----:B------:R-:W-:Y:S01]  /*9910*/  ISETP.GT.U32.AND P5, PT, R139, R4, PT ;  /* 0x000000048b00720c */ /* 0x000fe20003fa4070 */
[----:B------:R-:W-:Y:S01]  /*9920*/  IMAD.MOV R3, RZ, RZ, -R3 ;  /* 0x000000ffff037224 */ /* 0x000fe200078e0a03 */
[----:B------:R-:W-:Y:S01]  /*9930*/  ISETP.GE.AND P1, PT, R9, RZ, PT ;  /* 0x000000ff0900720c */ /* 0x000fe20003f26270 */
[----:B------:R-:W-:-:S04]  /*9940*/  IMAD.HI.U32 R5, R103, R10, RZ ;  /* 0x0000000a67057227 */ /* 0x000fc800078e00ff */
[----:B------:R-:W-:Y:S02]  /*9950*/  IMAD R12, R139, R3, R16 ;  /* 0x000000038b0c7224 */ /* 0x000fe400078e0210 */
[----:B------:R-:W-:Y:S02]  /*9960*/  IMAD.MOV R5, RZ, RZ, -R5 ;  /* 0x000000ffff057224 */ /* 0x000fe400078e0a05 */
[----:B------:R-:W-:Y:S02]  /*9970*/  VIADD R11, R33, 0xb1 ;  /* 0x000000b1210b7836 */ /* 0x000fe40000000000 */
[----:B------:R-:W-:Y:S02]  /*9980*/  IMAD.MOV.U32 R166, RZ, RZ, R14 ;  /* 0x000000ffffa67224 */ /* 0x000fe400078e000e */
[----:B------:R-:W-:Y:S01]  /*9990*/  @!P4 IMAD.IADD R6, R6, 0x1, -R139 ;  /* 0x000000010606c824 */ /* 0x000fe200078e0a8b */
[C---:B------:R-:W-:Y:S01]  /*99a0*/  ISETP.GT.U32.AND P4, PT, R139.reuse, R12, PT ;  /* 0x0000000c8b00720c */ /* 0x040fe20003f84070 */
[C---:B------:R-:W-:Y:S01]  /*99b0*/  IMAD R10, R139.reuse, R5, R10 ;  /* 0x000000058b0a7224 */ /* 0x040fe200078e020a */
[----:B------:R-:W-:Y:S01]  /*99c0*/  IABS R5, R11 ;  /* 0x0000000b00057213 */ /* 0x000fe20000000000 */
[----:B------:R-:W-:Y:S01]  /*99d0*/  @!P0 IMAD.MOV R166, RZ, RZ, -R166 ;  /* 0x000000ffffa68224 */ /* 0x000fe200078e0aa6 */
[C---:B------:R-:W-:Y:S01]  /*99e0*/  ISETP.GT.U32.AND P0, PT, R139.reuse, R8, PT ;  /* 0x000000088b00720c */ /* 0x040fe20003f04070 */
[----:B------:R-:W-:Y:S01]  /*99f0*/  @!P3 IMAD.MOV R143, RZ, RZ, -R143 ;  /* 0x000000ffff8fb224 */ /* 0x000fe200078e0a8f */
[----:B------:R-:W-:Y:S01]  /*9a00*/  ISETP.GT.U32.AND P3, PT, R139, R10, PT ;  /* 0x0000000a8b00720c */ /* 0x000fe20003f64070 */
[----:B------:R-:W-:Y:S01]  /*9a10*/  IMAD.MOV.U32 R14, RZ, RZ, R5 ;  /* 0x000000ffff0e7224 */ /* 0x000fe200078e0005 */
[----:B------:R-:W-:Y:S01]  /*9a20*/  STL [R1+0x5fdc], R166 ;  /* 0x005fdca601007387 */ /* 0x000fe20000100800 */
[----:B------:R-:W-:-:S02]  /*9a30*/  VIADD R5, R33, 0xb2 ;  /* 0x000000b221057836 */ /* 0x000fc40000000000 */
[----:B------:R-:W-:-:S03]  /*9a40*/  IMAD.HI.U32 R3, R103, R14, RZ ;  /* 0x0000000e67037227 */ /* 0x000fc600078e00ff */
[----:B------:R-:W-:Y:S01]  /*9a50*/  IABS R16, R5 ;  /* 0x0000000500107213 */ /* 0x000fe20000000000 */
[--C-:B------:R-:W-:Y:S01]  /*9a60*/  @!P5 IMAD.IADD R4, R4, 0x1, -R139.reuse ;  /* 0x000000010404d824 */ /* 0x100fe200078e0a8b */
[----:B------:R-:W-:Y:S01]  /*9a70*/  ISETP.GE.AND P5, PT, R13, RZ, PT ;  /* 0x000000ff0d00720c */ /* 0x000fe20003fa6270 */
[--C-:B------:R-:W-:Y:S02]  /*9a80*/  @!P4 IMAD.IADD R12, R12, 0x1, -R139.reuse ;  /* 0x000000010c0cc824 */ /* 0x100fe400078e0a8b */
[----:B------:R-:W-:Y:S01]  /*9a90*/  @!P0 IMAD.IADD R8, R8, 0x1, -R139 ;  /* 0x0000000108088824 */ /* 0x000fe200078e0a8b */
[----:B-1----:R-:W-:Y:S01]  /*9aa0*/  MOV R0, R4 ;  /* 0x0000000400007202 */ /* 0x002fe20000000f00 */
[----:B------:R-:W-:Y:S01]  /*9ab0*/  IMAD.MOV R3, RZ, RZ, -R3 ;  /* 0x000000ffff037224 */ /* 0x000fe200078e0a03 */
[C---:B------:R-:W-:Y:S01]  /*9ac0*/  ISETP.GT.U32.AND P4, PT, R139.reuse, R12, PT ;  /* 0x0000000c8b00720c */ /* 0x040fe20003f84070 */
[----:B------:R-:W-:Y:S01]  /*9ad0*/  @!P3 IMAD.IADD R10, R10, 0x1, -R139 ;  /* 0x000000010a0ab824 */ /* 0x000fe200078e0a8b */
[C---:B------:R-:W-:Y:S01]  /*9ae0*/  ISETP.GT.U32.AND P3, PT, R139.reuse, R8, PT ;  /* 0x000000088b00720c */ /* 0x040fe20003f64070 */
[----:B------:R-:W-:Y:S01]  /*9af0*/  IMAD R4, R139, R3, R14 ;  /* 0x000000038b047224 */ /* 0x000fe200078e020e */
[----:B------:R-:W-:Y:S01]  /*9b00*/  ISETP.GE.AND P0, PT, R7, RZ, PT ;  /* 0x000000ff0700720c */ /* 0x000fe20003f06270 */
[----:B------:R-:W-:-:S04]  /*9b10*/  IMAD.HI.U32 R3, R103, R16, RZ ;  /* 0x0000001067037227 */ /* 0x000fc800078e00ff */
[----:B------:R-:W-:Y:S02]  /*9b20*/  IMAD.MOV R3, RZ, RZ, -R3 ;  /* 0x000000ffff037224 */ /* 0x000fe400078e0a03 */
[----:B------:R-:W-:Y:S01]  /*9b30*/  @!P2 IMAD.MOV R0, RZ, RZ, -R0 ;  /* 0x000000ffff00a224 */ /* 0x000fe200078e0a00 */
[C---:B------:R-:W-:Y:S01]  /*9b40*/  ISETP.GT.U32.AND P2, PT, R139.reuse, R10, PT ;  /* 0x0000000a8b00720c */ /* 0x040fe20003f44070 */
[----:B------:R-:W-:Y:S02]  /*9b50*/  IMAD R83, R139, R3, R16 ;  /* 0x000000038b537224 */ /* 0x000fe400078e0210 */
[----:B------:R-:W-:Y:S01]  /*9b60*/  @!P4 IMAD.IADD R12, R12, 0x1, -R139 ;  /* 0x000000010c0cc824 */ /* 0x000fe200078e0a8b */
[----:B------:R-:W-:Y:S01]  /*9b70*/  @!P3 IADD3 R8, PT, PT, R8, -R139, RZ ;  /* 0x8000008b0808b210 */ /* 0x000fe20007ffe0ff */
[----:B------:R-:W-:Y:S01]  /*9b80*/  VIADD R7, R33, 0xb3 ;  /* 0x000000b321077836 */ /* 0x000fe20000000000 */
[C---:B------:R-:W-:Y:S01]  /*9b90*/  ISETP.GT.U32.AND P4, PT, R139.reuse, R83, PT ;  /* 0x000000538b00720c */ /* 0x040fe20003f84070 */
[----:B------:R1:W-:Y:S01]  /*9ba0*/  STL [R1+0x11c], R0 ;  /* 0x00011c0001007387 */ /* 0x0003e20000100800 */
[----:B------:R-:W-:Y:S01]  /*9bb0*/  ISETP.GT.U32.AND P3, PT, R139, R4, PT ;  /* 0x000000048b00720c */ /* 0x000fe20003f64070 */
[C---:B------:R-:W-:Y:S01]  /*9bc0*/  VIADD R9, R33.reuse, 0xb4 ;  /* 0x000000b421097836 */ /* 0x040fe20000000000 */
[----:B------:R-:W-:Y:S01]  /*9bd0*/  IABS R144, R7 ;  /* 0x0000000700907213 */ /* 0x000fe20000000000 */
[----:B------:R-:W-:-:S02]  /*9be0*/  VIADD R13, R33, 0xbc ;  /* 0x000000bc210d7836 */ /* 0x000fc40000000000 */
[----:B------:R-:W-:Y:S01]  /*9bf0*/  @!P2 IMAD.IADD R10, R10, 0x1, -R139 ;  /* 0x000000010a0aa824 */ /* 0x000fe200078e0a8b */
[----:B------:R-:W-:Y:S01]  /*9c00*/  ISETP.GE.AND P2, PT, R5, RZ, PT ;  /* 0x000000ff0500720c */ /* 0x000fe20003f46270 */
[----:B------:R-:W-:-:S04]  /*9c10*/  IMAD.HI.U32 R3, R103, R144, RZ ;  /* 0x0000009067037227 */ /* 0x000fc800078e00ff */
[----:B-1----:R-:W-:Y:S01]  /*9c20*/  IMAD.MOV.U32 R0, RZ, RZ, R6 ;  /* 0x000000ffff007224 */ /* 0x002fe200078e0006 */
[----:B------:R-:W-:Y:S01]  /*9c30*/  IABS R6, R9 ;  /* 0x0000000900067213 */ /* 0x000fe20000000000 */
[----:B------:R-:W-:Y:S02]  /*9c40*/  @!P4 IMAD.IADD R83, R83, 0x1, -R139 ;  /* 0x000000015353c824 */ /* 0x000fe400078e0a8b */
[----:B------:R-:W-:Y:S01]  /*9c50*/  @!P6 IMAD.MOV R0, RZ, RZ, -R0 ;  /* 0x000000ffff00e224 */ /* 0x000fe200078e0a00 */
[----:B------:R-:W-:Y:S01]  /*9c60*/  ISETP.GE.AND P6, PT, R11, RZ, PT ;  /* 0x000000ff0b00720c */ /* 0x000fe20003fc6270 */
[----:B------:R-:W-:Y:S01]  /*9c70*/  VIADD R11, R33, 0xb5 ;  /* 0x000000b5210b7836 */ /* 0x000fe20000000000 */
[C---:B------:R-:W-:Y:S01]  /*9c80*/  ISETP.GT.U32.AND P4, PT, R139.reuse, R83, PT ;  /* 0x000000538b00720c */ /* 0x040fe20003f84070 */
[----:B------:R-:W-:Y:S01]  /*9c90*/  IMAD.MOV R3, RZ, RZ, -R3 ;  /* 0x000000ffff037224 */ /* 0x000fe200078e0a03 */
[----:B------:R1:W-:Y:S01]  /*9ca0*/  STL [R1+0x118], R0 ;  /* 0x0001180001007387 */ /* 0x0003e20000100800 */
[----:B------:R-:W-:Y:S01]  /*9cb0*/  @!P3 IMAD.IADD R4, R4, 0x1, -R139 ;  /* 0x000000010404b824 */ /* 0x000fe200078e0a8b */
[----:B------:R-:W-:Y:S01]  /*9cc0*/  IABS R5, R11 ;  /* 0x0000000b00057213 */ /* 0x000fe20000000000 */
[----:B------:R-:W-:Y:S01]  /*9cd0*/  IMAD R144, R139, R3, R144 ;  /* 0x000000038b907224 */ /* 0x000fe200078e0290 */
[----:B------:R-:W-:Y:S01]  /*9ce0*/  ISETP.GE.AND P3, PT, R7, RZ, PT ;  /* 0x000000ff0700720c */ /* 0x000fe20003f66270 */
[----:B------:R-:W-:-:S04]  /*9cf0*/  IMAD.HI.U32 R3, R103, R6, RZ ;  /* 0x0000000667037227 */ /* 0x000fc800078e00ff */
[----:B------:R-:W-:Y:S02]  /*9d00*/  IMAD.MOV R3, RZ, RZ, -R3 ;  /* 0x000000ffff037224 */ /* 0x000fe400078e0a03 */
[----:B-1----:R-:W-:Y:S02]  /*9d10*/  IMAD.MOV.U32 R0, RZ, RZ, R8 ;  /* 0x000000ffff007224 */ /* 0x002fe400078e0008 */
[----:B------:R-:W-:Y:S02]  /*9d20*/  IMAD.MOV.U32 R8, RZ, RZ, R5 ;  /* 0x000000ffff087224 */ /* 0x000fe400078e0005 */
[----:B------:R-:W-:Y:S01]  /*9d30*/  IMAD R6, R139, R3, R6 ;  /* 0x000000038b067224 */ /* 0x000fe200078e0206 */
[----:B------:R-:W-:Y:S01]  /*9d40*/  @!P1 IADD3 R0, PT, PT, -R0, RZ, RZ ;  /* 0x000000ff00009210 */ /* 0x000fe20007ffe1ff */
[----:B------:R-:W-:Y:S01]  /*9d50*/  IMAD.HI.U32 R5, R103, R8, RZ ;  /* 0x0000000867057227 */ /* 0x000fe200078e00ff */
[----:B------:R-:W-:-:S03]  /*9d60*/  ISETP.GT.U32.AND P1, PT, R139, R4, PT ;  /* 0x000000048b00720c */ /* 0x000fc60003f24070 */
[--C-:B------:R-:W-:Y:S01]  /*9d70*/  @!P4 IMAD.IADD R83, R83, 0x1, -R139.reuse ;  /* 0x000000015353c824 */ /* 0x100fe200078e0a8b */
[----:B------:R-:W-:Y:S01]  /*9d80*/  IADD3 R5, PT, PT, -R5, RZ, RZ ;  /* 0x000000ff05057210 */ /* 0x000fe20007ffe1ff */
[----:B------:R-:W-:Y:S01]  /*9d90*/  IMAD.MOV.U32 R2, RZ, RZ, R10 ;  /* 0x000000ffff027224 */ /* 0x000fe200078e000a */
[----:B------:R-:W-:Y:S01]  /*9da0*/  ISETP.GT.U32.AND P4, PT, R139, R6, PT ;  /* 0x000000068b00720c */ /* 0x000fe20003f84070 */
[----:B------:R-:W-:Y:S01]  /*9db0*/  VIADD R7, R33, 0xb6 ;  /* 0x000000b621077836 */ /* 0x000fe20000000000 */
[----:B------:R1:W-:Y:S01]  /*9dc0*/  STL [R1+0x114], R0 ;  /* 0x0001140001007387 */ /* 0x0003e20000100800 */
[----:B------:R-:W-:Y:S01]  /*9dd0*/  @!P5 IMAD.MOV R2, RZ, RZ, -R2 ;  /* 0x000000ffff02d224 */ /* 0x000fe200078e0a02 */
[C---:B------:R-:W-:Y:S01]  /*9de0*/  ISETP.GT.U32.AND P5, PT, R139.reuse, R144, PT ;  /* 0x000000908b00720c */ /* 0x040fe20003fa4070 */
[----:B------:R-:W-:Y:S01]  /*9df0*/  IMAD R8, R139, R5, R8 ;  /* 0x000000058b087224 */ /* 0x000fe200078e0208 */
[----:B------:R-:W-:Y:S01]  /*9e00*/  IABS R10, R7 ;  /* 0x00000007000a7213 */ /* 0x000fe20000000000 */
[----:B------:R-:W-:Y:S01]  /*9e10*/  @!P1 IMAD.IADD R4, R4, 0x1, -R139 ;  /* 0x0000000104049824 */ /* 0x000fe200078e0a8b */
[----:B------:R2:W-:Y:S01]  /*9e20*/  STL [R1+0x110], R2 ;  /* 0x0001100201007387 */ /* 0x0005e20000100800 */
[----:B------:R-:W-:Y:S01]  /*9e30*/  VIADD R5, R33, 0xb7 ;  /* 0x000000b721057836 */ /* 0x000fe20000000000 */
[----:B------:R-:W-:Y:S01]  /*9e40*/  ISETP.GE.AND P1, PT, R11, RZ, PT ;  /* 0x000000ff0b00720c */ /* 0x000fe20003f26270 */
[----:B------:R-:W-:-:S02]  /*9e50*/  IMAD.MOV.U32 R233, RZ, RZ, R4 ;  /* 0x000000ffffe97224 */ /* 0x000fc400078e0004 */
[--C-:B------:R-:W-:Y:S02]  /*9e60*/  @!P4 IMAD.IADD R6, R6, 0x1, -R139.reuse ;  /* 0x000000010606c824 */ /* 0x100fe400078e0a8b */
[----:B-1----:R-:W-:Y:S01]  /*9e70*/  IMAD.MOV.U32 R0, RZ, RZ, R12 ;  /* 0x000000ffff007224 */ /* 0x002fe200078e000c */
[----:B------:R-:W-:Y:S01]  /*9e80*/  @!P6 IADD3 R233, PT, PT, -R233, RZ, RZ ;  /* 0x000000ffe9e9e210 */ /* 0x000fe20007ffe1ff */
[----:B------:R-:W-:Y:S01]  /*9e90*/  @!P5 IMAD.IADD R144, R144, 0x1, -R139 ;  /* 0x000000019090d824 */ /* 0x000fe200078e0a8b */
[----:B------:R-:W-:Y:S01]  /*9ea0*/  ISETP.GT.U32.AND P6, PT, R139, R8, PT ;  /* 0x000000088b00720c */ /* 0x000fe20003fc4070 */
[----:B------:R-:W-:Y:S01]  /*9eb0*/  IMAD.HI.U32 R3, R103, R10, RZ ;  /* 0x0000000a67037227 */ /* 0x000fe200078e00ff */
[C---:B------:R-:W-:Y:S02]  /*9ec0*/  ISETP.GT.U32.AND P4, PT, R139.reuse, R6, PT ;  /* 0x000000068b00720c */ /* 0x040fe40003f84070 */
[----:B------:R-:W-:Y:S01]  /*9ed0*/  IABS R12, R5 ;  /* 0x00000005000c7213 */ /* 0x000fe20000000000 */
[----:B------:R-:W-:Y:S01]  /*9ee0*/  @!P0 IMAD.MOV R0, RZ, RZ, -R0 ;  /* 0x000000ffff008224 */ /* 0x000fe200078e0a00 */
[----:B------:R-:W-:Y:S01]  /*9ef0*/  ISETP.GT.U32.AND P5, PT, R139, R144, PT ;  /* 0x000000908b00720c */ /* 0x000fe20003fa4070 */
[----:B------:R-:W-:Y:S01]  /*9f00*/  IMAD.MOV R4, RZ, RZ, -R3 ;  /* 0x000000ffff047224 */ /* 0x000fe200078e0a03 */
[----:B------:R-:W-:Y:S01]  /*9f10*/  ISETP.GE.AND P0, PT, R9, RZ, PT ;  /* 0x000000ff0900720c */ /* 0x000fe20003f06270 */
[----:B------:R-:W-:-:S04]  /*9f20*/  IMAD.HI.U32 R3, R103, R12, RZ ;  /* 0x0000000c67037227 */ /* 0x000fc800078e00ff */
[----:B------:R-:W-:Y:S02]  /*9f30*/  @!P6 IMAD.IADD R8, R8, 0x1, -R139 ;  /* 0x000000010808e824 */ /* 0x000fe400078e0a8b */
[----:B------:R-:W-:Y:S02]  /*9f40*/  VIADD R9, R33, 0xb8 ;  /* 0x000000b821097836 */ /* 0x000fe40000000000 */
[----:B------:R-:W-:Y:S01]  /*9f50*/  IMAD.MOV R3, RZ, RZ, -R3 ;  /* 0x000000ffff037224 */ /* 0x000fe200078e0a03 */
[C---:B------:R-:W-:Y:S01]  /*9f60*/  ISETP.GT.U32.AND P6, PT, R139.reuse, R8, PT ;  /* 0x000000088b00720c */ /* 0x040fe20003fc4070 */
[----:B------:R-:W-:Y:S01]  /*9f70*/  @!P4 IMAD.IADD R6, R6, 0x1, -R139 ;  /* 0x000000010606c824 */ /* 0x000fe200078e0a8b */
[----:B------:R-:W-:Y:S01]  /*9f80*/  IABS R14, R9 ;  /* 0x00000009000e7213 */ /* 0x000fe20000000000 */
[C---:B------:R-:W-:Y:S02]  /*9f90*/  IMAD R4, R139.reuse, R4, R10 ;  /* 0x000000048b047224 */ /* 0x040fe400078e020a */
[----:B------:R-:W-:-:S02]  /*9fa0*/  IMAD R10, R139, R3, R12 ;  /* 0x000000038b0a7224 */ /* 0x000fc400078e020c */
[----:B--2---:R-:W-:Y:S01]  /*9fb0*/  IMAD.MOV.U32 R2, RZ, RZ, R6 ;  /* 0x000000ffff027224 */ /* 0x004fe200078e0006 */
[----:B------:R-:W-:Y:S01]  /*9fc0*/  ISETP.GT.U32.AND P4, PT, R139, R4, PT ;  /* 0x000000048b00720c */ /* 0x000fe20003f84070 */
[----:B------:R-:W-:Y:S01]  /*9fd0*/  @!P5 IMAD.IADD R144, R144, 0x1, -R139 ;  /* 0x000000019090d824 */ /* 0x000fe200078e0a8b */
[----:B------:R-:W-:Y:S01]  /*9fe0*/  ISETP.GE.AND P5, PT, R5, RZ, PT ;  /* 0x000000ff0500720c */ /* 0x000fe20003fa6270 */
[----:B------:R-:W-:Y:S02]  /*9ff0*/  IMAD.HI.U32 R5, R103, R14, RZ ;  /* 0x0000000e67057227 */ /* 0x000fe400078e00ff */
[----:B------:R-:W-:Y:S02]  /*a000*/  @!P6 IADD3 R8, PT, PT, R8, -R139, RZ ;  /* 0x8000008b0808e210 */ /* 0x000fe40007ffe0ff */
[----:B------:R-:W-:Y:S01]  /*a010*/  @!P0 IMAD.MOV R2, RZ, RZ, -R2 ;  /* 0x000000ffff028224 */ /* 0x000fe200078e0a02 */
[----:B------:R-:W-:Y:S01]  /*a020*/  ISETP.GT.U32.AND P0, PT, R139, R10, PT ;  /* 0x0000000a8b00720c */ /* 0x000fe20003f04070 */
[----:B------:R-:W-:Y:S01]  /*a030*/  IMAD.MOV R5, RZ, RZ, -R5 ;  /* 0x000000ffff057224 */ /* 0x000fe200078e0a05 */
[----:B------:R-:W-:Y:S01]  /*a040*/  @!P3 IADD3 R144, PT, PT, -R144, RZ, RZ ;  /* 0x000000ff9090b210 */ /* 0x000fe20007ffe1ff */
[----:B------:R-:W-:Y:S01]  /*a050*/  VIADD R3, R33, 0xb9 ;  /* 0x000000b921037836 */ /* 0x000fe20000000000 */
[----:B------:R1:W-:Y:S01]  /*a060*/  STL [R1+0x104], R2 ;  /* 0x0001040201007387 */ /* 0x0003e20000100800 */
[----:B------:R-:W-:Y:S01]  /*a070*/  IMAD R12, R139, R5, R14 ;  /* 0x000000058b0c7224 */ /* 0x000fe200078e020e */
[----:B------:R-:W-:Y:S01]  /*a080*/  ISETP.GE.AND P3, PT, R9, RZ, PT ;  /* 0x000000ff0900720c */ /* 0x000fe20003f66270 */
[----:B------:R-:W-:Y:S01]  /*a090*/  @!P4 IMAD.IADD R4, R4, 0x1, -R139 ;  /* 0x000000010404c824 */ /* 0x000fe200078e0a8b */
[----:B------:R-:W-:Y:S01]  /*a0a0*/  IABS R6, R3 ;  /* 0x0000000300067213 */ /* 0x000fe20000000000 */
[----:B------:R-:W-:Y:S01]  /*a0b0*/  VIADD R9, R33, 0xba ;  /* 0x000000ba21097836 */ /* 0x000fe20000000000 */
[----:B------:R-:W-:Y:S01]  /*a0c0*/  ISETP.GE.AND P6, PT, R3, RZ, PT ;  /* 0x000000ff0300720c */ /* 0x000fe20003fc6270 */
[----:B------:R-:W-:Y:S01]  /*a0d0*/  @!P2 IMAD.MOV R83, RZ, RZ, -R83 ;  /* 0x000000ffff53a224 */ /* 0x000fe200078e0a53 */
[----:B------:R-:W-:Y:S01]  /*a0e0*/  ISETP.GT.U32.AND P4, PT, R139, R4, PT ;  /* 0x000000048b00720c */ /* 0x000fe20003f84070 */
[----:B------:R-:W-:Y:S01]  /*a0f0*/  @!P0 IMAD.IADD R10, R10, 0x1, -R139 ;  /* 0x000000010a0a8824 */ /* 0x000fe200078e0a8b */
[----:B------:R-:W-:Y:S01]  /*a100*/  IABS R82, R9 ;  /* 0x0000000900527213 */ /* 0x000fe20000000000 */
[----:B-1----:R-:W-:Y:S01]  /*a110*/  IMAD.MOV.U32 R2, RZ, RZ, R8 ;  /* 0x000000ffff027224 */ /* 0x002fe200078e0008 */
[----:B------:R-:W-:Y:S01]  /*a120*/  ISETP.GE.AND P2, PT, R7, RZ, PT ;  /* 0x000000ff0700720c */ /* 0x000fe20003f46270 */
[----:B------:R-:W-:Y:S01]  /*a130*/  IMAD.HI.U32 R3, R103, R6, RZ ;  /* 0x0000000667037227 */ /* 0x000fe200078e00ff */
[----:B------:R-:W-:-:S02]  /*a140*/  ISETP.GT.U32.AND P0, PT, R139, R10, PT ;  /* 0x0000000a8b00720c */ /* 0x000fc40003f04070 */
[----:B------:R-:W-:Y:S01]  /*a150*/  IABS R7, R13 ;  /* 0x0000000d00077213 */ /* 0x000fe20000000000 */
[----:B------:R-:W-:Y:S01]  /*a160*/  @!P1 IMAD.MOV R2, RZ, RZ, -R2 ;  /* 0x000000ffff029224 */ /* 0x000fe200078e0a02 */
[----:B------:R-:W-:Y:S01]  /*a170*/  ISETP.GT.U32.AND P1, PT, R139, R12, PT ;  /* 0x0000000c8b00720c */ /* 0x000fe20003f24070 */
[----:B------:R-:W-:Y:S02]  /*a180*/  IMAD.HI.U32 R5, R103, R82, RZ ;  /* 0x0000005267057227 */ /* 0x000fe400078e00ff */
[----:B------:R-:W-:Y:S01]  /*a190*/  @!P4 IADD3 R4, PT, PT, R4, -R139, RZ ;  /* 0x8000008b0404c210 */ /* 0x000fe20007ffe0ff */
[----:B------:R1:W-:Y:S01]  /*a1a0*/  STL [R1+0x100], R2 ;  /* 0x0001000201007387 */ /* 0x0003e20000100800 */
[----:B------:R-:W-:Y:S01]  /*a1b0*/  IMAD.MOV.U32 R8, RZ, RZ, R7 ;  /* 0x000000ffff087224 */ /* 0x000fe200078e0007 */
[----:B------:R-:W-:Y:S01]  /*a1c0*/  ISETP.GE.AND P4, PT, R9, RZ, PT ;  /* 0x000000ff0900720c */ /* 0x000fe20003f86270 */
[----:B------:R-:W-:Y:S02]  /*a1d0*/  IMAD.MOV R7, RZ, RZ, -R3 ;  /* 0x000000ffff077224 */ /* 0x000fe400078e0a03 */
[----:B------:R-:W-:-:S02]  /*a1e0*/  @!P0 IMAD.IADD R10, R10, 0x1, -R139 ;  /* 0x000000010a0a8824 */ /* 0x000fc400078e0a8b */
[----:B------:R-:W-:Y:S02]  /*a1f0*/  IMAD.MOV R5, RZ, RZ, -R5 ;  /* 0x000000ffff057224 */ /* 0x000fe400078e0a05 */
[----:B------:R-:W-:Y:S02]  /*a200*/  @!P1 IMAD.IADD R12, R12, 0x1, -R139 ;  /* 0x000000010c0c9824 */ /* 0x000fe400078e0a8b */
[----:B------:R-:W-:Y:S02]  /*a210*/  IMAD.MOV.U32 R15, RZ, RZ, R4 ;  /* 0x000000ffff0f7224 */ /* 0x000fe400078e0004 */
[----:B-1----:R-:W-:Y:S01]  /*a220*/  IMAD.MOV.U32 R2, RZ, RZ, R10 ;  /* 0x000000ffff027224 */ /* 0x002fe200078e000a */
[C---:B------:R-:W-:Y:S01]  /*a230*/  ISETP.GT.U32.AND P1, PT, R139.reuse, R12, PT ;  /* 0x0000000c8b00720c */ /* 0x040fe20003f24070 */
[C---:B------:R-:W-:Y:S02]  /*a240*/  IMAD R6, R139.reuse, R7, R6 ;  /* 0x000000078b067224 */ /* 0x040fe400078e0206 */
[----:B------:R-:W-:Y:S01]  /*a250*/  IMAD R82, R139, R5, R82 ;  /* 0x000000058b527224 */ /* 0x000fe200078e0252 */
[----:B------:R-:W-:Y:S01]  /*a260*/  @!P5 IADD3 R2, PT, PT, -R2, RZ, RZ ;  /* 0x000000ff0202d210 */ /* 0x000fe20007ffe1ff */
[----:B------:R-:W-:Y:S01]  /*a270*/  IMAD.HI.U32 R5, R103, R8, RZ ;  /* 0x0000000867057227 */ /* 0x000fe200078e00ff */
[----:B------:R-:W-:-:S03]  /*a280*/  ISETP.GT.U32.AND P0, PT, R139, R6, PT ;  /* 0x000000068b00720c */ /* 0x000fc60003f04070 */
[----:B------:R-:W-:Y:S01]  /*a290*/  @!P2 IMAD.MOV R15, RZ, RZ, -R15 ;  /* 0x000000ffff0fa224 */ /* 0x000fe200078e0a0f */
[----:B------:R-:W-:Y:S01]  /*a2a0*/  ISETP.GT.U32.AND P2, PT, R139, R82, PT ;  /* 0x000000528b00720c */ /* 0x000fe20003f44070 */
[C---:B------:R-:W-:Y:S02]  /*a2b0*/  VIADD R11, R33.reuse, 0xbb ;  /* 0x000000bb210b7836 */ /* 0x040fe40000000000 */
[----:B------:R-:W-:Y:S01]  /*a2c0*/  @!P1 IMAD.IADD R12, R12, 0x1, -R139 ;  /* 0x000000010c0c9824 */ /* 0x000fe200078e0a8b */
[----:B------:R-:W-:Y:S01]  /*a2d0*/  STL [R1+0xfc], R15 ;  /* 0x0000fc0f01007387 */ /* 0x000fe20000100800 */
[----:B------:R-:W-:Y:S01]  /*a2e0*/  IMAD.MOV R5, RZ, RZ, -R5 ;  /* 0x000000ffff057224 */ /* 0x000fe200078e0a05 */
[----:B------:R-:W-:Y:S01]  /*a2f0*/  IABS R14, R11 ;  /* 0x0000000b000e7213 */ /* 0x000fe20000000000 */
[----:B------:R-:W-:Y:S01]  /*a300*/  VIADD R7, R33, 0xbd ;  /* 0x000000bd21077836 */ /* 0x000fe20000000000 */
[----:B------:R1:W-:Y:S01]  /*a310*/  STL [R1+0xf8], R2 ;  /* 0x0000f80201007387 */ /* 0x0003e20000100800 */
[----:B------:R-:W-:Y:S01]  /*a320*/  IMAD R8, R139, R5, R8 ;  /* 0x000000058b087224 */ /* 0x000fe200078e0208 */
[----:B------:R-:W-:Y:S01]  /*a330*/  ISETP.GE.AND P5, PT, R11, RZ, PT ;  /* 0x000000ff0b00720c */ /* 0x000fe20003fa6270 */
[----:B------:R-:W-:Y:S01]  /*a340*/  IMAD.HI.U32 R3, R103, R14, RZ ;  /* 0x0000000e67037227 */ /* 0x000fe200078e00ff */
[----:B------:R-:W-:-:S03]  /*a350*/  IABS R4, R7 ;  /* 0x0000000700047213 */ /* 0x000fc60000000000 */
[----:B------:R-:W-:Y:S02]  /*a360*/  @!P0 IMAD.IADD R6, R6, 0x1, -R139 ;  /* 0x0000000106068824 */ /* 0x000fe400078e0a8b */
[----:B------:R-:W-:Y:S02]  /*a370*/  IMAD.MOV R3, RZ, RZ, -R3 ;  /* 0x000000ffff037224 */ /* 0x000fe400078e0a03 */
[----:B-1----:R-:W-:Y:S01]  /*a380*/  IMAD.MOV.U32 R2, RZ, RZ, R12 ;  /* 0x000000ffff027224 */ /* 0x002fe200078e000c */
[C---:B------:R-:W-:Y:S01]  /*a390*/  ISETP.GT.U32.AND P0, PT, R139.reuse, R6, PT ;  /* 0x000000068b00720c */ /* 0x040fe20003f04070 */
[----:B------:R-:W-:Y:S02]  /*a3a0*/  IMAD R145, R139, R3, R14 ;  /* 0x000000038b917224 */ /* 0x000fe400078e020e */
[----:B------:R-:W-:Y:S01]  /*a3b0*/  VIADD R5, R33, 0xbe ;  /* 0x000000be21057836 */ /* 0x000fe20000000000 */
[----:B------:R-:W-:Y:S01]  /*a3c0*/  @!P3 IADD3 R2, PT, PT, -R2, RZ, RZ ;  /* 0x000000ff0202b210 */ /* 0x000fe20007ffe1ff */
[----:B------:R-:W-:Y:S01]  /*a3d0*/  IMAD.HI.U32 R3, R103, R4, RZ ;  /* 0x0000000467037227 */ /* 0x000fe200078e00ff */
[----:B------:R-:W-:-:S02]  /*a3e0*/  ISETP.GT.U32.AND P3, PT, R139, R8, PT ;  /* 0x000000088b00720c */ /* 0x000fc40003f64070 */
[C---:B------:R-:W-:Y:S01]  /*a3f0*/  ISETP.GT.U32.AND P1, PT, R139.reuse, R145, PT ;  /* 0x000000918b00720c */ /* 0x040fe20003f24070 */
[----:B------:R-:W-:Y:S01]  /*a400*/  IMAD.MOV R3, RZ, RZ, -R3 ;  /* 0x000000ffff037224 */ /* 0x000fe200078e0a03 */
[----:B------:R-:W-:Y:S01]  /*a410*/  IABS R10, R5 ;  /* 0x00000005000a7213 */ /* 0x000fe20000000000 */
[----:B------:R-:W-:Y:S01]  /*a420*/  @!P2 IMAD.IADD R82, R82, 0x1, -R139 ;  /* 0x000000015252a824 */ /* 0x000fe200078e0a8b */
[----:B------:R1:W-:Y:S01]  /*a430*/  STL [R1+0xf4], R2 ;  /* 0x0000f40201007387 */ /* 0x0003e20000100800 */
[----:B------:R-:W-:Y:S02]  /*a440*/  IMAD R12, R139, R3, R4 ;  /* 0x000000038b0c7224 */ /* 0x000fe400078e0204 */
[----:B------:R-:W-:Y:S01]  /*a450*/  IMAD.HI.U32 R3, R103, R10, RZ ;  /* 0x0000000a67037227 */ /* 0x000fe200078e00ff */
[----:B------:R-:W-:-:S03]  /*a460*/  ISETP.GT.U32.AND P2, PT, R139, R82, PT ;  /* 0x000000528b00720c */ /* 0x000fc60003f44070 */
[--C-:B------:R-:W-:Y:S02]  /*a470*/  @!P3 IMAD.IADD R8, R8, 0x1, -R139.reuse ;  /* 0x000000010808b824 */ /* 0x100fe400078e0a8b */
[----:B------:R-:W-:Y:S01]  /*a480*/  @!P0 IMAD.IADD R6, R6, 0x1, -R139 ;  /* 0x0000000106068824 */ /* 0x000fe200078e0a8b */
[----:B------:R-:W-:Y:S01]  /*a490*/  ISETP.GE.AND P0, PT, R13, RZ, PT ;  /* 0x000000ff0d00720c */ /* 0x000fe20003f06270 */
[----:B------:R-:W-:Y:S01]  /*a4a0*/  IMAD.MOV R3, RZ, RZ, -R3 ;  /* 0x000000ffff037224 */ /* 0x000fe200078e0a03 */
[----:B------:R-:W-:Y:S01]  /*a4b0*/  ISETP.GT.U32.AND P3, PT, R139, R8, PT ;  /* 0x000000088b00720c */ /* 0x000fe20003f64070 */
[----:B-1----:R-:W-:Y:S02]  /*a4c0*/  IMAD.MOV.U32 R2, RZ, RZ, R6 ;  /* 0x000000ffff027224 */ /* 0x002fe400078e0006 */
[----:B------:R-:W-:Y:S02]  /*a4d0*/  @!P1 IMAD.IADD R145, R145, 0x1, -R139 ;  /* 0x0000000191919824 */ /* 0x000fe400078e0a8b */
[----:B------:R-:W-:-:S02]  /*a4e0*/  IMAD R6, R139, R3, R10 ;  /* 0x000000038b067224 */ /* 0x000fc400078e020a */
[--C-:B------:R-:W-:Y:S01]  /*a4f0*/  @!P2 IMAD.IADD R82, R82, 0x1, -R139.reuse ;  /* 0x000000015252a824 */ /* 0x100fe200078e0a8b */
[----:B------:R-:W-:Y:S01]  /*a500*/  ISETP.GT.U32.AND P1, PT, R139, R145, PT ;  /* 0x000000918b00720c */ /* 0x000fe20003f24070 */
[----:B------:R-:W-:Y:S01]  /*a510*/  VIADD R3, R33, 0xc0 ;  /* 0x000000c021037836 */ /* 0x000fe20000000000 */
[C---:B------:R-:W-:Y:S01]  /*a520*/  ISETP.GT.U32.AND P2, PT, R139.reuse, R12, PT ;  /* 0x0000000c8b00720c */ /* 0x040fe20003f44070 */
[----:B------:R-:W-:Y:S01]  /*a530*/  @!P6 IMAD.MOV R2, RZ, RZ, -R2 ;  /* 0x000000ffff02e224 */ /* 0x000fe200078e0a02 */
[----:B------:R-:W-:Y:S01]  /*a540*/  @!P4 IADD3 R82, PT, PT, -R82, RZ, RZ ;  /* 0x000000ff5252c210 */ /* 0x000fe20007ffe1ff */
[--C-:B------:R-:W-:Y:S01]  /*a550*/  @!P3 IMAD.IADD R8, R8, 0x1, -R139.reuse ;  /* 0x000000010808b824 */ /* 0x100fe200078e0a8b */
[----:B------:R-:W-:Y:S01]  /*a560*/  ISETP.GT.U32.AND P3, PT, R139, R6, PT ;  /* 0x000000068b00720c */ /* 0x000fe20003f64070 */
[----:B------:R-:W-:Y:S01]  /*a570*/  VIADD R9, R33, 0xbf ;  /* 0x000000bf21097836 */ /* 0x000fe20000000000 */
[----:B------:R-:W-:Y:S01]  /*a580*/  IABS R10, R3 ;  /* 0x00000003000a7213 */ /* 0x000fe20000000000 */
[----:B------:R1:W-:Y:S01]  /*a590*/  STL [R1+0xf0], R2 ;  /* 0x0000f00201007387 */ /* 0x0003e20000100800 */
[----:B------:R-:W-:Y:S01]  /*a5a0*/  ISETP.GE.AND P4, PT, R5, RZ, PT ;  /* 0x000000ff0500720c */ /* 0x000fe20003f86270 */
[----:B------:R-:W-:Y:S01]  /*a5b0*/  VIADD R5, R33, 0xc1 ;  /* 0x000000c121057836 */ /* 0x000fe20000000000 */
[----:B------:R-:W-:Y:S01]  /*a5c0*/  ISETP.GE.AND P6, PT, R7, RZ, PT ;  /* 0x000000ff0700720c */ /* 0x000fe20003fc6270 */
[--C-:B------:R-:W-:Y:S01]  /*a5d0*/  @!P1 IMAD.IADD R145, R145, 0x1, -R139.reuse ;  /* 0x0000000191919824 */ /* 0x100fe200078e0a8b */
[----:B------:R-:W-:Y:S01]  /*a5e0*/  IABS R14, R9 ;  /* 0x00000009000e7213 */ /* 0x000fe20000000000 */
[----:B------:R-:W-:Y:S01]  /*a5f0*/  @!P2 IMAD.IADD R12, R12, 0x1, -R139 ;  /* 0x000000010c0ca824 */ /* 0x000fe200078e0a8b */
[----:B------:R-:W-:Y:S01]  /*a600*/  ISETP.GE.AND P1, PT, R9, RZ, PT ;  /* 0x000000ff0900720c */ /* 0x000fe20003f26270 */
[----:B------:R-:W-:Y:S01]  /*a610*/  @!P5 IMAD.MOV R145, RZ, RZ, -R145 ;  /* 0x000000ffff91d224 */ /* 0x000fe200078e0a91 */
[----:B------:R-:W-:Y:S01]  /*a620*/  ISETP.GE.AND P5, PT, R3, RZ, PT ;  /* 0x000000ff0300720c */ /* 0x000fe20003fa6270 */
[----:B------:R-:W-:Y:S01]  /*a630*/  @!P3 IMAD.IADD R6, R6, 0x1, -R139 ;  /* 0x000000010606b824 */ /* 0x000fe200078e0a8b */
[----:B------:R-:W-:Y:S01]  /*a640*/  ISETP.GT.U32.AND P2, PT, R139, R12, PT ;  /* 0x0000000c8b00720c */ /* 0x000fe20003f44070 */
[----:B------:R-:W-:Y:S01]  /*a650*/  IMAD.HI.U32 R3, R103, R10, RZ ;  /* 0x0000000a67037227 */ /* 0x000fe200078e00ff */
[----:B-1----:R-:W-:-:S02]  /*a660*/  MOV R2, R8 ;  /* 0x0000000800027202 */ /* 0x002fc40000000f00 */
[----:B------:R-:W-:Y:S01]  /*a670*/  ISETP.GT.U32.AND P3, PT, R139, R6, PT ;  /* 0x000000068b00720c */ /* 0x000fe20003f64070 */
[----:B------:R-:W-:Y:S01]  /*a680*/  IMAD.MOV R3, RZ, RZ, -R3 ;  /* 0x000000ffff037224 */ /* 0x000fe200078e0a03 */
[----:B------:R-:W-:Y:S01]  /*a690*/  IABS R8, R5 ;  /* 0x0000000500087213 */ /* 0x000fe20000000000 */
[----:B------:R-:W-:Y:S01]  /*a6a0*/  @!P0 IMAD.MOV R2, RZ, RZ, -R2 ;  /* 0x000000ffff028224 */ /* 0x000fe200078e0a02 */
[----:B------:R-:W-:Y:S01]  /*a6b0*/  ISETP.GE.AND P0, PT, R5, RZ, PT ;  /* 0x000000ff0500720c */ /* 0x000fe20003f06270 */
[----:B------:R-:W-:Y:S02]  /*a6c0*/  IMAD R10, R139, R3, R10 ;  /* 0x000000038b0a7224 */ /* 0x000fe400078e020a */
[----:B------:R-:W-:Y:S01]  /*a6d0*/  IMAD.HI.U32 R5, R103, R8, RZ ;  /* 0x0000000867057227 */ /* 0x000fe200078e00ff */
[----:B------:R1:W-:Y:S03]  /*a6e0*/  STL [R1+0xec], R2 ;  /* 0x0000ec0201007387 */ /* 0x0003e60000100800 */
[--C-:B------:R-:W-:Y:S01]  /*a6f0*/  @!P2 IMAD.IADD R12, R12, 0x1, -R139.reuse ;  /* 0x000000010c0ca824 */ /* 0x100fe200078e0a8b */
[----:B------:R-:W-:Y:S01]  /*a700*/  IADD3 R5, PT, PT, -R5, RZ, RZ ;  /* 0x000000ff05057210 */ /* 0x000fe20007ffe1ff */
[----:B------:R-:W-:Y:S01]  /*a710*/  @!P3 IMAD.IADD R6, R6, 0x1, -R139 ;  /* 0x000000010606b824 */ /* 0x000fe200078e0a8b */
[----:B------:R-:W-:Y:S01]  /*a720*/  ISETP.GT.U32.AND P3, PT, R139, R10, PT ;  /* 0x0000000a8b00720c */ /* 0x000fe20003f64070 */
[----:B------:R-:W-:-:S04]  /*a730*/  IMAD.HI.U32 R4, R103, R14, RZ ;  /* 0x0000000e67047227 */ /* 0x000fc800078e00ff */
[----:B------:R-:W-:Y:S02]  /*a740*/  IMAD R8, R139, R5, R8 ;  /* 0x000000058b087224 */ /* 0x000fe400078e0208 */
[----:B------:R-:W-:Y:S02]  /*a750*/  IMAD.MOV.U32 R11, RZ, RZ, R12 ;  /* 0x000000ffff0b7224 */ /* 0x000fe400078e000c */
[----:B------:R-:W-:Y:S02]  /*a760*/  IMAD.MOV R4, RZ, RZ, -R4 ;  /* 0x000000ffff047224 */ /* 0x000fe400078e0a04 */
[----:B------:R-:W-:Y:S02]  /*a770*/  VIADD R7, R33, 0xc2 ;  /* 0x000000c221077836 */ /* 0x000fe40000000000 */
[----:B------:R-:W-:Y:S01]  /*a780*/  @!P6 IMAD.MOV R11, RZ, RZ, -R11 ;  /* 0x000000ffff0be224 */ /* 0x000fe200078e0a0b */
[C---:B------:R-:W-:Y:S01]  /*a790*/  ISETP.GT.U32.AND P6, PT, R139.reuse, R8, PT ;  /* 0x000000088b00720c */ /* 0x040fe20003fc4070 */
[----:B------:R-:W-:Y:S01]  /*a7a0*/  IMAD R4, R139, R4, R14 ;  /* 0x000000048b047224 */ /* 0x000fe200078e020e */
[----:B------:R-:W-:Y:S01]  /*a7b0*/  IABS R14, R7 ;  /* 0x00000007000e7213 */ /* 0x000fe20000000000 */
[----:B------:R-:W-:Y:S01]  /*a7c0*/  @!P3 IMAD.IADD R10, R10, 0x1, -R139 ;  /* 0x000000010a0ab824 */ /* 0x000fe200078e0a8b */
[----:B------:R2:W-:Y:S01]  /*a7d0*/  STL [R1+0xe8], R11 ;  /* 0x0000e80b01007387 */ /* 0x0005e20000100800 */
[----:B------:R-:W-:Y:S01]  /*a7e0*/  VIADD R9, R33, 0xc3 ;  /* 0x000000c321097836 */ /* 0x000fe20000000000 */
[----:B------:R-:W-:Y:S01]  /*a7f0*/  ISETP.GT.U32.AND P2, PT, R139, R4, PT ;  /* 0x000000048b00720c */ /* 0x000fe20003f44070 */
[----:B------:R-:W-:Y:S01]  /*a800*/  IMAD.HI.U32 R3, R103, R14, RZ ;  /* 0x0000000e67037227 */ /* 0x000fe200078e00ff */
[----:B------:R-:W-:-:S02]  /*a810*/  ISETP.GT.U32.AND P3, PT, R139, R10, PT ;  /* 0x0000000a8b00720c */ /* 0x000fc40003f64070 */
[----:B------:R-:W-:Y:S01]  /*a820*/  IABS R16, R9 ;  /* 0x0000000900107213 */ /* 0x000fe20000000000 */
[----:B------:R-:W-:Y:S02]  /*a830*/  IMAD.MOV R3, RZ, RZ, -R3 ;  /* 0x000000ffff037224 */ /* 0x000fe400078e0a03 */
[----:B------:R-:W-:Y:S01]  /*a840*/  VIADD R15, R33, 0xc4 ;  /* 0x000000c4210f7836 */ /* 0x000fe20000000000 */
[----:B------:R-:W-:Y:S01]  /*a850*/  @!P6 IADD3 R8, PT, PT, R8, -R139, RZ ;  /* 0x8000008b0808e210 */ /* 0x000fe20007ffe0ff */
[----:B-1----:R-:W-:Y:S02]  /*a860*/  IMAD.MOV.U32 R2, RZ, RZ, R6 ;  /* 0x000000ffff027224 */ /* 0x002fe400078e0006 */
[C---:B------:R-:W-:Y:S01]  /*a870*/  IMAD R6, R139.reuse, R3, R14 ;  /* 0x000000038b067224 */ /* 0x040fe200078e020e */
[----:B------:R-:W-:Y:S01]  /*a880*/  ISETP.GT.U32.AND P6, PT, R139, R8, PT ;  /* 0x000000088b00720c */ /* 0x000fe20003fc4070 */
[----:B------:R-:W-:Y:S01]  /*a890*/  IMAD.HI.U32 R5, R103, R16, RZ ;  /* 0x0000001067057227 */ /* 0x000fe200078e00ff */
[----:B------:R-:W-:-:S02]  /*a8a0*/  IABS R12, R15 ;  /* 0x0000000f000c7213 */ /* 0x000fc40000000000 */
[----:B------:R-:W-:Y:S01]  /*a8b0*/  IABS R14, R17 ;  /* 0x00000011000e7213 */ /* 0x000fe20000000000 */
[----:B------:R-:W-:Y:S01]  /*a8c0*/  @!P3 IMAD.IADD R10, R10, 0x1, -R139 ;  /* 0x000000010a0ab824 */ /* 0x000fe200078e0a8b */
[----:B------:R-:W-:Y:S01]  /*a8d0*/  ISETP.GT.U32.AND P3, PT, R139, R6, PT ;  /* 0x000000068b00720c */ /* 0x000fe20003f64070 */
[----:B------:R-:W-:Y:S01]  /*a8e0*/  IMAD.MOV R5, RZ, RZ, -R5 ;  /* 0x000000ffff057224 */ /* 0x000fe200078e0a05 */
[----:B------:R-:W-:Y:S01]  /*a8f0*/  @!P4 IADD3 R2, PT, PT, -R2, RZ, RZ ;  /* 0x000000ff0202c210 */ /* 0x000fe20007ffe1ff */
[----:B------:R-:W-:Y:S01]  /*a900*/  @!P2 IMAD.IADD R4, R4, 0x1, -R139 ;  /* 0x000000010404a824 */ /* 0x000fe200078e0a8b */
[----:B------:R-:W-:Y:S01]  /*a910*/  ISETP.GE.AND P4, PT, R7, RZ, PT ;  /* 0x000000ff0700720c */ /* 0x000fe20003f86270 */
[----:B------:R-:W-:Y:S02]  /*a920*/  IMAD.HI.U32 R3, R103, R12, RZ ;  /* 0x0000000c67037227 */ /* 0x000fe400078e00ff */
[----:B------:R1:W-:Y:S01]  /*a930*/  STL [R1+0xe4], R2 ;  /* 0x0000e40201007387 */ /* 0x0003e20000100800 */
[C---:B------:R-:W-:Y:S01]  /*a940*/  ISETP.GT.U32.AND P2, PT, R139.reuse, R4, PT ;  /* 0x000000048b00720c */ /* 0x040fe20003f44070 */
[----:B------:R-:W-:-:S02]  /*a950*/  IMAD R81, R139, R5, R16 ;  /* 0x000000058b517224 */ /* 0x000fc400078e0210 */
[----:B------:R-:W-:Y:S02]  /*a960*/  IMAD.MOV R165, RZ, RZ, -R3 ;  /* 0x000000ffffa57224 */ /* 0x000fe400078e0a03 */
[----:B------:R-:W-:Y:S01]  /*a970*/  @!P6 IMAD.IADD R8, R8, 0x1, -R139 ;  /* 0x000000010808e824 */ /* 0x000fe200078e0a8b */
[C---:B------:R-:W-:Y:S01]  /*a980*/  ISETP.GT.U32.AND P6, PT, R139.reuse, R81, PT ;  /* 0x000000518b00720c */ /* 0x040fe20003fc4070 */
[----:B------:R-:W-:Y:S02]  /*a990*/  IMAD R165, R139, R165, R12 ;  /* 0x000000a58ba57224 */ /* 0x000fe400078e020c */
[----:B------:R-:W-:-:S04]  /*a9a0*/  IMAD.HI.U32 R3, R103, R14, RZ ;  /* 0x0000000e67037227 */ /* 0x000fc800078e00ff */
[----:B------:R-:W-:Y:S01]  /*a9b0*/  @!P3 IMAD.IADD R6, R6, 0x1, -R139 ;  /* 0x000000010606b824 */ /* 0x000fe200078e0a8b */
[----:B------:R-:W-:Y:S01]  /*a9c0*/  ISETP.GT.U32.AND P3, PT, R139, R165, PT ;  /* 0x000000a58b00720c */ /* 0x000fe20003f64070 */
[----:B------:R-:W-:Y:S02]  /*a9d0*/  IMAD.MOV R237, RZ, RZ, -R3 ;  /* 0x000000ffffed7224 */ /* 0x000fe400078e0a03 */
[----:B------:R-:W-:Y:S01]  /*a9e0*/  @!P2 IMAD.IADD R4, R4, 0x1, -R139 ;  /* 0x000000010404a824 */ /* 0x000fe200078e0a8b */
[----:B------:R-:W-:Y:S01]  /*a9f0*/  ISETP.GE.AND P2, PT, R9, RZ, PT ;  /* 0x000000ff0900720c */ /* 0x000fe20003f46270 */
[----:B------:R-:W-:Y:S02]  /*aa00*/  IMAD R237, R139, R237, R14 ;  /* 0x000000ed8bed7224 */ /* 0x000fe400078e020e */
[C---:B--2---:R-:W-:Y:S02]  /*aa10*/  VIADD R11, R33.reuse, 0xc7 ;  /* 0x000000c7210b7836 */ /* 0x044fe40000000000 */
[----:B------:R-:W-:-:S02]  /*aa20*/  VIADD R9, R33, 0xc8 ;  /* 0x000000c821097836 */ /* 0x000fc40000000000 */
[--C-:B------:R-:W-:Y:S01]  /*aa30*/  @!P6 IMAD.IADD R81, R81, 0x1, -R139.reuse ;  /* 0x000000015151e824 */ /* 0x100fe200078e0a8b */
[----:B------:R-:W-:Y:S01]  /*aa40*/  ISETP.GT.U32.AND P6, PT, R139, R237, PT ;  /* 0x000000ed8b00720c */ /* 0x000fe20003fc4070 */
[----:B------:R-:W-:Y:S01]  /*aa50*/  VIADD R13, R33, 0xc6 ;  /* 0x000000c6210d7836 */ /* 0x000fe20000000000 */
[----:B------:R-:W-:Y:S01]  /*aa60*/  IABS R18, R11 ;  /* 0x0000000b00127213 */ /* 0x000fe20000000000 */
[----:B------:R-:W-:Y:S01]  /*aa70*/  @!P3 IMAD.IADD R165, R165, 0x1, -R139 ;  /* 0x00000001a5a5b824 */ /* 0x000fe200078e0a8b */
[----:B------:R-:W-:Y:S01]  /*aa80*/  IABS R26, R9 ;  /* 0x00000009001a7213 */ /* 0x000fe20000000000 */
[----:B------:R-:W-:Y:S01]  /*aa90*/  IMAD.MOV.U32 R39, RZ, RZ, R10 ;  /* 0x000000ffff277224 */ /* 0x000fe200078e000a */
[----:B------:R-:W-:Y:S01]  /*aaa0*/  IABS R16, R13 ;  /* 0x0000000d00107213 */ /* 0x000fe20000000000 */
[----:B------:R-:W-:Y:S01]  /*aab0*/  IMAD.HI.U32 R7, R103, R18, RZ ;  /* 0x0000001267077227 */ /* 0x000fe200078e00ff */
[----:B------:R-:W-:-:S03]  /*aac0*/  ISETP.GT.U32.AND P3, PT, R139, R81, PT ;  /* 0x000000518b00720c */ /* 0x000fc60003f64070 */
[----:B------:R-:W-:Y:S02]  /*aad0*/  IMAD.HI.U32 R3, R103, R26, RZ ;  /* 0x0000001a67037227 */ /* 0x000fe400078e00ff */
[----:B------:R-:W-:Y:S02]  /*aae0*/  @!P6 IADD3 R237, PT, PT, R237, -R139, RZ ;  /* 0x8000008bedede210 */ /* 0x000fe40007ffe0ff */
[----:B------:R-:W-:Y:S01]  /*aaf0*/  @!P5 IMAD.MOV R39, RZ, RZ, -R39 ;  /* 0x000000ffff27d224 */ /* 0x000fe200078e0a27 */
[----:B------:R-:W-:Y:S01]  /*ab00*/  ISETP.GT.U32.AND P5, PT, R139, R165, PT ;  /* 0x000000a58b00720c */ /* 0x000fe20003fa4070 */
[----:B------:R-:W-:Y:S01]  /*ab10*/  IMAD.MOV R7, RZ, RZ, -R7 ;  /* 0x000000ffff077224 */ /* 0x000fe200078e0a07 */
[----:B------:R-:W-:Y:S01]  /*ab20*/  IADD3 R3, PT, PT, -R3, RZ, RZ ;  /* 0x000000ff03037210 */ /* 0x000fe20007ffe1ff */
[----:B------:R-:W-:Y:S01]  /*ab30*/  IMAD.HI.U32 R5, R103, R16, RZ ;  /* 0x0000001067057227 */ /* 0x000fe200078e00ff */
[----:B------:R-:W-:-:S03]  /*ab40*/  ISETP.GT.U32.AND P6, PT, R139, R237, PT ;  /* 0x000000ed8b00720c */ /* 0x000fc60003fc4070 */
[----:B------:R-:W-:Y:S02]  /*ab50*/  IMAD R113, R139, R7, R18 ;  /* 0x000000078b717224 */ /* 0x000fe400078e0212 */
[----:B------:R-:W-:Y:S02]  /*ab60*/  IMAD.MOV R5, RZ, RZ, -R5 ;  /* 0x000000ffff057224 */ /* 0x000fe400078e0a05 */
[----:B------:R-:W-:Y:S02]  /*ab70*/  VIADD R7, R33, 0xca ;  /* 0x000000ca21077836 */ /* 0x000fe40000000000 */
[C---:B------:R-:W-:Y:S02]  /*ab80*/  IMAD R26, R139.reuse, R3, R26 ;  /* 0x000000038b1a7224 */ /* 0x040fe400078e021a */
[----:B-1----:R-:W-:Y:S01]  /*ab90*/  IMAD.MOV.U32 R2, RZ, RZ, R4 ;  /* 0x000000ffff027224 */ /* 0x002fe200078e0004 */
[----:B------:R-:W-:Y:S01]  /*aba0*/  IABS R80, R7 ;  /* 0x0000000700507213 */ /* 0x000fe20000000000 */
[----:B------:R-:W-:-:S02]  /*abb0*/  IMAD R197, R139, R5, R16 ;  /* 0x000000058bc57224 */ /* 0x000fc400078e0210 */
[----:B------:R-:W-:Y:S02]  /*abc0*/  VIADD R5, R33, 0xc9 ;  /* 0x000000c921057836 */ /* 0x000fe40000000000 */
[----:B------:R-:W-:Y:S01]  /*abd0*/  @!P1 IMAD.MOV R2, RZ, RZ, -R2 ;  /* 0x000000ffff029224 */ /* 0x000fe200078e0a02 */
[----:B------:R-:W-:Y:S01]  /*abe0*/  ISETP.GT.U32.AND P1, PT, R139, R6, PT ;  /* 0x000000068b00720c */ /* 0x000fe20003f24070 */
[----:B------:R-:W-:Y:S01]  /*abf0*/  IMAD.MOV.U32 R112, RZ, RZ, R8 ;  /* 0x000000ffff707224 */ /* 0x000fe200078e0008 */
[----:B------:R-:W-:Y:S01]  /*ac00*/  IABS R92, R5 ;  /* 0x00000005005c7213 */ /* 0x000fe20000000000 */
[----:B------:R-:W-:Y:S01]  /*ac10*/  @!P5 IMAD.IADD R165, R165, 0x1, -R139 ;  /* 0x00000001a5a5d824 */ /* 0x000fe200078e0a8b */
[----:B------:R-:W-:Y:S01]  /*ac20*/  ISETP.GT.U32.AND P5, PT, R139, R26, PT ;  /* 0x0000001a8b00720c */ /* 0x000fe20003fa4070 */
[----:B------:R-:W-:Y:S01]  /*ac30*/  IMAD.HI.U32 R4, R103, R80, RZ ;  /* 0x0000005067047227 */ /* 0x000fe200078e00ff */
[----:B------:R1:W-:Y:S03]  /*ac40*/  STL [R1+0xe0], R2 ;  /* 0x0000e00201007387 */ /* 0x0003e60000100800 */
[----:B------:R-:W-:Y:S01]  /*ac50*/  @!P0 IMAD.MOV R112, RZ, RZ, -R112 ;  /* 0x000000ffff708224 */ /* 0x000fe200078e0a70 */
[----:B------:R-:W-:Y:S01]  /*ac60*/  ISETP.GT.U32.AND P0, PT, R139, R197, PT ;  /* 0x000000c58b00720c */ /* 0x000fe20003f04070 */
[----:B------:R-:W-:-:S02]  /*ac70*/  IMAD.MOV R4, RZ, RZ, -R4 ;  /* 0x000000ffff047224 */ /* 0x000fc400078e0a04 */
[----:B------:R-:W-:Y:S01]  /*ac80*/  @!P3 IMAD.IADD R81, R81, 0x1, -R139 ;  /* 0x000000015151b824 */ /* 0x000fe200078e0a8b */
[----:B------:R-:W-:Y:S01]  /*ac90*/  ISETP.GE.AND P3, PT, R15, RZ, PT ;  /* 0x000000ff0f00720c */ /* 0x000fe20003f66270 */
[----:B------:R-:W-:-:S03]  /*aca0*/  IMAD.HI.U32 R3, R103, R92, RZ ;  /* 0x0000005c67037227 */ /* 0x000fc600078e00ff */
[----:B------:R-:W-:Y:S01]  /*acb0*/  @!P2 IADD3 R81, PT, PT, -R81, RZ, RZ ;  /* 0x000000ff5151a210 */ /* 0x000fe20007ffe1ff */
[--C-:B------:R-:W-:Y:S01]  /*acc0*/  @!P6 IMAD.IADD R237, R237, 0x1, -R139.reuse ;  /* 0x00000001edede824 */ /* 0x100fe200078e0a8b */
[----:B------:R-:W-:Y:S01]  /*acd0*/  ISETP.GE.AND P6, PT, R17, RZ, PT ;  /* 0x000000ff1100720c */ /* 0x000fe20003fc6270 */
[----:B------:R-:W-:Y:S01]  /*ace0*/  IMAD R80, R139, R4, R80 ;  /* 0x000000048b507224 */ /* 0x000fe200078e0250 */
[----:B------:R-:W-:Y:S01]  /*acf0*/  IADD3 R3, PT, PT, -R3, RZ, RZ ;  /* 0x000000ff03037210 */ /* 0x000fe20007ffe1ff */
[----:B------:R-:W-:Y:S01]  /*ad00*/  VIADD R4, R33, 0xcb ;  /* 0x000000cb21047836 */ /* 0x000fe20000000000 */
[----:B------:R-:W-:Y:S01]  /*ad10*/  IABS R17, R33 ;  /* 0x0000002100117213 */ /* 0x000fe20000000000 */
[--C-:B------:R-:W-:Y:S01]  /*ad20*/  @!P1 IMAD.IADD R6, R6, 0x1, -R139.reuse ;  /* 0x0000000106069824 */ /* 0x100fe200078e0a8b */
[----:B------:R-:W-:Y:S01]  /*ad30*/  ISETP.GT.U32.AND P1, PT, R139, R113, PT ;  /* 0x000000718b00720c */ /* 0x000fe20003f24070 */
[--C-:B------:R-:W-:Y:S01]  /*ad40*/  @!P5 IMAD.IADD R26, R26, 0x1, -R139.reuse ;  /* 0x000000011a1ad824 */ /* 0x100fe200078e0a8b */
[----:B------:R-:W-:Y:S01]  /*ad50*/  IABS R146, R4 ;  /* 0x0000000400927213 */ /* 0x000fe20000000000 */
[----:B------:R-:W-:Y:S01]  /*ad60*/  @!P0 IMAD.IADD R197, R197, 0x1, -R139 ;  /* 0x00000001c5c58824 */ /* 0x000fe200078e0a8b */
[----:B------:R-:W-:Y:S01]  /*ad70*/  ISETP.GE.AND P0, PT, R13, RZ, PT ;  /* 0x000000ff0d00720c */ /* 0x000fe20003f06270 */
[C---:B------:R-:W-:Y:S01]  /*ad80*/  IMAD R92, R139.reuse, R3, R92 ;  /* 0x000000038b5c7224 */ /* 0x040fe200078e025c */
[----:B------:R-:W-:Y:S01]  /*ad90*/  ISETP.GT.U32.AND P5, PT, R139, R26, PT ;  /* 0x0000001a8b00720c */ /* 0x000fe20003fa4070 */
[----:B-1----:R-:W-:-:S02]  /*ada0*/  IMAD.MOV.U32 R2, RZ, RZ, R6 ;  /* 0x000000ffff027224 */ /* 0x002fc400078e0006 */
[----:B------:R-:W-:Y:S01]  /*adb0*/  @!P3 IMAD.MOV R165, RZ, RZ, -R165 ;  /* 0x000000ffffa5b224 */ /* 0x000fe200078e0aa5 */
[C---:B------:R-:W-:Y:S01]  /*adc0*/  ISETP.GT.U32.AND P3, PT, R139.reuse, R92, PT ;  /* 0x0000005c8b00720c */ /* 0x040fe20003f64070 */
[----:B------:R-:W-:Y:S01]  /*add0*/  @!P4 IMAD.MOV R2, RZ, RZ, -R2 ;  /* 0x000000ffff02c224 */ /* 0x000fe200078e0a02 */
[----:B------:R-:W-:Y:S01]  /*ade0*/  ISETP.GT.U32.AND P4, PT, R139, R197, PT ;  /* 0x000000c58b00720c */ /* 0x000fe20003f84070 */
[----:B------:R-:W-:Y:S01]  /*adf0*/  @!P6 IMAD.MOV R237, RZ, RZ, -R237 ;  /* 0x000000ffffede224 */ /* 0x000fe200078e0aed */
[----:B------:R-:W-:Y:S01]  /*ae00*/  ISETP.GE.AND P6, PT, R9, RZ, PT ;  /* 0x000000ff0900720c */ /* 0x000fe20003fc6270 */
[----:B------:R-:W-:Y:S01]  /*ae10*/  IMAD.HI.U32 R3, R103, R146, RZ ;  /* 0x0000009267037227 */ /* 0x000fe200078e00ff */
[----:B------:R1:W-:Y:S03]  /*ae20*/  STL [R1+0xc8], R2 ;  /* 0x0000c80201007387 */ /* 0x0003e60000100800 */
[--C-:B------:R-:W-:Y:S01]  /*ae30*/  @!P5 IMAD.IADD R26, R26, 0x1, -R139.reuse ;  /* 0x000000011a1ad824 */ /* 0x100fe200078e0a8b */
[----:B------:R-:W-:Y:S01]  /*ae40*/  IADD3 R3, PT, PT, -R3, RZ, RZ ;  /* 0x000000ff03037210 */ /* 0x000fe20007ffe1ff */
[--C-:B------:R-:W-:Y:S01]  /*ae50*/  @!P1 IMAD.IADD R113, R113, 0x1, -R139.reuse ;  /* 0x0000000171719824 */ /* 0x100fe200078e0a8b */
[----:B------:R-:W-:Y:S01]  /*ae60*/  ISETP.GE.AND P1, PT, R11, RZ, PT ;  /* 0x000000ff0b00720c */ /* 0x000fe20003f26270 */
[--C-:B------:R-:W-:Y:S01]  /*ae70*/  @!P3 IMAD.IADD R92, R92, 0x1, -R139.reuse ;  /* 0x000000015c5cb824 */ /* 0x100fe200078e0a8b */
[----:B------:R-:W-:Y:S01]  /*ae80*/  ISETP.GE.AND P3, PT, R4, RZ, PT ;  /* 0x000000ff0400720c */ /* 0x000fe20003f66270 */
[C---:B------:R-:W-:Y:S01]  /*ae90*/  IMAD R146, R139.reuse, R3, R146 ;  /* 0x000000038b927224 */ /* 0x040fe200078e0292 */
[----:B------:R-:W-:Y:S01]  /*aea0*/  ISETP.GT.U32.AND P2, PT, R139, R113, PT ;  /* 0x000000718b00720c */ /* 0x000fe20003f44070 */
[----:B------:R-:W-:Y:S01]  /*aeb0*/  @!P4 IMAD.IADD R197, R197, 0x1, -R139 ;  /* 0x00000001c5c5c824 */ /* 0x000fe200078e0a8b */
[C---:B------:R-:W-:Y:S01]  /*aec0*/  ISETP.GT.U32.AND P4, PT, R139.reuse, R80, PT ;  /* 0x000000508b00720c */ /* 0x040fe20003f84070 */
[----:B------:R-:W-:Y:S01]  /*aed0*/  @!P6 IMAD.MOV R26, RZ, RZ, -R26 ;  /* 0x000000ffff1ae224 */ /* 0x000fe200078e0a1a */
[C---:B------:R-:W-:Y:S01]  /*aee0*/  ISETP.GT.U32.AND P6, PT, R139.reuse, R146, PT ;  /* 0x000000928b00720c */ /* 0x040fe20003fc4070 */
[----:B------:R-:W-:Y:S01]  /*aef0*/  @!P0 IMAD.MOV R197, RZ, RZ, -R197 ;  /* 0x000000ffffc58224 */ /* 0x000fe200078e0ac5 */
[----:B------:R-:W-:Y:S01]  /*af00*/  ISETP.GT.U32.AND P0, PT, R139, R92, PT ;  /* 0x0000005c8b00720c */ /* 0x000fe20003f04070 */
[----:B------:R-:W-:Y:S01]  /*af10*/  VIADD R3, R33, 0xcd ;  /* 0x000000cd21037836 */ /* 0x000fe20000000000 */
[----:B------:R-:W-:Y:S01]  /*af20*/  ISETP.GE.AND P5, PT, R7, RZ, PT ;  /* 0x000000ff0700720c */ /* 0x000fe20003fa6270 */
[C---:B------:R-:W-:Y:S01]  /*af30*/  VIADD R6, R33.reuse, 0xcc ;  /* 0x000000cc21067836 */ /* 0x040fe20000000000 */
[C---:B------:R-:W-:Y:S01]  /*af40*/  IADD3 R7, PT, PT, R33.reuse, 0xcf, RZ ;  /* 0x000000cf21077810 */ /* 0x040fe20007ffe0ff */
[----:B------:R-:W-:Y:S01]  /*af50*/  VIADD R9, R33, 0xd0 ;  /* 0x000000d021097836 */ /* 0x000fe20000000000 */
[----:B------:R-:W-:Y:S01]  /*af60*/  IABS R238, R3 ;  /* 0x0000000300ee7213 */ /* 0x000fe20000000000 */
[--C-:B------:R-:W-:Y:S01]  /*af70*/  @!P2 IMAD.IADD R113, R113, 0x1, -R139.reuse ;  /* 0x000000017171a824 */ /* 0x100fe200078e0a8b */
[----:B------:R-:W-:Y:S01]  /*af80*/  IABS R22, R6 ;  /* 0x0000000600167213 */ /* 0x000fe20000000000 */
[--C-:B------:R-:W-:Y:S01]  /*af90*/  @!P4 IMAD.IADD R80, R80, 0x1, -R139.reuse ;  /* 0x000000015050c824 */ /* 0x100fe200078e0a8b */
[----:B------:R-:W-:Y:S01]  /*afa0*/  ISETP.GE.AND P2, PT, R5, RZ, PT ;  /* 0x000000ff0500720c */ /* 0x000fe20003f46270 */
[--C-:B------:R-:W-:Y:S01]  /*afb0*/  @!P6 IMAD.IADD R146, R146, 0x1, -R139.reuse ;  /* 0x000000019292e824 */ /* 0x100fe200078e0a8b */
[----:B------:R-:W-:Y:S01]  /*afc0*/  IABS R8, R7 ;  /* 0x0000000700087213 */ /* 0x000fe20000000000 */
[----:B------:R-:W-:Y:S01]  /*afd0*/  @!P0 IMAD.IADD R92, R92, 0x1, -R139 ;  /* 0x000000015c5c8824 */ /* 0x000fe200078e0a8b */
[----:B------:R-:W-:Y:S01]  /*afe0*/  ISETP.GE.AND P0, PT, R3, RZ, PT ;  /* 0x000000ff0300720c */ /* 0x000fe20003f06270 */
[----:B------:R-:W-:Y:S01]  /*aff0*/  IMAD.HI.U32 R3, R103, R238, RZ ;  /* 0x000000ee67037227 */ /* 0x000fe200078e00ff */
[C---:B------:R-:W-:Y:S01]  /*b000*/  ISETP.GT.U32.AND P6, PT, R139.reuse, R146, PT ;  /* 0x000000928b00720c */ /* 0x040fe20003fc4070 */
[----:B------:R-:W-:Y:S01]  /*b010*/  STL [R1+0x5f9c], R165 ;  /* 0x005f9ca501007387 */ /* 0x000fe20000100800 */
[----:B------:R-:W-:Y:S01]  /*b020*/  ISETP.GT.U32.AND P4, PT, R139, R80, PT ;  /* 0x000000508b00720c */ /* 0x000fe20003f84070 */
[----:B------:R-:W-:-:S04]  /*b030*/  IMAD.HI.U32 R4, R103, R22, RZ ;  /* 0x0000001667047227 */ /* 0x000fc800078e00ff */
[----:B------:R-:W-:Y:S02]  /*b040*/  IMAD.MOV R3, RZ, RZ, -R3 ;  /* 0x000000ffff037224 */ /* 0x000fe400078e0a03 */
[----:B------:R-:W-:Y:S02]  /*b050*/  IMAD.MOV R4, RZ, RZ, -R4 ;  /* 0x000000ffff047224 */ /* 0x000fe400078e0a04 */
[C---:B------:R-:W-:Y:S02]  /*b060*/  IMAD R238, R139.reuse, R3, R238 ;  /* 0x000000038bee7224 */ /* 0x040fe400078e02ee */
[----:B------:R-:W-:Y:S02]  /*b070*/  IMAD R22, R139, R4, R22 ;  /* 0x000000048b167224 */ /* 0x000fe400078e0216 */
[----:B------:R-:W-:Y:S02]  /*b080*/  VIADD R4, R33, 0xce ;  /* 0x000000ce21047836 */ /* 0x000fe40000000000 */
[----:B------:R-:W-:Y:S01]  /*b090*/  @!P6 IMAD.IADD R146, R146, 0x1, -R139 ;  /* 0x000000019292e824 */ /* 0x000fe200078e0a8b */
[----:B------:R-:W-:Y:S01]  /*b0a0*/  ISETP.GT.U32.AND P6, PT, R139, R238, PT ;  /* 0x000000ee8b00720c */ /* 0x000fe20003fc4070 */
[----:B------:R-:W-:Y:S01]  /*b0b0*/  @!P1 IMAD.MOV R113, RZ, RZ, -R113 ;  /* 0x000000ffff719224 */ /* 0x000fe200078e0a71 */
[----:B------:R-:W-:Y:S01]  /*b0c0*/  ISETP.GE.AND P1, PT, R6, RZ, PT ;  /* 0x000000ff0600720c */ /* 0x000fe20003f26270 */
[----:B------:R-:W-:Y:S01]  /*b0d0*/  IMAD.HI.U32 R5, R103, R8, RZ ;  /* 0x0000000867057227 */ /* 0x000fe200078e00ff */
[----:B------:R-:W-:-:S03]  /*b0e0*/  IABS R6, R4 ;  /* 0x0000000400067213 */ /* 0x000fc60000000000 */
[----:B------:R-:W-:Y:S02]  /*b0f0*/  IMAD.MOV R5, RZ, RZ, -R5 ;  /* 0x000000ffff057224 */ /* 0x000fe400078e0a05 */
[----:B------:R-:W-:Y:S01]  /*b100*/  @!P2 IMAD.MOV R92, RZ, RZ, -R92 ;  /* 0x000000ffff5ca224 */ /* 0x000fe200078e0a5c */
[----:B------:R-:W-:Y:S01]  /*b110*/  ISETP.GE.AND P2, PT, R4, RZ, PT ;  /* 0x000000ff0400720c */ /* 0x000fe20003f46270 */
[----:B------:R-:W-:Y:S02]  /*b120*/  IMAD.HI.U32 R4, R103, R6, RZ ;  /* 0x0000000667047227 */ /* 0x000fe400078e00ff */
[----:B------:R-:W-:Y:S02]  /*b130*/  @!P6 IADD3 R238, PT, PT, R238, -R139, RZ ;  /* 0x8000008beeeee210 */ /* 0x000fe40007ffe0ff */
[----:B------:R-:W-:Y:S02]  /*b140*/  IMAD R239, R139, R5, R8 ;  /* 0x000000058bef7224 */ /* 0x000fe400078e0208 */
[----:B------:R-:W-:-:S02]  /*b150*/  IMAD.MOV R4, RZ, RZ, -R4 ;  /* 0x000000ffff047224 */ /* 0x000fc400078e0a04 */
[----:B------:R-:W-:Y:S01]  /*b160*/  @!P4 IMAD.IADD R80, R80, 0x1, -R139 ;  /* 0x000000015050c824 */ /* 0x000fe200078e0a8b */
[C---:B------:R-:W-:Y:S01]  /*b170*/  ISETP.GT.U32.AND P6, PT, R139.reuse, R239, PT ;  /* 0x000000ef8b00720c */ /* 0x040fe20003fc4070 */
[----:B------:R-:W-:Y:S01]  /*b180*/  IMAD R177, R139, R4, R6 ;  /* 0x000000048bb17224 */ /* 0x000fe200078e0206 */
[----:B------:R-:W-:Y:S01]  /*b190*/  IABS R4, R9 ;  /* 0x0000000900047213 */ /* 0x000fe20000000000 */
[----:B------:R-:W-:Y:S01]  /*b1a0*/  VIADD R8, R33, 0xd2 ;  /* 0x000000d221087836 */ /* 0x000fe20000000000 */
[----:B------:R-:W-:Y:S01]  /*b1b0*/  ISETP.GT.U32.AND P4, PT, R139, R22, PT ;  /* 0x000000168b00720c */ /* 0x000fe20003f84070 */
[----:B------:R-:W-:Y:S01]  /*b1c0*/  VIADD R10, R33, 0xd1 ;  /* 0x000000d1210a7836 */ /* 0x000fe20000000000 */
[----:B------:R-:W-:Y:S01]  /*b1d0*/  @!P5 IADD3 R80, PT, PT, -R80, RZ, RZ ;  /* 0x000000ff5050d210 */ /* 0x000fe20007ffe1ff */
[----:B------:R-:W-:Y:S01]  /*b1e0*/  IMAD.HI.U32 R3, R103, R4, RZ ;  /* 0x0000000467037227 */ /* 0x000fe200078e00ff */
[----:B------:R-:W-:Y:S02]  /*b1f0*/  ISETP.GE.AND P5, PT, R7, RZ, PT ;  /* 0x000000ff0700720c */ /* 0x000fe40003fa6270 */
[----:B------:R-:W-:Y:S01]  /*b200*/  IABS R178, R8 ;  /* 0x0000000800b27213 */ /* 0x000fe20000000000 */
[----:B------:R-:W-:Y:S01]  /*b210*/  IMAD.MOV R3, RZ, RZ, -R3 ;  /* 0x000000ffff037224 */ /* 0x000fe200078e0a03 */
[----:B------:R-:W-:Y:S01]  /*b220*/  IABS R6, R10 ;  /* 0x0000000a00067213 */ /* 0x000fe20000000000 */
[----:B------:R-:W-:-:S02]  /*b230*/  VIADD R7, R33, 0xd3 ;  /* 0x000000d321077836 */ /* 0x000fc40000000000 */
[----:B------:R-:W-:Y:S02]  /*b240*/  @!P6 IMAD.IADD R239, R239, 0x1, -R139 ;  /* 0x00000001efefe824 */ /* 0x000fe400078e0a8b */
[C---:B------:R-:W-:Y:S01]  /*b250*/  IMAD R13, R139.reuse, R3, R4 ;  /* 0x000000038b0d7224 */ /* 0x040fe200078e0204 */
[----:B------:R-:W-:Y:S01]  /*b260*/  IABS R212, R7 ;  /* 0x0000000700d47213 */ /* 0x000fe20000000000 */
[----:B------:R-:W-:Y:S01]  /*b270*/  @!P3 IMAD.MOV R146, RZ, RZ, -R146 ;  /* 0x000000ffff92b224 */ /* 0x000fe200078e0a92 */
[----:B------:R-:W-:Y:S01]  /*b280*/  ISETP.GT.U32.AND P3, PT, R139, R238, PT ;  /* 0x000000ee8b00720c */ /* 0x000fe20003f64070 */
[----:B------:R-:W-:Y:S01]  /*b290*/  IMAD.HI.U32 R4, R103, R178, RZ ;  /* 0x000000b267047227 */ /* 0x000fe200078e00ff */
[----:B------:R-:W-:-:S03]  /*b2a0*/  ISETP.GT.U32.AND P6, PT, R139, R239, PT ;  /* 0x000000ef8b00720c */ /* 0x000fc60003fc4070 */
[----:B------:R-:W-:Y:S01]  /*b2b0*/  @!P4 IMAD.IADD R22, R22, 0x1, -R139 ;  /* 0x000000011616c824 */ /* 0x000fe200078e0a8b */
[----:B------:R-:W-:Y:S01]  /*b2c0*/  IADD3 R4, PT, PT, -R4, RZ, RZ ;  /* 0x000000ff04047210 */ /* 0x000fe20007ffe1ff */
[----:B------:R-:W-:-:S03]  /*b2d0*/  IMAD.HI.U32 R3, R103, R6, RZ ;  /* 0x0000000667037227 */ /* 0x000fc600078e00ff */
[----:B------:R-:W-:Y:S01]  /*b2e0*/  ISETP.GT.U32.AND P4, PT, R139, R22, PT ;  /* 0x000000168b00720c */ /* 0x000fe20003f84070 */
[----:B------:R-:W-:-:S04]  /*b2f0*/  IMAD.HI.U32 R5, R103, R212, RZ ;  /* 0x000000d467057227 */ /* 0x000fc800078e00ff */
[----:B------:R-:W-:Y:S02]  /*b300*/  IMAD.MOV R3, RZ, RZ, -R3 ;  /* 0x000000ffff037224 */ /* 0x000fe400078e0a03 */
[----:B------:R-:W-:Y:S02]  /*b310*/  IMAD.MOV R5, RZ, RZ, -R5 ;  /* 0x000000ffff057224 */ /* 0x000fe400078e0a05 */
[C---:B------:R-:W-:Y:S02]  /*b320*/  IMAD R178, R139.reuse, R4, R178 ;  /* 0x000000048bb27224 */ /* 0x040fe400078e02b2 */
[--C-:B------:R-:W-:Y:S01]  /*b330*/  @!P3 IMAD.IADD R238, R238, 0x1, -R139.reuse ;  /* 0x00000001eeeeb824 */ /* 0x100fe200078e0a8b */
[C---:B------:R-:W-:Y:S01]  /*b340*/  ISETP.GT.U32.AND P3, PT, R139.reuse, R13, PT ;  /* 0x0000000d8b00720c */ /* 0x040fe20003f64070 */
[C---:B------:R-:W-:Y:S02]  /*b350*/  IMAD R127, R139.reuse, R3, R6 ;  /* 0x000000038b7f7224 */ /* 0x040fe400078e0206 */
[----:B------:R-:W-:Y:S01]  /*b360*/  IMAD R212, R139, R5, R212 ;  /* 0x000000058bd47224 */ /* 0x000fe200078e02d4 */
[----:B------:R-:W-:Y:S01]  /*b370*/  IADD3 R5, PT, PT, R33, 0xd5, RZ ;  /* 0x000000d521057810 */ /* 0x000fe20007ffe0ff */
[----:B------:R-:W-:Y:S01]  /*b380*/  @!P6 IMAD.IADD R239, R239, 0x1, -R139 ;  /* 0x00000001efefe824 */ /* 0x000fe200078e0a8b */
[----:B------:R-:W-:Y:S01]  /*b390*/  ISETP.GT.U32.AND P6, PT, R139, R178, PT ;  /* 0x000000b28b00720c */ /* 0x000fe20003fc4070 */
[----:B------:R-:W-:Y:S01]  /*b3a0*/  VIADD R6, R33, 0xd4 ;  /* 0x000000d421067836 */ /* 0x000fe20000000000 */
[----:B------:R-:W-:Y:S01]  /*b3b0*/  IABS R230, R5 ;  /* 0x0000000500e67213 */ /* 0x000fe20000000000 */
[----:B------:R-:W-:Y:S01]  /*b3c0*/  @!P5 IMAD.MOV R239, RZ, RZ, -R239 ;  /* 0x000000ffffefd224 */ /* 0x000fe200078e0aef */
[C---:B------:R-:W-:Y:S01]  /*b3d0*/  ISETP.GT.U32.AND P5, PT, R139.reuse, R212, PT ;  /* 0x000000d48b00720c */ /* 0x040fe20003fa4070 */
[--C-:B------:R-:W-:Y:S01]  /*b3e0*/  @!P4 IMAD.IADD R22, R22, 0x1, -R139.reuse ;  /* 0x000000011616c824 */ /* 0x100fe200078e0a8b */
[----:B------:R-:W-:Y:S01]  /*b3f0*/  ISETP.GT.U32.AND P4, PT, R139, R177, PT ;  /* 0x000000b18b00720c */ /* 0x000fe20003f84070 */
[----:B------:R-:W-:Y:S01]  /*b400*/  @!P3 IMAD.IADD R13, R13, 0x1, -R139 ;  /* 0x000000010d0db824 */ /* 0x000fe200078e0a8b */
[----:B------:R-:W-:Y:S01]  /*b410*/  IABS R4, R6 ;  /* 0x0000000600047213 */ /* 0x000fe20000000000 */
[----:B------:R-:W-:Y:S01]  /*b420*/  @!P0 IMAD.MOV R238, RZ, RZ, -R238 ;  /* 0x000000ffffee8224 */ /* 0x000fe200078e0aee */
[C---:B------:R-:W-:Y:S01]  /*b430*/  ISETP.GT.U32.AND P0, PT, R139.reuse, R127, PT ;  /* 0x0000007f8b00720c */ /* 0x040fe20003f04070 */
[----:B------:R-:W-:Y:S01]  /*b440*/  @!P1 IMAD.MOV R22, RZ, RZ, -R22 ;  /* 0x000000ffff169224 */ /* 0x000fe200078e0a16 */
[----:B------:R-:W-:Y:S01]  /*b450*/  ISETP.GT.U32.AND P3, PT, R139, R13, PT ;  /* 0x0000000d8b00720c */ /* 0x000fe20003f64070 */
[----:B------:R-:W-:Y:S01]  /*b460*/  IMAD.HI.U32 R3, R103, R4, RZ ;  /* 0x0000000467037227 */ /* 0x000fe200078e00ff */
[----:B------:R-:W-:-:S02]  /*b470*/  ISETP.GE.AND P1, PT, R9, RZ, PT ;  /* 0x000000ff0900720c */ /* 0x000fc40003f26270 */
[----:B------:R-:W-:Y:S01]  /*b480*/  IADD3 R9, PT, PT, R33, 0xd6, RZ ;  /* 0x000000d621097810 */ /* 0x000fe20007ffe0ff */
[----:B------:R-:W-:Y:S02]  /*b490*/  @!P6 IMAD.IADD R178, R178, 0x1, -R139 ;  /* 0x00000001b2b2e824 */ /* 0x000fe400078e0a8b */
[----:B------:R-:W-:Y:S02]  /*b4a0*/  IMAD.MOV R3, RZ, RZ, -R3 ;  /* 0x000000ffff037224 */ /* 0x000fe400078e0a03 */
[--C-:B------:R-:W-:Y:S01]  /*b4b0*/  @!P5 IMAD.IADD R212, R212, 0x1, -R139.reuse ;  /* 0x00000001d4d4d824 */ /* 0x100fe200078e0a8b */
[----:B------:R-:W-:Y:S01]  /*b4c0*/  ISETP.GT.U32.AND P5, PT, R139, R178, PT ;  /* 0x000000b28b00720c */ /* 0x000fe20003fa4070 */
[----:B------:R-:W-:Y:S02]  /*b4d0*/  @!P4 IMAD.IADD R177, R177, 0x1, -R139 ;  /* 0x00000001b1b1c824 */ /* 0x000fe400078e0a8b */
[----:B------:R-:W-:Y:S02]  /*b4e0*/  IMAD R129, R139, R3, R4 ;  /* 0x000000038b817224 */ /* 0x000fe400078e0204 */
[----:B------:R-:W-:Y:S01]  /*b4f0*/  IMAD.HI.U32 R3, R103, R230, RZ ;  /* 0x000000e667037227 */ /* 0x000fe200078e00ff */
[----:B------:R-:W-:-:S03]  /*b500*/  ISETP.GT.U32.AND P4, PT, R139, R177, PT ;  /* 0x000000b18b00720c */ /* 0x000fc60003f84070 */
[----:B------:R-:W-:Y:S02]  /*b510*/  IMAD.MOV R3, RZ, RZ, -R3 ;  /* 0x000000ffff037224 */ /* 0x000fe400078e0a03 */
[--C-:B------:R-:W-:Y:S01]  /*b520*/  @!P0 IMAD.IADD R127, R127, 0x1, -R139.reuse ;  /* 0x000000017f7f8824 */ /* 0x100fe200078e0a8b */
[----:B------:R-:W-:Y:S01]  /*b530*/  ISETP.GE.AND P0, PT, R6, RZ, PT ;  /* 0x000000ff0600720c */ /* 0x000fe20003f06270 */
[----:B------:R-:W-:Y:S01]  /*b540*/  IMAD R230, R139, R3, R230 ;  /* 0x000000038be67224 */ /* 0x000fe200078e02e6 */
[----:B------:R-:W-:Y:S01]  /*b550*/  IABS R6, R9 ;  /* 0x0000000900067213 */ /* 0x000fe20000000000 */
[--C-:B------:R-:W-:Y:S01]  /*b560*/  @!P3 IMAD.IADD R13, R13, 0x1, -R139.reuse ;  /* 0x000000010d0db824 */ /* 0x100fe200078e0a8b */
[C---:B------:R-:W-:Y:S01]  /*b570*/  ISETP.GT.U32.AND P6, PT, R139.reuse, R127, PT ;  /* 0x0000007f8b00720c */ /* 0x040fe20003fc4070 */
[----:B------:R-:W-:Y:S01]  /*b580*/  @!P5 IMAD.IADD R178, R178, 0x1, -R139 ;  /* 0x00000001b2b2d824 */ /* 0x000fe200078e0a8b */
[C---:B------:R-:W-:Y:S01]  /*b590*/  ISETP.GT.U32.AND P5, PT, R139.reuse, R230, PT ;  /* 0x000000e68b00720c */ /* 0x040fe20003fa4070 */
[----:B------:R-:W-:Y:S01]  /*b5a0*/  @!P1 IMAD.MOV R13, RZ, RZ, -R13 ;  /* 0x000000ffff0d9224 */ /* 0x000fe200078e0a0d */
[----:B------:R-:W-:Y:S01]  /*b5b0*/  ISETP.GT.U32.AND P1, PT, R139, R212, PT ;  /* 0x000000d48b00720c */ /* 0x000fe20003f24070 */
[----:B------:R-:W-:Y:S01]  /*b5c0*/  @!P4 IMAD.IADD R177, R177, 0x1, -R139 ;  /* 0x00000001b1b1c824 */ /* 0x000fe200078e0a8b */
[----:B------:R-:W-:Y:S01]  /*b5d0*/  ISETP.GE.AND P3, PT, R7, RZ, PT ;  /* 0x000000ff0700720c */ /* 0x000fe20003f66270 */
[C---:B------:R-:W-:Y:S01]  /*b5e0*/  VIADD R7, R33.reuse, 0xd8 ;  /* 0x000000d821077836 */ /* 0x040fe20000000000 */
[----:B------:R-:W-:Y:S01]  /*b5f0*/  ISETP.GE.AND P4, PT, R10, RZ, PT ;  /* 0x000000ff0a00720c */ /* 0x000fe20003f86270 */
[----:B------:R-:W-:Y:S01]  /*b600*/  @!P2 IMAD.MOV R177, RZ, RZ, -R177 ;  /* 0x000000ffffb1a224 */ /* 0x000fe200078e0ab1 */
[----:B------:R-:W-:Y:S01]  /*b610*/  ISETP.GE.AND P2, PT, R8, RZ, PT ;  /* 0x000000ff0800720c */ /* 0x000fe20003f46270 */
        /* <DEDUP_REMOVED lines=8> */
[----:B------:R-:W-:Y:S01]  /*b6a0*/  IMAD.HI.U32 R5, R103, R240, RZ ;  /* 0x000000f067057227 */ /* 0x000fe200078e00ff */
[----:B------:R-:W-:-:S03]  /*b6b0*/  ISETP.GT.U32.AND P5, PT, R139, R230, PT ;  /* 0x000000e68b00720c */ /* 0x000fc60003fa4070 */
[----:B------:R-:W-:-:S04]  /*b6c0*/  IMAD.HI.U32 R4, R103, R24, RZ ;  /* 0x0000001867047227 */ /* 0x000fc800078e00ff */
[----:B------:R-:W-:-:S04]  /*b6d0*/  IMAD.HI.U32 R3, R103, R6, RZ ;  /* 0x0000000667037227 */ /* 0x000fc800078e00ff */
[----:B------:R-:W-:Y:S01]  /*b6e0*/  IMAD.MOV R5, RZ, RZ, -R5 ;  /* 0x000000ffff057224 */ /* 0x000fe200078e0a05 */
[----:B------:R-:W-:Y:S01]  /*b6f0*/  IADD3 R3, PT, PT, -R3, RZ, RZ ;  /* 0x000000ff03037210 */ /* 0x000fe20007ffe1ff */
[----:B------:R-:W-:Y:S02]  /*b700*/  IMAD.MOV R4, RZ, RZ, -R4 ;  /* 0x000000ffff047224 */ /* 0x000fe400078e0a04 */
[----:B------:R-:W-:Y:S01]  /*b710*/  @!P6 IMAD.IADD R129, R129, 0x1, -R139 ;  /* 0x000000018181e824 */ /* 0x000fe200078e0a8b */
[----:B------:R-:W-:Y:S01]  /*b720*/  ISETP.GE.AND P6, PT, R9, RZ, PT ;  /* 0x000000ff0900720c */ /* 0x000fe20003fc6270 */
[C---:B------:R-:W-:Y:S02]  /*b730*/  IMAD R240, R139.reuse, R5, R240 ;  /* 0x000000058bf07224 */ /* 0x040fe400078e02f0 */
[C---:B------:R-:W-:Y:S02]  /*b740*/  IMAD R24, R139.reuse, R4, R24 ;  /* 0x000000048b187224 */ /* 0x040fe400078e0218 */
[----:B------:R-:W-:Y:S01]  /*b750*/  @!P4 IMAD.MOV R127, RZ, RZ, -R127 ;  /* 0x000000ffff7fc224 */ /* 0x000fe200078e0a7f */
[C---:B------:R-:W-:Y:S01]  /*b760*/  ISETP.GT.U32.AND P4, PT, R139.reuse, R129, PT ;  /* 0x000000818b00720c */ /* 0x040fe20003f84070 */
[----:B------:R-:W-:-:S02]  /*b770*/  IMAD R23, R139, R3, R6 ;  /* 0x000000038b177224 */ /* 0x000fc400078e0206 */
[--C-:B------:R-:W-:Y:S01]  /*b780*/  @!P5 IMAD.IADD R230, R230, 0x1, -R139.reuse ;  /* 0x00000001e6e6d824 */ /* 0x100fe200078e0a8b */
[C---:B------:R-:W-:Y:S01]  /*b790*/  ISETP.GT.U32.AND P5, PT, R139.reuse, R240, PT ;  /* 0x000000f08b00720c */ /* 0x040fe20003fa4070 */
[----:B------:R-:W-:Y:S01]  /*b7a0*/  @!P3 IMAD.MOV R212, RZ, RZ, -R212 ;  /* 0x000000ffffd4b224 */ /* 0x000fe200078e0ad4 */
[C---:B------:R-:W-:Y:S01]  /*b7b0*/  ISETP.GT.U32.AND P3, PT, R139.reuse, R24, PT ;  /* 0x000000188b00720c */ /* 0x040fe20003f64070 */
[----:B------:R-:W-:Y:S01]  /*b7c0*/  @!P2 IMAD.MOV R178, RZ, RZ, -R178 ;  /* 0x000000ffffb2a224 */ /* 0x000fe200078e0ab2 */
[----:B------:R-:W-:Y:S01]  /*b7d0*/  ISETP.GT.U32.AND P2, PT, R139, R23, PT ;  /* 0x000000178b00720c */ /* 0x000fe20003f44070 */
[C---:B------:R-:W-:Y:S02]  /*b7e0*/  VIADD R5, R33.reuse, 0xd9 ;  /* 0x000000d921057836 */ /* 0x040fe40000000000 */
[----:B------:R-:W-:Y:S02]  /*b7f0*/  VIADD R9, R33, 0xda ;  /* 0x000000da21097836 */ /* 0x000fe40000000000 */
[----:B------:R-:W-:Y:S01]  /*b800*/  @!P4 IADD3 R129, PT, PT, R129, -R139, RZ ;  /* 0x8000008b8181c210 */ /* 0x000fe20007ffe0ff */
[----:B------:R-:W-:Y:S01]  /*b810*/  VIADD R10, R33, 0xdc ;  /* 0x000000dc210a7836 */ /* 0x000fe20000000000 */
[----:B------:R-:W-:Y:S01]  /*b820*/  IABS R4, R5 ;  /* 0x0000000500047213 */ /* 0x000fe20000000000 */
[----:B------:R-:W-:Y:S01]  /*b830*/  @!P1 IMAD.MOV R230, RZ, RZ, -R230 ;  /* 0x000000ffffe69224 */ /* 0x000fe200078e0ae6 */
[----:B------:R-:W-:Y:S01]  /*b840*/  IABS R6, R9 ;  /* 0x0000000900067213 */ /* 0x000fe20000000000 */
[--C-:B------:R-:W-:Y:S01]  /*b850*/  @!P5 IMAD.IADD R240, R240, 0x1, -R139.reuse ;  /* 0x00000001f0f0d824 */ /* 0x100fe200078e0a8b */
[----:B------:R-:W-:Y:S01]  /*b860*/  @!P0 IADD3 R129, PT, PT, -R129, RZ, RZ ;  /* 0x000000ff81818210 */ /* 0x000fe20007ffe1ff */
[----:B------:R-:W-:Y:S01]  /*b870*/  @!P3 IMAD.IADD R24, R24, 0x1, -R139 ;  /* 0x000000011818b824 */ /* 0x000fe200078e0a8b */
[----:B------:R-:W-:Y:S01]  /*b880*/  ISETP.GE.AND P4, PT, R8, RZ, PT ;  /* 0x000000ff0800720c */ /* 0x000fe20003f86270 */
[----:B------:R-:W-:Y:S01]  /*b890*/  IMAD.HI.U32 R3, R103, R4, RZ ;  /* 0x0000000467037227 */ /* 0x000fe200078e00ff */
[----:B------:R-:W-:-:S02]  /*b8a0*/  ISETP.GT.U32.AND P0, PT, R139, R240, PT ;  /* 0x000000f08b00720c */ /* 0x000fc40003f04070 */
[----:B------:R-:W-:Y:S01]  /*b8b0*/  ISETP.GT.U32.AND P5, PT, R139, R24, PT ;  /* 0x000000188b00720c */ /* 0x000fe20003fa4070 */
[----:B------:R-:W-:Y:S01]  /*b8c0*/  @!P2 IMAD.IADD R23, R23, 0x1, -R139 ;  /* 0x000000011717a824 */ /* 0x000fe200078e0a8b */
[----:B------:R-:W-:Y:S01]  /*b8d0*/  ISETP.GE.AND P2, PT, R7, RZ, PT ;  /* 0x000000ff0700720c */ /* 0x000fe20003f46270 */
[----:B------:R-:W-:Y:S02]  /*b8e0*/  VIADD R8, R33, 0xdb ;  /* 0x000000db21087836 */ /* 0x000fe40000000000 */
[----:B------:R-:W-:Y:S01]  /*b8f0*/  IMAD.MOV R7, RZ, RZ, -R3 ;  /* 0x000000ffff077224 */ /* 0x000fe200078e0a03 */
[----:B------:R-:W-:Y:S01]  /*b900*/  ISETP.GT.U32.AND P3, PT, R139, R23, PT ;  /* 0x000000178b00720c */ /* 0x000fe20003f64070 */
[----:B------:R-:W-:Y:S01]  /*b910*/  IMAD.HI.U32 R3, R103, R6, RZ ;  /* 0x0000000667037227 */ /* 0x000fe200078e00ff */
[----:B------:R-:W-:-:S03]  /*b920*/  IABS R148, R8 ;  /* 0x0000000800947213 */ /* 0x000fc60000000000 */
[----:B------:R-:W-:Y:S02]  /*b930*/  IMAD.MOV R3, RZ, RZ, -R3 ;  /* 0x000000ffff037224 */ /* 0x000fe400078e0a03 */
[----:B------:R-:W-:Y:S01]  /*b940*/  @!P0 IMAD.IADD R240, R240, 0x1, -R139 ;  /* 0x00000001f0f08824 */ /* 0x000fe200078e0a8b */
[----:B------:R-:W-:Y:S01]  /*b950*/  ISETP.GE.AND P0, PT, R5, RZ, PT ;  /* 0x000000ff0500720c */ /* 0x000fe20003f06270 */
[----:B------:R-:W-:Y:S02]  /*b960*/  IMAD R147, R139, R3, R6 ;  /* 0x000000038b937224 */ /* 0x000fe400078e0206 */
[----:B------:R-:W-:-:S04]  /*b970*/  IMAD.HI.U32 R3, R103, R148, RZ ;  /* 0x0000009467037227 */ /* 0x000fc800078e00ff */
[----:B------:R-:W-:Y:S01]  /*b980*/  @!P5 IMAD.IADD R24, R24, 0x1, -R139 ;  /* 0x000000011818d824 */ /* 0x000fe200078e0a8b */
[C---:B------:R-:W-:Y:S01]  /*b990*/  ISETP.GT.U32.AND P5, PT, R139.reuse, R147, PT ;  /* 0x000000938b00720c */ /* 0x040fe20003fa4070 */
[----:B------:R-:W-:Y:S02]  /*b9a0*/  IMAD.MOV R5, RZ, RZ, -R3 ;  /* 0x000000ffff057224 */ /* 0x000fe400078e0a03 */
[----:B------:R-:W-:Y:S01]  /*b9b0*/  IMAD R7, R139, R7, R4 ;  /* 0x000000078b077224 */ /* 0x000fe200078e0204 */
[----:B------:R-:W-:Y:S01]  /*b9c0*/  IABS R4, R10 ;  /* 0x0000000a00047213 */ /* 0x000fe20000000000 */
[----:B------:R-:W-:Y:S02]  /*b9d0*/  @!P3 IMAD.IADD R23, R23, 0x1, -R139 ;  /* 0x000000011717b824 */ /* 0x000fe400078e0a8b */
[C---:B------:R-:W-:Y:S01]  /*b9e0*/  IMAD R148, R139.reuse, R5, R148 ;  /* 0x000000058b947224 */ /* 0x040fe200078e0294 */
[----:B------:R-:W-:Y:S01]  /*b9f0*/  ISETP.GT.U32.AND P3, PT, R139, R7, PT ;  /* 0x000000078b00720c */ /* 0x000fe20003f64070 */
[----:B------:R-:W-:-:S02]  /*ba00*/  @!P6 IMAD.MOV R23, RZ, RZ, -R23 ;  /* 0x000000ffff17e224 */ /* 0x000fc400078e0a17 */
[----:B------:R-:W-:Y:S01]  /*ba10*/  VIADD R6, R33, 0xdd ;  /* 0x000000dd21067836 */ /* 0x000fe20000000000 */
[----:B------:R-:W-:Y:S01]  /*ba20*/  ISETP.GT.U32.AND P6, PT, R139, R148, PT ;  /* 0x000000948b00720c */ /* 0x000fe20003fc4070 */
[----:B------:R-:W-:Y:S02]  /*ba30*/  @!P5 IMAD.IADD R147, R147, 0x1, -R139 ;  /* 0x000000019393d824 */ /* 0x000fe400078e0a8b */
[----:B------:R-:W-:Y:S01]  /*ba40*/  IMAD.HI.U32 R3, R103, R4, RZ ;  /* 0x0000000467037227 */ /* 0x000fe200078e00ff */
[----:B------:R-:W-:Y:S02]  /*ba50*/  IABS R104, R6 ;  /* 0x0000000600687213 */ /* 0x000fe40000000000 */
[----:B------:R-:W-:Y:S01]  /*ba60*/  ISETP.GT.U32.AND P5, PT, R139, R147, PT ;  /* 0x000000938b00720c */ /* 0x000fe20003fa4070 */
[----:B------:R-:W-:Y:S02]  /*ba70*/  IMAD.MOV R199, RZ, RZ, -R3 ;  /* 0x000000ffffc77224 */ /* 0x000fe400078e0a03 */
[----:B------:R-:W-:Y:S01]  /*ba80*/  @!P3 IADD3 R7, PT, PT, R7, -R139, RZ ;  /* 0x8000008b0707b210 */ /* 0x000fe20007ffe0ff */
[----:B------:R-:W-:Y:S01]  /*ba90*/  VIADD R5, R33, 0xde ;  /* 0x000000de21057836 */ /* 0x000fe20000000000 */
[----:B------:R-:W-:Y:S01]  /*baa0*/  ISETP.GE.AND P3, PT, R9, RZ, PT ;  /* 0x000000ff0900720c */ /* 0x000fe20003f66270 */
[----:B------:R-:W-:Y:S01]  /*bab0*/  IMAD.HI.U32 R3, R103, R104, RZ ;  /* 0x0000006867037227 */ /* 0x000fe200078e00ff */
[----:B------:R-:W-:-:S02]  /*bac0*/  ISETP.GT.U32.AND P1, PT, R139, R7, PT ;  /* 0x000000078b00720c */ /* 0x000fc40003f24070 */
[----:B------:R-:W-:Y:S01]  /*bad0*/  IADD3 R9, PT, PT, R33, 0xe0, RZ ;  /* 0x000000e021097810 */ /* 0x000fe20007ffe0ff */
        /* <DEDUP_REMOVED lines=8> */
[C---:B------:R-:W-:Y:S01]  /*bb60*/  ISETP.GT.U32.AND P5, PT, R139.reuse, R199, PT ;  /* 0x000000c78b00720c */ /* 0x040fe20003fa4070 */
[----:B------:R-:W-:Y:S01]  /*bb70*/  IMAD R104, R139, R3, R104 ;  /* 0x000000038b687224 */ /* 0x000fe200078e0268 */
[----:B------:R-:W-:Y:S01]  /*bb80*/  @!P1 IADD3 R7, PT, PT, R7, -R139, RZ ;  /* 0x8000008b07079210 */ /* 0x000fe20007ffe0ff */
[----:B------:R-:W-:Y:S01]  /*bb90*/  IMAD.HI.U32 R3, R103, R4, RZ ;  /* 0x0000000467037227 */ /* 0x000fe200078e00ff */
[----:B------:R-:W-:-:S02]  /*bba0*/  IABS R116, R9 ;  /* 0x0000000900747213 */ /* 0x000fc40000000000 */
[----:B------:R-:W-:Y:S01]  /*bbb0*/  ISETP.GE.AND P1, PT, R6, RZ, PT ;  /* 0x000000ff0600720c */ /* 0x000fe20003f26270 */
[----:B------:R-:W-:Y:S01]  /*bbc0*/  @!P3 IMAD.MOV R147, RZ, RZ, -R147 ;  /* 0x000000ffff93b224 */ /* 0x000fe200078e0a93 */
[C---:B------:R-:W-:Y:S01]  /*bbd0*/  ISETP.GT.U32.AND P3, PT, R139.reuse, R104, PT ;  /* 0x000000688b00720c */ /* 0x040fe20003f64070 */
[----:B------:R-:W-:Y:S02]  /*bbe0*/  IMAD.MOV R3, RZ, RZ, -R3 ;  /* 0x000000ffff037224 */ /* 0x000fe400078e0a03 */
[----:B------:R-:W-:Y:S02]  /*bbf0*/  @!P6 IMAD.IADD R148, R148, 0x1, -R139 ;  /* 0x000000019494e824 */ /* 0x000fe400078e0a8b */
[----:B------:R-:W-:Y:S02]  /*bc00*/  IMAD R4, R139, R3, R4 ;  /* 0x000000038b047224 */ /* 0x000fe400078e0204 */
[----:B------:R-:W-:Y:S01]  /*bc10*/  @!P0 IMAD.MOV R7, RZ, RZ, -R7 ;  /* 0x000000ffff078224 */ /* 0x000fe200078e0a07 */
[----:B------:R-:W-:Y:S01]  /*bc20*/  ISETP.GE.AND P0, PT, R5, RZ, PT ;  /* 0x000000ff0500720c */ /* 0x000fe20003f06270 */
[----:B------:R-:W-:Y:S01]  /*bc30*/  @!P4 IMAD.MOV R148, RZ, RZ, -R148 ;  /* 0x000000ffff94c224 */ /* 0x000fe200078e0a94 */
[----:B------:R-:W-:Y:S01]  /*bc40*/  ISETP.GT.U32.AND P4, PT, R139, R4, PT ;  /* 0x000000048b00720c */ /* 0x000fe20003f84070 */
[----:B------:R-:W-:-:S02]  /*bc50*/  VIADD R5, R33, 0xdf ;  /* 0x000000df21057836 */ /* 0x000fc40000000000 */
[--C-:B------:R-:W-:Y:S02]  /*bc60*/  @!P3 IMAD.IADD R104, R104, 0x1, -R139.reuse ;  /* 0x000000016868b824 */ /* 0x100fe400078e0a8b */
[----:B------:R-:W-:Y:S01]  /*bc70*/  VIADD R8, R33, 0xe1 ;  /* 0x000000e121087836 */ /* 0x000fe20000000000 */
[----:B------:R-:W-:Y:S01]  /*bc80*/  IABS R30, R5 ;  /* 0x00000005001e7213 */ /* 0x000fe20000000000 */
[--C-:B------:R-:W-:Y:S01]  /*bc90*/  @!P5 IMAD.IADD R199, R199, 0x1, -R139.reuse ;  /* 0x00000001c7c7d824 */ /* 0x100fe200078e0a8b */
[----:B------:R-:W-:Y:S01]  /*bca0*/  ISETP.GT.U32.AND P3, PT, R139, R104, PT ;  /* 0x000000688b00720c */ /* 0x000fe20003f64070 */
[----:B------:R-:W-:Y:S01]  /*bcb0*/  @!P2 IMAD.MOV R240, RZ, RZ, -R240 ;  /* 0x000000fffff0a224 */ /* 0x000fe200078e0af0 */
[----:B------:R-:W-:Y:S01]  /*bcc0*/  ISETP.GE.AND P6, PT, R5, RZ, PT ;  /* 0x000000ff0500720c */ /* 0x000fe20003fc6270 */
[----:B------:R-:W-:Y:S01]  /*bcd0*/  IMAD.HI.U32 R3, R103, R30, RZ ;  /* 0x0000001e67037227 */ /* 0x000fe200078e00ff */
[----:B------:R-:W-:Y:S02]  /*bce0*/  IABS R6, R8 ;  /* 0x0000000800067213 */ /* 0x000fe40000000000 */
[----:B------:R-:W-:Y:S01]  /*bcf0*/  ISETP.GT.U32.AND P5, PT, R139, R199, PT ;  /* 0x000000c78b00720c */ /* 0x000fe20003fa4070 */
[----:B------:R-:W-:Y:S01]  /*bd00*/  @!P4 IMAD.IADD R4, R4, 0x1, -R139 ;  /* 0x000000010404c824 */ /* 0x000fe200078e0a8b */
[----:B------:R-:W-:Y:S01]  /*bd10*/  ISETP.GE.AND P2, PT, R10, RZ, PT ;  /* 0x000000ff0a00720c */ /* 0x000fe20003f46270 */
[----:B------:R-:W-:-:S02]  /*bd20*/  IMAD.MOV R3, RZ, RZ, -R3 ;  /* 0x000000ffff037224 */ /* 0x000fc400078e0a03 */
[----:B------:R-:W-:Y:S01]  /*bd30*/  IMAD.HI.U32 R5, R103, R116, RZ ;  /* 0x0000007467057227 */ /* 0x000fe200078e00ff */
[----:B------:R-:W-:-:S03]  /*bd40*/  ISETP.GT.U32.AND P4, PT, R139, R4, PT ;  /* 0x000000048b00720c */ /* 0x000fc60003f84070 */
[----:B------:R-:W-:Y:S01]  /*bd50*/  IMAD R30, R139, R3, R30 ;  /* 0x000000038b1e7224 */ /* 0x000fe200078e021e */
[----:B------:R-:W-:Y:S01]  /*bd60*/  IADD3 R5, PT, PT, -R5, RZ, RZ ;  /* 0x000000ff05057210 */ /* 0x000fe20007ffe1ff */
[----:B------:R-:W-:-:S04]  /*bd70*/  IMAD.HI.U32 R3, R103, R6, RZ ;  /* 0x0000000667037227 */ /* 0x000fc800078e00ff */
[----:B------:R-:W-:Y:S01]  /*bd80*/  @!P3 IMAD.IADD R104, R104, 0x1, -R139 ;  /* 0x000000016868b824 */ /* 0x000fe200078e0a8b */
[C---:B------:R-:W-:Y:S01]  /*bd90*/  ISETP.GT.U32.AND P3, PT, R139.reuse, R30, PT ;  /* 0x0000001e8b00720c */ /* 0x040fe20003f64070 */
[----:B------:R-:W-:Y:S02]  /*bda0*/  IMAD.MOV R3, RZ, RZ, -R3 ;  /* 0x000000ffff037224 */ /* 0x000fe400078e0a03 */
[----:B------:R-:W-:Y:S01]  /*bdb0*/  IMAD R116, R139, R5, R116 ;  /* 0x000000058b747224 */ /* 0x000fe200078e0274 */
[----:B------:R-:W-:Y:S01]  /*bdc0*/  IADD3 R5, PT, PT, R33, 0xe4, RZ ;  /* 0x000000e421057810 */ /* 0x000fe20007ffe0ff */
[C---:B------:R-:W-:Y:S02]  /*bdd0*/  IMAD R25, R139.reuse, R3, R6 ;  /* 0x000000038b197224 */ /* 0x040fe400078e0206 */
[----:B------:R-:W-:Y:S01]  /*bde0*/  @!P1 IMAD.MOV R104, RZ, RZ, -R104 ;  /* 0x000000ffff689224 */ /* 0x000fe200078e0a68 */
[C---:B------:R-:W-:Y:S01]  /*bdf0*/  ISETP.GT.U32.AND P1, PT, R139.reuse, R116, PT ;  /* 0x000000748b00720c */ /* 0x040fe20003f24070 */
[--C-:B------:R-:W-:Y:S01]  /*be00*/  @!P4 IMAD.IADD R4, R4, 0x1, -R139.reuse ;  /* 0x000000010404c824 */ /* 0x100fe200078e0a8b */
[----:B------:R-:W-:Y:S01]  /*be10*/  ISETP.GT.U32.AND P4, PT, R139, R25, PT ;  /* 0x000000198b00720c */ /* 0x000fe20003f84070 */
[----:B------:R-:W-:Y:S01]  /*be20*/  VIADD R10, R33, 0xe3 ;  /* 0x000000e3210a7836 */ /* 0x000fe20000000000 */
[----:B------:R-:W-:Y:S01]  /*be30*/  IABS R200, R5 ;  /* 0x0000000500c87213 */ /* 0x000fe20000000000 */
[----:B------:R-:W-:-:S02]  /*be40*/  @!P3 IMAD.IADD R30, R30, 0x1, -R139 ;  /* 0x000000011e1eb824 */ /* 0x000fc400078e0a8b */
[----:B------:R-:W-:Y:S01]  /*be50*/  @!P5 IMAD.IADD R199, R199, 0x1, -R139 ;  /* 0x00000001c7c7d824 */ /* 0x000fe200078e0a8b */
[----:B------:R-:W-:Y:S01]  /*be60*/  ISETP.GE.AND P5, PT, R9, RZ, PT ;  /* 0x000000ff0900720c */ /* 0x000fe20003fa6270 */
[----:B------:R-:W-:Y:S01]  /*be70*/  VIADD R9, R33, 0xe2 ;  /* 0x000000e221097836 */ /* 0x000fe20000000000 */
[----:B------:R-:W-:Y:S01]  /*be80*/  IABS R150, R10 ;  /* 0x0000000a00967213 */ /* 0x000fe20000000000 */
[----:B------:R-:W-:Y:S01]  /*be90*/  @!P2 IMAD.MOV R199, RZ, RZ, -R199 ;  /* 0x000000ffffc7a224 */ /* 0x000fe200078e0ac7 */
[----:B------:R-:W-:Y:S01]  /*bea0*/  ISETP.GT.U32.AND P3, PT, R139, R30, PT ;  /* 0x0000001e8b00720c */ /* 0x000fe20003f64070 */
[----:B------:R-:W-:Y:S01]  /*beb0*/  @!P1 IMAD.IADD R116, R116, 0x1, -R139 ;  /* 0x0000000174749824 */ /* 0x000fe200078e0a8b */
[----:B------:R-:W-:Y:S01]  /*bec0*/  IABS R6, R9 ;  /* 0x0000000900067213 */ /* 0x000fe20000000000 */
[----:B------:R-:W-:Y:S01]  /*bed0*/  @!P0 IMAD.MOV R4, RZ, RZ, -R4 ;  /* 0x000000ffff048224 */ /* 0x000fe200078e0a04 */
[----:B------:R-:W-:Y:S01]  /*bee0*/  ISETP.GE.AND P2, PT, R8, RZ, PT ;  /* 0x000000ff0800720c */ /* 0x000fe20003f46270 */
[----:B------:R-:W-:Y:S01]  /*bef0*/  IMAD.HI.U32 R8, R103, R150, RZ ;  /* 0x0000009667087227 */ /* 0x000fe200078e00ff */
[----:B------:R-:W-:-:S02]  /*bf00*/  @!P4 IADD3 R25, PT, PT, R25, -R139, RZ ;  /* 0x8000008b1919c210 */ /* 0x000fc40007ffe0ff */
[----:B------:R-:W-:Y:S01]  /*bf10*/  ISETP.GT.U32.AND P1, PT, R139, R116, PT ;  /* 0x000000748b00720c */ /* 0x000fe20003f24070 */
[----:B------:R-:W-:Y:S01]  /*bf20*/  IMAD.HI.U32 R3, R103, R6, RZ ;  /* 0x0000000667037227 */ /* 0x000fe200078e00ff */
[----:B------:R-:W-:Y:S02]  /*bf30*/  ISETP.GE.AND P0, PT, R9, RZ, PT ;  /* 0x000000ff0900720c */ /* 0x000fe40003f06270 */
[----:B------:R-:W-:Y:S01]  /*bf40*/  ISETP.GT.U32.AND P4, PT, R139, R25, PT ;  /* 0x000000198b00720c */ /* 0x000fe20003f84070 */
[----:B------:R-:W-:-:S04]  /*bf50*/  IMAD.HI.U32 R9, R103, R200, RZ ;  /* 0x000000c867097227 */ /* 0x000fc800078e00ff */
[----:B------:R-:W-:Y:S02]  /*bf60*/  IMAD.MOV R8, RZ, RZ, -R8 ;  /* 0x000000ffff087224 */ /* 0x000fe400078e0a08 */
[----:B------:R-:W-:Y:S02]  /*bf70*/  IMAD.MOV R3, RZ, RZ, -R3 ;  /* 0x000000ffff037224 */ /* 0x000fe400078e0a03 */
[----:B------:R-:W-:Y:S01]  /*bf80*/  @!P3 IMAD.IADD R30, R30, 0x1, -R139 ;  /* 0x000000011e1eb824 */ /* 0x000fe200078e0a8b */
[----:B------:R-:W-:Y:S01]  /*bf90*/  ISETP.GE.AND P3, PT, R10, RZ, PT ;  /* 0x000000ff0a00720c */ /* 0x000fe20003f66270 */
[----:B------:R-:W-:Y:S02]  /*bfa0*/  IMAD.MOV R9, RZ, RZ, -R9 ;  /* 0x000000ffff097224 */ /* 0x000fe400078e0a09 */
[C---:B------:R-:W-:Y:S02]  /*bfb0*/  IMAD R150, R139.reuse, R8, R150 ;  /* 0x000000088b967224 */ /* 0x040fe400078e0296 */
[----:B------:R-:W-:-:S02]  /*bfc0*/  IMAD R179, R139, R3, R6 ;  /* 0x000000038bb37224 */ /* 0x000fc400078e0206 */
[C---:B------:R-:W-:Y:S02]  /*bfd0*/  IMAD R200, R139.reuse, R9, R200 ;  /* 0x000000098bc87224 */ /* 0x040fe400078e02c8 */
[----:B------:R-:W-:Y:S01]  /*bfe0*/  @!P6 IMAD.MOV R30, RZ, RZ, -R30 ;  /* 0x000000ffff1ee224 */ /* 0x000fe200078e0a1e */
[C---:B------:R-:W-:Y:S01]  /*bff0*/  ISETP.GT.U32.AND P6, PT, R139.reuse, R150, PT ;  /* 0x000000968b00720c */ /* 0x040fe20003fc4070 */
[--C-:B------:R-:W-:Y:S01]  /*c000*/  @!P1 IMAD.IADD R116, R116, 0x1, -R139.reuse ;  /* 0x0000000174749824 */ /* 0x100fe200078e0a8b */
[----:B------:R-:W-:Y:S01]  /*c010*/  ISETP.GT.U32.AND P1, PT, R139, R179, PT ;  /* 0x000000b38b00720c */ /* 0x000fe20003f24070 */
[----:B------:R-:W-:Y:S01]  /*c020*/  @!P4 IMAD.IADD R25, R25, 0x1, -R139 ;  /* 0x000000011919c824 */ /* 0x000fe200078e0a8b */
[----:B------:R-:W-:Y:S01]  /*c030*/  ISETP.GT.U32.AND P4, PT, R139, R200, PT ;  /* 0x000000c88b00720c */ /* 0x000fe20003f84070 */
[C---:B------:R-:W-:Y:S02]  /*c040*/  VIADD R9, R33.reuse, 0xe6 ;  /* 0x000000e621097836 */ /* 0x040fe40000000000 */
[----:B------:R-:W-:-:S02]  /*c050*/  VIADD R3, R33, 0xe5 ;  /* 0x000000e521037836 */ /* 0x000fc40000000000 */
[----:B------:R-:W-:Y:S01]  /*c060*/  @!P5 IMAD.MOV R116, RZ, RZ, -R116 ;  /* 0x000000ffff74d224 */ /* 0x000fe200078e0a74 */
[----:B------:R-:W-:Y:S01]  /*c070*/  IABS R6, R9 ;  /* 0x0000000900067213 */ /* 0x000fe20000000000 */
[----:B------:R-:W-:Y:S01]  /*c080*/  VIADD R8, R33, 0xe7 ;  /* 0x000000e721087836 */ /* 0x000fe20000000000 */
[----:B------:R-:W-:Y:S01]  /*c090*/  IABS R172, R3 ;  /* 0x0000000300ac7213 */ /* 0x000fe20000000000 */
[----:B------:R-:W-:Y:S01]  /*c0a0*/  @!P6 IMAD.IADD R150, R150, 0x1, -R139 ;  /* 0x000000019696e824 */ /* 0x000fe200078e0a8b */
[----:B------:R-:W-:Y:S01]  /*c0b0*/  ISETP.GE.AND P5, PT, R5, RZ, PT ;  /* 0x000000ff0500720c */ /* 0x000fe20003fa6270 */
[----:B------:R-:W-:Y:S01]  /*c0c0*/  @!P2 IMAD.MOV R25, RZ, RZ, -R25 ;  /* 0x000000ffff19a224 */ /* 0x000fe200078e0a19 */
[----:B------:R-:W-:Y:S01]  /*c0d0*/  @!P1 IADD3 R179, PT, PT, R179, -R139, RZ ;  /* 0x8000008bb3b39210 */ /* 0x000fe20007ffe0ff */
[----:B------:R-:W-:Y:S01]  /*c0e0*/  @!P4 IMAD.IADD R200, R200, 0x1, -R139 ;  /* 0x00000001c8c8c824 */ /* 0x000fe200078e0a8b */
[----:B------:R-:W-:Y:S01]  /*c0f0*/  ISETP.GE.AND P1, PT, R3, RZ, PT ;  /* 0x000000ff0300720c */ /* 0x000fe20003f26270 */
[----:B------:R-:W-:Y:S01]  /*c100*/  IMAD.HI.U32 R3, R103, R6, RZ ;  /* 0x0000000667037227 */ /* 0x000fe200078e00ff */
[----:B------:R-:W-:-:S02]  /*c110*/  ISETP.GT.U32.AND P4, PT, R139, R150, PT ;  /* 0x000000968b00720c */ /* 0x000fc40003f84070 */
[----:B------:R-:W-:Y:S01]  /*c120*/  ISETP.GT.U32.AND P6, PT, R139, R179, PT ;  /* 0x000000b38b00720c */ /* 0x000fe20003fc4070 */
[----:B------:R-:W-:Y:S01]  /*c130*/  IMAD.HI.U32 R5, R103, R172, RZ ;  /* 0x000000ac67057227 */ /* 0x000fe200078e00ff */
[----:B------:R-:W-:Y:S02]  /*c140*/  IABS R241, R8 ;  /* 0x0000000800f17213 */ /* 0x000fe40000000000 */
[C---:B------:R-:W-:Y:S01]  /*c150*/  ISETP.GT.U32.AND P2, PT, R139.reuse, R200, PT ;  /* 0x000000c88b00720c */ /* 0x040fe20003f44070 */
[----:B------:R-:W-:Y:S02]  /*c160*/  IMAD.MOV R3, RZ, RZ, -R3 ;  /* 0x000000ffff037224 */ /* 0x000fe400078e0a03 */
[----:B------:R-:W-:Y:S02]  /*c170*/  IMAD.MOV R5, RZ, RZ, -R5 ;  /* 0x000000ffff057224 */ /* 0x000fe400078e0a05 */
[C---:B------:R-:W-:Y:S02]  /*c180*/  IMAD R229, R139.reuse, R3, R6 ;  /* 0x000000038be57224 */ /* 0x040fe400078e0206 */
[----:B------:R-:W-:-:S02]  /*c190*/  IMAD R172, R139, R5, R172 ;  /* 0x000000058bac7224 */ /* 0x000fc400078e02ac */
[----:B------:R-:W-:Y:S01]  /*c1a0*/  @!P4 IMAD.IADD R150, R150, 0x1, -R139 ;  /* 0x000000019696c824 */ /* 0x000fe200078e0a8b */
[----:B------:R-:W-:Y:S01]  /*c1b0*/  ISETP.GT.U32.AND P4, PT, R139, R229, PT ;  /* 0x000000e58b00720c */ /* 0x000fe20003f84070 */
[----:B------:R-:W-:Y:S01]  /*c1c0*/  VIADD R5, R33, 0xe8 ;  /* 0x000000e821057836 */ /* 0x000fe20000000000 */
[----:B------:R-:W-:Y:S01]  /*c1d0*/  @!P6 IADD3 R179, PT, PT, R179, -R139, RZ ;  /* 0x8000008bb3b3e210 */ /* 0x000fe20007ffe0ff */
[----:B------:R-:W-:Y:S01]  /*c1e0*/  IMAD.HI.U32 R3, R103, R241, RZ ;  /* 0x000000f167037227 */ /* 0x000fe200078e00ff */
[----:B------:R-:W-:Y:S02]  /*c1f0*/  ISETP.GT.U32.AND P6, PT, R139, R172, PT ;  /* 0x000000ac8b00720c */ /* 0x000fe40003fc4070 */
[----:B------:R-:W-:Y:S01]  /*c200*/  IABS R223, R5 ;  /* 0x0000000500df7213 */ /* 0x000fe20000000000 */
[----:B------:R-:W-:Y:S02]  /*c210*/  IMAD.MOV R3, RZ, RZ, -R3 ;  /* 0x000000ffff037224 */ /* 0x000fe400078e0a03 */
[----:B------:R-:W-:-:S02]  /*c220*/  @!P3 IMAD.MOV R150, RZ, RZ, -R150 ;  /* 0x000000ffff96b224 */ /* 0x000fc400078e0a96 */
[----:B------:R-:W-:Y:S02]  /*c230*/  IMAD R241, R139, R3, R241 ;  /* 0x000000038bf17224 */ /* 0x000fe400078e02f1 */
[--C-:B------:R-:W-:Y:S02]  /*c240*/  @!P4 IMAD.IADD R229, R229, 0x1, -R139.reuse ;  /* 0x00000001e5e5c824 */ /* 0x100fe400078e0a8b */
[----:B------:R-:W-:Y:S01]  /*c250*/  VIADD R6, R33, 0xe9 ;  /* 0x000000e921067836 */ /* 0x000fe20000000000 */
[----:B------:R-:W-:Y:S01]  /*c260*/  ISETP.GT.U32.AND P3, PT, R139, R241, PT ;  /* 0x000000f18b00720c */ /* 0x000fe20003f64070 */
[--C-:B------:R-:W-:Y:S01]  /*c270*/  @!P6 IMAD.IADD R172, R172, 0x1, -R139.reuse ;  /* 0x00000001acace824 */ /* 0x100fe200078e0a8b */
[----:B------:R-:W-:Y:S01]  /*c280*/  ISETP.GE.AND P6, PT, R8, RZ, PT ;  /* 0x000000ff0800720c */ /* 0x000fe20003fc6270 */
[----:B------:R-:W-:Y:S01]  /*c290*/  IMAD.HI.U32 R8, R103, R223, RZ ;  /* 0x000000df67087227 */ /* 0x000fe200078e00ff */
[----:B------:R-:W-:Y:S02]  /*c2a0*/  ISETP.GT.U32.AND P4, PT, R139, R229, PT ;  /* 0x000000e58b00720c */ /* 0x000fe40003f84070 */
[----:B------:R-:W-:Y:S01]  /*c2b0*/  IABS R107, R6 ;  /* 0x00000006006b7213 */ /* 0x000fe20000000000 */
[----:B------:R-:W-:Y:S01]  /*c2c0*/  @!P2 IMAD.IADD R200, R200, 0x1, -R139 ;  /* 0x00000001c8c8a824 */ /* 0x000fe200078e0a8b */
[----:B------:R-:W-:Y:S01]  /*c2d0*/  IADD3 R8, PT, PT, -R8, RZ, RZ ;  /* 0x000000ff08087210 */ /* 0x000fe20007ffe1ff */
[----:B------:R-:W-:Y:S01]  /*c2e0*/  @!P0 IMAD.MOV R179, RZ, RZ, -R179 ;  /* 0x000000ffffb38224 */ /* 0x000fe200078e0ab3 */
[----:B------:R-:W-:Y:S01]  /*c2f0*/  ISETP.GE.AND P2, PT, R9, RZ, PT ;  /* 0x000000ff0900720c */ /* 0x000fe20003f46270 */
[----:B------:R-:W-:Y:S01]  /*c300*/  VIADD R9, R33, 0xea ;  /* 0x000000ea21097836 */ /* 0x000fe20000000000 */
[C---:B------:R-:W-:Y:S01]  /*c310*/  ISETP.GT.U32.AND P0, PT, R139.reuse, R172, PT ;  /* 0x000000ac8b00720c */ /* 0x040fe20003f04070 */
[----:B------:R-:W-:-:S02]  /*c320*/  IMAD R223, R139, R8, R223 ;  /* 0x000000088bdf7224 */ /* 0x000fc400078e02df */
[----:B------:R-:W-:Y:S01]  /*c330*/  VIADD R8, R33, 0xeb ;  /* 0x000000eb21087836 */ /* 0x000fe20000000000 */
[----:B------:R-:W-:Y:S01]  /*c340*/  IABS R27, R9 ;  /* 0x00000009001b7213 */ /* 0x000fe20000000000 */
[--C-:B------:R-:W-:Y:S01]  /*c350*/  @!P4 IMAD.IADD R229, R229, 0x1, -R139.reuse ;  /* 0x00000001e5e5c824 */ /* 0x100fe200078e0a8b */
[----:B------:R-:W-:Y:S01]  /*c360*/  ISETP.GT.U32.AND P4, PT, R139, R223, PT ;  /* 0x000000df8b00720c */ /* 0x000fe20003f84070 */
[----:B------:R-:W-:Y:S01]  /*c370*/  @!P3 IMAD.IADD R241, R241, 0x1, -R139 ;  /* 0x00000001f1f1b824 */ /* 0x000fe200078e0a8b */
[----:B------:R-:W-:Y:S01]  /*c380*/  IABS R180, R8 ;  /* 0x0000000800b47213 */ /* 0x000fe20000000000 */
[----:B------:R-:W-:-:S03]  /*c390*/  IMAD.HI.U32 R3, R103, R107, RZ ;  /* 0x0000006b67037227 */ /* 0x000fc600078e00ff */
[----:B------:R-:W-:Y:S01]  /*c3a0*/  ISETP.GT.U32.AND P3, PT, R139, R241, PT ;  /* 0x000000f18b00720c */ /* 0x000fe20003f64070 */
[----:B------:R-:W-:Y:S02]  /*c3b0*/  IMAD.MOV R3, RZ, RZ, -R3 ;  /* 0x000000ffff037224 */ /* 0x000fe400078e0a03 */
[----:B------:R-:W-:Y:S01]  /*c3c0*/  @!P5 IMAD.MOV R200, RZ, RZ, -R200 ;  /* 0x000000ffffc8d224 */ /* 0x000fe200078e0ac8 */
[----:B------:R-:W-:Y:S01]  /*c3d0*/  ISETP.GE.AND P5, PT, R5, RZ, PT ;  /* 0x000000ff0500720c */ /* 0x000fe20003fa6270 */
[----:B------:R-:W-:Y:S02]  /*c3e0*/  @!P2 IMAD.MOV R229, RZ, RZ, -R229 ;  /* 0x000000ffffe5a224 */ /* 0x000fe400078e0ae5 */
[----:B------:R-:W-:Y:S01]  /*c3f0*/  @!P4 IMAD.IADD R223, R223, 0x1, -R139 ;  /* 0x00000001dfdfc824 */ /* 0x000fe200078e0a8b */
[----:B------:R-:W-:Y:S01]  /*c400*/  ISETP.GE.AND P4, PT, R9, RZ, PT ;  /* 0x000000ff0900720c */ /* 0x000fe20003f86270 */
[----:B------:R-:W-:-:S03]  /*c410*/  IMAD.HI.U32 R5, R103, R27, RZ ;  /* 0x0000001b67057227 */ /* 0x000fc600078e00ff */
[C---:B------:R-:W-:Y:S01]  /*c420*/  ISETP.GT.U32.AND P2, PT, R139.reuse, R223, PT ;  /* 0x000000df8b00720c */ /* 0x040fe20003f44070 */
[----:B------:R-:W-:Y:S02]  /*c430*/  IMAD R107, R139, R3, R107 ;  /* 0x000000038b6b7224 */ /* 0x000fe400078e026b */
[----:B------:R-:W-:-:S04]  /*c440*/  IMAD.HI.U32 R3, R103, R180, RZ ;  /* 0x000000b467037227 */ /* 0x000fc800078e00ff */
[----:B------:R-:W-:Y:S02]  /*c450*/  IMAD.MOV R5, RZ, RZ, -R5 ;  /* 0x000000ffff057224 */ /* 0x000fe400078e0a05 */
[----:B------:R-:W-:Y:S02]  /*c460*/  IMAD.MOV R3, RZ, RZ, -R3 ;  /* 0x000000ffff037224 */ /* 0x000fe400078e0a03 */
[----:B------:R-:W-:Y:S02]  /*c470*/  IMAD R27, R139, R5, R27 ;  /* 0x000000058b1b7224 */ /* 0x000fe400078e021b */
[--C-:B------:R-:W-:Y:S01]  /*c480*/  @!P0 IMAD.IADD R172, R172, 0x1, -R139.reuse ;  /* 0x00000001acac8824 */ /* 0x100fe200078e0a8b */
[----:B------:R-:W-:Y:S01]  /*c490*/  ISETP.GE.AND P0, PT, R6, RZ, PT ;  /* 0x000000ff0600720c */ /* 0x000fe20003f06270 */
[--C-:B------:R-:W-:Y:S01]  /*c4a0*/  @!P3 IMAD.IADD R241, R241, 0x1, -R139.reuse ;  /* 0x00000001f1f1b824 */ /* 0x100fe200078e0a8b */
[----:B------:R-:W-:Y:S01]  /*c4b0*/  IADD3 R6, PT, PT, R33, 0xec, RZ ;  /* 0x000000ec21067810 */ /* 0x000fe20007ffe0ff */
[----:B------:R-:W-:Y:S01]  /*c4c0*/  IMAD R180, R139, R3, R180 ;  /* 0x000000038bb47224 */ /* 0x000fe200078e02b4 */
[----:B------:R-:W-:Y:S01]  /*c4d0*/  ISETP.GE.AND P3, PT, R8, RZ, PT ;  /* 0x000000ff0800720c */ /* 0x000fe20003f66270 */
[----:B------:R-:W-:Y:S01]  /*c4e0*/  @!P2 IMAD.IADD R223, R223, 0x1, -R139 ;  /* 0x00000001dfdfa824 */ /* 0x000fe200078e0a8b */
[C---:B------:R-:W-:Y:S01]  /*c4f0*/  ISETP.GT.U32.AND P2, PT, R139.reuse, R27, PT ;  /* 0x0000001b8b00720c */ /* 0x040fe20003f44070 */
[----:B------:R-:W-:Y:S01]  /*c500*/  @!P1 IMAD.MOV R172, RZ, RZ, -R172 ;  /* 0x000000ffffac9224 */ /* 0x000fe200078e0aac */
[C---:B------:R-:W-:Y:S01]  /*c510*/  ISETP.GT.U32.AND P1, PT, R139.reuse, R107, PT ;  /* 0x0000006b8b00720c */ /* 0x040fe20003f24070 */
[----:B------:R-:W-:Y:S01]  /*c520*/  @!P6 IMAD.MOV R241, RZ, RZ, -R241 ;  /* 0x000000fffff1e224 */ /* 0x000fe200078e0af1 */
[----:B------:R-:W-:Y:S01]  /*c530*/  ISETP.GT.U32.AND P6, PT, R139, R180, PT ;  /* 0x000000b48b00720c */ /* 0x000fe20003fc4070 */
[C---:B------:R-:W-:Y:S01]  /*c540*/  VIADD R5, R33.reuse, 0xed ;  /* 0x000000ed21057836 */ /* 0x040fe20000000000 */
[----:B------:R-:W-:Y:S01]  /*c550*/  IABS R201, R6 ;  /* 0x0000000600c97213 */ /* 0x000fe20000000000 */
[----:B------:R-:W-:-:S02]  /*c560*/  VIADD R8, R33, 0xee ;  /* 0x000000ee21087836 */ /* 0x000fc40000000000 */
[----:B------:R-:W-:Y:S01]  /*c570*/  VIADD R12, R33, 0xef ;  /* 0x000000ef210c7836 */ /* 0x000fe20000000000 */
[----:B------:R-:W-:Y:S01]  /*c580*/  IABS R48, R5 ;  /* 0x0000000500307213 */ /* 0x000fe20000000000 */
[----:B------:R-:W-:Y:S01]  /*c590*/  IMAD.HI.U32 R3, R103, R201, RZ ;  /* 0x000000c967037227 */ /* 0x000fe200078e00ff */
[----:B------:R-:W-:Y:S02]  /*c5a0*/  IABS R15, R8 ;  /* 0x00000008000f7213 */ /* 0x000fe40000000000 */
[-C--:B------:R-:W-:Y:S01]  /*c5b0*/  @!P2 IADD3 R27, PT, PT, R27, -R139.reuse, RZ ;  /* 0x8000008b1b1ba210 */ /* 0x080fe20007ffe0ff */
[----:B------:R-:W-:Y:S01]  /*c5c0*/  IMAD.MOV R3, RZ, RZ, -R3 ;  /* 0x000000ffff037224 */ /* 0x000fe200078e0a03 */
[----:B------:R-:W-:Y:S01]  /*c5d0*/  @!P1 IADD3 R107, PT, PT, R107, -R139, RZ ;  /* 0x8000008b6b6b9210 */ /* 0x000fe20007ffe0ff */
[----:B------:R-:W-:Y:S01]  /*c5e0*/  @!P6 IMAD.IADD R180, R180, 0x1, -R139 ;  /* 0x00000001b4b4e824 */ /* 0x000fe200078e0a8b */
[C---:B------:R-:W-:Y:S01]  /*c5f0*/  ISETP.GT.U32.AND P2, PT, R139.reuse, R27, PT ;  /* 0x0000001b8b00720c */ /* 0x040fe20003f44070 */
[C---:B------:R-:W-:Y:S01]  /*c600*/  IMAD R201, R139.reuse, R3, R201 ;  /* 0x000000038bc97224 */ /* 0x040fe200078e02c9 */
[----:B------:R-:W-:Y:S01]  /*c610*/  ISETP.GT.U32.AND P1, PT, R139, R107, PT ;  /* 0x0000006b8b00720c */ /* 0x000fe20003f24070 */
[----:B------:R-:W-:Y:S01]  /*c620*/  IMAD.HI.U32 R3, R103, R48, RZ ;  /* 0x0000003067037227 */ /* 0x000fe200078e00ff */
[----:B------:R-:W-:-:S02]  /*c630*/  ISETP.GT.U32.AND P6, PT, R139, R180, PT ;  /* 0x000000b48b00720c */ /* 0x000fc40003fc4070 */
[----:B------:R-:W-:Y:S01]  /*c640*/  IABS R242, R12 ;  /* 0x0000000c00f27213 */ /* 0x000fe20000000000 */
[----:B------:R-:W-:Y:S02]  /*c650*/  IMAD.MOV R3, RZ, RZ, -R3 ;  /* 0x000000ffff037224 */ /* 0x000fe400078e0a03 */
[----:B------:R-:W-:-:S04]  /*c660*/  IMAD.HI.U32 R10, R103, R15, RZ ;  /* 0x0000000f670a7227 */ /* 0x000fc800078e00ff */
[----:B------:R-:W-:Y:S02]  /*c670*/  IMAD R48, R139, R3, R48 ;  /* 0x000000038b307224 */ /* 0x000fe400078e0230 */
[--C-:B------:R-:W-:Y:S01]  /*c680*/  @!P2 IMAD.IADD R27, R27, 0x1, -R139.reuse ;  /* 0x000000011b1ba824 */ /* 0x100fe200078e0a8b */
[----:B------:R-:W-:Y:S01]  /*c690*/  ISETP.GT.U32.AND P2, PT, R139, R201, PT ;  /* 0x000000c98b00720c */ /* 0x000fe20003f44070 */
[----:B------:R-:W-:Y:S01]  /*c6a0*/  @!P1 IMAD.IADD R107, R107, 0x1, -R139 ;  /* 0x000000016b6b9824 */ /* 0x000fe200078e0a8b */
[----:B------:R-:W-:Y:S01]  /*c6b0*/  ISETP.GE.AND P1, PT, R5, RZ, PT ;  /* 0x000000ff0500720c */ /* 0x000fe20003f26270 */
[----:B------:R-:W-:-:S04]  /*c6c0*/  IMAD.HI.U32 R5, R103, R242, RZ ;  /* 0x000000f267057227 */ /* 0x000fc800078e00ff */
[----:B------:R-:W-:Y:S01]  /*c6d0*/  @!P6 IMAD.IADD R180, R180, 0x1, -R139 ;  /* 0x00000001b4b4e824 */ /* 0x000fe200078e0a8b */
[----:B------:R-:W-:Y:S01]  /*c6e0*/  ISETP.GT.U32.AND P6, PT, R139, R48, PT ;  /* 0x000000308b00720c */ /* 0x000fe20003fc4070 */
[----:B------:R-:W-:Y:S01]  /*c6f0*/  IMAD.MOV R10, RZ, RZ, -R10 ;  /* 0x000000ffff0a7224 */ /* 0x000fe200078e0a0a */
[----:B------:R-:W-:Y:S01]  /*c700*/  IADD3 R5, PT, PT, -R5, RZ, RZ ;  /* 0x000000ff05057210 */ /* 0x000fe20007ffe1ff */
[----:B------:R-:W-:Y:S02]  /*c710*/  VIADD R3, R33, 0xf1 ;  /* 0x000000f121037836 */ /* 0x000fe40000000000 */
[C---:B------:R-:W-:Y:S02]  /*c720*/  IMAD R15, R139.reuse, R10, R15 ;  /* 0x0000000a8b0f7224 */ /* 0x040fe400078e020f */
[----:B------:R-:W-:Y:S02]  /*c730*/  IMAD R242, R139, R5, R242 ;  /* 0x000000058bf27224 */ /* 0x000fe400078e02f2 */
[----:B------:R-:W-:Y:S01]  /*c740*/  @!P2 IMAD.IADD R201, R201, 0x1, -R139 ;  /* 0x00000001c9c9a824 */ /* 0x000fe200078e0a8b */
[----:B------:R-:W-:Y:S01]  /*c750*/  ISETP.GT.U32.AND P2, PT, R139, R15, PT ;  /* 0x0000000f8b00720c */ /* 0x000fe20003f44070 */
[----:B------:R-:W-:-:S02]  /*c760*/  VIADD R9, R33, 0xf0 ;  /* 0x000000f021097836 */ /* 0x000fc40000000000 */
[----:B------:R-:W-:Y:S01]  /*c770*/  @!P5 IMAD.MOV R223, RZ, RZ, -R223 ;  /* 0x000000ffffdfd224 */ /* 0x000fe200078e0adf */
[----:B------:R-:W-:Y:S01]  /*c780*/  ISETP.GE.AND P5, PT, R6, RZ, PT ;  /* 0x000000ff0600720c */ /* 0x000fe20003fa6270 */
[----:B------:R-:W-:Y:S01]  /*c790*/  @!P6 IMAD.IADD R48, R48, 0x1, -R139 ;  /* 0x000000013030e824 */ /* 0x000fe200078e0a8b */
[----:B------:R-:W-:Y:S01]  /*c7a0*/  ISETP.GT.U32.AND P6, PT, R139, R242, PT ;  /* 0x000000f28b00720c */ /* 0x000fe20003fc4070 */
[----:B------:R-:W-:Y:S01]  /*c7b0*/  VIADD R10, R33, 0xf2 ;  /* 0x000000f2210a7836 */ /* 0x000fe20000000000 */
[----:B------:R-:W-:Y:S01]  /*c7c0*/  IABS R6, R3 ;  /* 0x0000000300067213 */ /* 0x000fe20000000000 */
[----:B------:R-:W-:Y:S01]  /*c7d0*/  @!P0 IMAD.MOV R107, RZ, RZ, -R107 ;  /* 0x000000ffff6b8224 */ /* 0x000fe200078e0a6b */
[----:B------:R-:W-:Y:S01]  /*c7e0*/  IABS R43, R9 ;  /* 0x00000009002b7213 */ /* 0x000fe20000000000 */
[----:B------:R-:W-:Y:S01]  /*c7f0*/  @!P3 IMAD.MOV R180, RZ, RZ, -R180 ;  /* 0x000000ffffb4b224 */ /* 0x000fe200078e0ab4 */
[----:B------:R-:W-:Y:S01]  /*c800*/  IABS R181, R10 ;  /* 0x0000000a00b57213 */ /* 0x000fe20000000000 */
[----:B------:R-:W-:Y:S01]  /*c810*/  IMAD.HI.U32 R11, R103, R6, RZ ;  /* 0x00000006670b7227 */ /* 0x000fe200078e00ff */
[----:B------:R-:W-:-:S02]  /*c820*/  @!P2 IADD3 R15, PT, PT, R15, -R139, RZ ;  /* 0x8000008b0f0fa210 */ /* 0x000fc40007ffe0ff */
[----:B------:R-:W-:Y:S01]  /*c830*/  ISETP.GT.U32.AND P0, PT, R139, R48, PT ;  /* 0x000000308b00720c */ /* 0x000fe20003f04070 */
[----:B------:R-:W-:Y:S01]  /*c840*/  IMAD.HI.U32 R14, R103, R43, RZ ;  /* 0x0000002b670e7227 */ /* 0x000fe200078e00ff */
[----:B------:R-:W-:-:S03]  /*c850*/  ISETP.GT.U32.AND P2, PT, R139, R201, PT ;  /* 0x000000c98b00720c */ /* 0x000fc60003f44070 */
[----:B------:R-:W-:Y:S02]  /*c860*/  IMAD.MOV R11, RZ, RZ, -R11 ;  /* 0x000000ffff0b7224 */ /* 0x000fe400078e0a0b */
[----:B------:R-:W-:Y:S02]  /*c870*/  IMAD.MOV R14, RZ, RZ, -R14 ;  /* 0x000000ffff0e7224 */ /* 0x000fe400078e0a0e */
[----:B------:R-:W-:Y:S01]  /*c880*/  @!P6 IMAD.IADD R242, R242, 0x1, -R139 ;  /* 0x00000001f2f2e824 */ /* 0x000fe200078e0a8b */
[C---:B------:R-:W-:Y:S01]  /*c890*/  ISETP.GT.U32.AND P6, PT, R139.reuse, R15, PT ;  /* 0x0000000f8b00720c */ /* 0x040fe20003fc4070 */
[----:B------:R-:W-:Y:S02]  /*c8a0*/  IMAD R6, R139, R11, R6 ;  /* 0x0000000b8b067224 */ /* 0x000fe400078e0206 */
[----:B------:R-:W-:-:S04]  /*c8b0*/  IMAD.HI.U32 R11, R103, R181, RZ ;  /* 0x000000b5670b7227 */ /* 0x000fc800078e00ff */
[C---:B------:R-:W-:Y:S02]  /*c8c0*/  IMAD R43, R139.reuse, R14, R43 ;  /* 0x0000000e8b2b7224 */ /* 0x040fe400078e022b */
[----:B------:R-:W-:Y:S02]  /*c8d0*/  IMAD.MOV R11, RZ, RZ, -R11 ;  /* 0x000000ffff0b7224 */ /* 0x000fe400078e0a0b */
[----:B------:R-:W-:Y:S01]  /*c8e0*/  @!P4 IMAD.MOV R27, RZ, RZ, -R27 ;  /* 0x000000ffff1bc224 */ /* 0x000fe200078e0a1b */
[C---:B------:R-:W-:Y:S01]  /*c8f0*/  ISETP.GT.U32.AND P3, PT, R139.reuse, R43, PT ;  /* 0x0000002b8b00720c */ /* 0x040fe20003f64070 */
[C---:B------:R-:W-:Y:S01]  /*c900*/  IMAD R181, R139.reuse, R11, R181 ;  /* 0x0000000b8bb57224 */ /* 0x040fe200078e02b5 */
[----:B------:R-:W-:Y:S01]  /*c910*/  ISETP.GT.U32.AND P4, PT, R139, R242, PT ;  /* 0x000000f28b00720c */ /* 0x000fe20003f84070 */
[----:B------:R-:W-:Y:S02]  /*c920*/  VIADD R5, R33, 0xf3 ;  /* 0x000000f321057836 */ /* 0x000fe40000000000 */
[--C-:B------:R-:W-:Y:S01]  /*c930*/  @!P6 IMAD.IADD R15, R15, 0x1, -R139.reuse ;  /* 0x000000010f0fe824 */ /* 0x100fe200078e0a8b */
[----:B------:R-:W-:Y:S01]  /*c940*/  ISETP.GT.U32.AND P6, PT, R139, R181, PT ;  /* 0x000000b58b00720c */ /* 0x000fe20003fc4070 */
[--C-:B------:R-:W-:Y:S01]  /*c950*/  @!P0 IMAD.IADD R48, R48, 0x1, -R139.reuse ;  /* 0x0000000130308824 */ /* 0x100fe200078e0a8b */
[----:B------:R-:W-:Y:S01]  /*c960*/  IABS R151, R5 ;  /* 0x0000000500977213 */ /* 0x000fe20000000000 */
[--C-:B------:R-:W-:Y:S01]  /*c970*/  @!P2 IMAD.IADD R201, R201, 0x1, -R139.reuse ;  /* 0x00000001c9c9a824 */ /* 0x100fe200078e0a8b */
[----:B------:R-:W-:Y:S01]  /*c980*/  ISETP.GE.AND P0, PT, R8, RZ, PT ;  /* 0x000000ff0800720c */ /* 0x000fe20003f06270 */
[----:B------:R-:W-:Y:S01]  /*c990*/  @!P1 IMAD.MOV R48, RZ, RZ, -R48 ;  /* 0x000000ffff309224 */ /* 0x000fe200078e0a30 */
[----:B------:R-:W-:Y:S01]  /*c9a0*/  IADD3 R8, PT, PT, R33, 0xf4, RZ ;  /* 0x000000f421087810 */ /* 0x000fe20007ffe0ff */
[--C-:B------:R-:W-:Y:S01]  /*c9b0*/  @!P3 IMAD.IADD R43, R43, 0x1, -R139.reuse ;  /* 0x000000012b2bb824 */ /* 0x100fe200078e0a8b */
[----:B------:R-:W-:Y:S01]  /*c9c0*/  ISETP.GT.U32.AND P2, PT, R139, R6, PT ;  /* 0x000000068b00720c */ /* 0x000fe20003f44070 */
[----:B------:R-:W-:Y:S01]  /*c9d0*/  @!P4 IMAD.IADD R242, R242, 0x1, -R139 ;  /* 0x00000001f2f2c824 */ /* 0x000fe200078e0a8b */
[----:B------:R-:W-:Y:S01]  /*c9e0*/  ISETP.GE.AND P4, PT, R12, RZ, PT ;  /* 0x000000ff0c00720c */ /* 0x000fe20003f86270 */
[----:B------:R-:W-:Y:S01]  /*c9f0*/  IMAD.HI.U32 R11, R103, R151, RZ ;  /* 0x00000097670b7227 */ /* 0x000fe200078e00ff */
[----:B------:R-:W-:-:S02]  /*ca00*/  IABS R12, R8 ;  /* 0x00000008000c7213 */ /* 0x000fc40000000000 */
[----:B------:R-:W-:Y:S01]  /*ca10*/  ISETP.GE.AND P3, PT, R9, RZ, PT ;  /* 0x000000ff0900720c */ /* 0x000fe20003f66270 */
[----:B------:R-:W-:Y:S01]  /*ca20*/  @!P5 IMAD.MOV R201, RZ, RZ, -R201 ;  /* 0x000000ffffc9d224 */ /* 0x000fe200078e0ac9 */
[----:B------:R-:W-:Y:S01]  /*ca30*/  ISETP.GT.U32.AND P5, PT, R139, R43, PT ;  /* 0x0000002b8b00720c */ /* 0x000fe20003fa4070 */
[----:B------:R-:W-:Y:S01]  /*ca40*/  IMAD.MOV R11, RZ, RZ, -R11 ;  /* 0x000000ffff0b7224 */ /* 0x000fe200078e0a0b */
[----:B------:R-:W-:Y:S01]  /*ca50*/  @!P6 IADD3 R181, PT, PT, R181, -R139, RZ ;  /* 0x8000008bb5b5e210 */ /* 0x000fe20007ffe0ff */
[----:B------:R-:W-:Y:S02]  /*ca60*/  IMAD.MOV.U32 R9, RZ, RZ, R12 ;  /* 0x000000ffff097224 */ /* 0x000fe400078e000c */
[C---:B------:R-:W-:Y:S01]  /*ca70*/  IMAD R151, R139.reuse, R11, R151 ;  /* 0x0000000b8b977224 */ /* 0x040fe200078e0297 */
[----:B------:R-:W-:Y:S01]  /*ca80*/  ISETP.GT.U32.AND P6, PT, R139, R181, PT ;  /* 0x000000b58b00720c */ /* 0x000fe20003fc4070 */
[----:B------:R-:W-:-:S04]  /*ca90*/  IMAD.HI.U32 R11, R103, R9, RZ ;  /* 0x00000009670b7227 */ /* 0x000fc800078e00ff */
[----:B------:R-:W-:Y:S02]  /*caa0*/  IMAD.MOV R11, RZ, RZ, -R11 ;  /* 0x000000ffff0b7224 */ /* 0x000fe400078e0a0b */
[--C-:B------:R-:W-:Y:S01]  /*cab0*/  @!P5 IMAD.IADD R43, R43, 0x1, -R139.reuse ;  /* 0x000000012b2bd824 */ /* 0x100fe200078e0a8b */
[----:B------:R-:W-:Y:S01]  /*cac0*/  ISETP.GE.AND P5, PT, R5, RZ, PT ;  /* 0x000000ff0500720c */ /* 0x000fe20003fa6270 */
[----:B------:R-:W-:Y:S01]  /*cad0*/  @!P2 IMAD.IADD R6, R6, 0x1, -R139 ;  /* 0x000000010606a824 */ /* 0x000fe200078e0a8b */
[----:B------:R-:W-:Y:S01]  /*cae0*/  ISETP.GE.AND P2, PT, R3, RZ, PT ;  /* 0x000000ff0300720c */ /* 0x000fe20003f46270 */
[----:B------:R-:W-:Y:S01]  /*caf0*/  @!P4 IMAD.MOV R242, RZ, RZ, -R242 ;  /* 0x000000fffff2c224 */ /* 0x000fe200078e0af2 */
[C---:B------:R-:W-:Y:S01]  /*cb00*/  ISETP.GT.U32.AND P4, PT, R139.reuse, R151, PT ;  /* 0x000000978b00720c */ /* 0x040fe20003f84070 */
[----:B------:R-:W-:Y:S01]  /*cb10*/  IMAD R5, R139, R11, R9 ;  /* 0x0000000b8b057224 */ /* 0x000fe200078e0209 */
[----:B------:R-:W-:Y:S01]  /*cb20*/  @!P6 IADD3 R181, PT, PT, R181, -R139, RZ ;  /* 0x8000008bb5b5e210 */ /* 0x000fe20007ffe0ff */
[----:B------:R-:W-:Y:S01]  /*cb30*/  VIADD R3, R33, 0xf5 ;  /* 0x000000f521037836 */ /* 0x000fe20000000000 */
[----:B------:R-:W-:Y:S01]  /*cb40*/  ISETP.GT.U32.AND P1, PT, R139, R6, PT ;  /* 0x000000068b00720c */ /* 0x000fe20003f24070 */
[----:B------:R-:W-:Y:S01]  /*cb50*/  VIADD R14, R33, 0xf6 ;  /* 0x000000f6210e7836 */ /* 0x000fe20000000000 */
[----:B------:R-:W-:Y:S01]  /*cb60*/  ISETP.GT.U32.AND P6, PT, R139, R5, PT ;  /* 0x000000058b00720c */ /* 0x000fe20003fc4070 */
[----:B------:R-:W-:Y:S01]  /*cb70*/  @!P3 IMAD.MOV R43, RZ, RZ, -R43 ;  /* 0x000000ffff2bb224 */ /* 0x000fe200078e0a2b */
[----:B------:R-:W-:Y:S01]  /*cb80*/  IABS R216, R3 ;  /* 0x0000000300d87213 */ /* 0x000fe20000000000 */
[----:B------:R-:W-:Y:S01]  /*cb90*/  @!P0 IMAD.MOV R15, RZ, RZ, -R15 ;  /* 0x000000ffff0f8224 */ /* 0x000fe200078e0a0f */
[----:B------:R-:W-:Y:S01]  /*cba0*/  IABS R227, R14 ;  /* 0x0000000e00e37213 */ /* 0x000fe20000000000 */
[----:B------:R-:W-:Y:S01]  /*cbb0*/  VIADD R9, R33, 0xf7 ;  /* 0x000000f721097836 */ /* 0x000fe20000000000 */
[----:B------:R-:W-:Y:S01]  /*cbc0*/  ISETP.GE.AND P0, PT, R10, RZ, PT ;  /* 0x000000ff0a00720c */ /* 0x000fe20003f06270 */
[----:B------:R-:W-:Y:S01]  /*cbd0*/  @!P4 IMAD.IADD R151, R151, 0x1, -R139 ;  /* 0x000000019797c824 */ /* 0x000fe200078e0a8b */
[----:B------:R-:W-:Y:S01]  /*cbe0*/  ISETP.GE.AND P4, PT, R3, RZ, PT ;  /* 0x000000ff0300720c */ /* 0x000fe20003f86270 */
[----:B------:R-:W-:Y:S01]  /*cbf0*/  IMAD.HI.U32 R10, R103, R227, RZ ;  /* 0x000000e3670a7227 */ /* 0x000fe200078e00ff */
[----:B------:R-:W-:-:S02]  /*cc00*/  IABS R243, R9 ;  /* 0x0000000900f37213 */ /* 0x000fc40000000000 */
[----:B------:R-:W-:Y:S01]  /*cc10*/  ISETP.GT.U32.AND P3, PT, R139, R151, PT ;  /* 0x000000978b00720c */ /* 0x000fe20003f64070 */
[----:B------:R-:W-:Y:S01]  /*cc20*/  @!P1 IMAD.IADD R6, R6, 0x1, -R139 ;  /* 0x0000000106069824 */ /* 0x000fe200078e0a8b */
[----:B------:R-:W-:Y:S01]  /*cc30*/  @!P6 IADD3 R5, PT, PT, R5, -R139, RZ ;  /* 0x8000008b0505e210 */ /* 0x000fe20007ffe0ff */
[----:B------:R-:W-:Y:S01]  /*cc40*/  IMAD.MOV R10, RZ, RZ, -R10 ;  /* 0x000000ffff0a7224 */ /* 0x000fe200078e0a0a */
[----:B------:R-:W-:Y:S01]  /*cc50*/  ISETP.GE.AND P1, PT, R8, RZ, PT ;  /* 0x000000ff0800720c */ /* 0x000fe20003f26270 */
[----:B------:R-:W-:Y:S01]  /*cc60*/  IMAD.HI.U32 R8, R103, R216, RZ ;  /* 0x000000d867087227 */ /* 0x000fe200078e00ff */
[----:B------:R-:W-:-:S03]  /*cc70*/  ISETP.GT.U32.AND P6, PT, R139, R5, PT ;  /* 0x000000058b00720c */ /* 0x000fc60003fc4070 */
[----:B------:R-:W-:Y:S02]  /*cc80*/  IMAD.MOV R8, RZ, RZ, -R8 ;  /* 0x000000ffff087224 */ /* 0x000fe400078e0a08 */
[C---:B------:R-:W-:Y:S02]  /*cc90*/  IMAD R227, R139.reuse, R10, R227 ;  /* 0x0000000a8be37224 */ /* 0x040fe400078e02e3 */
[----:B------:R-:W-:Y:S02]  /*cca0*/  IMAD R216, R139, R8, R216 ;  /* 0x000000088bd87224 */ /* 0x000fe400078e02d8 */
[--C-:B------:R-:W-:Y:S02]  /*ccb0*/  @!P3 IMAD.IADD R151, R151, 0x1, -R139.reuse ;  /* 0x000000019797b824 */ /* 0x100fe400078e0a8b */
[----:B------:R-:W-:Y:S01]  /*ccc0*/  VIADD R3, R33, 0xf8 ;  /* 0x000000f821037836 */ /* 0x000fe20000000000 */
[----:B------:R-:W-:Y:S01]  /*ccd0*/  ISETP.GT.U32.AND P3, PT, R139, R216, PT ;  /* 0x000000d88b00720c */ /* 0x000fe20003f64070 */
[----:B------:R-:W-:Y:S01]  /*cce0*/  @!P6 IMAD.IADD R5, R5, 0x1, -R139 ;  /* 0x000000010505e824 */ /* 0x000fe200078e0a8b */
[----:B------:R-:W-:Y:S01]  /*ccf0*/  ISETP.GT.U32.AND P6, PT, R139, R227, PT ;  /* 0x000000e38b00720c */ /* 0x000fe20003fc4070 */
[----:B------:R-:W-:Y:S01]  /*cd00*/  VIADD R8, R33, 0xf9 ;  /* 0x000000f921087836 */ /* 0x000fe20000000000 */
[----:B------:R-:W-:Y:S01]  /*cd10*/  IABS R29, R3 ;  /* 0x00000003001d7213 */ /* 0x000fe20000000000 */
[----:B------:R-:W-:-:S03]  /*cd20*/  IMAD.HI.U32 R16, R103, R243, RZ ;  /* 0x000000f367107227 */ /* 0x000fc600078e00ff */
[----:B------:R-:W-:Y:S01]  /*cd30*/  IABS R58, R8 ;  /* 0x00000008003a7213 */ /* 0x000fe20000000000 */
[----:B------:R-:W-:-:S04]  /*cd40*/  IMAD.HI.U32 R12, R103, R29, RZ ;  /* 0x0000001d670c7227 */ /* 0x000fc800078e00ff */
[----:B------:R-:W-:Y:S01]  /*cd50*/  @!P3 IADD3 R216, PT, PT, R216, -R139, RZ ;  /* 0x8000008bd8d8b210 */ /* 0x000fe20007ffe0ff */
[----:B------:R-:W-:Y:S01]  /*cd60*/  IMAD.MOV R16, RZ, RZ, -R16 ;  /* 0x000000ffff107224 */ /* 0x000fe200078e0a10 */
[----:B------:R-:W-:Y:S01]  /*cd70*/  ISETP.GE.AND P3, PT, R14, RZ, PT ;  /* 0x000000ff0e00720c */ /* 0x000fe20003f66270 */
[----:B------:R-:W-:Y:S01]  /*cd80*/  @!P6 IMAD.IADD R227, R227, 0x1, -R139 ;  /* 0x00000001e3e3e824 */ /* 0x000fe200078e0a8b */
[----:B------:R-:W-:Y:S01]  /*cd90*/  ISETP.GT.U32.AND P6, PT, R139, R216, PT ;  /* 0x000000d88b00720c */ /* 0x000fe20003fc4070 */
[----:B------:R-:W-:-:S04]  /*cda0*/  IMAD.HI.U32 R10, R103, R58, RZ ;  /* 0x0000003a670a7227 */ /* 0x000fc800078e00ff */
[----:B------:R-:W-:Y:S02]  /*cdb0*/  IMAD.MOV R12, RZ, RZ, -R12 ;  /* 0x000000ffff0c7224 */ /* 0x000fe400078e0a0c */
[C---:B------:R-:W-:Y:S02]  /*cdc0*/  IMAD R243, R139.reuse, R16, R243 ;  /* 0x000000108bf37224 */ /* 0x040fe400078e02f3 */
[----:B------:R-:W-:Y:S02]  /*cdd0*/  IMAD.MOV R10, RZ, RZ, -R10 ;  /* 0x000000ffff0a7224 */ /* 0x000fe400078e0a0a */
[C---:B------:R-:W-:Y:S02]  /*cde0*/  IMAD R29, R139.reuse, R12, R29 ;  /* 0x0000000c8b1d7224 */ /* 0x040fe400078e021d */
[----:B------:R-:W-:Y:S01]  /*cdf0*/  @!P2 IMAD.MOV R6, RZ, RZ, -R6 ;  /* 0x000000ffff06a224 */ /* 0x000fe200078e0a06 */
[C---:B------:R-:W-:Y:S01]  /*ce00*/  ISETP.GT.U32.AND P2, PT, R139.reuse, R243, PT ;  /* 0x000000f38b00720c */ /* 0x040fe20003f44070 */
[C---:B------:R-:W-:Y:S01]  /*ce10*/  IMAD R58, R139.reuse, R10, R58 ;  /* 0x0000000a8b3a7224 */ /* 0x040fe200078e023a */
[----:B------:R-:W-:Y:S01]  /*ce20*/  @!P6 IADD3 R216, PT, PT, R216, -R139, RZ ;  /* 0x8000008bd8d8e210 */ /* 0x000fe20007ffe0ff */
[----:B------:R-:W-:Y:S01]  /*ce30*/  @!P5 IMAD.MOV R151, RZ, RZ, -R151 ;  /* 0x000000ffff97d224 */ /* 0x000fe200078e0a97 */
[----:B------:R-:W-:Y:S01]  /*ce40*/  ISETP.GT.U32.AND P5, PT, R139, R29, PT ;  /* 0x0000001d8b00720c */ /* 0x000fe20003fa4070 */
[----:B------:R-:W-:Y:S01]  /*ce50*/  VIADD R11, R33, 0xfa ;  /* 0x000000fa210b7836 */ /* 0x000fe20000000000 */
[----:B------:R-:W-:Y:S01]  /*ce60*/  ISETP.GT.U32.AND P6, PT, R139, R58, PT ;  /* 0x0000003a8b00720c */ /* 0x000fe20003fc4070 */
[----:B------:R-:W-:Y:S01]  /*ce70*/  @!P1 IMAD.MOV R5, RZ, RZ, -R5 ;  /* 0x000000ffff059224 */ /* 0x000fe200078e0a05 */
[----:B------:R-:W-:Y:S01]  /*ce80*/  ISETP.GE.AND P1, PT, R9, RZ, PT ;  /* 0x000000ff0900720c */ /* 0x000fe20003f26270 */
[----:B------:R-:W-:Y:S01]  /*ce90*/  VIADD R9, R33, 0xfb ;  /* 0x000000fb21097836 */ /* 0x000fe20000000000 */
[----:B------:R-:W-:Y:S01]  /*cea0*/  IABS R79, R11 ;  /* 0x0000000b004f7213 */ /* 0x000fe20000000000 */
[----:B------:R-:W-:Y:S01]  /*ceb0*/  @!P0 IMAD.MOV R181, RZ, RZ, -R181 ;  /* 0x000000ffffb58224 */ /* 0x000fe200078e0ab5 */
[----:B------:R-:W-:Y:S01]  /*cec0*/  ISETP.GT.U32.AND P0, PT, R139, R227, PT ;  /* 0x000000e38b00720c */ /* 0x000fe20003f04070 */
[----:B------:R-:W-:Y:S01]  /*ced0*/  @!P2 IMAD.IADD R243, R243, 0x1, -R139 ;  /* 0x00000001f3f3a824 */ /* 0x000fe200078e0a8b */
[----:B------:R-:W-:Y:S01]  /*cee0*/  IABS R152, R9 ;  /* 0x0000000900987213 */ /* 0x000fe20000000000 */
[----:B------:R-:W-:Y:S01]  /*cef0*/  IMAD.HI.U32 R10, R103, R79, RZ ;  /* 0x0000004f670a7227 */ /* 0x000fe200078e00ff */
[----:B------:R-:W-:-:S03]  /*cf00*/  ISETP.GE.AND P2, PT, R8, RZ, PT ;  /* 0x000000ff0800720c */ /* 0x000fc60003f46270 */
[----:B------:R-:W-:Y:S01]  /*cf10*/  @!P5 IMAD.IADD R29, R29, 0x1, -R139 ;  /* 0x000000011d1dd824 */ /* 0x000fe200078e0a8b */
[----:B------:R-:W-:Y:S01]  /*cf20*/  ISETP.GT.U32.AND P5, PT, R139, R243, PT ;  /* 0x000000f38b00720c */ /* 0x000fe20003fa4070 */
[----:B------:R-:W-:-:S04]  /*cf30*/  IMAD.HI.U32 R12, R103, R152, RZ ;  /* 0x00000098670c7227 */ /* 0x000fc800078e00ff */
[----:B------:R-:W-:Y:S01]  /*cf40*/  @!P6 IMAD.IADD R58, R58, 0x1, -R139 ;  /* 0x000000013a3ae824 */ /* 0x000fe200078e0a8b */
[C---:B------:R-:W-:Y:S01]  /*cf50*/  ISETP.GT.U32.AND P6, PT, R139.reuse, R29, PT ;  /* 0x0000001d8b00720c */ /* 0x040fe20003fc4070 */
[----:B------:R-:W-:Y:S01]  /*cf60*/  IMAD.MOV R10, RZ, RZ, -R10 ;  /* 0x000000ffff0a7224 */ /* 0x000fe200078e0a0a */
[----:B------:R-:W-:Y:S01]  /*cf70*/  IADD3 R12, PT, PT, -R12, RZ, RZ ;  /* 0x000000ff0c0c7210 */ /* 0x000fe20007ffe1ff */
[----:B------:R-:W-:Y:S01]  /*cf80*/  @!P4 IMAD.MOV R216, RZ, RZ, -R216 ;  /* 0x000000ffffd8c224 */ /* 0x000fe200078e0ad8 */
[C---:B------:R-:W-:Y:S01]  /*cf90*/  ISETP.GT.U32.AND P4, PT, R139.reuse, R58, PT ;  /* 0x0000003a8b00720c */ /* 0x040fe20003f84070 */
[----:B------:R-:W-:Y:S02]  /*cfa0*/  IMAD R79, R139, R10, R79 ;  /* 0x0000000a8b4f7224 */ /* 0x000fe400078e024f */
[----:B------:R-:W-:Y:S02]  /*cfb0*/  VIADD R10, R33, 0xfc ;  /* 0x000000fc210a7836 */ /* 0x000fe40000000000 */
[--C-:B------:R-:W-:Y:S01]  /*cfc0*/  @!P5 IMAD.IADD R243, R243, 0x1, -R139.reuse ;  /* 0x00000001f3f3d824 */ /* 0x100fe200078e0a8b */
[C---:B------:R-:W-:Y:S01]  /*cfd0*/  ISETP.GT.U32.AND P5, PT, R139.reuse, R79, PT ;  /* 0x0000004f8b00720c */ /* 0x040fe20003fa4070 */
[----:B------:R-:W-:Y:S01]  /*cfe0*/  IMAD R152, R139, R12, R152 ;  /* 0x0000000c8b987224 */ /* 0x000fe200078e0298 */
[----:B------:R-:W-:Y:S01]  /*cff0*/  IABS R232, R10 ;  /* 0x0000000a00e87213 */ /* 0x000fe20000000000 */
[----:B------:R-:W-:-:S02]  /*d000*/  @!P6 IMAD.IADD R29, R29, 0x1, -R139 ;  /* 0x000000011d1de824 */ /* 0x000fc400078e0a8b */
[----:B------:R-:W-:Y:S01]  /*d010*/  @!P0 IMAD.IADD R227, R227, 0x1, -R139 ;  /* 0x00000001e3e38824 */ /* 0x000fe200078e0a8b */
[----:B------:R-:W-:Y:S01]  /*d020*/  ISETP.GT.U32.AND P6, PT, R139, R152, PT ;  /* 0x000000988b00720c */ /* 0x000fe20003fc4070 */
[----:B------:R-:W-:Y:S01]  /*d030*/  IMAD.HI.U32 R12, R103, R232, RZ ;  /* 0x000000e8670c7227 */ /* 0x000fe200078e00ff */
[----:B------:R-:W-:-:S03]  /*d040*/  ISETP.GE.AND P0, PT, R3, RZ, PT ;  /* 0x000000ff0300720c */ /* 0x000fc60003f06270 */
[----:B------:R-:W-:Y:S02]  /*d050*/  IMAD.MOV R12, RZ, RZ, -R12 ;  /* 0x000000ffff0c7224 */ /* 0x000fe400078e0a0c */
[----:B------:R-:W-:Y:S02]  /*d060*/  VIADD R3, R33, 0xfe ;  /* 0x000000fe21037836 */ /* 0x000fe40000000000 */
[----:B------:R-:W-:Y:S01]  /*d070*/  @!P5 IMAD.IADD R79, R79, 0x1, -R139 ;  /* 0x000000014f4fd824 */ /* 0x000fe200078e0a8b */
[----:B------:R-:W-:Y:S01]  /*d080*/  ISETP.GE.AND P5, PT, R9, RZ, PT ;  /* 0x000000ff0900720c */ /* 0x000fe20003fa6270 */
[----:B------:R-:W-:Y:S01]  /*d090*/  IMAD R232, R139, R12, R232 ;  /* 0x0000000c8be87224 */ /* 0x000fe200078e02e8 */
[----:B------:R-:W-:Y:S01]  /*d0a0*/  IABS R88, R3 ;  /* 0x0000000300587213 */ /* 0x000fe20000000000 */
[----:B------:R-:W-:Y:S01]  /*d0b0*/  @!P3 IMAD.MOV R227, RZ, RZ, -R227 ;  /* 0x000000ffffe3b224 */ /* 0x000fe200078e0ae3 */
[----:B------:R-:W-:Y:S01]  /*d0c0*/  @!P6 IADD3 R152, PT, PT, R152, -R139, RZ ;  /* 0x8000008b9898e210 */ /* 0x000fe20007ffe0ff */
[----:B------:R-:W-:Y:S01]  /*d0d0*/  VIADD R8, R33, 0xfd ;  /* 0x000000fd21087836 */ /* 0x000fe20000000000 */
[C---:B------:R-:W-:Y:S01]  /*d0e0*/  ISETP.GT.U32.AND P3, PT, R139.reuse, R79, PT ;  /* 0x0000004f8b00720c */ /* 0x040fe20003f64070 */
[----:B------:R-:W-:Y:S01]  /*d0f0*/  @!P4 IMAD.IADD R58, R58, 0x1, -R139 ;  /* 0x000000013a3ac824 */ /* 0x000fe200078e0a8b */
[----:B------:R-:W-:Y:S01]  /*d100*/  ISETP.GT.U32.AND P6, PT, R139, R232, PT ;  /* 0x000000e88b00720c */ /* 0x000fe20003fc4070 */
[----:B------:R-:W-:Y:S01]  /*d110*/  IMAD.HI.U32 R9, R103, R88, RZ ;  /* 0x0000005867097227 */ /* 0x000fe200078e00ff */
[----:B------:R-:W-:-:S02]  /*d120*/  ISETP.GE.AND P4, PT, R11, RZ, PT ;  /* 0x000000ff0b00720c */ /* 0x000fc40003f86270 */
[----:B------:R-:W-:Y:S01]  /*d130*/  IABS R171, R8 ;  /* 0x0000000800ab7213 */ /* 0x000fe20000000000 */
[----:B------:R-:W-:Y:S01]  /*d140*/  @!P0 IMAD.MOV R29, RZ, RZ, -R29 ;  /* 0x000000ffff1d8224 */ /* 0x000fe200078e0a1d */
[----:B------:R-:W-:Y:S01]  /*d150*/  ISETP.GE.AND P0, PT, R10, RZ, PT ;  /* 0x000000ff0a00720c */ /* 0x000fe20003f06270 */
[----:B------:R-:W-:Y:S01]  /*d160*/  @!P1 IMAD.MOV R243, RZ, RZ, -R243 ;  /* 0x000000fffff39224 */ /* 0x000fe200078e0af3 */
[----:B------:R-:W-:Y:S01]  /*d170*/  ISETP.GT.U32.AND P1, PT, R139, R152, PT ;  /* 0x000000988b00720c */ /* 0x000fe20003f24070 */
[----:B------:R-:W-:Y:S02]  /*d180*/  IMAD.MOV R10, RZ, RZ, -R9 ;  /* 0x000000ffff0a7224 */ /* 0x000fe400078e0a09 */
[----:B------:R-:W-:Y:S02]  /*d190*/  VIADD R9, R33, 0xff ;  /* 0x000000ff21097836 */ /* 0x000fe40000000000 */
[----:B------:R-:W-:-:S03]  /*d1a0*/  IMAD.HI.U32 R11, R103, R171, RZ ;  /* 0x000000ab670b7227 */ /* 0x000fc600078e00ff */
[----:B------:R-:W-:Y:S01]  /*d1b0*/  IABS R38, R9 ;  /* 0x0000000900267213 */ /* 0x000fe20000000000 */
[--C-:B------:R-:W-:Y:S02]  /*d1c0*/  @!P3 IMAD.IADD R79, R79, 0x1, -R139.reuse ;  /* 0x000000014f4fb824 */ /* 0x100fe400078e0a8b */
[----:B------:R-:W-:Y:S02]  /*d1d0*/  @!P6 IMAD.IADD R232, R232, 0x1, -R139 ;  /* 0x00000001e8e8e824 */ /* 0x000fe400078e0a8b */
[----:B------:R-:W-:Y:S01]  /*d1e0*/  IMAD.MOV R11, RZ, RZ, -R11 ;  /* 0x000000ffff0b7224 */ /* 0x000fe200078e0a0b */
[----:B------:R-:W-:Y:S01]  /*d1f0*/  @!P1 IADD3 R152, PT, PT, R152, -R139, RZ ;  /* 0x8000008b98989210 */ /* 0x000fe20007ffe0ff */
[----:B------:R-:W-:Y:S01]  /*d200*/  @!P4 IMAD.MOV R79, RZ, RZ, -R79 ;  /* 0x000000ffff4fc224 */ /* 0x000fe200078e0a4f */
[C---:B------:R-:W-:Y:S01]  /*d210*/  ISETP.GT.U32.AND P4, PT, R139.reuse, R232, PT ;  /* 0x000000e88b00720c */ /* 0x040fe20003f84070 */
[----:B------:R-:W-:Y:S01]  /*d220*/  IMAD R88, R139, R10, R88 ;  /* 0x0000000a8b587224 */ /* 0x000fe200078e0258 */
[----:B------:R-:W-:Y:S01]  /*d230*/  ISETP.GE.AND P1, PT, R3, RZ, PT ;  /* 0x000000ff0300720c */ /* 0x000fe20003f26270 */
[----:B------:R-:W-:Y:S01]  /*d240*/  IMAD.HI.U32 R10, R103, R38, RZ ;  /* 0x00000026670a7227 */ /* 0x000fe200078e00ff */
[----:B------:R-:W-:-:S02]  /*d250*/  @!P5 IADD3 R152, PT, PT, -R152, RZ, RZ ;  /* 0x000000ff9898d210 */ /* 0x000fc40007ffe1ff */
[C---:B------:R-:W-:Y:S01]  /*d260*/  ISETP.GT.U32.AND P6, PT, R139.reuse, R88, PT ;  /* 0x000000588b00720c */ /* 0x040fe20003fc4070 */
[----:B------:R-:W-:Y:S02]  /*d270*/  IMAD R171, R139, R11, R171 ;  /* 0x0000000b8bab7224 */ /* 0x000fe400078e02ab */
[----:B------:R-:W-:Y:S02]  /*d280*/  IMAD.MOV R10, RZ, RZ, -R10 ;  /* 0x000000ffff0a7224 */ /* 0x000fe400078e0a0a */
[----:B------:R-:W-:Y:S01]  /*d290*/  VIADD R3, R33, 0x101 ;  /* 0x0000010121037836 */ /* 0x000fe20000000000 */
[C---:B------:R-:W-:Y:S01]  /*d2a0*/  ISETP.GT.U32.AND P3, PT, R139.reuse, R171, PT ;  /* 0x000000ab8b00720c */ /* 0x040fe20003f64070 */
[----:B------:R-:W-:Y:S02]  /*d2b0*/  IMAD R38, R139, R10, R38 ;  /* 0x0000000a8b267224 */ /* 0x000fe400078e0226 */
[----:B------:R-:W-:Y:S01]  /*d2c0*/  @!P4 IMAD.IADD R232, R232, 0x1, -R139 ;  /* 0x00000001e8e8c824 */ /* 0x000fe200078e0a8b */
[----:B------:R-:W-:Y:S01]  /*d2d0*/  IABS R126, R3 ;  /* 0x00000003007e7213 */ /* 0x000fe20000000000 */
[----:B------:R-:W-:Y:S01]  /*d2e0*/  VIADD R11, R33, 0x100 ;  /* 0x00000100210b7836 */ /* 0x000fe20000000000 */
[----:B------:R-:W-:Y:S01]  /*d2f0*/  ISETP.GT.U32.AND P4, PT, R139, R38, PT ;  /* 0x000000268b00720c */ /* 0x000fe20003f84070 */
[----:B------:R-:W-:Y:S01]  /*d300*/  @!P2 IMAD.MOV R58, RZ, RZ, -R58 ;  /* 0x000000ffff3aa224 */ /* 0x000fe200078e0a3a */
[----:B------:R-:W-:Y:S01]  /*d310*/  ISETP.GE.AND P2, PT, R8, RZ, PT ;  /* 0x000000ff0800720c */ /* 0x000fe20003f46270 */
[----:B------:R-:W-:Y:S01]  /*d320*/  IMAD.HI.U32 R10, R103, R126, RZ ;  /* 0x0000007e670a7227 */ /* 0x000fe200078e00ff */
[----:B------:R-:W-:-:S02]  /*d330*/  IABS R98, R11 ;  /* 0x0000000b00627213 */ /* 0x000fc40000000000 */
[----:B------:R-:W-:Y:S01]  /*d340*/  @!P6 IADD3 R88, PT, PT, R88, -R139, RZ ;  /* 0x8000008b5858e210 */ /* 0x000fe20007ffe0ff */
[----:B------:R-:W-:Y:S02]  /*d350*/  @!P3 IMAD.IADD R171, R171, 0x1, -R139 ;  /* 0x00000001ababb824 */ /* 0x000fe400078e0a8b */
[----:B------:R-:W-:Y:S01]  /*d360*/  IMAD.MOV R10, RZ, RZ, -R10 ;  /* 0x000000ffff0a7224 */ /* 0x000fe200078e0a0a */
[----:B------:R-:W-:Y:S01]  /*d370*/  ISETP.GT.U32.AND P6, PT, R139, R88, PT ;  /* 0x000000588b00720c */ /* 0x000fe20003fc4070 */
[----:B------:R-:W-:Y:S01]  /*d380*/  IMAD.HI.U32 R12, R103, R98, RZ ;  /* 0x00000062670c7227 */ /* 0x000fe200078e00ff */
[----:B------:R-:W-:-:S03]  /*d390*/  ISETP.GT.U32.AND P3, PT, R139, R171, PT ;  /* 0x000000ab8b00720c */ /* 0x000fc60003f64070 */
[C---:B------:R-:W-:Y:S02]  /*d3a0*/  IMAD R126, R139.reuse, R10, R126 ;  /* 0x0000000a8b7e7224 */ /* 0x040fe400078e027e */
[----:B------:R-:W-:Y:S02]  /*d3b0*/  @!P4 IMAD.IADD R38, R38, 0x1, -R139 ;  /* 0x000000012626c824 */ /* 0x000fe400078e0a8b */
[----:B------:R-:W-:Y:S01]  /*d3c0*/  @!P0 IMAD.MOV R232, RZ, RZ, -R232 ;  /* 0x000000ffffe88224 */ /* 0x000fe200078e0ae8 */
[C---:B------:R-:W-:Y:S01]  /*d3d0*/  ISETP.GT.U32.AND P0, PT, R139.reuse, R126, PT ;  /* 0x0000007e8b00720c */ /* 0x040fe20003f04070 */
[----:B------:R-:W-:Y:S01]  /*d3e0*/  IMAD.MOV R12, RZ, RZ, -R12 ;  /* 0x000000ffff0c7224 */ /* 0x000fe200078e0a0c */
[----:B------:R-:W-:Y:S01]  /*d3f0*/  ISETP.GT.U32.AND P5, PT, R139, R38, PT ;  /* 0x000000268b00720c */ /* 0x000fe20003fa4070 */
[----:B------:R-:W-:Y:S02]  /*d400*/  VIADD R8, R33, 0x102 ;  /* 0x0000010221087836 */ /* 0x000fe40000000000 */
[----:B------:R-:W-:-:S02]  /*d410*/  IMAD R98, R139, R12, R98 ;  /* 0x0000000c8b627224 */ /* 0x000fc400078e0262 */
[--C-:B------:R-:W-:Y:S01]  /*d420*/  @!P3 IMAD.IADD R171, R171, 0x1, -R139.reuse ;  /* 0x00000001ababb824 */ /* 0x100fe200078e0a8b */
[----:B------:R-:W-:Y:S01]  /*d430*/  IABS R78, R8 ;  /* 0x00000008004e7213 */ /* 0x000fe20000000000 */
[----:B------:R-:W-:Y:S01]  /*d440*/  @!P6 IMAD.IADD R88, R88, 0x1, -R139 ;  /* 0x000000015858e824 */ /* 0x000fe200078e0a8b */
[----:B------:R-:W-:Y:S01]  /*d450*/  ISETP.GT.U32.AND P4, PT, R139, R98, PT ;  /* 0x000000628b00720c */ /* 0x000fe20003f84070 */
[----:B------:R-:W-:Y:S01]  /*d460*/  @!P2 IMAD.MOV R171, RZ, RZ, -R171 ;  /* 0x000000ffffaba224 */ /* 0x000fe200078e0aab */
[----:B------:R-:W-:Y:S01]  /*d470*/  ISETP.GE.AND P3, PT, R9, RZ, PT ;  /* 0x000000ff0900720c */ /* 0x000fe20003f66270 */
[----:B------:R-:W-:Y:S01]  /*d480*/  IMAD.HI.U32 R9, R103, R78, RZ ;  /* 0x0000004e67097227 */ /* 0x000fe200078e00ff */
[----:B------:R-:W-:Y:S02]  /*d490*/  ISETP.GE.AND P2, PT, R3, RZ, PT ;  /* 0x000000ff0300720c */ /* 0x000fe40003f46270 */
[----:B------:R-:W-:Y:S01]  /*d4a0*/  @!P5 IADD3 R38, PT, PT, R38, -R139, RZ ;  /* 0x8000008b2626d210 */ /* 0x000fe20007ffe0ff */
[----:B------:R-:W-:Y:S01]  /*d4b0*/  @!P0 IMAD.IADD R126, R126, 0x1, -R139 ;  /* 0x000000017e7e8824 */ /* 0x000fe200078e0a8b */
[----:B------:R-:W-:Y:S01]  /*d4c0*/  ISETP.GE.AND P5, PT, R153, RZ, PT ;  /* 0x000000ff9900720c */ /* 0x000fe20003fa6270 */
[----:B------:R-:W-:Y:S01]  /*d4d0*/  IMAD.MOV R9, RZ, RZ, -R9 ;  /* 0x000000ffff097224 */ /* 0x000fe200078e0a09 */
[----:B------:R-:W-:Y:S01]  /*d4e0*/  IABS R153, R153 ;  /* 0x0000009900997213 */ /* 0x000fe20000000000 */
[----:B------:R-:W-:Y:S01]  /*d4f0*/  @!P1 IMAD.MOV R88, RZ, RZ, -R88 ;  /* 0x000000ffff589224 */ /* 0x000fe200078e0a58 */
[C---:B------:R-:W-:Y:S01]  /*d500*/  ISETP.GT.U32.AND P0, PT, R139.reuse, R126, PT ;  /* 0x0000007e8b00720c */ /* 0x040fe20003f04070 */
[----:B------:R-:W-:Y:S01]  /*d510*/  IMAD R78, R139, R9, R78 ;  /* 0x000000098b4e7224 */ /* 0x000fe200078e024e */
[----:B------:R-:W-:Y:S01]  /*d520*/  ISETP.GE.AND P1, PT, R8, RZ, PT ;  /* 0x000000ff0800720c */ /* 0x000fe20003f26270 */
[----:B------:R-:W-:Y:S01]  /*d530*/  @!P4 IMAD.IADD R98, R98, 0x1, -R139 ;  /* 0x000000016262c824 */ /* 0x000fe200078e0a8b */
[----:B------:R-:W-:Y:S01]  /*d540*/  ISETP.GE.AND P6, PT, R11, RZ, PT ;  /* 0x000000ff0b00720c */ /* 0x000fe20003fc6270 */
[----:B------:R-:W-:Y:S01]  /*d550*/  @!P3 IMAD.MOV R38, RZ, RZ, -R38 ;  /* 0x000000ffff26b224 */ /* 0x000fe200078e0a26 */
[----:B------:R-:W-:Y:S01]  /*d560*/  ISETP.GT.U32.AND P3, PT, R139, R78, PT ;  /* 0x0000004e8b00720c */ /* 0x000fe20003f64070 */
[----:B------:R-:W-:Y:S01]  /*d570*/  IMAD.HI.U32 R9, R103, R153, RZ ;  /* 0x0000009967097227 */ /* 0x000fe200078e00ff */
[----:B------:R-:W-:-:S02]  /*d580*/  ISETP.GT.U32.AND P4, PT, R139, R98, PT ;  /* 0x000000628b00720c */ /* 0x000fc40003f84070 */
[----:B------:R-:W-:Y:S01]  /*d590*/  STL [R1+0x5f98], R38 ;  /* 0x005f982601007387 */ /* 0x000fe20000100800 */
[----:B------:R-:W-:Y:S02]  /*d5a0*/  IMAD.MOV R9, RZ, RZ, -R9 ;  /* 0x000000ffff097224 */ /* 0x000fe400078e0a09 */
[----:B------:R-:W-:Y:S02]  /*d5b0*/  @!P0 IMAD.IADD R126, R126, 0x1, -R139 ;  /* 0x000000017e7e8824 */ /* 0x000fe400078e0a8b */
[----:B------:R-:W-:Y:S01]  /*d5c0*/  IMAD R153, R139, R9, R153 ;  /* 0x000000098b997224 */ /* 0x000fe200078e0299 */
[C---:B------:R-:W-:Y:S01]  /*d5d0*/  IADD3 R9, PT, PT, R33.reuse, 0x108, RZ ;  /* 0x0000010821097810 */ /* 0x040fe20007ffe0ff */
[----:B------:R-:W-:Y:S02]  /*d5e0*/  VIADD R8, R33, 0x104 ;  /* 0x0000010421087836 */ /* 0x000fe40000000000 */
[----:B------:R-:W-:Y:S01]  /*d5f0*/  @!P2 IMAD.MOV R126, RZ, RZ, -R126 ;  /* 0x000000ffff7ea224 */ /* 0x000fe200078e0a7e */
[----:B------:R-:W-:Y:S01]  /*d600*/  ISETP.GT.U32.AND P2, PT, R139, R153, PT ;  /* 0x000000998b00720c */ /* 0x000fe20003f44070 */
[----:B------:R-:W-:Y:S01]  /*d610*/  @!P4 IMAD.IADD R98, R98, 0x1, -R139 ;  /* 0x000000016262c824 */ /* 0x000fe200078e0a8b */
[----:B------:R-:W-:Y:S01]  /*d620*/  IABS R194, R8 ;  /* 0x0000000800c27213 */ /* 0x000fe20000000000 */
[----:B------:R-:W-:Y:S01]  /*d630*/  VIADD R3, R33, 0x105 ;  /* 0x0000010521037836 */ /* 0x000fe20000000000 */
[----:B------:R-:W-:Y:S01]  /*d640*/  @!P3 IADD3 R78, PT, PT, R78, -R139, RZ ;  /* 0x8000008b4e4eb210 */ /* 0x000fe20007ffe0ff */
[----:B------:R-:W-:Y:S01]  /*d650*/  IMAD.HI.U32 R10, R103, R17, RZ ;  /* 0x00000011670a7227 */ /* 0x000fe200078e00ff */
[----:B------:R-:W-:-:S02]  /*d660*/  ISETP.GE.AND P4, PT, R8, RZ, PT ;  /* 0x000000ff0800720c */ /* 0x000fc40003f86270 */
[----:B------:R-:W-:Y:S01]  /*d670*/  ISETP.GT.U32.AND P3, PT, R139, R78, PT ;  /* 0x0000004e8b00720c */ /* 0x000fe20003f64070 */
[----:B------:R-:W-:Y:S01]  /*d680*/  IMAD.HI.U32 R8, R103, R194, RZ ;  /* 0x000000c267087227 */ /* 0x000fe200078e00ff */
[----:B------:R-:W-:Y:S02]  /*d690*/  IABS R204, R3 ;  /* 0x0000000300cc7213 */ /* 0x000fe40000000000 */
[----:B------:R-:W-:Y:S01]  /*d6a0*/  ISETP.GE.AND P0, PT, R3, RZ, PT ;  /* 0x000000ff0300720c */ /* 0x000fe20003f06270 */
[----:B------:R-:W-:Y:S01]  /*d6b0*/  IMAD.MOV R8, RZ, RZ, -R8 ;  /* 0x000000ffff087224 */ /* 0x000fe200078e0a08 */
[----:B------:R-:W-:Y:S01]  /*d6c0*/  IABS R210, R9 ;  /* 0x0000000900d27213 */ /* 0x000fe20000000000 */
[----:B------:R-:W-:Y:S02]  /*d6d0*/  @!P2 IMAD.IADD R153, R153, 0x1, -R139 ;  /* 0x000000019999a824 */ /* 0x000fe400078e0a8b */
[----:B------:R-:W-:Y:S02]  /*d6e0*/  IMAD R194, R139, R8, R194 ;  /* 0x000000088bc27224 */ /* 0x000fe400078e02c2 */
[----:B------:R-:W-:Y:S01]  /*d6f0*/  IMAD.HI.U32 R3, R103, R204, RZ ;  /* 0x000000cc67037227 */ /* 0x000fe200078e00ff */
[----:B------:R-:W-:-:S03]  /*d700*/  ISETP.GT.U32.AND P2, PT, R139, R153, PT ;  /* 0x000000998b00720c */ /* 0x000fc60003f44070 */
[----:B------:R-:W-:Y:S01]  /*d710*/  @!P3 IMAD.IADD R78, R78, 0x1, -R139 ;  /* 0x000000014e4eb824 */ /* 0x000fe200078e0a8b */
[C---:B------:R-:W-:Y:S01]  /*d720*/  ISETP.GT.U32.AND P3, PT, R139.reuse, R194, PT ;  /* 0x000000c28b00720c */ /* 0x040fe20003f64070 */
[----:B------:R-:W-:Y:S02]  /*d730*/  IMAD.MOV R3, RZ, RZ, -R3 ;  /* 0x000000ffff037224 */ /* 0x000fe400078e0a03 */
[----:B------:R-:W-:Y:S01]  /*d740*/  @!P6 IMAD.MOV R98, RZ, RZ, -R98 ;  /* 0x000000ffff62e224 */ /* 0x000fe200078e0a62 */
[----:B------:R-:W-:Y:S01]  /*d750*/  ISETP.GE.AND P6, PT, R246, RZ, PT ;  /* 0x000000fff600720c */ /* 0x000fe20003fc6270 */
[----:B------:R-:W-:Y:S01]  /*d760*/  IMAD R204, R139, R3, R204 ;  /* 0x000000038bcc7224 */ /* 0x000fe200078e02cc */
[----:B------:R-:W-:Y:S01]  /*d770*/  IABS R246, R246 ;  /* 0x000000f600f67213 */ /* 0x000fe20000000000 */
[----:B------:R-:W-:Y:S02]  /*d780*/  IMAD.MOV R10, RZ, RZ, -R10 ;  /* 0x000000ffff0a7224 */ /* 0x000fe400078e0a0a */
[----:B------:R-:W-:Y:S01]  /*d790*/  @!P2 IADD3 R153, PT, PT, R153, -R139, RZ ;  /* 0x8000008b9999a210 */ /* 0x000fe20007ffe0ff */
[----:B-1----:R-:W-:Y:S01]  /*d7a0*/  VIADD R2, R33, 0x1ff ;  /* 0x000001ff21027836 */ /* 0x002fe20000000000 */
[C---:B------:R-:W-:Y:S01]  /*d7b0*/  ISETP.GT.U32.AND P2, PT, R139.reuse, R204, PT ;  /* 0x000000cc8b00720c */ /* 0x040fe20003f44070 */
[----:B------:R-:W-:-:S02]  /*d7c0*/  IMAD R17, R139, R10, R17 ;  /* 0x0000000a8b117224 */ /* 0x000fc400078e0211 */
[--C-:B------:R-:W-:Y:S01]  /*d7d0*/  @!P3 IMAD.IADD R194, R194, 0x1, -R139.reuse ;  /* 0x00000001c2c2b824 */ /* 0x100fe200078e0a8b */
[----:B------:R-:W-:Y:S01]  /*d7e0*/  IABS R3, R2 ;  /* 0x0000000200037213 */ /* 0x000fe20000000000 */
[----:B------:R-:W-:Y:S01]  /*d7f0*/  IMAD.HI.U32 R10, R103, R246, RZ ;  /* 0x000000f6670a7227 */ /* 0x000fe200078e00ff */
[----:B------:R-:W-:Y:S02]  /*d800*/  STL [R1+0x5d14], R2 ;  /* 0x005d140201007387 */ /* 0x000fe40000100800 */
[----:B------:R-:W-:Y:S01]  /*d810*/  ISETP.GT.U32.AND P3, PT, R139, R194, PT ;  /* 0x000000c28b00720c */ /* 0x000fe20003f64070 */
[----:B------:R-:W-:Y:S01]  /*d820*/  @!P1 IMAD.MOV R78, RZ, RZ, -R78 ;  /* 0x000000ffff4e9224 */ /* 0x000fe200078e0a4e */
[----:B------:R-:W-:Y:S01]  /*d830*/  ISETP.GE.AND P1, PT, R119, RZ, PT ;  /* 0x000000ff7700720c */ /* 0x000fe20003f26270 */
[----:B------:R-:W-:Y:S01]  /*d840*/  IMAD.MOV R10, RZ, RZ, -R10 ;  /* 0x000000ffff0a7224 */ /* 0x000fe200078e0a0a */
[----:B------:R-:W-:Y:S01]  /*d850*/  IABS R119, R119 ;  /* 0x0000007700777213 */ /* 0x000fe20000000000 */
[----:B------:R-:W-:-:S02]  /*d860*/  @!P2 IMAD.IADD R204, R204, 0x1, -R139 ;  /* 0x00000001cccca824 */ /* 0x000fc400078e0a8b */
[C---:B------:R-:W-:Y:S02]  /*d870*/  IMAD R246, R139.reuse, R10, R246 ;  /* 0x0000000a8bf67224 */ /* 0x040fe400078e02f6 */
[----:B------:R-:W-:Y:S01]  /*d880*/  IMAD.HI.U32 R8, R134, R3, RZ ;  /* 0x0000000386087227 */ /* 0x000fe200078e00ff */
[----:B------:R-:W-:-:S03]  /*d890*/  ISETP.GT.U32.AND P2, PT, R139, R204, PT ;  /* 0x000000cc8b00720c */ /* 0x000fc60003f44070 */
[----:B------:R-:W-:Y:S01]  /*d8a0*/  @!P3 IMAD.IADD R194, R194, 0x1, -R139 ;  /* 0x00000001c2c2b824 */ /* 0x000fe200078e0a8b */
[----:B------:R-:W-:Y:S01]  /*d8b0*/  ISETP.GT.U32.AND P3, PT, R139, R17, PT ;  /* 0x000000118b00720c */ /* 0x000fe20003f64070 */
[----:B------:R-:W-:-:S04]  /*d8c0*/  IMAD.HI.U32 R10, R103, R119, RZ ;  /* 0x00000077670a7227 */ /* 0x000fc800078e00ff */
[----:B------:R-:W-:Y:S02]  /*d8d0*/  IMAD.MOV R8, RZ, RZ, -R8 ;  /* 0x000000ffff087224 */ /* 0x000fe400078e0a08 */
[----:B------:R-:W-:Y:S02]  /*d8e0*/  IMAD.MOV R10, RZ, RZ, -R10 ;  /* 0x000000ffff0a7224 */ /* 0x000fe400078e0a0a */
[C---:B------:R-:W-:Y:S02]  /*d8f0*/  IMAD R3, R139.reuse, R8, R3 ;  /* 0x000000088b037224 */ /* 0x040fe400078e0203 */
[C---:B------:R-:W-:Y:S02]  /*d900*/  IMAD R119, R139.reuse, R10, R119 ;  /* 0x0000000a8b777224 */ /* 0x040fe400078e0277 */
[----:B------:R-:W-:Y:S01]  /*d910*/  @!P5 IMAD.MOV R153, RZ, RZ, -R153 ;  /* 0x000000ffff99d224 */ /* 0x000fe200078e0a99 */
[C---:B------:R-:W-:Y:S01]  /*d920*/  ISETP.GT.U32.AND P5, PT, R139.reuse, R246, PT ;  /* 0x000000f68b00720c */ /* 0x040fe20003fa4070 */
[----:B------:R-:W-:Y:S01]  /*d930*/  @!P4 IMAD.MOV R194, RZ, RZ, -R194 ;  /* 0x000000ffffc2c224 */ /* 0x000fe200078e0ac2 */
[C---:B------:R-:W-:Y:S01]  /*d940*/  ISETP.GT.U32.AND P4, PT, R139.reuse, R3, PT ;  /* 0x000000038b00720c */ /* 0x040fe20003f84070 */
[--C-:B------:R-:W-:Y:S01]  /*d950*/  @!P2 IMAD.IADD R204, R204, 0x1, -R139.reuse ;  /* 0x00000001cccca824 */ /* 0x100fe200078e0a8b */
[----:B------:R-:W-:Y:S01]  /*d960*/  ISETP.GT.U32.AND P2, PT, R139, R119, PT ;  /* 0x000000778b00720c */ /* 0x000fe20003f44070 */
[----:B------:R-:W-:Y:S01]  /*d970*/  @!P3 IMAD.IADD R17, R17, 0x1, -R139 ;  /* 0x000000011111b824 */ /* 0x000fe200078e0a8b */
[----:B------:R1:W-:Y:S01]  /*d980*/  STL [R1+0x5f94], R194 ;  /* 0x005f94c201007387 */ /* 0x0003e20000100800 */
[----:B------:R-:W-:-:S03]  /*d990*/  IMAD.HI.U32 R8, R103, R210, RZ ;  /* 0x000000d267087227 */ /* 0x000fc600078e00ff */
[----:B------:R-:W-:Y:S01]  /*d9a0*/  ISETP.GT.U32.AND P3, PT, R139, R17, PT ;  /* 0x000000118b00720c */ /* 0x000fe20003f64070 */
[C---:B------:R-:W-:Y:S02]  /*d9b0*/  VIADD R11, R33.reuse, 0x109 ;  /* 0x00000109210b7836 */ /* 0x040fe40000000000 */
[----:B------:R-:W-:Y:S02]  /*d9c0*/  IMAD.MOV R8, RZ, RZ, -R8 ;  /* 0x000000ffff087224 */ /* 0x000fe400078e0a08 */
[C---:B------:R-:W-:Y:S01]  /*d9d0*/  VIADD R12, R33.reuse, 0x10b ;  /* 0x0000010b210c7836 */ /* 0x040fe20000000000 */
[----:B------:R-:W-:Y:S01]  /*d9e0*/  IABS R236, R11 ;  /* 0x0000000b00ec7213 */ /* 0x000fe20000000000 */
[----:B------:R-:W-:Y:S01]  /*d9f0*/  @!P5 IMAD.IADD R246, R246, 0x1, -R139 ;  /* 0x00000001f6f6d824 */ /* 0x000fe200078e0a8b */
[----:B-1----:R-:W1:Y:S01]  /*da00*/  S2R R194, SR_TID.X ;  /* 0x0000000000c27919 */ /* 0x002e620000002100 */
[----:B------:R-:W-:Y:S01]  /*da10*/  VIADD R16, R33, 0x10a ;  /* 0x0000010a21107836 */ /* 0x000fe20000000000 */
[----:B------:R-:W-:Y:S01]  /*da20*/  IABS R155, R12 ;  /* 0x0000000c009b7213 */ /* 0x000fe20000000000 */
[----:B------:R-:W-:-:S02]  /*da30*/  IMAD R210, R139, R8, R210 ;  /* 0x000000088bd27224 */ /* 0x000fc400078e02d2 */
[----:B------:R-:W-:Y:S01]  /*da40*/  IMAD.HI.U32 R14, R103, R236, RZ ;  /* 0x000000ec670e7227 */ /* 0x000fe200078e00ff */
[----:B------:R-:W-:Y:S02]  /*da50*/  IABS R77, R16 ;  /* 0x00000010004d7213 */ /* 0x000fe40000000000 */
[----:B------:R-:W-:Y:S01]  /*da60*/  ISETP.GT.U32.AND P5, PT, R139, R210, PT ;  /* 0x000000d28b00720c */ /* 0x000fe20003fa4070 */
[--C-:B------:R-:W-:Y:S01]  /*da70*/  @!P4 IMAD.IADD R3, R3, 0x1, -R139.reuse ;  /* 0x000000010303c824 */ /* 0x100fe200078e0a8b */
[----:B------:R-:W-:Y:S01]  /*da80*/  ISETP.GT.U32.AND P4, PT, R139, R246, PT ;  /* 0x000000f68b00720c */ /* 0x000fe20003f84070 */
[--C-:B------:R-:W-:Y:S01]  /*da90*/  @!P2 IMAD.IADD R119, R119, 0x1, -R139.reuse ;  /* 0x000000017777a824 */ /* 0x100fe200078e0a8b */
[----:B------:R-:W-:Y:S01]  /*daa0*/  IADD3 R14, PT, PT, -R14, RZ, RZ ;  /* 0x000000ff0e0e7210 */ /* 0x000fe20007ffe1ff */
[----:B------:R-:W-:Y:S01]  /*dab0*/  @!P0 IMAD.MOV R204, RZ, RZ, -R204 ;  /* 0x000000ffffcc8224 */ /* 0x000fe200078e0acc */
[----:B------:R-:W-:Y:S01]  /*dac0*/  ISETP.GT.U32.AND P2, PT, R139, R3, PT ;  /* 0x000000038b00720c */ /* 0x000fe20003f44070 */
[----:B------:R-:W-:Y:S01]  /*dad0*/  @!P3 IMAD.IADD R17, R17, 0x1, -R139 ;  /* 0x000000011111b824 */ /* 0x000fe200078e0a8b */
[----:B------:R-:W-:Y:S01]  /*dae0*/  ISETP.GT.U32.AND P0, PT, R139, R119, PT ;  /* 0x000000778b00720c */ /* 0x000fe20003f04070 */
[----:B------:R-:W-:Y:S01]  /*daf0*/  IMAD.HI.U32 R8, R103, R155, RZ ;  /* 0x0000009b67087227 */ /* 0x000fe200078e00ff */
[----:B------:R-:W-:Y:S01]  /*db00*/  ISETP.GE.AND P3, PT, R33, RZ, PT ;  /* 0x000000ff2100720c */ /* 0x000fe20003f66270 */
[----:B------:R-:W-:Y:S02]  /*db10*/  STL [R1+0x5f90], R204 ;  /* 0x005f90cc01007387 */ /* 0x000fe40000100800 */
[----:B------:R-:W-:-:S04]  /*db20*/  IMAD.HI.U32 R10, R103, R77, RZ ;  /* 0x0000004d670a7227 */ /* 0x000fc800078e00ff */
[----:B------:R-:W-:Y:S02]  /*db30*/  IMAD.MOV R8, RZ, RZ, -R8 ;  /* 0x000000ffff087224 */ /* 0x000fe400078e0a08 */
[----:B------:R-:W-:Y:S01]  /*db40*/  IMAD R236, R139, R14, R236 ;  /* 0x0000000e8bec7224 */ /* 0x000fe200078e02ec */
[----:B------:R-:W-:Y:S01]  /*db50*/  @!P2 IADD3 R3, PT, PT, R3, -R139, RZ ;  /* 0x8000008b0303a210 */ /* 0x000fe20007ffe0ff */
[----:B------:R-:W-:Y:S01]  /*db60*/  IMAD.MOV R10, RZ, RZ, -R10 ;  /* 0x000000ffff0a7224 */ /* 0x000fe200078e0a0a */
[----:B------:R-:W-:Y:S01]  /*db70*/  ISETP.GE.AND P2, PT, R9, RZ, PT ;  /* 0x000000ff0900720c */ /* 0x000fe20003f46270 */
[----:B------:R-:W-:Y:S01]  /*db80*/  IMAD R155, R139, R8, R155 ;  /* 0x000000088b9b7224 */ /* 0x000fe200078e029b */
[----:B------:R-:W-:Y:S01]  /*db90*/  IADD3 R8, PT, PT, R33, 0x10d, RZ ;  /* 0x0000010d21087810 */ /* 0x000fe20007ffe0ff */
[----:B------:R-:W-:Y:S01]  /*dba0*/  @!P4 IMAD.IADD R246, R246, 0x1, -R139 ;  /* 0x00000001f6f6c824 */ /* 0x000fe200078e0a8b */
[C---:B------:R-:W-:Y:S01]  /*dbb0*/  ISETP.GT.U32.AND P4, PT, R139.reuse, R236, PT ;  /* 0x000000ec8b00720c */ /* 0x040fe20003f84070 */
[----:B------:R-:W-:Y:S01]  /*dbc0*/  IMAD R77, R139, R10, R77 ;  /* 0x0000000a8b4d7224 */ /* 0x000fe200078e024d */
[----:B------:R-:W-:Y:S01]  /*dbd0*/  IABS R219, R8 ;  /* 0x0000000800db7213 */ /* 0x000fe20000000000 */
[----:B------:R-:W-:-:S02]  /*dbe0*/  @!P5 IMAD.IADD R210, R210, 0x1, -R139 ;  /* 0x00000001d2d2d824 */ /* 0x000fc400078e0a8b */
[----:B------:R-:W-:Y:S02]  /*dbf0*/  IMAD.MOV.U32 R165, RZ, RZ, R17 ;  /* 0x000000ffffa57224 */ /* 0x000fe400078e0011 */
[----:B------:R-:W-:Y:S01]  /*dc00*/  @!P0 IMAD.IADD R119, R119, 0x1, -R139 ;  /* 0x0000000177778824 */ /* 0x000fe200078e0a8b */
[C---:B------:R-:W-:Y:S01]  /*dc10*/  ISETP.GT.U32.AND P0, PT, R139.reuse, R155, PT ;  /* 0x0000009b8b00720c */ /* 0x040fe20003f04070 */
[----:B------:R-:W-:Y:S01]  /*dc20*/  @!P3 IMAD.MOV R165, RZ, RZ, -R165 ;  /* 0x000000ffffa5b224 */ /* 0x000fe200078e0aa5 */
[----:B------:R-:W-:Y:S01]  /*dc30*/  ISETP.GT.U32.AND P5, PT, R139, R210, PT ;  /* 0x000000d28b00720c */ /* 0x000fe20003fa4070 */
[----:B------:R-:W-:Y:S01]  /*dc40*/  VIADD R10, R33, 0x10c ;  /* 0x0000010c210a7836 */ /* 0x000fe20000000000 */
[----:B------:R-:W-:Y:S01]  /*dc50*/  ISETP.GT.U32.AND P3, PT, R139, R77, PT ;  /* 0x0000004d8b00720c */ /* 0x000fe20003f64070 */
[----:B------:R-:W-:Y:S01]  /*dc60*/  @!P4 IMAD.IADD R236, R236, 0x1, -R139 ;  /* 0x00000001ececc824 */ /* 0x000fe200078e0a8b */
[----:B------:R-:W-:Y:S01]  /*dc70*/  ISETP.GE.AND P4, PT, R11, RZ, PT ;  /* 0x000000ff0b00720c */ /* 0x000fe20003f86270 */
[----:B------:R-:W-:Y:S01]  /*dc80*/  IMAD.HI.U32 R9, R103, R219, RZ ;  /* 0x000000db67097227 */ /* 0x000fe200078e00ff */
[----:B------:R-:W-:-:S03]  /*dc90*/  IABS R14, R10 ;  /* 0x0000000a000e7213 */ /* 0x000fc60000000000 */
[----:B------:R-:W-:Y:S02]  /*dca0*/  @!P6 IMAD.MOV R246, RZ, RZ, -R246 ;  /* 0x000000fffff6e224 */ /* 0x000fe400078e0af6 */
[--C-:B------:R-:W-:Y:S01]  /*dcb0*/  @!P0 IMAD.IADD R155, R155, 0x1, -R139.reuse ;  /* 0x000000019b9b8824 */ /* 0x100fe200078e0a8b */
[----:B------:R-:W-:Y:S01]  /*dcc0*/  ISETP.GT.U32.AND P0, PT, R139, R236, PT ;  /* 0x000000ec8b00720c */ /* 0x000fe20003f04070 */
[--C-:B------:R-:W-:Y:S01]  /*dcd0*/  @!P5 IMAD.IADD R210, R210, 0x1, -R139.reuse ;  /* 0x00000001d2d2d824 */ /* 0x100fe200078e0a8b */
[----:B------:R-:W-:Y:S01]  /*dce0*/  ISETP.GE.AND P5, PT, R2, RZ, PT ;  /* 0x000000ff0200720c */ /* 0x000fe20003fa6270 */
[----:B------:R-:W-:Y:S01]  /*dcf0*/  @!P3 IMAD.IADD R77, R77, 0x1, -R139 ;  /* 0x000000014d4db824 */ /* 0x000fe200078e0a8b */
[----:B------:R-:W-:Y:S01]  /*dd00*/  MOV R2, R3 ;  /* 0x0000000300027202 */ /* 0x000fe20000000f00 */
[----:B------:R-:W-:Y:S01]  /*dd10*/  IMAD.HI.U32 R17, R103, R14, RZ ;  /* 0x0000000e67117227 */ /* 0x000fe200078e00ff */
[----:B------:R-:W-:Y:S02]  /*dd20*/  ISETP.GE.AND P3, PT, R16, RZ, PT ;  /* 0x000000ff1000720c */ /* 0x000fe40003f66270 */
[----:B------:R-:W-:Y:S01]  /*dd30*/  ISETP.GT.U32.AND P6, PT, R139, R77, PT ;  /* 0x0000004d8b00720c */ /* 0x000fe20003fc4070 */
[----:B------:R-:W-:-:S02]  /*dd40*/  IMAD.MOV R17, RZ, RZ, -R17 ;  /* 0x000000ffff117224 */ /* 0x000fc400078e0a11 */
[----:B------:R-:W-:Y:S02]  /*dd50*/  IMAD.MOV R9, RZ, RZ, -R9 ;  /* 0x000000ffff097224 */ /* 0x000fe400078e0a09 */
[C---:B------:R-:W-:Y:S02]  /*dd60*/  IMAD R11, R139.reuse, R17, R14 ;  /* 0x000000118b0b7224 */ /* 0x040fe400078e020e */
[----:B------:R-:W-:Y:S02]  /*dd70*/  IMAD R219, R139, R9, R219 ;  /* 0x000000098bdb7224 */ /* 0x000fe400078e02db */
[----:B------:R-:W-:Y:S02]  /*dd80*/  VIADD R9, R33, 0x10e ;  /* 0x0000010e21097836 */ /* 0x000fe40000000000 */
[----:B------:R-:W-:Y:S01]  /*dd90*/  @!P1 IMAD.MOV R119, RZ, RZ, -R119 ;  /* 0x000000ffff779224 */ /* 0x000fe200078e0a77 */
[C---:B------:R-:W-:Y:S01]  /*dda0*/  ISETP.GT.U32.AND P1, PT, R139.reuse, R11, PT ;  /* 0x0000000b8b00720c */ /* 0x040fe20003f24070 */
[----:B------:R-:W-:Y:S01]  /*ddb0*/  @!P0 IMAD.IADD R236, R236, 0x1, -R139 ;  /* 0x00000001ecec8824 */ /* 0x000fe200078e0a8b */
[C---:B------:R-:W-:Y:S01]  /*ddc0*/  ISETP.GT.U32.AND P0, PT, R139.reuse, R219, PT ;  /* 0x000000db8b00720c */ /* 0x040fe20003f04070 */
[----:B------:R-:W-:Y:S01]  /*ddd0*/  @!P5 IMAD.MOV R2, RZ, RZ, -R2 ;  /* 0x000000ffff02d224 */ /* 0x000fe200078e0a02 */
[----:B------:R-:W-:Y:S01]  /*dde0*/  ISETP.GT.U32.AND P5, PT, R139, R155, PT ;  /* 0x0000009b8b00720c */ /* 0x000fe20003fa4070 */
[----:B------:R-:W-:Y:S01]  /*ddf0*/  @!P2 IMAD.MOV R210, RZ, RZ, -R210 ;  /* 0x000000ffffd2a224 */ /* 0x000fe200078e0ad2 */
[----:B------:R-:W-:Y:S01]  /*de00*/  IABS R205, R9 ;  /* 0x0000000900cd7213 */ /* 0x000fe20000000000 */
[----:B------:R-:W-:Y:S01]  /*de10*/  VIADD R3, R33, 0x10f ;  /* 0x0000010f21037836 */ /* 0x000fe20000000000 */
[----:B------:R-:W-:Y:S01]  /*de20*/  @!P6 IADD3 R77, PT, PT, R77, -R139, RZ ;  /* 0x8000008b4d4de210 */ /* 0x000fe20007ffe0ff */
[----:B------:R-:W-:Y:S01]  /*de30*/  @!P4 IMAD.MOV R236, RZ, RZ, -R236 ;  /* 0x000000ffffecc224 */ /* 0x000fe200078e0aec */
[----:B------:R-:W-:Y:S01]  /*de40*/  ISETP.GE.AND P2, PT, R12, RZ, PT ;  /* 0x000000ff0c00720c */ /* 0x000fe20003f46270 */
[----:B------:R-:W-:Y:S01]  /*de50*/  STL [R1+0x5ebc], R2 ;  /* 0x005ebc0201007387 */ /* 0x000fe20000100800 */
[----:B------:R-:W-:Y:S01]  /*de60*/  ISETP.GE.AND P6, PT, R10, RZ, PT ;  /* 0x000000ff0a00720c */ /* 0x000fe20003fc6270 */
[----:B------:R-:W-:Y:S01]  /*de70*/  IMAD.HI.U32 R10, R103, R205, RZ ;  /* 0x000000cd670a7227 */ /* 0x000fe200078e00ff */
[----:B------:R-:W-:Y:S01]  /*de80*/  IABS R16, R3 ;  /* 0x0000000300107213 */ /* 0x000fe20000000000 */
[----:B------:R-:W-:Y:S02]  /*de90*/  STL [R1+0x5f8c], R210 ;  /* 0x005f8cd201007387 */ /* 0x000fe40000100800 */
[----:B------:R-:W-:-:S02]  /*dea0*/  IMAD.MOV R10, RZ, RZ, -R10 ;  /* 0x000000ffff0a7224 */ /* 0x000fc400078e0a0a */
[--C-:B------:R-:W-:Y:S01]  /*deb0*/  @!P1 IMAD.IADD R11, R11, 0x1, -R139.reuse ;  /* 0x000000010b0b9824 */ /* 0x100fe200078e0a8b */
[----:B------:R-:W-:Y:S01]  /*dec0*/  ISETP.GE.AND P1, PT, R9, RZ, PT ;  /* 0x000000ff0900720c */ /* 0x000fe20003f26270 */
[--C-:B------:R-:W-:Y:S02]  /*ded0*/  @!P0 IMAD.IADD R219, R219, 0x1, -R139.reuse ;  /* 0x00000001dbdb8824 */ /* 0x100fe400078e0a8b */
[----:B------:R-:W-:Y:S01]  /*dee0*/  @!P5 IMAD.IADD R155, R155, 0x1, -R139 ;  /* 0x000000019b9bd824 */ /* 0x000fe200078e0a8b */
[----:B------:R-:W-:Y:S01]  /*def0*/  ISETP.GE.AND P5, PT, R8, RZ, PT ;  /* 0x000000ff0800720c */ /* 0x000fe20003fa6270 */
[C---:B------:R-:W-:Y:S01]  /*df00*/  IMAD R205, R139.reuse, R10, R205 ;  /* 0x0000000a8bcd7224 */ /* 0x040fe200078e02cd */
[C---:B------:R-:W-:Y:S01]  /*df10*/  ISETP.GT.U32.AND P0, PT, R139.reuse, R11, PT ;  /* 0x0000000b8b00720c */ /* 0x040fe20003f04070 */
[----:B------:R-:W-:Y:S01]  /*df20*/  @!P2 IMAD.MOV R155, RZ, RZ, -R155 ;  /* 0x000000ffff9ba224 */ /* 0x000fe200078e0a9b */
[----:B------:R-:W-:Y:S01]  /*df30*/  ISETP.GT.U32.AND P4, PT, R139, R219, PT ;  /* 0x000000db8b00720c */ /* 0x000fe20003f84070 */
[----:B------:R-:W-:Y:S01]  /*df40*/  IMAD.HI.U32 R8, R103, R16, RZ ;  /* 0x0000001067087227 */ /* 0x000fe200078e00ff */
[----:B------:R-:W-:-:S03]  /*df50*/  ISETP.GT.U32.AND P2, PT, R139, R205, PT ;  /* 0x000000cd8b00720c */ /* 0x000fc60003f44070 */
[----:B------:R-:W-:Y:S02]  /*df60*/  IMAD.MOV R8, RZ, RZ, -R8 ;  /* 0x000000ffff087224 */ /* 0x000fe400078e0a08 */
[----:B------:R-:W-:Y:S01]  /*df70*/  @!P3 IMAD.MOV R77, RZ, RZ, -R77 ;  /* 0x000000ffff4db224 */ /* 0x000fe200078e0a4d */
[----:B------:R-:W-:Y:S01]  /*df80*/  ISETP.GE.AND P3, PT, R3, RZ, PT ;  /* 0x000000ff0300720c */ /* 0x000fe20003f66270 */
[----:B------:R-:W-:Y:S02]  /*df90*/  IMAD R16, R139, R8, R16 ;  /* 0x000000088b107224 */ /* 0x000fe400078e0210 */
[--C-:B------:R-:W-:Y:S01]  /*dfa0*/  @!P0 IMAD.IADD R11, R11, 0x1, -R139.reuse ;  /* 0x000000010b0b8824 */ /* 0x100fe200078e0a8b */
[----:B------:R-:W-:Y:S01]  /*dfb0*/  ISETP.GE.AND P0, PT, R99, RZ, PT ;  /* 0x000000ff6300720c */ /* 0x000fe20003f06270 */
[--C-:B------:R-:W-:Y:S01]  /*dfc0*/  @!P4 IMAD.IADD R219, R219, 0x1, -R139.reuse ;  /* 0x00000001dbdbc824 */ /* 0x100fe200078e0a8b */
[----:B------:R-:W-:Y:S01]  /*dfd0*/  ISETP.GT.U32.AND P4, PT, R139, R16, PT ;  /* 0x000000108b00720c */ /* 0x000fe20003f84070 */
[----:B------:R-:W-:Y:S01]  /*dfe0*/  @!P2 IMAD.IADD R205, R205, 0x1, -R139 ;  /* 0x00000001cdcda824 */ /* 0x000fe200078e0a8b */
[----:B------:R-:W-:Y:S01]  /*dff0*/  IABS R99, R99 ;  /* 0x0000006300637213 */ /* 0x000fe20000000000 */
[----:B------:R-:W-:-:S02]  /*e000*/  @!P6 IMAD.MOV R11, RZ, RZ, -R11 ;  /* 0x000000ffff0be224 */ /* 0x000fc400078e0a0b */
[----:B------:R-:W-:Y:S01]  /*e010*/  VIADD R3, R33, 0x111 ;  /* 0x0000011121037836 */ /* 0x000fe20000000000 */
[----:B------:R-:W-:Y:S01]  /*e020*/  ISETP.GT.U32.AND P6, PT, R139, R205, PT ;  /* 0x000000cd8b00720c */ /* 0x000fe20003fc4070 */
[----:B------:R-:W-:-:S03]  /*e030*/  IMAD.HI.U32 R10, R103, R99, RZ ;  /* 0x00000063670a7227 */ /* 0x000fc600078e00ff */
[----:B------:R-:W-:Y:S01]  /*e040*/  IABS R21, R3 ;  /* 0x0000000300157213 */ /* 0x000fe20000000000 */
[----:B------:R-:W-:Y:S01]  /*e050*/  VIADD R9, R33, 0x112 ;  /* 0x0000011221097836 */ /* 0x000fe20000000000 */
[----:B------:R-:W-:Y:S01]  /*e060*/  ISETP.GE.AND P2, PT, R3, RZ, PT ;  /* 0x000000ff0300720c */ /* 0x000fe20003f46270 */
[----:B------:R-:W-:Y:S01]  /*e070*/  IMAD.MOV R10, RZ, RZ, -R10 ;  /* 0x000000ffff0a7224 */ /* 0x000fe200078e0a0a */
[----:B------:R-:W-:Y:S01]  /*e080*/  @!P4 IADD3 R16, PT, PT, R16, -R139, RZ ;  /* 0x8000008b1010c210 */ /* 0x000fe20007ffe0ff */
[----:B------:R-:W-:Y:S01]  /*e090*/  IMAD.HI.U32 R8, R103, R21, RZ ;  /* 0x0000001567087227 */ /* 0x000fe200078e00ff */
[----:B------:R-:W-:Y:S02]  /*e0a0*/  IABS R209, R9 ;  /* 0x0000000900d17213 */ /* 0x000fe40000000000 */
[C---:B------:R-:W-:Y:S01]  /*e0b0*/  ISETP.GT.U32.AND P4, PT, R139.reuse, R16, PT ;  /* 0x000000108b00720c */ /* 0x040fe20003f84070 */
[----:B------:R-:W-:Y:S02]  /*e0c0*/  IMAD R99, R139, R10, R99 ;  /* 0x0000000a8b637224 */ /* 0x000fe400078e0263 */
[----:B------:R-:W-:-:S02]  /*e0d0*/  @!P6 IMAD.IADD R205, R205, 0x1, -R139 ;  /* 0x00000001cdcde824 */ /* 0x000fc400078e0a8b */
[----:B------:R-:W-:Y:S01]  /*e0e0*/  IMAD.HI.U32 R3, R103, R209, RZ ;  /* 0x000000d167037227 */ /* 0x000fe200078e00ff */
[----:B------:R-:W-:-:S03]  /*e0f0*/  ISETP.GT.U32.AND P6, PT, R139, R99, PT ;  /* 0x000000638b00720c */ /* 0x000fc60003fc4070 */
[----:B------:R-:W-:Y:S02]  /*e100*/  IMAD.MOV R8, RZ, RZ, -R8 ;  /* 0x000000ffff087224 */ /* 0x000fe400078e0a08 */
[----:B------:R-:W-:Y:S02]  /*e110*/  IMAD.MOV R3, RZ, RZ, -R3 ;  /* 0x000000ffff037224 */ /* 0x000fe400078e0a03 */
[----:B------:R-:W-:Y:S02]  /*e120*/  IMAD R21, R139, R8, R21 ;  /* 0x000000088b157224 */ /* 0x000fe400078e0215 */
[----:B------:R-:W-:Y:S02]  /*e130*/  VIADD R8, R33, 0x113 ;  /* 0x0000011321087836 */ /* 0x000fe40000000000 */
[C---:B------:R-:W-:Y:S02]  /*e140*/  IMAD R209, R139.reuse, R3, R209 ;  /* 0x000000038bd17224 */ /* 0x040fe400078e02d1 */
        /* <DEDUP_REMOVED lines=11> */
[----:B------:R-:W-:Y:S02]  /*e200*/  IMAD.MOV R12, RZ, RZ, -R12 ;  /* 0x000000ffff0c7224 */ /* 0x000fe400078e0a0c */
[--C-:B------:R-:W-:Y:S01]  /*e210*/  @!P4 IMAD.IADD R21, R21, 0x1, -R139.reuse ;  /* 0x000000011515c824 */ /* 0x100fe200078e0a8b */
[----:B------:R-:W-:Y:S01]  /*e220*/  IABS R206, R9 ;  /* 0x0000000900ce7213 */ /* 0x000fe20000000000 */
[C---:B------:R-:W-:Y:S02]  /*e230*/  VIADD R10, R33.reuse, 0x114 ;  /* 0x00000114210a7836 */ /* 0x040fe40000000000 */
[----:B------:R-:W-:Y:S01]  /*e240*/  VIADD R3, R33, 0x116 ;  /* 0x0000011621037836 */ /* 0x000fe20000000000 */
[C---:B------:R-:W-:Y:S01]  /*e250*/  ISETP.GT.U32.AND P4, PT, R139.reuse, R21, PT ;  /* 0x000000158b00720c */ /* 0x040fe20003f84070 */
[----:B------:R-:W-:Y:S01]  /*e260*/  IMAD R76, R139, R12, R76 ;  /* 0x0000000c8b4c7224 */ /* 0x000fe200078e024c */
[----:B------:R-:W-:Y:S01]  /*e270*/  @!P1 IADD3 R99, PT, PT, R99, -R139, RZ ;  /* 0x8000008b63639210 */ /* 0x000fe20007ffe0ff */
[----:B------:R-:W-:Y:S01]  /*e280*/  @!P6 IMAD.IADD R209, R209, 0x1, -R139 ;  /* 0x00000001d1d1e824 */ /* 0x000fe200078e0a8b */
[----:B------:R-:W-:Y:S01]  /*e290*/  IABS R14, R10 ;  /* 0x0000000a000e7213 */ /* 0x000fe20000000000 */
[----:B------:R-:W-:Y:S01]  /*e2a0*/  @!P3 IMAD.MOV R16, RZ, RZ, -R16 ;  /* 0x000000ffff10b224 */ /* 0x000fe200078e0a10 */
[----:B------:R-:W-:Y:S01]  /*e2b0*/  IABS R44, R3 ;  /* 0x00000003002c7213 */ /* 0x000fe20000000000 */
[----:B------:R-:W-:Y:S01]  /*e2c0*/  IMAD.MOV.U32 R38, RZ, RZ, R31 ;  /* 0x000000ffff267224 */ /* 0x000fe200078e001f */
[----:B------:R-:W-:Y:S01]  /*e2d0*/  ISETP.GT.U32.AND P1, PT, R139, R76, PT ;  /* 0x0000004c8b00720c */ /* 0x000fe20003f24070 */
[----:B------:R-:W-:Y:S01]  /*e2e0*/  IMAD.HI.U32 R17, R103, R14, RZ ;  /* 0x0000000e67117227 */ /* 0x000fe200078e00ff */
[----:B------:R-:W-:-:S02]  /*e2f0*/  ISETP.GT.U32.AND P6, PT, R139, R209, PT ;  /* 0x000000d18b00720c */ /* 0x000fc40003fc4070 */
[----:B------:R-:W-:Y:S01]  /*e300*/  ISETP.GE.AND P3, PT, R8, RZ, PT ;  /* 0x000000ff0800720c */ /* 0x000fe20003f66270 */
[----:B------:R-:W-:Y:S01]  /*e310*/  IMAD.HI.U32 R8, R103, R206, RZ ;  /* 0x000000ce67087227 */ /* 0x000fe200078e00ff */
[----:B------:R-:W-:-:S03]  /*e320*/  @!P0 IADD3 R99, PT, PT, -R99, RZ, RZ ;  /* 0x000000ff63638210 */ /* 0x000fc60007ffe1ff */
[----:B------:R-:W-:-:S04]  /*e330*/  IMAD.HI.U32 R12, R103, R44, RZ ;  /* 0x0000002c670c7227 */ /* 0x000fc800078e00ff */
[----:B------:R-:W-:Y:S02]  /*e340*/  IMAD.MOV R8, RZ, RZ, -R8 ;  /* 0x000000ffff087224 */ /* 0x000fe400078e0a08 */
[----:B------:R-:W-:Y:S02]  /*e350*/  IMAD.MOV R17, RZ, RZ, -R17 ;  /* 0x000000ffff117224 */ /* 0x000fe400078e0a11 */
[----:B------:R-:W-:Y:S02]  /*e360*/  IMAD.MOV R12, RZ, RZ, -R12 ;  /* 0x000000ffff0c7224 */ /* 0x000fe400078e0a0c */
[----:B------:R-:W-:Y:S02]  /*e370*/  IMAD R206, R139, R8, R206 ;  /* 0x000000088bce7224 */ /* 0x000fe400078e02ce */
[----:B------:R-:W-:Y:S01]  /*e380*/  @!P4 IMAD.IADD R21, R21, 0x1, -R139 ;  /* 0x000000011515c824 */ /* 0x000fe200078e0a8b */
[----:B------:R-:W-:Y:S01]  /*e390*/  ISETP.GE.AND P4, PT, R10, RZ, PT ;  /* 0x000000ff0a00720c */ /* 0x000fe20003f86270 */
[----:B------:R-:W-:-:S02]  /*e3a0*/  IMAD R10, R139, R17, R14 ;  /* 0x000000118b0a7224 */ /* 0x000fc400078e020e */
[--C-:B------:R-:W-:Y:S02]  /*e3b0*/  @!P1 IMAD.IADD R76, R76, 0x1, -R139.reuse ;  /* 0x000000014c4c9824 */ /* 0x100fe400078e0a8b */
[C---:B------:R-:W-:Y:S01]  /*e3c0*/  IMAD R44, R139.reuse, R12, R44 ;  /* 0x0000000c8b2c7224 */ /* 0x040fe200078e022c */
[----:B------:R-:W-:Y:S01]  /*e3d0*/  ISETP.GT.U32.AND P0, PT, R139, R10, PT ;  /* 0x0000000a8b00720c */ /* 0x000fe20003f04070 */
[----:B------:R-:W-:Y:S01]  /*e3e0*/  @!P6 IMAD.IADD R209, R209, 0x1, -R139 ;  /* 0x00000001d1d1e824 */ /* 0x000fe200078e0a8b */
[----:B------:R-:W-:Y:S01]  /*e3f0*/  ISETP.GT.U32.AND P6, PT, R139, R206, PT ;  /* 0x000000ce8b00720c */ /* 0x000fe20003fc4070 */
[----:B------:R-:W-:Y:S01]  /*e400*/  VIADD R8, R33, 0x117 ;  /* 0x0000011721087836 */ /* 0x000fe20000000000 */
[C---:B------:R-:W-:Y:S01]  /*e410*/  ISETP.GT.U32.AND P1, PT, R139.reuse, R76, PT ;  /* 0x0000004c8b00720c */ /* 0x040fe20003f24070 */
[----:B------:R-:W-:Y:S01]  /*e420*/  @!P5 IMAD.MOV R209, RZ, RZ, -R209 ;  /* 0x000000ffffd1d224 */ /* 0x000fe200078e0ad1 */
[----:B------:R-:W-:Y:S01]  /*e430*/  ISETP.GT.U32.AND P5, PT, R139, R44, PT ;  /* 0x0000002c8b00720c */ /* 0x000fe20003fa4070 */
[----:B------:R-:W-:Y:S01]  /*e440*/  VIADD R12, R33, 0x118 ;  /* 0x00000118210c7836 */ /* 0x000fe20000000000 */
[----:B------:R-:W-:Y:S01]  /*e450*/  IABS R141, R8 ;  /* 0x00000008008d7213 */ /* 0x000fe20000000000 */
[----:B------:R-:W-:Y:S01]  /*e460*/  @!P2 IMAD.MOV R21, RZ, RZ, -R21 ;  /* 0x000000ffff15a224 */ /* 0x000fe200078e0a15 */
[----:B------:R-:W-:Y:S01]  /*e470*/  ISETP.GE.AND P2, PT, R9, RZ, PT ;  /* 0x000000ff0900720c */ /* 0x000fe20003f46270 */
[----:B------:R1:W-:Y:S01]  /*e480*/  STL [R1+0x5f88], R209 ;  /* 0x005f88d101007387 */ /* 0x0003e20000100800 */
[----:B------:R-:W-:Y:S01]  /*e490*/  IABS R101, R12 ;  /* 0x0000000c00657213 */ /* 0x000fe20000000000 */
[----:B------:R-:W-:-:S02]  /*e4a0*/  IMAD.HI.U32 R9, R103, R141, RZ ;  /* 0x0000008d67097227 */ /* 0x000fc400078e00ff */
[----:B------:R-:W-:Y:S02]  /*e4b0*/  @!P6 IADD3 R206, PT, PT, R206, -R139, RZ ;  /* 0x8000008bcecee210 */ /* 0x000fe40007ffe0ff */
[--C-:B------:R-:W-:Y:S01]  /*e4c0*/  @!P1 IMAD.IADD R76, R76, 0x1, -R139.reuse ;  /* 0x000000014c4c9824 */ /* 0x100fe200078e0a8b */
[----:B------:R-:W-:Y:S01]  /*e4d0*/  ISETP.GE.AND P1, PT, R3, RZ, PT ;  /* 0x000000ff0300720c */ /* 0x000fe20003f26270 */
[--C-:B------:R-:W-:Y:S01]  /*e4e0*/  @!P0 IMAD.IADD R10, R10, 0x1, -R139.reuse ;  /* 0x000000010a0a8824 */ /* 0x100fe200078e0a8b */
[----:B------:R-:W-:Y:S01]  /*e4f0*/  ISETP.GE.AND P0, PT, R8, RZ, PT ;  /* 0x000000ff0800720c */ /* 0x000fe20003f06270 */
[----:B------:R-:W-:Y:S01]  /*e500*/  @!P5 IMAD.IADD R44, R44, 0x1, -R139 ;  /* 0x000000012c2cd824 */ /* 0x000fe200078e0a8b */
[C---:B------:R-:W-:Y:S01]  /*e510*/  ISETP.GT.U32.AND P5, PT, R139.reuse, R206, PT ;  /* 0x000000ce8b00720c */ /* 0x040fe20003fa4070 */
[----:B------:R-:W-:Y:S01]  /*e520*/  IMAD.MOV R9, RZ, RZ, -R9 ;  /* 0x000000ffff097224 */ /* 0x000fe200078e0a09 */
[----:B------:R-:W-:Y:S01]  /*e530*/  ISETP.GT.U32.AND P6, PT, R139, R10, PT ;  /* 0x0000000a8b00720c */ /* 0x000fe20003fc4070 */
[----:B------:R-:W-:Y:S01]  /*e540*/  IMAD.HI.U32 R14, R103, R101, RZ ;  /* 0x00000065670e7227 */ /* 0x000fe200078e00ff */
[----:B-1----:R-:W-:-:S02]  /*e550*/  LOP3.LUT R209, R194, 0x1f, RZ, 0xc0, !PT ;  /* 0x0000001fc2d17812 */ /* 0x002fc400078ec0ff */
[----:B------:R-:W-:Y:S01]  /*e560*/  MOV R194, R133 ;  /* 0x0000008500c27202 */ /* 0x000fe20000000f00 */
[----:B------:R-:W-:Y:S01]  /*e570*/  @!P3 IMAD.MOV R76, RZ, RZ, -R76 ;  /* 0x000000ffff4cb224 */ /* 0x000fe200078e0a4c */
[C---:B------:R-:W-:Y:S01]  /*e580*/  ISETP.GT.U32.AND P3, PT, R139.reuse, R44, PT ;  /* 0x0000002c8b00720c */ /* 0x040fe20003f64070 */
[----:B------:R-:W-:Y:S02]  /*e590*/  IMAD R141, R139, R9, R141 ;  /* 0x000000098b8d7224 */ /* 0x000fe400078e028d */
[C---:B------:R-:W-:Y:S02]  /*e5a0*/  VIADD R9, R33.reuse, 0x119 ;  /* 0x0000011921097836 */ /* 0x040fe40000000000 */
[----:B------:R-:W-:Y:S01]  /*e5b0*/  IMAD.MOV R14, RZ, RZ, -R14 ;  /* 0x000000ffff0e7224 */ /* 0x000fe200078e0a0e */
[----:B------:R-:W-:Y:S01]  /*e5c0*/  @!P5 IADD3 R206, PT, PT, R206, -R139, RZ ;  /* 0x8000008bceced210 */ /* 0x000fe20007ffe0ff */
[----:B------:R-:W-:Y:S01]  /*e5d0*/  VIADD R8, R33, 0x11a ;  /* 0x0000011a21087836 */ /* 0x000fe20000000000 */
[----:B------:R-:W-:Y:S01]  /*e5e0*/  IABS R89, R9 ;  /* 0x0000000900597213 */ /* 0x000fe20000000000 */
[----:B------:R-:W-:Y:S01]  /*e5f0*/  IMAD R101, R139, R14, R101 ;  /* 0x0000000e8b657224 */ /* 0x000fe200078e0265 */
[----:B------:R-:W-:Y:S01]  /*e600*/  @!P2 IADD3 R206, PT, PT, -R206, RZ, RZ ;  /* 0x000000ffcecea210 */ /* 0x000fe20007ffe1ff */
[--C-:B------:R-:W-:Y:S01]  /*e610*/  @!P6 IMAD.IADD R10, R10, 0x1, -R139.reuse ;  /* 0x000000010a0ae824 */ /* 0x100fe200078e0a8b */
[----:B------:R-:W-:Y:S01]  /*e620*/  IABS R183, R8 ;  /* 0x0000000800b77213 */ /* 0x000fe20000000000 */
[----:B------:R-:W-:Y:S01]  /*e630*/  IMAD.HI.U32 R14, R103, R89, RZ ;  /* 0x00000059670e7227 */ /* 0x000fe200078e00ff */
[C---:B------:R-:W-:Y:S01]  /*e640*/  ISETP.GT.U32.AND P5, PT, R139.reuse, R101, PT ;  /* 0x000000658b00720c */ /* 0x040fe20003fa4070 */
[----:B------:R-:W-:Y:S01]  /*e650*/  STL [R1+0x5f7c], R206 ;  /* 0x005f7cce01007387 */ /* 0x000fe20000100800 */
[----:B------:R-:W-:Y:S01]  /*e660*/  ISETP.GT.U32.AND P6, PT, R139, R141, PT ;  /* 0x0000008d8b00720c */ /* 0x000fe20003fc4070 */
[----:B------:R-:W-:Y:S01]  /*e670*/  @!P3 IMAD.IADD R44, R44, 0x1, -R139 ;  /* 0x000000012c2cb824 */ /* 0x000fe200078e0a8b */
[----:B------:R-:W-:Y:S01]  /*e680*/  ISETP.GE.AND P3, PT, R12, RZ, PT ;  /* 0x000000ff0c00720c */ /* 0x000fe20003f66270 */
[----:B------:R-:W-:-:S04]  /*e690*/  IMAD.HI.U32 R12, R103, R183, RZ ;  /* 0x000000b7670c7227 */ /* 0x000fc800078e00ff */
[----:B------:R-:W-:Y:S02]  /*e6a0*/  IMAD.MOV R14, RZ, RZ, -R14 ;  /* 0x000000ffff0e7224 */ /* 0x000fe400078e0a0e */
[----:B------:R-:W-:Y:S02]  /*e6b0*/  VIADD R3, R33, 0x11b ;  /* 0x0000011b21037836 */ /* 0x000fe40000000000 */
[----:B------:R-:W-:Y:S02]  /*e6c0*/  IMAD.MOV R12, RZ, RZ, -R12 ;  /* 0x000000ffff0c7224 */ /* 0x000fe400078e0a0c */
[----:B------:R-:W-:Y:S01]  /*e6d0*/  IMAD R89, R139, R14, R89 ;  /* 0x0000000e8b597224 */ /* 0x000fe200078e0259 */
[----:B------:R-:W-:Y:S01]  /*e6e0*/  IABS R93, R3 ;  /* 0x00000003005d7213 */ /* 0x000fe20000000000 */
[----:B------:R-:W-:Y:S02]  /*e6f0*/  @!P5 IMAD.IADD R101, R101, 0x1, -R139 ;  /* 0x000000016565d824 */ /* 0x000fe400078e0a8b */
[C---:B------:R-:W-:Y:S01]  /*e700*/  IMAD R183, R139.reuse, R12, R183 ;  /* 0x0000000c8bb77224 */ /* 0x040fe200078e02b7 */
[----:B------:R-:W-:Y:S01]  /*e710*/  ISETP.GT.U32.AND P2, PT, R139, R89, PT ;  /* 0x000000598b00720c */ /* 0x000fe20003f44070 */
        /* <DEDUP_REMOVED lines=8> */
[----:B------:R-:W-:Y:S02]  /*e7a0*/  VIADD R12, R33, 0x11c ;  /* 0x0000011c210c7836 */ /* 0x000fe40000000000 */
[----:B------:R-:W-:Y:S02]  /*e7b0*/  IMAD R93, R139, R9, R93 ;  /* 0x000000098b5d7224 */ /* 0x000fe400078e025d */
[--C-:B------:R-:W-:Y:S01]  /*e7c0*/  @!P2 IMAD.IADD R89, R89, 0x1, -R139.reuse ;  /* 0x000000015959a824 */ /* 0x100fe200078e0a8b */
[----:B------:R-:W-:Y:S01]  /*e7d0*/  IABS R108, R12 ;  /* 0x0000000c006c7213 */ /* 0x000fe20000000000 */
[----:B------:R-:W-:Y:S01]  /*e7e0*/  @!P4 IMAD.MOV R10, RZ, RZ, -R10 ;  /* 0x000000ffff0ac224 */ /* 0x000fe200078e0a0a */
[----:B------:R-:W-:Y:S01]  /*e7f0*/  ISETP.GT.U32.AND P4, PT, R139, R141, PT ;  /* 0x0000008d8b00720c */ /* 0x000fe20003f84070 */
[----:B------:R-:W-:Y:S01]  /*e800*/  @!P5 IMAD.IADD R101, R101, 0x1, -R139 ;  /* 0x000000016565d824 */ /* 0x000fe200078e0a8b */
[----:B------:R-:W-:Y:S01]  /*e810*/  @!P1 IADD3 R183, PT, PT, R183, -R139, RZ ;  /* 0x8000008bb7b79210 */ /* 0x000fe20007ffe0ff */
[----:B------:R-:W-:Y:S01]  /*e820*/  VIADD R14, R33, 0x11d ;  /* 0x0000011d210e7836 */ /* 0x000fe20000000000 */
[----:B------:R-:W-:Y:S01]  /*e830*/  ISETP.GT.U32.AND P5, PT, R139, R93, PT ;  /* 0x0000005d8b00720c */ /* 0x000fe20003fa4070 */
[----:B------:R-:W-:Y:S01]  /*e840*/  VIADD R9, R33, 0x11e ;  /* 0x0000011e21097836 */ /* 0x000fe20000000000 */
[----:B------:R-:W-:Y:S01]  /*e850*/  ISETP.GE.AND P2, PT, R3, RZ, PT ;  /* 0x000000ff0300720c */ /* 0x000fe20003f46270 */
[----:B------:R-:W-:Y:S01]  /*e860*/  IMAD.HI.U32 R3, R103, R108, RZ ;  /* 0x0000006c67037227 */ /* 0x000fe200078e00ff */
[----:B------:R-:W-:-:S02]  /*e870*/  ISETP.GT.U32.AND P1, PT, R139, R89, PT ;  /* 0x000000598b00720c */ /* 0x000fc40003f24070 */
[----:B------:R-:W-:Y:S01]  /*e880*/  IABS R42, R14 ;  /* 0x0000000e002a7213 */ /* 0x000fe20000000000 */
[----:B------:R-:W-:Y:S01]  /*e890*/  IMAD.MOV R3, RZ, RZ, -R3 ;  /* 0x000000ffff037224 */ /* 0x000fe200078e0a03 */
[----:B------:R-:W-:Y:S01]  /*e8a0*/  IABS R94, R9 ;  /* 0x00000009005e7213 */ /* 0x000fe20000000000 */
[--C-:B------:R-:W-:Y:S01]  /*e8b0*/  @!P4 IMAD.IADD R141, R141, 0x1, -R139.reuse ;  /* 0x000000018d8dc824 */ /* 0x100fe200078e0a8b */
[----:B------:R-:W-:Y:S01]  /*e8c0*/  ISETP.GE.AND P4, PT, R8, RZ, PT ;  /* 0x000000ff0800720c */ /* 0x000fe20003f86270 */
[----:B------:R-:W-:Y:S02]  /*e8d0*/  IMAD R108, R139, R3, R108 ;  /* 0x000000038b6c7224 */ /* 0x000fe400078e026c */
[----:B------:R-:W-:Y:S01]  /*e8e0*/  @!P5 IMAD.IADD R93, R93, 0x1, -R139 ;  /* 0x000000015d5dd824 */ /* 0x000fe200078e0a8b */
[----:B------:R-:W-:Y:S01]  /*e8f0*/  ISETP.GT.U32.AND P5, PT, R139, R183, PT ;  /* 0x000000b78b00720c */ /* 0x000fe20003fa4070 */
[----:B------:R-:W-:Y:S02]  /*e900*/  @!P0 IMAD.MOV R141, RZ, RZ, -R141 ;  /* 0x000000ffff8d8224 */ /* 0x000fe400078e0a8d */
[----:B------:R-:W-:Y:S01]  /*e910*/  @!P1 IMAD.IADD R89, R89, 0x1, -R139 ;  /* 0x0000000159599824 */ /* 0x000fe200078e0a8b */
[----:B------:R-:W-:Y:S01]  /*e920*/  ISETP.GT.U32.AND P1, PT, R139, R108, PT ;  /* 0x0000006c8b00720c */ /* 0x000fe20003f24070 */
[----:B------:R-:W-:Y:S01]  /*e930*/  IMAD.HI.U32 R8, R103, R42, RZ ;  /* 0x0000002a67087227 */ /* 0x000fe200078e00ff */
[----:B------:R-:W-:Y:S01]  /*e940*/  ISETP.GT.U32.AND P0, PT, R139, R93, PT ;  /* 0x0000005d8b00720c */ /* 0x000fe20003f04070 */
[----:B------:R-:W-:Y:S02]  /*e950*/  STL [R1+0x5f70], R141 ;  /* 0x005f708d01007387 */ /* 0x000fe40000100800 */
[----:B------:R-:W-:-:S02]  /*e960*/  VIADD R3, R33, 0x11f ;  /* 0x0000011f21037836 */ /* 0x000fc40000000000 */
[----:B------:R-:W-:Y:S02]  /*e970*/  IMAD.MOV R8, RZ, RZ, -R8 ;  /* 0x000000ffff087224 */ /* 0x000fe400078e0a08 */
[----:B------:R-:W-:Y:S01]  /*e980*/  IMAD.HI.U32 R17, R103, R94, RZ ;  /* 0x0000005e67117227 */ /* 0x000fe200078e00ff */
[----:B------:R-:W-:Y:S02]  /*e990*/  IABS R138, R3 ;  /* 0x00000003008a7213 */ /* 0x000fe40000000000 */
[----:B------:R-:W-:Y:S01]  /*e9a0*/  @!P5 IADD3 R183, PT, PT, R183, -R139, RZ ;  /* 0x8000008bb7b7d210 */ /* 0x000fe20007ffe0ff */
[--C-:B------:R-:W-:Y:S01]  /*e9b0*/  @!P1 IMAD.IADD R108, R108, 0x1, -R139.reuse ;  /* 0x000000016c6c9824 */ /* 0x100fe200078e0a8b */
[----:B------:R-:W-:Y:S01]  /*e9c0*/  ISETP.GE.AND P1, PT, R14, RZ, PT ;  /* 0x000000ff0e00720c */ /* 0x000fe20003f26270 */
[----:B------:R-:W-:Y:S01]  /*e9d0*/  IMAD R42, R139, R8, R42 ;  /* 0x000000088b2a7224 */ /* 0x000fe200078e022a */
[----:B------:R-:W-:Y:S01]  /*e9e0*/  @!P4 IADD3 R183, PT, PT, -R183, RZ, RZ ;  /* 0x000000ffb7b7c210 */ /* 0x000fe20007ffe1ff */
[----:B------:R-:W-:Y:S01]  /*e9f0*/  @!P0 IMAD.IADD R93, R93, 0x1, -R139 ;  /* 0x000000015d5d8824 */ /* 0x000fe200078e0a8b */
[----:B------:R-:W-:Y:S01]  /*ea00*/  ISETP.GE.AND P0, PT, R12, RZ, PT ;  /* 0x000000ff0c00720c */ /* 0x000fe20003f06270 */
[----:B------:R-:W-:Y:S01]  /*ea10*/  @!P3 IMAD.MOV R101, RZ, RZ, -R101 ;  /* 0x000000ffff65b224 */ /* 0x000fe200078e0a65 */
[C---:B------:R-:W-:Y:S01]  /*ea20*/  ISETP.GT.U32.AND P3, PT, R139.reuse, R108, PT ;  /* 0x0000006c8b00720c */ /* 0x040fe20003f64070 */
[----:B------:R-:W-:Y:S01]  /*ea30*/  IMAD.MOV R17, RZ, RZ, -R17 ;  /* 0x000000ffff117224 */ /* 0x000fe200078e0a11 */
[----:B------:R-:W-:Y:S01]  /*ea40*/  ISETP.GT.U32.AND P5, PT, R139, R42, PT ;  /* 0x0000002a8b00720c */ /* 0x000fe20003fa4070 */
[----:B------:R-:W-:Y:S01]  /*ea50*/  IMAD.HI.U32 R12, R103, R138, RZ ;  /* 0x0000008a670c7227 */ /* 0x000fe200078e00ff */
[----:B------:R-:W-:Y:S01]  /*ea60*/  ISETP.GE.AND P4, PT, R9, RZ, PT ;  /* 0x000000ff0900720c */ /* 0x000fe20003f86270 */
[----:B------:R-:W-:Y:S02]  /*ea70*/  STL [R1+0x5f6c], R101 ;  /* 0x005f6c6501007387 */ /* 0x000fe40000100800 */
[----:B------:R-:W-:-:S02]  /*ea80*/  IMAD R94, R139, R17, R94 ;  /* 0x000000118b5e7224 */ /* 0x000fc400078e025e */
[----:B------:R-:W-:Y:S02]  /*ea90*/  IMAD.MOV R12, RZ, RZ, -R12 ;  /* 0x000000ffff0c7224 */ /* 0x000fe400078e0a0c */
[----:B------:R-:W-:Y:S01]  /*eaa0*/  @!P6 IMAD.MOV R89, RZ, RZ, -R89 ;  /* 0x000000ffff59e224 */ /* 0x000fe200078e0a59 */
[C---:B------:R-:W-:Y:S01]  /*eab0*/  ISETP.GT.U32.AND P6, PT, R139.reuse, R94, PT ;  /* 0x0000005e8b00720c */ /* 0x040fe20003fc4070 */
[----:B------:R-:W-:Y:S01]  /*eac0*/  IMAD R138, R139, R12, R138 ;  /* 0x0000000c8b8a7224 */ /* 0x000fe200078e028a */
[C---:B------:R-:W-:Y:S01]  /*ead0*/  IADD3 R12, PT, PT, R33.reuse, 0x123, RZ ;  /* 0x00000123210c7810 */ /* 0x040fe20007ffe0ff */
[----:B------:R-:W-:Y:S02]  /*eae0*/  VIADD R8, R33, 0x120 ;  /* 0x0000012021087836 */ /* 0x000fe40000000000 */
[--C-:B------:R-:W-:Y:S01]  /*eaf0*/  @!P3 IMAD.IADD R108, R108, 0x1, -R139.reuse ;  /* 0x000000016c6cb824 */ /* 0x100fe200078e0a8b */
[----:B------:R-:W-:Y:S01]  /*eb00*/  ISETP.GT.U32.AND P3, PT, R139, R138, PT ;  /* 0x0000008a8b00720c */ /* 0x000fe20003f64070 */
[----:B------:R-:W-:Y:S01]  /*eb10*/  @!P5 IMAD.IADD R42, R42, 0x1, -R139 ;  /* 0x000000012a2ad824 */ /* 0x000fe200078e0a8b */
[----:B------:R-:W-:Y:S01]  /*eb20*/  IABS R100, R8 ;  /* 0x0000000800647213 */ /* 0x000fe20000000000 */
[----:B------:R-:W-:Y:S01]  /*eb30*/  @!P2 IMAD.MOV R93, RZ, RZ, -R93 ;  /* 0x000000ffff5da224 */ /* 0x000fe200078e0a5d */
[----:B------:R-:W-:Y:S01]  /*eb40*/  ISETP.GE.AND P2, PT, R3, RZ, PT ;  /* 0x000000ff0300720c */ /* 0x000fe20003f46270 */
[----:B------:R-:W-:Y:S01]  /*eb50*/  VIADD R3, R33, 0x121 ;  /* 0x0000012121037836 */ /* 0x000fe20000000000 */
[----:B------:R-:W-:Y:S01]  /*eb60*/  ISETP.GT.U32.AND P5, PT, R139, R42, PT ;  /* 0x0000002a8b00720c */ /* 0x000fe20003fa4070 */
[----:B------:R-:W-:Y:S01]  /*eb70*/  IMAD.HI.U32 R9, R103, R100, RZ ;  /* 0x0000006467097227 */ /* 0x000fe200078e00ff */
[----:B------:R-:W-:Y:S01]  /*eb80*/  IABS R157, R12 ;  /* 0x0000000c009d7213 */ /* 0x000fe20000000000 */
[----:B------:R-:W-:Y:S01]  /*eb90*/  STL [R1+0x5f74], R93 ;  /* 0x005f745d01007387 */ /* 0x000fe20000100800 */
[----:B------:R-:W-:Y:S01]  /*eba0*/  IABS R149, R3 ;  /* 0x0000000300957213 */ /* 0x000fe20000000000 */
[----:B------:R-:W-:Y:S01]  /*ebb0*/  @!P6 IMAD.IADD R94, R94, 0x1, -R139 ;  /* 0x000000015e5ee824 */ /* 0x000fe200078e0a8b */
[----:B------:R-:W-:Y:S01]  /*ebc0*/  ISETP.GE.AND P6, PT, R3, RZ, PT ;  /* 0x000000ff0300720c */ /* 0x000fe20003fc6270 */
[----:B------:R-:W-:-:S02]  /*ebd0*/  IMAD.MOV R9, RZ, RZ, -R9 ;  /* 0x000000ffff097224 */ /* 0x000fc400078e0a09 */
[----:B------:R-:W-:Y:S01]  /*ebe0*/  @!P3 IMAD.IADD R138, R138, 0x1, -R139 ;  /* 0x000000018a8ab824 */ /* 0x000fe200078e0a8b */
[C---:B------:R-:W-:Y:S01]  /*ebf0*/  ISETP.GT.U32.AND P3, PT, R139.reuse, R94, PT ;  /* 0x0000005e8b00720c */ /* 0x040fe20003f64070 */
[----:B------:R-:W-:Y:S02]  /*ec00*/  IMAD R100, R139, R9, R100 ;  /* 0x000000098b647224 */ /* 0x000fe400078e0264 */
[----:B------:R-:W-:-:S04]  /*ec10*/  IMAD.HI.U32 R9, R103, R149, RZ ;  /* 0x0000009567097227 */ /* 0x000fc800078e00ff */
[----:B------:R-:W-:Y:S01]  /*ec20*/  @!P5 IMAD.IADD R42, R42, 0x1, -R139 ;  /* 0x000000012a2ad824 */ /* 0x000fe200078e0a8b */
[----:B------:R-:W-:Y:S01]  /*ec30*/  ISETP.GE.AND P5, PT, R8, RZ, PT ;  /* 0x000000ff0800720c */ /* 0x000fe20003fa6270 */
[----:B------:R-:W-:Y:S02]  /*ec40*/  IMAD.MOV R9, RZ, RZ, -R9 ;  /* 0x000000ffff097224 */ /* 0x000fe400078e0a09 */
[----:B------:R-:W-:Y:S01]  /*ec50*/  @!P1 IMAD.MOV R42, RZ, RZ, -R42 ;  /* 0x000000ffff2a9224 */ /* 0x000fe200078e0a2a */
[C---:B------:R-:W-:Y:S01]  /*ec60*/  ISETP.GT.U32.AND P1, PT, R139.reuse, R100, PT ;  /* 0x000000648b00720c */ /* 0x040fe20003f24070 */
[----:B------:R-:W-:Y:S02]  /*ec70*/  IMAD R149, R139, R9, R149 ;  /* 0x000000098b957224 */ /* 0x000fe400078e0295 */
[----:B------:R-:W-:Y:S02]  /*ec80*/  VIADD R8, R33, 0x122 ;  /* 0x0000012221087836 */ /* 0x000fe40000000000 */
[----:B------:R-:W-:Y:S01]  /*ec90*/  @!P3 IMAD.IADD R94, R94, 0x1, -R139 ;  /* 0x000000015e5eb824 */ /* 0x000fe200078e0a8b */
[----:B------:R-:W-:Y:S01]  /*eca0*/  ISETP.GT.U32.AND P3, PT, R139, R149, PT ;  /* 0x000000958b00720c */ /* 0x000fe20003f64070 */
[----:B------:R-:W-:Y:S01]  /*ecb0*/  @!P0 IMAD.MOV R108, RZ, RZ, -R108 ;  /* 0x000000ffff6c8224 */ /* 0x000fe200078e0a6c */
[----:B------:R-:W-:Y:S01]  /*ecc0*/  IABS R156, R8 ;  /* 0x00000008009c7213 */ /* 0x000fe20000000000 */
[----:B------:R-:W-:Y:S01]  /*ecd0*/  VIADD R3, R33, 0x124 ;  /* 0x0000012421037836 */ /* 0x000fe20000000000 */
[----:B------:R-:W-:Y:S01]  /*ece0*/  ISETP.GT.U32.AND P0, PT, R139, R138, PT ;  /* 0x0000008a8b00720c */ /* 0x000fe20003f04070 */
[----:B------:R-:W-:Y:S01]  /*ecf0*/  @!P4 IMAD.MOV R94, RZ, RZ, -R94 ;  /* 0x000000ffff5ec224 */ /* 0x000fe200078e0a5e */
[----:B------:R-:W-:Y:S01]  /*ed00*/  STL [R1+0x5f68], R108 ;  /* 0x005f686c01007387 */ /* 0x000fe20000100800 */
[----:B------:R-:W-:Y:S01]  /*ed10*/  IMAD.HI.U32 R14, R103, R156, RZ ;  /* 0x0000009c670e7227 */ /* 0x000fe200078e00ff */
[----:B------:R-:W-:-:S02]  /*ed20*/  IABS R28, R3 ;  /* 0x00000003001c7213 */ /* 0x000fc40000000000 */
[----:B------:R1:W-:Y:S01]  /*ed30*/  STL [R1+0x5f80], R42 ;  /* 0x005f802a01007387 */ /* 0x0003e20000100800 */
[--C-:B------:R-:W-:Y:S01]  /*ed40*/  @!P1 IMAD.IADD R100, R100, 0x1, -R139.reuse ;  /* 0x0000000164649824 */ /* 0x100fe200078e0a8b */
[----:B------:R-:W-:Y:S01]  /*ed50*/  IADD3 R14, PT, PT, -R14, RZ, RZ ;  /* 0x000000ff0e0e7210 */ /* 0x000fe20007ffe1ff */
[--C-:B------:R-:W-:Y:S01]  /*ed60*/  @!P3 IMAD.IADD R149, R149, 0x1, -R139.reuse ;  /* 0x000000019595b824 */ /* 0x100fe200078e0a8b */
[----:B------:R-:W-:Y:S01]  /*ed70*/  ISETP.GE.AND P1, PT, R12, RZ, PT ;  /* 0x000000ff0c00720c */ /* 0x000fe20003f26270 */
[----:B------:R-:W-:Y:S01]  /*ed80*/  IMAD.HI.U32 R9, R103, R157, RZ ;  /* 0x0000009d67097227 */ /* 0x000fe200078e00ff */
[C---:B------:R-:W-:Y:S01]  /*ed90*/  ISETP.GT.U32.AND P4, PT, R139.reuse, R100, PT ;  /* 0x000000648b00720c */ /* 0x040fe20003f84070 */
[----:B------:R-:W-:Y:S01]  /*eda0*/  STL [R1+0x5f60], R94 ;  /* 0x005f605e01007387 */ /* 0x000fe20000100800 */
[----:B------:R-:W-:Y:S01]  /*edb0*/  ISETP.GT.U32.AND P3, PT, R139, R149, PT ;  /* 0x000000958b00720c */ /* 0x000fe20003f64070 */
[----:B------:R-:W-:Y:S01]  /*edc0*/  @!P0 IMAD.IADD R138, R138, 0x1, -R139 ;  /* 0x000000018a8a8824 */ /* 0x000fe200078e0a8b */
[----:B------:R-:W-:Y:S01]  /*edd0*/  ISETP.GE.AND P0, PT, R8, RZ, PT ;  /* 0x000000ff0800720c */ /* 0x000fe20003f06270 */
[----:B------:R-:W-:Y:S01]  /*ede0*/  IMAD.HI.U32 R8, R103, R28, RZ ;  /* 0x0000001c67087227 */ /* 0x000fe200078e00ff */
[----:B-1----:R-:W1:Y:S03]  /*edf0*/  LDC R42, c[0x0][0x3ac] ;  /* 0x0000eb00ff2a7b82 */ /* 0x002e660000000800 */
[----:B------:R-:W-:-:S02]  /*ee00*/  IMAD.MOV R9, RZ, RZ, -R9 ;  /* 0x000000ffff097224 */ /* 0x000fc400078e0a09 */
[----:B------:R-:W-:Y:S01]  /*ee10*/  IMAD R156, R139, R14, R156 ;  /* 0x0000000e8b9c7224 */ /* 0x000fe200078e029c */
[----:B------:R-:W-:Y:S01]  /*ee20*/  IADD3 R14, PT, PT, R33, 0x127, RZ ;  /* 0x00000127210e7810 */ /* 0x000fe20007ffe0ff */
[----:B------:R-:W-:Y:S02]  /*ee30*/  IMAD.MOV R8, RZ, RZ, -R8 ;  /* 0x000000ffff087224 */ /* 0x000fe400078e0a08 */
[C---:B------:R-:W-:Y:S01]  /*ee40*/  IMAD R157, R139.reuse, R9, R157 ;  /* 0x000000098b9d7224 */ /* 0x040fe200078e029d */
[----:B------:R-:W-:Y:S01]  /*ee50*/  IABS R221, R14 ;  /* 0x0000000e00dd7213 */ /* 0x000fe20000000000 */
[----:B------:R-:W-:Y:S01]  /*ee60*/  @!P2 IMAD.MOV R138, RZ, RZ, -R138 ;  /* 0x000000ffff8aa224 */ /* 0x000fe200078e0a8a */
[C---:B------:R-:W-:Y:S01]  /*ee70*/  ISETP.GT.U32.AND P2, PT, R139.reuse, R156, PT ;  /* 0x0000009c8b00720c */ /* 0x040fe20003f44070 */
[C---:B------:R-:W-:Y:S02]  /*ee80*/  IMAD R28, R139.reuse, R8, R28 ;  /* 0x000000088b1c7224 */ /* 0x040fe400078e021c */
[--C-:B------:R-:W-:Y:S01]  /*ee90*/  @!P4 IMAD.IADD R100, R100, 0x1, -R139.reuse ;  /* 0x000000016464c824 */ /* 0x100fe200078e0a8b */
[----:B------:R-:W-:Y:S01]  /*eea0*/  ISETP.GT.U32.AND P4, PT, R139, R157, PT ;  /* 0x0000009d8b00720c */ /* 0x000fe20003f84070 */
[----:B------:R-:W-:Y:S01]  /*eeb0*/  @!P3 IMAD.IADD R149, R149, 0x1, -R139 ;  /* 0x000000019595b824 */ /* 0x000fe200078e0a8b */
[----:B------:R-:W-:Y:S01]  /*eec0*/  ISETP.GT.U32.AND P3, PT, R139, R28, PT ;  /* 0x0000001c8b00720c */ /* 0x000fe20003f64070 */
[C---:B------:R-:W-:Y:S01]  /*eed0*/  VIADD R8, R33.reuse, 0x125 ;  /* 0x0000012521087836 */ /* 0x040fe20000000000 */
[----:B------:R-:W-:Y:S01]  /*eee0*/  STL [R1+0x5f5c], R138 ;  /* 0x005f5c8a01007387 */ /* 0x000fe20000100800 */
[----:B------:R-:W-:-:S02]  /*eef0*/  VIADD R17, R33, 0x126 ;  /* 0x0000012621117836 */ /* 0x000fc40000000000 */
[----:B------:R-:W-:Y:S01]  /*ef00*/  VIADD R9, R33, 0x128 ;  /* 0x0000012821097836 */ /* 0x000fe20000000000 */
[----:B------:R-:W-:Y:S01]  /*ef10*/  IABS R136, R8 ;  /* 0x0000000800887213 */ /* 0x000fe20000000000 */
[----:B------:R-:W-:Y:S01]  /*ef20*/  @!P2 IMAD.IADD R156, R156, 0x1, -R139 ;  /* 0x000000019c9ca824 */ /* 0x000fe200078e0a8b */
[----:B------:R-:W-:Y:S01]  /*ef30*/  IABS R90, R17 ;  /* 0x00000011005a7213 */ /* 0x000fe20000000000 */
[----:B------:R-:W-:Y:S01]  /*ef40*/  @!P6 IMAD.MOV R149, RZ, RZ, -R149 ;  /* 0x000000ffff95e224 */ /* 0x000fe200078e0a95 */
[----:B------:R-:W-:Y:S01]  /*ef50*/  ISETP.GE.AND P2, PT, R3, RZ, PT ;  /* 0x000000ff0300720c */ /* 0x000fe20003f46270 */
[----:B------:R-:W-:Y:S01]  /*ef60*/  @!P4 IMAD.IADD R157, R157, 0x1, -R139 ;  /* 0x000000019d9dc824 */ /* 0x000fe200078e0a8b */
[----:B------:R-:W-:Y:S01]  /*ef70*/  ISETP.GT.U32.AND P4, PT, R139, R156, PT ;  /* 0x0000009c8b00720c */ /* 0x000fe20003f84070 */
[C---:B------:R-:W-:Y:S01]  /*ef80*/  IMAD.HI.U32 R12, R103.reuse, R136, RZ ;  /* 0x00000088670c7227 */ /* 0x040fe200078e00ff */
[----:B------:R-:W-:Y:S01]  /*ef90*/  IABS R59, R9 ;  /* 0x00000009003b7213 */ /* 0x000fe20000000000 */
[----:B------:R-:W-:Y:S01]  /*efa0*/  STL [R1+0x5f64], R149 ;  /* 0x005f649501007387 */ /* 0x000fe20000100800 */
[----:B------:R-:W-:Y:S01]  /*efb0*/  ISETP.GE.AND P6, PT, R8, RZ, PT ;  /* 0x000000ff0800720c */ /* 0x000fe20003fc6270 */
[----:B------:R-:W-:-:S04]  /*efc0*/  IMAD.HI.U32 R3, R103, R90, RZ ;  /* 0x0000005a67037227 */ /* 0x000fc800078e00ff */
[--C-:B------:R-:W-:Y:S01]  /*efd0*/  @!P3 IMAD.IADD R28, R28, 0x1, -R139.reuse ;  /* 0x000000011c1cb824 */ /* 0x100fe200078e0a8b */
[----:B------:R-:W-:Y:S01]  /*efe0*/  ISETP.GT.U32.AND P3, PT, R139, R157, PT ;  /* 0x0000009d8b00720c */ /* 0x000fe20003f64070 */
[----:B------:R-:W-:Y:S01]  /*eff0*/  IMAD.MOV R12, RZ, RZ, -R12 ;  /* 0x000000ffff0c7224 */ /* 0x000fe200078e0a0c */
[----:B------:R-:W-:Y:S01]  /*f000*/  IADD3 R3, PT, PT, -R3, RZ, RZ ;  /* 0x000000ff03037210 */ /* 0x000fe20007ffe1ff */
[----:B------:R-:W-:Y:S02]  /*f010*/  @!P4 IMAD.IADD R156, R156, 0x1, -R139 ;  /* 0x000000019c9cc824 */ /* 0x000fe400078e0a8b */
[C---:B------:R-:W-:Y:S02]  /*f020*/  IMAD R136, R139.reuse, R12, R136 ;  /* 0x0000000c8b887224 */ /* 0x040fe400078e0288 */
[----:B------:R-:W-:Y:S02]  /*f030*/  IMAD R90, R139, R3, R90 ;  /* 0x000000038b5a7224 */ /* 0x000fe400078e025a */
[----:B------:R-:W-:Y:S01]  /*f040*/  IMAD.HI.U32 R8, R103, R59, RZ ;  /* 0x0000003b67087227 */ /* 0x000fe200078e00ff */
[----:B------:R-:W-:-:S03]  /*f050*/  ISETP.GT.U32.AND P4, PT, R139, R136, PT ;  /* 0x000000888b00720c */ /* 0x000fc60003f84070 */
[----:B------:R-:W-:Y:S01]  /*f060*/  @!P3 IADD3 R157, PT, PT, R157, -R139, RZ ;  /* 0x8000008b9d9db210 */ /* 0x000fe20007ffe0ff */
[----:B------:R-:W-:Y:S01]  /*f070*/  IMAD.MOV R8, RZ, RZ, -R8 ;  /* 0x000000ffff087224 */ /* 0x000fe200078e0a08 */
[----:B------:R-:W-:Y:S01]  /*f080*/  ISETP.GT.U32.AND P3, PT, R139, R90, PT ;  /* 0x0000005a8b00720c */ /* 0x000fe20003f64070 */
[----:B------:R-:W-:Y:S02]  /*f090*/  VIADD R3, R33, 0x129 ;  /* 0x0000012921037836 */ /* 0x000fe40000000000 */
[----:B------:R-:W-:Y:S02]  /*f0a0*/  IMAD R59, R139, R8, R59 ;  /* 0x000000088b3b7224 */ /* 0x000fe400078e023b */
[----:B------:R-:W-:Y:S01]  /*f0b0*/  @!P1 IMAD.MOV R157, RZ, RZ, -R157 ;  /* 0x000000ffff9d9224 */ /* 0x000fe200078e0a9d */
[----:B------:R-:W-:Y:S01]  /*f0c0*/  IABS R226, R3 ;  /* 0x0000000300e27213 */ /* 0x000fe20000000000 */
[----:B------:R-:W-:Y:S01]  /*f0d0*/  IMAD.HI.U32 R12, R103, R221, RZ ;  /* 0x000000dd670c7227 */ /* 0x000fe200078e00ff */
[----:B------:R-:W-:-:S03]  /*f0e0*/  ISETP.GT.U32.AND P1, PT, R139, R59, PT ;  /* 0x0000003b8b00720c */ /* 0x000fc60003f24070 */
[--C-:B------:R-:W-:Y:S02]  /*f0f0*/  @!P4 IMAD.IADD R136, R136, 0x1, -R139.reuse ;  /* 0x000000018888c824 */ /* 0x100fe400078e0a8b */
[--C-:B------:R-:W-:Y:S02]  /*f100*/  @!P3 IMAD.IADD R90, R90, 0x1, -R139.reuse ;  /* 0x000000015a5ab824 */ /* 0x100fe400078e0a8b */
[----:B------:R-:W-:Y:S01]  /*f110*/  VIADD R8, R33, 0x12a ;  /* 0x0000012a21087836 */ /* 0x000fe20000000000 */
[C---:B------:R-:W-:Y:S01]  /*f120*/  ISETP.GT.U32.AND P3, PT, R139.reuse, R136, PT ;  /* 0x000000888b00720c */ /* 0x040fe20003f64070 */
[----:B------:R-:W-:Y:S02]  /*f130*/  IMAD.MOV R12, RZ, RZ, -R12 ;  /* 0x000000ffff0c7224 */ /* 0x000fe400078e0a0c */
[----:B------:R-:W-:Y:S01]  /*f140*/  @!P5 IMAD.MOV R100, RZ, RZ, -R100 ;  /* 0x000000ffff64d224 */ /* 0x000fe200078e0a64 */
[----:B------:R-:W-:Y:S01]  /*f150*/  IABS R184, R8 ;  /* 0x0000000800b87213 */ /* 0x000fe20000000000 */
[----:B------:R-:W-:Y:S01]  /*f160*/  @!P0 IMAD.MOV R156, RZ, RZ, -R156 ;  /* 0x000000ffff9c8224 */ /* 0x000fe200078e0a9c */
[----:B------:R-:W-:Y:S01]  /*f170*/  ISETP.GT.U32.AND P5, PT, R139, R28, PT ;  /* 0x0000001c8b00720c */ /* 0x000fe20003fa4070 */
[----:B------:R-:W-:Y:S01]  /*f180*/  @!P1 IMAD.IADD R59, R59, 0x1, -R139 ;  /* 0x000000013b3b9824 */ /* 0x000fe200078e0a8b */
[C---:B------:R-:W-:Y:S01]  /*f190*/  ISETP.GT.U32.AND P0, PT, R139.reuse, R90, PT ;  /* 0x0000005a8b00720c */ /* 0x040fe20003f04070 */
[----:B------:R-:W-:-:S02]  /*f1a0*/  IMAD R221, R139, R12, R221 ;  /* 0x0000000c8bdd7224 */ /* 0x000fc400078e02dd */
[----:B------:R-:W-:Y:S01]  /*f1b0*/  IMAD.HI.U32 R12, R103, R226, RZ ;  /* 0x000000e2670c7227 */ /* 0x000fe200078e00ff */
[C---:B------:R-:W-:Y:S02]  /*f1c0*/  ISETP.GT.U32.AND P1, PT, R139.reuse, R59, PT ;  /* 0x0000003b8b00720c */ /* 0x040fe40003f24070 */
[----:B------:R-:W-:Y:S01]  /*f1d0*/  ISETP.GT.U32.AND P4, PT, R139, R221, PT ;  /* 0x000000dd8b00720c */ /* 0x000fe20003f84070 */
[----:B------:R-:W-:Y:S01]  /*f1e0*/  @!P3 IMAD.IADD R136, R136, 0x1, -R139 ;  /* 0x000000018888b824 */ /* 0x000fe200078e0a8b */
[----:B------:R-:W-:Y:S01]  /*f1f0*/  ISETP.GE.AND P3, PT, R9, RZ, PT ;  /* 0x000000ff0900720c */ /* 0x000fe20003f66270 */
[----:B------:R-:W-:-:S04]  /*f200*/  IMAD.HI.U32 R9, R103, R184, RZ ;  /* 0x000000b867097227 */ /* 0x000fc800078e00ff */
[----:B------:R-:W-:Y:S01]  /*f210*/  IMAD.MOV R12, RZ, RZ, -R12 ;  /* 0x000000ffff0c7224 */ /* 0x000fe200078e0a0c */
[----:B------:R-:W-:Y:S01]  /*f220*/  IADD3 R9, PT, PT, -R9, RZ, RZ ;  /* 0x000000ff09097210 */ /* 0x000fe20007ffe1ff */
[--C-:B------:R-:W-:Y:S01]  /*f230*/  @!P5 IMAD.IADD R28, R28, 0x1, -R139.reuse ;  /* 0x000000011c1cd824 */ /* 0x100fe200078e0a8b */
[----:B------:R-:W-:Y:S01]  /*f240*/  ISETP.GE.AND P5, PT, R17, RZ, PT ;  /* 0x000000ff1100720c */ /* 0x000fe20003fa6270 */
[----:B------:R-:W-:Y:S02]  /*f250*/  IMAD R226, R139, R12, R226 ;  /* 0x0000000c8be27224 */ /* 0x000fe400078e02e2 */
[--C-:B------:R-:W-:Y:S01]  /*f260*/  @!P0 IMAD.IADD R90, R90, 0x1, -R139.reuse ;  /* 0x000000015a5a8824 */ /* 0x100fe200078e0a8b */
[----:B------:R-:W-:Y:S01]  /*f270*/  @!P4 IADD3 R221, PT, PT, R221, -R139, RZ ;  /* 0x8000008bddddc210 */ /* 0x000fe20007ffe0ff */
[C---:B------:R-:W-:Y:S01]  /*f280*/  IMAD R184, R139.reuse, R9, R184 ;  /* 0x000000098bb87224 */ /* 0x040fe200078e02b8 */
[C---:B------:R-:W-:Y:S01]  /*f290*/  ISETP.GT.U32.AND P0, PT, R139.reuse, R226, PT ;  /* 0x000000e28b00720c */ /* 0x040fe20003f04070 */
[----:B------:R-:W-:Y:S01]  /*f2a0*/  @!P2 IMAD.MOV R28, RZ, RZ, -R28 ;  /* 0x000000ffff1ca224 */ /* 0x000fe200078e0a1c */
[----:B------:R-:W-:Y:S01]  /*f2b0*/  ISETP.GT.U32.AND P2, PT, R139, R221, PT ;  /* 0x000000dd8b00720c */ /* 0x000fe20003f44070 */
[----:B------:R-:W-:Y:S01]  /*f2c0*/  @!P1 IMAD.IADD R59, R59, 0x1, -R139 ;  /* 0x000000013b3b9824 */ /* 0x000fe200078e0a8b */
[----:B------:R-:W-:Y:S01]  /*f2d0*/  ISETP.GT.U32.AND P1, PT, R139, R184, PT ;  /* 0x000000b88b00720c */ /* 0x000fe20003f24070 */
[----:B------:R-:W-:Y:S01]  /*f2e0*/  @!P6 IMAD.MOV R136, RZ, RZ, -R136 ;  /* 0x000000ffff88e224 */ /* 0x000fe200078e0a88 */
[----:B------:R2:W-:Y:S01]  /*f2f0*/  STL [R1+0x5f84], R28 ;  /* 0x005f841c01007387 */ /* 0x0005e20000100800 */
[----:B------:R-:W-:Y:S01]  /*f300*/  @!P5 IADD3 R90, PT, PT, -R90, RZ, RZ ;  /* 0x000000ff5a5ad210 */ /* 0x000fe20007ffe1ff */
[----:B------:R-:W-:Y:S01]  /*f310*/  @!P3 IMAD.MOV R59, RZ, RZ, -R59 ;  /* 0x000000ffff3bb224 */ /* 0x000fe200078e0a3b */
[----:B------:R-:W-:Y:S01]  /*f320*/  ISETP.GE.AND P4, PT, R14, RZ, PT ;  /* 0x000000ff0e00720c */ /* 0x000fe20003f86270 */
[----:B------:R-:W-:Y:S01]  /*f330*/  IMAD.MOV.U32 R166, RZ, RZ, R32 ;  /* 0x000000ffffa67224 */ /* 0x000fe200078e0020 */
[----:B------:R-:W-:Y:S01]  /*f340*/  ISETP.GE.AND P6, PT, R3, RZ, PT ;  /* 0x000000ff0300720c */ /* 0x000fe20003fc6270 */
[----:B------:R3:W-:Y:S01]  /*f350*/  STL [R1+0x5f54], R136 ;  /* 0x005f548801007387 */ /* 0x0007e20000100800 */
[----:B------:R-:W-:-:S02]  /*f360*/  @!P0 IMAD.IADD R226, R226, 0x1, -R139 ;  /* 0x00000001e2e28824 */ /* 0x000fc400078e0a8b */
[----:B------:R-:W-:Y:S01]  /*f370*/  @!P2 IMAD.IADD R221, R221, 0x1, -R139 ;  /* 0x00000001dddda824 */ /* 0x000fe200078e0a8b */
[----:B------:R-:W-:Y:S01]  /*f380*/  ISETP.GE.AND P2, PT, R8, RZ, PT ;  /* 0x000000ff0800720c */ /* 0x000fe20003f46270 */
[----:B--2---:R-:W-:Y:S01]  /*f390*/  IMAD.MOV.U32 R28, RZ, RZ, R33 ;  /* 0x000000ffff1c7224 */ /* 0x004fe200078e0021 */
[C---:B------:R-:W-:Y:S01]  /*f3a0*/  ISETP.GT.U32.AND P0, PT, R139.reuse, R226, PT ;  /* 0x000000e28b00720c */ /* 0x040fe20003f04070 */
[----:B------:R-:W-:Y:S01]  /*f3b0*/  @!P1 IMAD.IADD R184, R184, 0x1, -R139 ;  /* 0x00000001b8b89824 */ /* 0x000fe200078e0a8b */
[----:B------:R-:W-:Y:S01]  /*f3c0*/  STL [R1+0x5f58], R90 ;  /* 0x005f585a01007387 */ /* 0x000fe20000100800 */
[C---:B------:R-:W-:Y:S01]  /*f3d0*/  VIADD R158, R28.reuse, 0x12b ;  /* 0x0000012b1c9e7836 */ /* 0x040fe20000000000 */
[C---:B---3--:R-:W-:Y:S01]  /*f3e0*/  IADD3 R136, PT, PT, R28.reuse, 0x17e, RZ ;  /* 0x0000017e1c887810 */ /* 0x048fe20007ffe0ff */
[C---:B------:R-:W-:Y:S01]  /*f3f0*/  VIADD R207, R28.reuse, 0x12d ;  /* 0x0000012d1ccf7836 */ /* 0x040fe20000000000 */
[----:B------:R-:W-:Y:S01]  /*f400*/  ISETP.GT.U32.AND P1, PT, R139, R184, PT ;  /* 0x000000b88b00720c */ /* 0x000fe20003f24070 */
[----:B------:R-:W-:Y:S01]  /*f410*/  VIADD R9, R28, 0x12c ;  /* 0x0000012c1c097836 */ /* 0x000fe20000000000 */
[----:B------:R-:W-:Y:S01]  /*f420*/  ISETP.GE.AND P5, PT, R158, RZ, PT ;  /* 0x000000ff9e00720c */ /* 0x000fe20003fa6270 */
[----:B------:R-:W-:Y:S01]  /*f430*/  @!P4 IMAD.MOV R221, RZ, RZ, -R221 ;  /* 0x000000ffffddc224 */ /* 0x000fe200078e0add */
[----:B------:R-:W-:Y:S01]  /*f440*/  IABS R158, R158 ;  /* 0x0000009e009e7213 */ /* 0x000fe20000000000 */
[----:B------:R-:W-:Y:S01]  /*f450*/  VIADD R182, R28, 0x12e ;  /* 0x0000012e1cb67836 */ /* 0x000fe20000000000 */
[----:B------:R-:W-:Y:S01]  /*f460*/  ISETP.GE.AND P3, PT, R207, RZ, PT ;  /* 0x000000ffcf00720c */ /* 0x000fe20003f66270 */
[----:B------:R-:W-:Y:S01]  /*f470*/  @!P0 IMAD.IADD R226, R226, 0x1, -R139 ;  /* 0x00000001e2e28824 */ /* 0x000fe200078e0a8b */
[----:B------:R-:W-:Y:S01]  /*f480*/  IABS R207, R207 ;  /* 0x000000cf00cf7213 */ /* 0x000fe20000000000 */
[----:B------:R-:W-:Y:S01]  /*f490*/  IMAD.HI.U32 R3, R103, R158, RZ ;  /* 0x0000009e67037227 */ /* 0x000fe200078e00ff */
[----:B------:R-:W-:Y:S01]  /*f4a0*/  ISETP.GE.AND P4, PT, R9, RZ, PT ;  /* 0x000000ff0900720c */ /* 0x000fe20003f86270 */
[----:B------:R-:W-:Y:S01]  /*f4b0*/  STL [R1+0x5f50], R59 ;  /* 0x005f503b01007387 */ /* 0x000fe20000100800 */
[----:B------:R-:W-:Y:S01]  /*f4c0*/  IABS R9, R9 ;  /* 0x0000000900097213 */ /* 0x000fe20000000000 */
[----:B------:R-:W-:Y:S01]  /*f4d0*/  IMAD.HI.U32 R8, R103, R207, RZ ;  /* 0x000000cf67087227 */ /* 0x000fe200078e00ff */
[----:B------:R-:W-:-:S02]  /*f4e0*/  ISETP.GE.AND P0, PT, R182, RZ, PT ;  /* 0x000000ffb600720c */ /* 0x000fc40003f06270 */
[----:B------:R-:W-:Y:S01]  /*f4f0*/  IABS R182, R182 ;  /* 0x000000b600b67213 */ /* 0x000fe20000000000 */
[----:B------:R-:W-:Y:S01]  /*f500*/  IMAD.MOV R3, RZ, RZ, -R3 ;  /* 0x000000ffff037224 */ /* 0x000fe200078e0a03 */
[----:B------:R-:W-:Y:S01]  /*f510*/  IADD3 R8, PT, PT, -R8, RZ, RZ ;  /* 0x000000ff08087210 */ /* 0x000fe20007ffe1ff */
[----:B------:R-:W-:Y:S01]  /*f520*/  @!P6 IMAD.MOV R226, RZ, RZ, -R226 ;  /* 0x000000ffffe2e224 */ /* 0x000fe200078e0ae2 */
[----:B------:R-:W-:Y:S01]  /*f530*/  IABS R202, R136 ;  /* 0x0000008800ca7213 */ /* 0x000fe20000000000 */
[C---:B------:R-:W-:Y:S02]  /*f540*/  IMAD R158, R139.reuse, R3, R158 ;  /* 0x000000038b9e7224 */ /* 0x040fe400078e029e */
[----:B------:R-:W-:Y:S02]  /*f550*/  @!P1 IMAD.IADD R184, R184, 0x1, -R139 ;  /* 0x00000001b8b89824 */ /* 0x000fe400078e0a8b */
[C---:B------:R-:W-:Y:S01]  /*f560*/  IMAD R207, R139.reuse, R8, R207 ;  /* 0x000000088bcf7224 */ /* 0x040fe200078e02cf */
[----:B------:R-:W-:Y:S01]  /*f570*/  ISETP.GT.U32.AND P6, PT, R139, R158, PT ;  /* 0x0000009e8b00720c */ /* 0x000fe20003fc4070 */
[----:B------:R-:W-:-:S02]  /*f580*/  @!P2 IMAD.MOV R184, RZ, RZ, -R184 ;  /* 0x000000ffffb8a224 */ /* 0x000fc400078e0ab8 */
[----:B------:R-:W-:Y:S01]  /*f590*/  IMAD.HI.U32 R12, R103, R9, RZ ;  /* 0x00000009670c7227 */ /* 0x000fe200078e00ff */
[----:B------:R-:W-:-:S03]  /*f5a0*/  ISETP.GT.U32.AND P2, PT, R139, R207, PT ;  /* 0x000000cf8b00720c */ /* 0x000fc60003f44070 */
[----:B------:R-:W-:Y:S02]  /*f5b0*/  IMAD.MOV R12, RZ, RZ, -R12 ;  /* 0x000000ffff0c7224 */ /* 0x000fe400078e0a0c */
[C---:B------:R-:W-:Y:S02]  /*f5c0*/  VIADD R18, R28.reuse, 0x130 ;  /* 0x000001301c127836 */ /* 0x040fe40000000000 */
[----:B------:R-:W-:Y:S01]  /*f5d0*/  IMAD R9, R139, R12, R9 ;  /* 0x0000000c8b097224 */ /* 0x000fe200078e0209 */
[----:B------:R-:W-:Y:S01]  /*f5e0*/  IADD3 R12, PT, PT, R28, 0x131, RZ ;  /* 0x000001311c0c7810 */ /* 0x000fe20007ffe0ff */
[--C-:B------:R-:W-:Y:S01]  /*f5f0*/  @!P6 IMAD.IADD R158, R158, 0x1, -R139.reuse ;  /* 0x000000019e9ee824 */ /* 0x100fe200078e0a8b */
[----:B------:R-:W-:Y:S01]  /*f600*/  IABS R62, R18 ;  /* 0x00000012003e7213 */ /* 0x000fe20000000000 */
[----:B------:R-:W-:Y:S01]  /*f610*/  IMAD.HI.U32 R3, R103, R182, RZ ;  /* 0x000000b667037227 */ /* 0x000fe200078e00ff */
[C---:B------:R-:W-:Y:S02]  /*f620*/  ISETP.GT.U32.AND P1, PT, R139.reuse, R9, PT ;  /* 0x000000098b00720c */ /* 0x040fe40003f24070 */
[----:B------:R-:W-:Y:S01]  /*f630*/  ISETP.GT.U32.AND P6, PT, R139, R158, PT ;  /* 0x0000009e8b00720c */ /* 0x000fe20003fc4070 */
[----:B------:R-:W-:Y:S01]  /*f640*/  @!P2 IMAD.IADD R207, R207, 0x1, -R139 ;  /* 0x00000001cfcfa824 */ /* 0x000fe200078e0a8b */
[----:B------:R-:W-:Y:S01]  /*f650*/  IABS R167, R12 ;  /* 0x0000000c00a77213 */ /* 0x000fe20000000000 */
[----:B------:R-:W-:-:S02]  /*f660*/  IMAD.MOV R3, RZ, RZ, -R3 ;  /* 0x000000ffff037224 */ /* 0x000fc400078e0a03 */
[----:B------:R-:W-:Y:S01]  /*f670*/  VIADD R19, R28, 0x12f ;  /* 0x0000012f1c137836 */ /* 0x000fe20000000000 */
[C---:B------:R-:W-:Y:S01]  /*f680*/  ISETP.GT.U32.AND P2, PT, R139.reuse, R207, PT ;  /* 0x000000cf8b00720c */ /* 0x040fe20003f44070 */
[----:B------:R-:W-:Y:S02]  /*f690*/  IMAD R182, R139, R3, R182 ;  /* 0x000000038bb67224 */ /* 0x000fe400078e02b6 */
[----:B------:R-:W-:Y:S01]  /*f6a0*/  IMAD.HI.U32 R3, R103, R62, RZ ;  /* 0x0000003e67037227 */ /* 0x000fe200078e00ff */
[----:B------:R-:W-:-:S03]  /*f6b0*/  IABS R213, R19 ;  /* 0x0000001300d57213 */ /* 0x000fc60000000000 */
[----:B------:R-:W-:Y:S02]  /*f6c0*/  IMAD.MOV R3, RZ, RZ, -R3 ;  /* 0x000000ffff037224 */ /* 0x000fe400078e0a03 */
[--C-:B------:R-:W-:Y:S02]  /*f6d0*/  @!P1 IMAD.IADD R9, R9, 0x1, -R139.reuse ;  /* 0x0000000109099824 */ /* 0x100fe400078e0a8b */
[--C-:B------:R-:W-:Y:S01]  /*f6e0*/  @!P6 IMAD.IADD R158, R158, 0x1, -R139.reuse ;  /* 0x000000019e9ee824 */ /* 0x100fe200078e0a8b */
[C---:B------:R-:W-:Y:S01]  /*f6f0*/  ISETP.GT.U32.AND P6, PT, R139.reuse, R182, PT ;  /* 0x000000b68b00720c */ /* 0x040fe20003fc4070 */
[C---:B------:R-:W-:Y:S01]  /*f700*/  IMAD R62, R139.reuse, R3, R62 ;  /* 0x000000038b3e7224 */ /* 0x040fe200078e023e */
[----:B------:R-:W-:Y:S01]  /*f710*/  ISETP.GT.U32.AND P1, PT, R139, R9, PT ;  /* 0x000000098b00720c */ /* 0x000fe20003f24070 */
[----:B------:R-:W-:Y:S02]  /*f720*/  @!P2 IMAD.IADD R207, R207, 0x1, -R139 ;  /* 0x00000001cfcfa824 */ /* 0x000fe400078e0a8b */
[----:B------:R-:W-:Y:S01]  /*f730*/  VIADD R8, R28, 0x132 ;  /* 0x000001321c087836 */ /* 0x000fe20000000000 */
[----:B------:R-:W-:Y:S01]  /*f740*/  ISETP.GT.U32.AND P2, PT, R139, R62, PT ;  /* 0x0000003e8b00720c */ /* 0x000fe20003f44070 */
[----:B------:R-:W-:-:S03]  /*f750*/  IMAD.HI.U32 R14, R103, R213, RZ ;  /* 0x000000d5670e7227 */ /* 0x000fc600078e00ff */
[----:B------:R-:W-:Y:S01]  /*f760*/  IABS R185, R8 ;  /* 0x0000000800b97213 */ /* 0x000fe20000000000 */
[----:B------:R-:W-:Y:S02]  /*f770*/  IMAD.MOV R14, RZ, RZ, -R14 ;  /* 0x000000ffff0e7224 */ /* 0x000fe400078e0a0e */
[----:B------:R-:W-:Y:S02]  /*f780*/  VIADD R3, R28, 0x133 ;  /* 0x000001331c037836 */ /* 0x000fe40000000000 */
[----:B------:R-:W-:Y:S01]  /*f790*/  IMAD R213, R139, R14, R213 ;  /* 0x0000000e8bd57224 */ /* 0x000fe200078e02d5 */
[----:B------:R-:W-:Y:S01]  /*f7a0*/  @!P1 IADD3 R9, PT, PT, R9, -R139, RZ ;  /* 0x8000008b09099210 */ /* 0x000fe20007ffe0ff */
[----:B------:R-:W-:Y:S01]  /*f7b0*/  @!P6 IMAD.IADD R182, R182, 0x1, -R139 ;  /* 0x00000001b6b6e824 */ /* 0x000fe200078e0a8b */
[----:B------:R-:W-:Y:S01]  /*f7c0*/  IABS R160, R3 ;  /* 0x0000000300a07213 */ /* 0x000fe20000000000 */
[----:B------:R-:W-:Y:S01]  /*f7d0*/  IMAD.HI.U32 R14, R103, R185, RZ ;  /* 0x000000b9670e7227 */ /* 0x000fe200078e00ff */
[----:B------:R-:W-:-:S02]  /*f7e0*/  @!P4 IADD3 R9, PT, PT, -R9, RZ, RZ ;  /* 0x000000ff0909c210 */ /* 0x000fc40007ffe1ff */
[C---:B------:R-:W-:Y:S01]  /*f7f0*/  ISETP.GT.U32.AND P6, PT, R139.reuse, R182, PT ;  /* 0x000000b68b00720c */ /* 0x040fe20003fc4070 */
[----:B------:R-:W-:Y:S01]  /*f800*/  @!P2 IMAD.IADD R62, R62, 0x1, -R139 ;  /* 0x000000013e3ea824 */ /* 0x000fe200078e0a8b */
[----:B------:R-:W-:Y:S01]  /*f810*/  ISETP.GT.U32.AND P1, PT, R139, R213, PT ;  /* 0x000000d58b00720c */ /* 0x000fe20003f24070 */
[----:B------:R-:W-:Y:S02]  /*f820*/  IMAD.MOV R14, RZ, RZ, -R14 ;  /* 0x000000ffff0e7224 */ /* 0x000fe400078e0a0e */
[----:B------:R-:W-:Y:S01]  /*f830*/  IMAD.HI.U32 R17, R103, R167, RZ ;  /* 0x000000a767117227 */ /* 0x000fe200078e00ff */
[----:B------:R-:W-:-:S03]  /*f840*/  ISETP.GT.U32.AND P4, PT, R139, R62, PT ;  /* 0x0000003e8b00720c */ /* 0x000fc60003f84070 */
[----:B------:R-:W-:Y:S02]  /*f850*/  IMAD R185, R139, R14, R185 ;  /* 0x0000000e8bb97224 */ /* 0x000fe400078e02b9 */
[----:B------:R-:W-:Y:S02]  /*f860*/  IMAD.MOV R17, RZ, RZ, -R17 ;  /* 0x000000ffff117224 */ /* 0x000fe400078e0a11 */
        /* <DEDUP_REMOVED lines=8> */
[--C-:B------:R-:W-:Y:S01]  /*f8f0*/  @!P4 IMAD.IADD R62, R62, 0x1, -R139.reuse ;  /* 0x000000013e3ec824 */ /* 0x100fe200078e0a8b */
[----:B------:R-:W-:Y:S01]  /*f900*/  ISETP.GT.U32.AND P4, PT, R139, R160, PT ;  /* 0x000000a08b00720c */ /* 0x000fe20003f84070 */
[----:B------:R-:W-:Y:S01]  /*f910*/  @!P1 IMAD.IADD R213, R213, 0x1, -R139 ;  /* 0x00000001d5d59824 */ /* 0x000fe200078e0a8b */
[----:B------:R-:W-:Y:S01]  /*f920*/  ISETP.GE.AND P1, PT, R18, RZ, PT ;  /* 0x000000ff1200720c */ /* 0x000fe20003f26270 */
[----:B------:R-:W-:-:S02]  /*f930*/  VIADD R14, R28, 0x134 ;  /* 0x000001341c0e7836 */ /* 0x000fc40000000000 */
[----:B------:R-:W-:Y:S01]  /*f940*/  @!P3 IMAD.MOV R207, RZ, RZ, -R207 ;  /* 0x000000ffffcfb224 */ /* 0x000fe200078e0acf */
[----:B------:R-:W-:Y:S01]  /*f950*/  ISETP.GE.AND P3, PT, R12, RZ, PT ;  /* 0x000000ff0c00720c */ /* 0x000fe20003f66270 */
[--C-:B------:R-:W-:Y:S01]  /*f960*/  @!P6 IMAD.IADD R167, R167, 0x1, -R139.reuse ;  /* 0x00000001a7a7e824 */ /* 0x100fe200078e0a8b */
[----:B------:R-:W-:Y:S01]  /*f970*/  ISETP.GT.U32.AND P2, PT, R139, R213, PT ;  /* 0x000000d58b00720c */ /* 0x000fe20003f44070 */
[----:B------:R-:W-:Y:S01]  /*f980*/  @!P5 IMAD.MOV R158, RZ, RZ, -R158 ;  /* 0x000000ffff9ed224 */ /* 0x000fe200078e0a9e */
[----:B------:R-:W-:Y:S01]  /*f990*/  IADD3 R12, PT, PT, R28, 0x135, RZ ;  /* 0x000001351c0c7810 */ /* 0x000fe20007ffe0ff */
[--C-:B------:R-:W-:Y:S01]  /*f9a0*/  @!P0 IMAD.IADD R185, R185, 0x1, -R139.reuse ;  /* 0x00000001b9b98824 */ /* 0x100fe200078e0a8b */
[----:B------:R-:W-:Y:S01]  /*f9b0*/  IABS R222, R14 ;  /* 0x0000000e00de7213 */ /* 0x000fe20000000000 */
[--C-:B------:R-:W-:Y:S01]  /*f9c0*/  @!P4 IMAD.IADD R160, R160, 0x1, -R139.reuse ;  /* 0x00000001a0a0c824 */ /* 0x100fe200078e0a8b */
[----:B------:R-:W-:Y:S01]  /*f9d0*/  ISETP.GE.AND P5, PT, R19, RZ, PT ;  /* 0x000000ff1300720c */ /* 0x000fe20003fa6270 */
[----:B------:R-:W-:Y:S01]  /*f9e0*/  @!P1 IMAD.MOV R62, RZ, RZ, -R62 ;  /* 0x000000ffff3e9224 */ /* 0x000fe200078e0a3e */
[----:B------:R-:W-:Y:S01]  /*f9f0*/  IABS R95, R12 ;  /* 0x0000000c005f7213 */ /* 0x000fe20000000000 */
[----:B------:R-:W-:Y:S01]  /*fa00*/  IMAD.HI.U32 R18, R103, R222, RZ ;  /* 0x000000de67127227 */ /* 0x000fe200078e00ff */
[C---:B------:R-:W-:Y:S01]  /*fa10*/  ISETP.GT.U32.AND P0, PT, R139.reuse, R167, PT ;  /* 0x000000a78b00720c */ /* 0x040fe20003f04070 */
[----:B------:R-:W-:Y:S01]  /*fa20*/  STL [R1+0x5f4c], R207 ;  /* 0x005f4ccf01007387 */ /* 0x000fe20000100800 */
[----:B------:R-:W-:Y:S01]  /*fa30*/  ISETP.GT.U32.AND P4, PT, R139, R160, PT ;  /* 0x000000a08b00720c */ /* 0x000fe20003f84070 */
[----:B------:R-:W-:Y:S01]  /*fa40*/  IMAD.HI.U32 R17, R103, R95, RZ ;  /* 0x0000005f67117227 */ /* 0x000fe200078e00ff */
[----:B------:R-:W-:Y:S01]  /*fa50*/  ISETP.GE.AND P6, PT, R3, RZ, PT ;  /* 0x000000ff0300720c */ /* 0x000fe20003fc6270 */
[----:B------:R-:W-:Y:S02]  /*fa60*/  STL [R1+0x5f40], R182 ;  /* 0x005f40b601007387 */ /* 0x000fe40000100800 */
[----:B------:R-:W-:Y:S01]  /*fa70*/  IMAD.MOV R18, RZ, RZ, -R18 ;  /* 0x000000ffff127224 */ /* 0x000fe200078e0a12 */
[----:B------:R-:W-:Y:S01]  /*fa80*/  IADD3 R17, PT, PT, -R17, RZ, RZ ;  /* 0x000000ff11117210 */ /* 0x000fe20007ffe1ff */
[----:B------:R-:W-:Y:S01]  /*fa90*/  @!P2 IMAD.IADD R213, R213, 0x1, -R139 ;  /* 0x00000001d5d5a824 */ /* 0x000fe200078e0a8b */
[----:B------:R-:W-:Y:S01]  /*faa0*/  ISETP.GE.AND P2, PT, R8, RZ, PT ;  /* 0x000000ff0800720c */ /* 0x000fe20003f46270 */
[----:B------:R-:W-:-:S02]  /*fab0*/  IMAD R222, R139, R18, R222 ;  /* 0x000000128bde7224 */ /* 0x000fc400078e02de */
[----:B------:R-:W-:Y:S01]  /*fac0*/  @!P5 IMAD.MOV R213, RZ, RZ, -R213 ;  /* 0x000000ffffd5d224 */ /* 0x000fe200078e0ad5 */
[----:B------:R-:W-:Y:S01]  /*fad0*/  ISETP.GT.U32.AND P5, PT, R139, R185, PT ;  /* 0x000000b98b00720c */ /* 0x000fe20003fa4070 */
[C---:B------:R-:W-:Y:S02]  /*fae0*/  VIADD R3, R28.reuse, 0x136 ;  /* 0x000001361c037836 */ /* 0x040fe40000000000 */
[----:B------:R-:W-:Y:S01]  /*faf0*/  @!P0 IMAD.IADD R167, R167, 0x1, -R139 ;  /* 0x00000001a7a78824 */ /* 0x000fe200078e0a8b */
[C---:B------:R-:W-:Y:S01]  /*fb00*/  ISETP.GT.U32.AND P0, PT, R139.reuse, R222, PT ;  /* 0x000000de8b00720c */ /* 0x040fe20003f04070 */
[C---:B------:R-:W-:Y:S01]  /*fb10*/  IMAD R95, R139.reuse, R17, R95 ;  /* 0x000000118b5f7224 */ /* 0x040fe200078e025f */
[----:B------:R-:W-:Y:S01]  /*fb20*/  IABS R19, R3 ;  /* 0x0000000300137213 */ /* 0x000fe20000000000 */
[----:B------:R-:W-:Y:S01]  /*fb30*/  VIADD R8, R28, 0x137 ;  /* 0x000001371c087836 */ /* 0x000fe20000000000 */
[----:B------:R2:W-:Y:S01]  /*fb40*/  STL [R1+0x5f44], R213 ;  /* 0x005f44d501007387 */ /* 0x0005e20000100800 */
[----:B------:R-:W-:Y:S01]  /*fb50*/  @!P4 IMAD.IADD R160, R160, 0x1, -R139 ;  /* 0x00000001a0a0c824 */ /* 0x000fe200078e0a8b */
[----:B------:R-:W-:Y:S01]  /*fb60*/  ISETP.GT.U32.AND P4, PT, R139, R95, PT ;  /* 0x0000005f8b00720c */ /* 0x000fe20003f84070 */
[----:B------:R-:W-:Y:S01]  /*fb70*/  IMAD.HI.U32 R18, R103, R19, RZ ;  /* 0x0000001367127227 */ /* 0x000fe200078e00ff */
[----:B------:R-:W-:-:S03]  /*fb80*/  IABS R131, R8 ;  /* 0x0000000800837213 */ /* 0x000fc60000000000 */
[----:B------:R-:W-:Y:S01]  /*fb90*/  @!P5 IMAD.IADD R185, R185, 0x1, -R139 ;  /* 0x00000001b9b9d824 */ /* 0x000fe200078e0a8b */
[----:B------:R-:W-:Y:S01]  /*fba0*/  ISETP.GE.AND P5, PT, R14, RZ, PT ;  /* 0x000000ff0e00720c */ /* 0x000fe20003fa6270 */
[----:B------:R-:W-:Y:S01]  /*fbb0*/  IMAD.MOV R18, RZ, RZ, -R18 ;  /* 0x000000ffff127224 */ /* 0x000fe200078e0a12 */
[----:B--2---:R-:W-:Y:S01]  /*fbc0*/  IADD3 R213, PT, PT, R28, 0x1e2, RZ ;  /* 0x000001e21cd57810 */ /* 0x004fe20007ffe0ff */
[----:B------:R-:W-:-:S03]  /*fbd0*/  IMAD.HI.U32 R17, R103, R131, RZ ;  /* 0x0000008367117227 */ /* 0x000fc600078e00ff */
[----:B------:R-:W-:Y:S01]  /*fbe0*/  IABS R86, R213 ;  /* 0x000000d500567213 */ /* 0x000fe20000000000 */
[----:B------:R-:W-:Y:S02]  /*fbf0*/  VIADD R14, R28, 0x138 ;  /* 0x000001381c0e7836 */ /* 0x000fe40000000000 */
[----:B------:R-:W-:Y:S01]  /*fc00*/  @!P0 IMAD.IADD R222, R222, 0x1, -R139 ;  /* 0x00000001dede8824 */ /* 0x000fe200078e0a8b */
[----:B------:R-:W-:Y:S01]  /*fc10*/  ISETP.GE.AND P0, PT, R12, RZ, PT ;  /* 0x000000ff0c00720c */ /* 0x000fe20003f06270 */
[----:B------:R-:W-:Y:S01]  /*fc20*/  IMAD R19, R139, R18, R19 ;  /* 0x000000128b137224 */ /* 0x000fe200078e0213 */
[----:B------:R-:W-:Y:S01]  /*fc30*/  IADD3 R12, PT, PT, R28, 0x139, RZ ;  /* 0x000001391c0c7810 */ /* 0x000fe20007ffe0ff */
[----:B------:R-:W-:Y:S01]  /*fc40*/  IMAD.MOV R17, RZ, RZ, -R17 ;  /* 0x000000ffff117224 */ /* 0x000fe200078e0a11 */
[----:B------:R-:W-:Y:S01]  /*fc50*/  IABS R36, R14 ;  /* 0x0000000e00247213 */ /* 0x000fe20000000000 */
[----:B------:R-:W-:Y:S01]  /*fc60*/  @!P4 IMAD.IADD R95, R95, 0x1, -R139 ;  /* 0x000000015f5fc824 */ /* 0x000fe200078e0a8b */
[C---:B------:R-:W-:Y:S01]  /*fc70*/  ISETP.GT.U32.AND P1, PT, R139.reuse, R222, PT ;  /* 0x000000de8b00720c */ /* 0x040fe20003f24070 */
[----:B------:R-:W-:Y:S01]  /*fc80*/  @!P3 IMAD.MOV R167, RZ, RZ, -R167 ;  /* 0x000000ffffa7b224 */ /* 0x000fe200078e0aa7 */
[----:B------:R-:W-:Y:S01]  /*fc90*/  IABS R56, R12 ;  /* 0x0000000c00387213 */ /* 0x000fe20000000000 */
[C---:B------:R-:W-:Y:S01]  /*fca0*/  IMAD R131, R139.reuse, R17, R131 ;  /* 0x000000118b837224 */ /* 0x040fe200078e0283 */
[----:B------:R-:W-:Y:S01]  /*fcb0*/  ISETP.GT.U32.AND P3, PT, R139, R19, PT ;  /* 0x000000138b00720c */ /* 0x000fe20003f64070 */
[----:B------:R-:W-:Y:S01]  /*fcc0*/  IMAD.HI.U32 R17, R103, R36, RZ ;  /* 0x0000002467117227 */ /* 0x000fe200078e00ff */
[----:B------:R-:W-:Y:S01]  /*fcd0*/  ISETP.GT.U32.AND P4, PT, R139, R95, PT ;  /* 0x0000005f8b00720c */ /* 0x000fe20003f84070 */
[----:B------:R-:W-:Y:S02]  /*fce0*/  STL [R1+0x5f3c], R167 ;  /* 0x005f3ca701007387 */ /* 0x000fe40000100800 */
[----:B------:R-:W-:-:S04]  /*fcf0*/  IMAD.HI.U32 R18, R103, R56, RZ ;  /* 0x0000003867127227 */ /* 0x000fc800078e00ff */
[----:B------:R-:W-:Y:S01]  /*fd00*/  @!P2 IMAD.MOV R185, RZ, RZ, -R185 ;  /* 0x000000ffffb9a224 */ /* 0x000fe200078e0ab9 */
[C---:B------:R-:W-:Y:S01]  /*fd10*/  ISETP.GT.U32.AND P2, PT, R139.reuse, R131, PT ;  /* 0x000000838b00720c */ /* 0x040fe20003f44070 */
[----:B------:R-:W-:Y:S01]  /*fd20*/  IMAD.MOV R17, RZ, RZ, -R17 ;  /* 0x000000ffff117224 */ /* 0x000fe200078e0a11 */
[----:B------:R-:W-:Y:S01]  /*fd30*/  IADD3 R18, PT, PT, -R18, RZ, RZ ;  /* 0x000000ff12127210 */ /* 0x000fe20007ffe1ff */
[--C-:B------:R-:W-:Y:S01]  /*fd40*/  @!P1 IMAD.IADD R222, R222, 0x1, -R139.reuse ;  /* 0x00000001dede9824 */ /* 0x100fe200078e0a8b */
[----:B------:R-:W-:Y:S01]  /*fd50*/  ISETP.GE.AND P1, PT, R8, RZ, PT ;  /* 0x000000ff0800720c */ /* 0x000fe20003f26270 */
[----:B------:R-:W-:Y:S02]  /*fd60*/  IMAD R36, R139, R17, R36 ;  /* 0x000000118b247224 */ /* 0x000fe400078e0224 */
[--C-:B------:R-:W-:Y:S02]  /*fd70*/  @!P3 IMAD.IADD R19, R19, 0x1, -R139.reuse ;  /* 0x000000011313b824 */ /* 0x100fe400078e0a8b */
[--C-:B------:R-:W-:Y:S01]  /*fd80*/  @!P4 IMAD.IADD R95, R95, 0x1, -R139.reuse ;  /* 0x000000015f5fc824 */ /* 0x100fe200078e0a8b */
[----:B------:R-:W-:Y:S01]  /*fd90*/  ISETP.GE.AND P4, PT, R14, RZ, PT ;  /* 0x000000ff0e00720c */ /* 0x000fe20003f86270 */
[C---:B------:R-:W-:Y:S01]  /*fda0*/  IMAD R56, R139.reuse, R18, R56 ;  /* 0x000000128b387224 */ /* 0x040fe200078e0238 */
[C---:B------:R-:W-:Y:S01]  /*fdb0*/  ISETP.GT.U32.AND P3, PT, R139.reuse, R19, PT ;  /* 0x000000138b00720c */ /* 0x040fe20003f64070 */
[----:B------:R-:W-:Y:S01]  /*fdc0*/  @!P5 IMAD.MOV R222, RZ, RZ, -R222 ;  /* 0x000000ffffded224 */ /* 0x000fe200078e0ade */
[----:B------:R-:W-:Y:S01]  /*fdd0*/  ISETP.GT.U32.AND P5, PT, R139, R36, PT ;  /* 0x000000248b00720c */ /* 0x000fe20003fa4070 */
[----:B------:R-:W-:-:S02]  /*fde0*/  @!P2 IMAD.IADD R131, R131, 0x1, -R139 ;  /* 0x000000018383a824 */ /* 0x000fc400078e0a8b */
[----:B------:R-:W-:Y:S01]  /*fdf0*/  @!P0 IMAD.MOV R95, RZ, RZ, -R95 ;  /* 0x000000ffff5f8224 */ /* 0x000fe200078e0a5f */
[----:B------:R-:W-:Y:S01]  /*fe00*/  ISETP.GT.U32.AND P0, PT, R139, R56, PT ;  /* 0x000000388b00720c */ /* 0x000fe20003f04070 */
[----:B------:R-:W-:Y:S01]  /*fe10*/  @!P6 IMAD.MOV R160, RZ, RZ, -R160 ;  /* 0x000000ffffa0e224 */ /* 0x000fe200078e0aa0 */
[----:B------:R-:W-:Y:S01]  /*fe20*/  ISETP.GE.AND P6, PT, R3, RZ, PT ;  /* 0x000000ff0300720c */ /* 0x000fe20003fc6270 */
[C---:B------:R-:W-:Y:S01]  /*fe30*/  VIADD R3, R28.reuse, 0x13a ;  /* 0x0000013a1c037836 */ /* 0x040fe20000000000 */
[----:B------:R-:W-:Y:S01]  /*fe40*/  ISETP.GT.U32.AND P2, PT, R139, R131, PT ;  /* 0x000000838b00720c */ /* 0x000fe20003f44070 */
[C---:B------:R-:W-:Y:S01]  /*fe50*/  VIADD R8, R28.reuse, 0x13b ;  /* 0x0000013b1c087836 */ /* 0x040fe20000000000 */
[----:B------:R2:W-:Y:S01]  /*fe60*/  STL [R1+0x5f48], R222 ;  /* 0x005f48de01007387 */ /* 0x0005e20000100800 */
[----:B------:R-:W-:Y:S01]  /*fe70*/  @!P3 IADD3 R19, PT, PT, R19, -R139, RZ ;  /* 0x8000008b1313b210 */ /* 0x000fe20007ffe0ff */
[----:B------:R-:W-:Y:S01]  /*fe80*/  VIADD R17, R28, 0x13e ;  /* 0x0000013e1c117836 */ /* 0x000fe20000000000 */
[----:B------:R-:W-:Y:S01]  /*fe90*/  IABS R137, R3 ;  /* 0x0000000300897213 */ /* 0x000fe20000000000 */
[--C-:B------:R-:W-:Y:S01]  /*fea0*/  @!P5 IMAD.IADD R36, R36, 0x1, -R139.reuse ;  /* 0x000000012424d824 */ /* 0x100fe200078e0a8b */
[----:B------:R-:W-:Y:S01]  /*feb0*/  IABS R186, R8 ;  /* 0x0000000800ba7213 */ /* 0x000fe20000000000 */
[----:B------:R-:W-:Y:S01]  /*fec0*/  VIADD R211, R28, 0x14d ;  /* 0x0000014d1cd37836 */ /* 0x000fe20000000000 */
[----:B------:R-:W-:Y:S01]  /*fed0*/  ISETP.GE.AND P3, PT, R12, RZ, PT ;  /* 0x000000ff0c00720c */ /* 0x000fe20003f66270 */
[--C-:B------:R-:W-:Y:S01]  /*fee0*/  @!P0 IMAD.IADD R56, R56, 0x1, -R139.reuse ;  /* 0x0000000138388824 */ /* 0x100fe200078e0a8b */
[----:B------:R-:W-:Y:S01]  /*fef0*/  ISETP.GT.U32.AND P5, PT, R139, R36, PT ;  /* 0x000000248b00720c */ /* 0x000fe20003fa4070 */
[----:B------:R-:W-:Y:S01]  /*ff00*/  IMAD.HI.U32 R14, R103, R137, RZ ;  /* 0x00000089670e7227 */ /* 0x000fe200078e00ff */
[----:B------:R-:W-:Y:S01]  /*ff10*/  IABS R231, R17 ;  /* 0x0000001100e77213 */ /* 0x000fe20000000000 */
[----:B------:R-:W-:Y:S01]  /*ff20*/  STL [R1+0x5f34], R95 ;  /* 0x005f345f01007387 */ /* 0x000fe20000100800 */
[----:B------:R-:W-:Y:S01]  /*ff30*/  ISETP.GE.AND P0, PT, R8, RZ, PT ;  /* 0x000000ff0800720c */ /* 0x000fe20003f06270 */
[----:B------:R-:W-:Y:S01]  /*ff40*/  @!P2 IMAD.IADD R131, R131, 0x1, -R139 ;  /* 0x000000018383a824 */ /* 0x000fe200078e0a8b */
[----:B------:R-:W-:Y:S01]  /*ff50*/  ISETP.GE.AND P2, PT, R3, RZ, PT ;  /* 0x000000ff0300720c */ /* 0x000fe20003f46270 */
[----:B------:R-:W-:Y:S01]  /*ff60*/  @!P6 IMAD.MOV R19, RZ, RZ, -R19 ;  /* 0x000000ffff13e224 */ /* 0x000fe200078e0a13 */
[----:B------:R-:W-:Y:S01]  /*ff70*/  ISETP.GT.U32.AND P6, PT, R139, R56, PT ;  /* 0x000000388b00720c */ /* 0x000fe20003fc4070 */
[----:B------:R-:W-:-:S03]  /*ff80*/  IMAD.HI.U32 R3, R103, R186, RZ ;  /* 0x000000ba67037227 */ /* 0x000fc600078e00ff */
[----:B------:R-:W-:Y:S01]  /*ff90*/  STL [R1+0x5f38], R19 ;  /* 0x005f381301007387 */ /* 0x000fe20000100800 */
[----:B------:R-:W-:Y:S02]  /*ffa0*/  IMAD.MOV R14, RZ, RZ, -R14 ;  /* 0x000000ffff0e7224 */ /* 0x000fe400078e0a0e */
[----:B------:R-:W-:Y:S02]  /*ffb0*/  IMAD.MOV R3, RZ, RZ, -R3 ;  /* 0x000000ffff037224 */ /* 0x000fe400078e0a03 */
[C---:B------:R-:W-:Y:S01]  /*ffc0*/  IMAD R137, R139.reuse, R14, R137 ;  /* 0x0000000e8b897224 */ /* 0x040fe200078e0289 */
[----:B------:R-:W-:Y:S01]  /*ffd0*/  IADD3 R14, PT, PT, R28, 0x13d, RZ ;  /* 0x0000013d1c0e7810 */ /* 0x000fe20007ffe0ff */
[C---:B------:R-:W-:Y:S02]  /*ffe0*/  IMAD R186, R139.reuse, R3, R186 ;  /* 0x000000038bba7224 */ /* 0x040fe400078e02ba */
[--C-:B------:R-:W-:Y:S01]  /*fff0*/  @!P5 IMAD.IADD R36, R36, 0x1, -R139.reuse ;  /* 0x000000012424d824 */ /* 0x100fe200078e0a8b */
[C---:B------:R-:W-:Y:S01]  /*10000*/  ISETP.GT.U32.AND P5, PT, R139.reuse, R137, PT ;  /* 0x000000898b00720c */ /* 0x040fe20003fa4070 */
[----:B------:R-:W-:Y:S01]  /*10010*/  @!P6 IMAD.IADD R56, R56, 0x1, -R139 ;  /* 0x000000013838e824 */ /* 0x000fe200078e0a8b */
[----:B------:R-:W-:Y:S01]  /*10020*/  ISETP.GT.U32.AND P6, PT, R139, R186, PT ;  /* 0x000000ba8b00720c */ /* 0x000fe20003fc4070 */
[C---:B------:R-:W-:Y:S01]  /*10030*/  VIADD R12, R28.reuse, 0x13c ;  /* 0x0000013c1c0c7836 */ /* 0x040fe20000000000 */
[----:B------:R-:W-:Y:S01]  /*10040*/  IABS R198, R14 ;  /* 0x0000000e00c67213 */ /* 0x000fe20000000000 */
[----:B------:R-:W-:-:S02]  /*10050*/  VIADD R3, R28, 0x13f ;  /* 0x0000013f1c037836 */ /* 0x000fc40000000000 */
[C---:B------:R-:W-:Y:S01]  /*10060*/  IMAD.HI.U32 R18, R103.reuse, R231, RZ ;  /* 0x000000e767127227 */ /* 0x040fe200078e00ff */
[----:B------:R-:W-:Y:S02]  /*10070*/  IABS R159, R12 ;  /* 0x0000000c009f7213 */ /* 0x000fe40000000000 */
[----:B------:R-:W-:Y:S01]  /*10080*/  IABS R169, R3 ;  /* 0x0000000300a97213 */ /* 0x000fe20000000000 */
[----:B------:R-:W-:-:S04]  /*10090*/  IMAD.HI.U32 R20, R103, R198, RZ ;  /* 0x000000c667147227 */ /* 0x000fc800078e00ff */
[--C-:B------:R-:W-:Y:S01]  /*100a0*/  @!P5 IMAD.IADD R137, R137, 0x1, -R139.reuse ;  /* 0x000000018989d824 */ /* 0x100fe200078e0a8b */
[----:B------:R-:W-:Y:S01]  /*100b0*/  IADD3 R20, PT, PT, -R20, RZ, RZ ;  /* 0x000000ff14147210 */ /* 0x000fe20007ffe1ff */
[----:B------:R-:W-:Y:S02]  /*100c0*/  @!P6 IMAD.IADD R186, R186, 0x1, -R139 ;  /* 0x00000001babae824 */ /* 0x000fe400078e0a8b */
[----:B------:R-:W-:Y:S01]  /*100d0*/  IMAD.HI.U32 R8, R103, R159, RZ ;  /* 0x0000009f67087227 */ /* 0x000fe200078e00ff */
[----:B------:R-:W-:-:S03]  /*100e0*/  ISETP.GT.U32.AND P6, PT, R139, R137, PT ;  /* 0x000000898b00720c */ /* 0x000fc60003fc4070 */
[----:B------:R-:W-:Y:S02]  /*100f0*/  IMAD.MOV R18, RZ, RZ, -R18 ;  /* 0x000000ffff127224 */ /* 0x000fe400078e0a12 */
[----:B------:R-:W-:Y:S02]  /*10100*/  IMAD.MOV R8, RZ, RZ, -R8 ;  /* 0x000000ffff087224 */ /* 0x000fe400078e0a08 */
[C---:B------:R-:W-:Y:S02]  /*10110*/  IMAD R198, R139.reuse, R20, R198 ;  /* 0x000000148bc67224 */ /* 0x040fe400078e02c6 */
[C---:B------:R-:W-:Y:S02]  /*10120*/  IMAD R231, R139.reuse, R18, R231 ;  /* 0x000000128be77224 */ /* 0x040fe400078e02e7 */
[----:B------:R-:W-:Y:S02]  /*10130*/  IMAD R159, R139, R8, R159 ;  /* 0x000000088b9f7224 */ /* 0x000fe400078e029f */
[----:B------:R-:W-:-:S03]  /*10140*/  IMAD.HI.U32 R18, R103, R169, RZ ;  /* 0x000000a967127227 */ /* 0x000fc600078e00ff */
[----:B------:R-:W-:Y:S01]  /*10150*/  ISETP.GT.U32.AND P5, PT, R139, R159, PT ;  /* 0x0000009f8b00720c */ /* 0x000fe20003fa4070 */
[----:B------:R-:W-:Y:S01]  /*10160*/  @!P6 IMAD.IADD R137, R137, 0x1, -R139 ;  /* 0x000000018989e824 */ /* 0x000fe200078e0a8b */
[C---:B------:R-:W-:Y:S01]  /*10170*/  ISETP.GT.U32.AND P6, PT, R139.reuse, R198, PT ;  /* 0x000000c68b00720c */ /* 0x040fe20003fc4070 */
[----:B------:R-:W-:Y:S01]  /*10180*/  VIADD R8, R28, 0x140 ;  /* 0x000001401c087836 */ /* 0x000fe20000000000 */
[----:B------:R-:W-:Y:S01]  /*10190*/  IADD3 R18, PT, PT, -R18, RZ, RZ ;  /* 0x000000ff12127210 */ /* 0x000fe20007ffe1ff */
[----:B------:R-:W-:Y:S01]  /*101a0*/  @!P2 IMAD.MOV R137, RZ, RZ, -R137 ;  /* 0x000000ffff89a224 */ /* 0x000fe200078e0a89 */
[C---:B------:R-:W-:Y:S01]  /*101b0*/  ISETP.GT.U32.AND P2, PT, R139.reuse, R231, PT ;  /* 0x000000e78b00720c */ /* 0x040fe20003f44070 */
[----:B------:R-:W-:Y:S01]  /*101c0*/  @!P1 IMAD.MOV R131, RZ, RZ, -R131 ;  /* 0x000000ffff839224 */ /* 0x000fe200078e0a83 */
[----:B------:R-:W-:Y:S01]  /*101d0*/  ISETP.GE.AND P1, PT, R12, RZ, PT ;  /* 0x000000ff0c00720c */ /* 0x000fe20003f26270 */
[----:B------:R-:W-:Y:S01]  /*101e0*/  IMAD R169, R139, R18, R169 ;  /* 0x000000128ba97224 */ /* 0x000fe200078e02a9 */
[----:B------:R-:W-:Y:S01]  /*101f0*/  IABS R12, R8 ;  /* 0x00000008000c7213 */ /* 0x000fe20000000000 */
[----:B------:R-:W-:-:S02]  /*10200*/  @!P4 IMAD.MOV R36, RZ, RZ, -R36 ;  /* 0x000000ffff24c224 */ /* 0x000fc400078e0a24 */
[--C-:B------:R-:W-:Y:S01]  /*10210*/  @!P5 IMAD.IADD R159, R159, 0x1, -R139.reuse ;  /* 0x000000019f9fd824 */ /* 0x100fe200078e0a8b */
[C---:B------:R-:W-:Y:S01]  /*10220*/  ISETP.GT.U32.AND P5, PT, R139.reuse, R186, PT ;  /* 0x000000ba8b00720c */ /* 0x040fe20003fa4070 */
[--C-:B------:R-:W-:Y:S01]  /*10230*/  @!P6 IMAD.IADD R198, R198, 0x1, -R139.reuse ;  /* 0x00000001c6c6e824 */ /* 0x100fe200078e0a8b */
[----:B------:R-:W-:Y:S01]  /*10240*/  ISETP.GT.U32.AND P6, PT, R139, R169, PT ;  /* 0x000000a98b00720c */ /* 0x000fe20003fc4070 */
[----:B------:R-:W-:Y:S01]  /*10250*/  IMAD.HI.U32 R20, R103, R12, RZ ;  /* 0x0000000c67147227 */ /* 0x000fe200078e00ff */
[----:B------:R-:W-:Y:S01]  /*10260*/  ISETP.GT.U32.AND P4, PT, R139, R159, PT ;  /* 0x0000009f8b00720c */ /* 0x000fe20003f84070 */
[----:B------:R-:W-:Y:S02]  /*10270*/  STL [R1+0x5f30], R36 ;  /* 0x005f302401007387 */ /* 0x000fe40000100800 */
[----:B------:R-:W-:Y:S01]  /*10280*/  @!P2 IMAD.IADD R231, R231, 0x1, -R139 ;  /* 0x00000001e7e7a824 */ /* 0x000fe200078e0a8b */
[----:B------:R-:W-:Y:S01]  /*10290*/  ISETP.GT.U32.AND P2, PT, R139, R198, PT ;  /* 0x000000c68b00720c */ /* 0x000fe20003f44070 */
[----:B------:R-:W-:Y:S01]  /*102a0*/  VIADD R18, R28, 0x141 ;  /* 0x000001411c127836 */ /* 0x000fe20000000000 */
[----:B------:R-:W-:Y:S01]  /*102b0*/  STL [R1+0x5f2c], R137 ;  /* 0x005f2c8901007387 */ /* 0x000fe20000100800 */
[----:B------:R-:W-:-:S02]  /*102c0*/  IMAD.MOV R20, RZ, RZ, -R20 ;  /* 0x000000ffff147224 */ /* 0x000fc400078e0a14 */
[--C-:B------:R-:W-:Y:S01]  /*102d0*/  @!P5 IMAD.IADD R186, R186, 0x1, -R139.reuse ;  /* 0x00000001babad824 */ /* 0x100fe200078e0a8b */
[----:B------:R-:W-:Y:S01]  /*102e0*/  IABS R114, R18 ;  /* 0x0000001200727213 */ /* 0x000fe20000000000 */
[----:B------:R-:W-:Y:S01]  /*102f0*/  @!P6 IMAD.IADD R169, R169, 0x1, -R139 ;  /* 0x00000001a9a9e824 */ /* 0x000fe200078e0a8b */
[----:B------:R-:W-:Y:S01]  /*10300*/  ISETP.GE.AND P5, PT, R17, RZ, PT ;  /* 0x000000ff1100720c */ /* 0x000fe20003fa6270 */
[----:B------:R-:W-:Y:S02]  /*10310*/  IMAD R12, R139, R20, R12 ;  /* 0x000000148b0c7224 */ /* 0x000fe400078e020c */
[----:B------:R-:W-:Y:S01]  /*10320*/  IMAD.HI.U32 R17, R103, R114, RZ ;  /* 0x0000007267117227 */ /* 0x000fe200078e00ff */
[----:B------:R-:W-:-:S03]  /*10330*/  ISETP.GT.U32.AND P6, PT, R139, R169, PT ;  /* 0x000000a98b00720c */ /* 0x000fc60003fc4070 */
[--C-:B------:R-:W-:Y:S01]  /*10340*/  @!P2 IMAD.IADD R198, R198, 0x1, -R139.reuse ;  /* 0x00000001c6c6a824 */ /* 0x100fe200078e0a8b */
[----:B------:R-:W-:Y:S01]  /*10350*/  ISETP.GT.U32.AND P2, PT, R139, R12, PT ;  /* 0x0000000c8b00720c */ /* 0x000fe20003f44070 */
[----:B------:R-:W-:Y:S01]  /*10360*/  @!P4 IMAD.IADD R159, R159, 0x1, -R139 ;  /* 0x000000019f9fc824 */ /* 0x000fe200078e0a8b */
[----:B------:R-:W-:Y:S01]  /*10370*/  ISETP.GE.AND P4, PT, R3, RZ, PT ;  /* 0x000000ff0300720c */ /* 0x000fe20003f86270 */
[----:B------:R-:W-:Y:S01]  /*10380*/  IMAD.MOV R17, RZ, RZ, -R17 ;  /* 0x000000ffff117224 */ /* 0x000fe200078e0a11 */
[----:B------:R-:W-:Y:S01]  /*10390*/  IADD3 R3, PT, PT, R28, 0x143, RZ ;  /* 0x000001431c037810 */ /* 0x000fe20007ffe0ff */
[----:B------:R-:W-:Y:S01]  /*103a0*/  @!P0 IMAD.MOV R186, RZ, RZ, -R186 ;  /* 0x000000ffffba8224 */ /* 0x000fe200078e0aba */
[C---:B------:R-:W-:Y:S01]  /*103b0*/  ISETP.GT.U32.AND P0, PT, R139.reuse, R231, PT ;  /* 0x000000e78b00720c */ /* 0x040fe20003f04070 */
[----:B------:R-:W-:Y:S01]  /*103c0*/  IMAD R114, R139, R17, R114 ;  /* 0x000000118b727224 */ /* 0x000fe200078e0272 */
[----:B------:R-:W-:Y:S01]  /*103d0*/  IABS R161, R3 ;  /* 0x0000000300a17213 */ /* 0x000fe20000000000 */
[----:B------:R-:W-:Y:S01]  /*103e0*/  @!P3 IMAD.MOV R56, RZ, RZ, -R56 ;  /* 0x000000ffff38b224 */ /* 0x000fe200078e0a38 */
[----:B------:R-:W-:Y:S01]  /*103f0*/  ISETP.GE.AND P3, PT, R14, RZ, PT ;  /* 0x000000ff0e00720c */ /* 0x000fe20003f66270 */
[C---:B------:R-:W-:Y:S01]  /*10400*/  VIADD R20, R28.reuse, 0x142 ;  /* 0x000001421c147836 */ /* 0x040fe20000000000 */
[----:B------:R-:W-:Y:S01]  /*10410*/  @!P6 IADD3 R169, PT, PT, R169, -R139, RZ ;  /* 0x8000008ba9a9e210 */ /* 0x000fe20007ffe0ff */
[----:B------:R-:W-:Y:S01]  /*10420*/  VIADD R14, R28, 0x144 ;  /* 0x000001441c0e7836 */ /* 0x000fe20000000000 */
[----:B------:R-:W-:Y:S01]  /*10430*/  ISETP.GT.U32.AND P6, PT, R139, R114, PT ;  /* 0x000000728b00720c */ /* 0x000fe20003fc4070 */
[----:B------:R-:W-:Y:S01]  /*10440*/  IMAD.HI.U32 R17, R103, R161, RZ ;  /* 0x000000a167117227 */ /* 0x000fe200078e00ff */
[----:B------:R-:W-:-:S02]  /*10450*/  IABS R75, R20 ;  /* 0x00000014004b7213 */ /* 0x000fc40000000000 */
[----:B------:R-:W-:Y:S01]  /*10460*/  IABS R168, R14 ;  /* 0x0000000e00a87213 */ /* 0x000fe20000000000 */
[----:B------:R-:W-:Y:S01]  /*10470*/  @!P2 IMAD.IADD R12, R12, 0x1, -R139 ;  /* 0x000000010c0ca824 */ /* 0x000fe200078e0a8b */
[----:B------:R-:W-:Y:S01]  /*10480*/  @!P1 IADD3 R159, PT, PT, -R159, RZ, RZ ;  /* 0x000000ff9f9f9210 */ /* 0x000fe20007ffe1ff */
[----:B------:R-:W-:Y:S01]  /*10490*/  IMAD.MOV R17, RZ, RZ, -R17 ;  /* 0x000000ffff117224 */ /* 0x000fe200078e0a11 */
[----:B------:R-:W-:Y:S01]  /*104a0*/  ISETP.GE.AND P2, PT, R18, RZ, PT ;  /* 0x000000ff1200720c */ /* 0x000fe20003f46270 */
[----:B------:R-:W-:Y:S01]  /*104b0*/  @!P0 IMAD.IADD R231, R231, 0x1, -R139 ;  /* 0x00000001e7e78824 */ /* 0x000fe200078e0a8b */
[----:B------:R-:W-:Y:S01]  /*104c0*/  ISETP.GE.AND P0, PT, R8, RZ, PT ;  /* 0x000000ff0800720c */ /* 0x000fe20003f06270 */
[----:B------:R-:W-:Y:S01]  /*104d0*/  IMAD.HI.U32 R31, R103, R75, RZ ;  /* 0x0000004b671f7227 */ /* 0x000fe200078e00ff */
[----:B------:R-:W-:Y:S01]  /*104e0*/  ISETP.GT.U32.AND P1, PT, R139, R12, PT ;  /* 0x0000000c8b00720c */ /* 0x000fe20003f24070 */
[----:B------:R-:W-:Y:S02]  /*104f0*/  STL [R1+0x5f28], R159 ;  /* 0x005f289f01007387 */ /* 0x000fe40000100800 */
[----:B------:R-:W-:-:S04]  /*10500*/  IMAD.HI.U32 R8, R103, R168, RZ ;  /* 0x000000a867087227 */ /* 0x000fc800078e00ff */
[C---:B------:R-:W-:Y:S02]  /*10510*/  IMAD R161, R139.reuse, R17, R161 ;  /* 0x000000118ba17224 */ /* 0x040fe400078e02a1 */
[----:B------:R-:W-:Y:S02]  /*10520*/  IMAD.MOV R31, RZ, RZ, -R31 ;  /* 0x000000ffff1f7224 */ /* 0x000fe400078e0a1f */
[----:B------:R-:W-:Y:S02]  /*10530*/  IMAD.MOV R8, RZ, RZ, -R8 ;  /* 0x000000ffff087224 */ /* 0x000fe400078e0a08 */
[----:B------:R-:W-:Y:S02]  /*10540*/  @!P6 IMAD.IADD R114, R114, 0x1, -R139 ;  /* 0x000000017272e824 */ /* 0x000fe400078e0a8b */
[----:B------:R-:W-:Y:S01]  /*10550*/  @!P5 IMAD.MOV R231, RZ, RZ, -R231 ;  /* 0x000000ffffe7d224 */ /* 0x000fe200078e0ae7 */
[C---:B------:R-:W-:Y:S01]  /*10560*/  ISETP.GT.U32.AND P5, PT, R139.reuse, R161, PT ;  /* 0x000000a18b00720c */ /* 0x040fe20003fa4070 */
[----:B------:R-:W-:-:S02]  /*10570*/  IMAD R75, R139, R31, R75 ;  /* 0x0000001f8b4b7224 */ /* 0x000fc400078e024b */
[C---:B------:R-:W-:Y:S02]  /*10580*/  IMAD R168, R139.reuse, R8, R168 ;  /* 0x000000088ba87224 */ /* 0x040fe400078e02a8 */
[----:B------:R-:W-:Y:S01]  /*10590*/  @!P3 IMAD.MOV R198, RZ, RZ, -R198 ;  /* 0x000000ffffc6b224 */ /* 0x000fe200078e0ac6 */
[C---:B------:R-:W-:Y:S01]  /*105a0*/  ISETP.GT.U32.AND P3, PT, R139.reuse, R114, PT ;  /* 0x000000728b00720c */ /* 0x040fe20003f64070 */
[----:B------:R-:W-:Y:S01]  /*105b0*/  VIADD R17, R28, 0x145 ;  /* 0x000001451c117836 */ /* 0x000fe20000000000 */
[C---:B------:R-:W-:Y:S01]  /*105c0*/  ISETP.GT.U32.AND P6, PT, R139.reuse, R75, PT ;  /* 0x0000004b8b00720c */ /* 0x040fe20003fc4070 */
[----:B------:R-:W-:Y:S01]  /*105d0*/  @!P1 IMAD.IADD R12, R12, 0x1, -R139 ;  /* 0x000000010c0c9824 */ /* 0x000fe200078e0a8b */
[----:B------:R-:W-:Y:S01]  /*105e0*/  ISETP.GT.U32.AND P1, PT, R139, R168, PT ;  /* 0x000000a88b00720c */ /* 0x000fe20003f24070 */
[----:B------:R-:W-:Y:S01]  /*105f0*/  VIADD R8, R28, 0x146 ;  /* 0x000001461c087836 */ /* 0x000fe20000000000 */
[----:B------:R-:W-:Y:S01]  /*10600*/  IABS R130, R17 ;  /* 0x0000001100827213 */ /* 0x000fe20000000000 */
[----:B------:R-:W-:Y:S01]  /*10610*/  @!P0 IMAD.MOV R12, RZ, RZ, -R12 ;  /* 0x000000ffff0c8224 */ /* 0x000fe200078e0a0c */
[----:B------:R-:W-:Y:S01]  /*10620*/  @!P5 IADD3 R161, PT, PT, R161, -R139, RZ ;  /* 0x8000008ba1a1d210 */ /* 0x000fe20007ffe0ff */
[----:B------:R-:W-:Y:S01]  /*10630*/  @!P4 IMAD.MOV R169, RZ, RZ, -R169 ;  /* 0x000000ffffa9c224 */ /* 0x000fe200078e0aa9 */
[----:B------:R-:W-:Y:S01]  /*10640*/  IABS R128, R8 ;  /* 0x0000000800807213 */ /* 0x000fe20000000000 */
[----:B------:R-:W-:Y:S01]  /*10650*/  IMAD.HI.U32 R18, R103, R130, RZ ;  /* 0x0000008267127227 */ /* 0x000fe200078e00ff */
[----:B------:R-:W-:Y:S01]  /*10660*/  ISETP.GT.U32.AND P0, PT, R139, R161, PT ;  /* 0x000000a18b00720c */ /* 0x000fe20003f04070 */
[----:B------:R-:W-:Y:S01]  /*10670*/  STL [R1+0x5f20], R198 ;  /* 0x005f20c601007387 */ /* 0x000fe20000100800 */
[----:B------:R-:W-:Y:S01]  /*10680*/  ISETP.GE.AND P4, PT, R20, RZ, PT ;  /* 0x000000ff1400720c */ /* 0x000fe20003f86270 */
[----:B------:R-:W-:Y:S01]  /*10690*/  @!P3 IMAD.IADD R114, R114, 0x1, -R139 ;  /* 0x000000017272b824 */ /* 0x000fe200078e0a8b */
[----:B------:R-:W-:Y:S01]  /*106a0*/  ISETP.GE.AND P3, PT, R3, RZ, PT ;  /* 0x000000ff0300720c */ /* 0x000fe20003f66270 */
[----:B------:R-:W-:Y:S01]  /*106b0*/  IMAD.MOV R18, RZ, RZ, -R18 ;  /* 0x000000ffff127224 */ /* 0x000fe200078e0a12 */
[----:B------:R-:W-:Y:S01]  /*106c0*/  STL [R1+0x5f24], R231 ;  /* 0x005f24e701007387 */ /* 0x000fe20000100800 */
[----:B------:R-:W-:-:S03]  /*106d0*/  IMAD.HI.U32 R3, R103, R128, RZ ;  /* 0x0000008067037227 */ /* 0x000fc600078e00ff */
[----:B------:R-:W-:Y:S01]  /*106e0*/  STL [R1+0x5f1c], R169 ;  /* 0x005f1ca901007387 */ /* 0x000fe20000100800 */
[--C-:B------:R-:W-:Y:S01]  /*106f0*/  @!P6 IMAD.IADD R75, R75, 0x1, -R139.reuse ;  /* 0x000000014b4be824 */ /* 0x100fe200078e0a8b */
[----:B------:R-:W-:Y:S01]  /*10700*/  ISETP.GE.AND P6, PT, R14, RZ, PT ;  /* 0x000000ff0e00720c */ /* 0x000fe20003fc6270 */
[----:B------:R-:W-:Y:S01]  /*10710*/  @!P1 IMAD.IADD R168, R168, 0x1, -R139 ;  /* 0x00000001a8a89824 */ /* 0x000fe200078e0a8b */
[----:B------:R-:W-:Y:S01]  /*10720*/  @!P0 IADD3 R161, PT, PT, R161, -R139, RZ ;  /* 0x8000008ba1a18210 */ /* 0x000fe20007ffe0ff */
[C---:B------:R-:W-:Y:S01]  /*10730*/  IMAD R130, R139.reuse, R18, R130 ;  /* 0x000000128b827224 */ /* 0x040fe200078e0282 */
[C---:B------:R-:W-:Y:S01]  /*10740*/  ISETP.GT.U32.AND P5, PT, R139.reuse, R75, PT ;  /* 0x0000004b8b00720c */ /* 0x040fe20003fa4070 */
[----:B------:R-:W-:Y:S01]  /*10750*/  IMAD.MOV R14, RZ, RZ, -R3 ;  /* 0x000000ffff0e7224 */ /* 0x000fe200078e0a03 */
[C---:B------:R-:W-:Y:S01]  /*10760*/  ISETP.GT.U32.AND P1, PT, R139.reuse, R168, PT ;  /* 0x000000a88b00720c */ /* 0x040fe20003f24070 */
[----:B------:R-:W-:Y:S01]  /*10770*/  @!P2 IMAD.MOV R114, RZ, RZ, -R114 ;  /* 0x000000ffff72a224 */ /* 0x000fe200078e0a72 */
[C---:B------:R-:W-:Y:S01]  /*10780*/  ISETP.GT.U32.AND P2, PT, R139.reuse, R130, PT ;  /* 0x000000828b00720c */ /* 0x040fe20003f44070 */
[----:B------:R-:W-:Y:S01]  /*10790*/  IMAD R128, R139, R14, R128 ;  /* 0x0000000e8b807224 */ /* 0x000fe200078e0280 */
[----:B------:R-:W-:Y:S01]  /*107a0*/  @!P3 IADD3 R161, PT, PT, -R161, RZ, RZ ;  /* 0x000000ffa1a1b210 */ /* 0x000fe20007ffe1ff */
[C---:B------:R-:W-:Y:S01]  /*107b0*/  VIADD R14, R28.reuse, 0x148 ;  /* 0x000001481c0e7836 */ /* 0x040fe20000000000 */
[----:B------:R-:W-:Y:S01]  /*107c0*/  STL [R1+0x5f18], R114 ;  /* 0x005f187201007387 */ /* 0x000fe20000100800 */
[C---:B------:R-:W-:Y:S01]  /*107d0*/  VIADD R3, R28.reuse, 0x147 ;  /* 0x000001471c037836 */ /* 0x040fe20000000000 */
[----:B------:R-:W-:Y:S01]  /*107e0*/  ISETP.GT.U32.AND P0, PT, R139, R128, PT ;  /* 0x000000808b00720c */ /* 0x000fe20003f04070 */
[----:B------:R-:W-:Y:S01]  /*107f0*/  VIADD R33, R28, 0x14e ;  /* 0x0000014e1c217836 */ /* 0x000fe20000000000 */
[----:B------:R-:W-:Y:S01]  /*10800*/  IABS R234, R14 ;  /* 0x0000000e00ea7213 */ /* 0x000fe20000000000 */
[--C-:B------:R-:W-:Y:S01]  /*10810*/  @!P5 IMAD.IADD R75, R75, 0x1, -R139.reuse ;  /* 0x000000014b4bd824 */ /* 0x100fe200078e0a8b */
[----:B------:R-:W-:Y:S01]  /*10820*/  ISETP.GE.AND P5, PT, R17, RZ, PT ;  /* 0x000000ff1100720c */ /* 0x000fe20003fa6270 */
[--C-:B------:R-:W-:Y:S01]  /*10830*/  @!P1 IMAD.IADD R168, R168, 0x1, -R139.reuse ;  /* 0x00000001a8a89824 */ /* 0x100fe200078e0a8b */
[----:B------:R-:W-:Y:S01]  /*10840*/  ISETP.GE.AND P1, PT, R8, RZ, PT ;  /* 0x000000ff0800720c */ /* 0x000fe20003f26270 */
[----:B------:R-:W-:Y:S01]  /*10850*/  VIADD R8, R28, 0x149 ;  /* 0x000001491c087836 */ /* 0x000fe20000000000 */
[----:B------:R-:W-:Y:S01]  /*10860*/  IABS R224, R3 ;  /* 0x0000000300e07213 */ /* 0x000fe20000000000 */
[----:B------:R-:W-:Y:S01]  /*10870*/  @!P2 IMAD.IADD R130, R130, 0x1, -R139 ;  /* 0x000000018282a824 */ /* 0x000fe200078e0a8b */
[----:B------:R-:W-:Y:S01]  /*10880*/  ISETP.GE.AND P2, PT, R3, RZ, PT ;  /* 0x000000ff0300720c */ /* 0x000fe20003f46270 */
[----:B------:R-:W-:Y:S01]  /*10890*/  IMAD.HI.U32 R17, R103, R234, RZ ;  /* 0x000000ea67117227 */ /* 0x000fe200078e00ff */
[----:B------:R-:W-:-:S02]  /*108a0*/  IABS R3, R8 ;  /* 0x0000000800037213 */ /* 0x000fc40000000000 */
[----:B------:R-:W-:Y:S01]  /*108b0*/  IABS R125, R33 ;  /* 0x00000021007d7213 */ /* 0x000fe20000000000 */
[----:B------:R-:W-:Y:S01]  /*108c0*/  @!P0 IMAD.IADD R128, R128, 0x1, -R139 ;  /* 0x0000000180808824 */ /* 0x000fe200078e0a8b */
[C---:B------:R-:W-:Y:S01]  /*108d0*/  ISETP.GT.U32.AND P0, PT, R139.reuse, R130, PT ;  /* 0x000000828b00720c */ /* 0x040fe20003f04070 */
[----:B------:R-:W-:Y:S02]  /*108e0*/  IMAD.MOV R17, RZ, RZ, -R17 ;  /* 0x000000ffff117224 */ /* 0x000fe400078e0a11 */
[----:B------:R-:W-:Y:S01]  /*108f0*/  @!P6 IMAD.MOV R168, RZ, RZ, -R168 ;  /* 0x000000ffffa8e224 */ /* 0x000fe200078e0aa8 */
[----:B------:R-:W-:Y:S01]  /*10900*/  ISETP.GE.AND P6, PT, R14, RZ, PT ;  /* 0x000000ff0e00720c */ /* 0x000fe20003fc6270 */
[----:B------:R-:W-:Y:S02]  /*10910*/  IMAD R234, R139, R17, R234 ;  /* 0x000000118bea7224 */ /* 0x000fe400078e02ea */
[----:B------:R-:W-:-:S04]  /*10920*/  IMAD.HI.U32 R17, R103, R3, RZ ;  /* 0x0000000367117227 */ /* 0x000fc800078e00ff */
[----:B------:R-:W-:-:S04]  /*10930*/  IMAD.HI.U32 R18, R103, R224, RZ ;  /* 0x000000e067127227 */ /* 0x000fc800078e00ff */
[----:B------:R-:W-:Y:S02]  /*10940*/  IMAD.MOV R14, RZ, RZ, -R17 ;  /* 0x000000ffff0e7224 */ /* 0x000fe400078e0a11 */
[----:B------:R-:W-:Y:S02]  /*10950*/  IMAD.MOV R18, RZ, RZ, -R18 ;  /* 0x000000ffff127224 */ /* 0x000fe400078e0a12 */
[----:B------:R-:W-:Y:S01]  /*10960*/  @!P0 IMAD.IADD R130, R130, 0x1, -R139 ;  /* 0x0000000182828824 */ /* 0x000fe200078e0a8b */
[C---:B------:R-:W-:Y:S01]  /*10970*/  ISETP.GT.U32.AND P0, PT, R139.reuse, R234, PT ;  /* 0x000000ea8b00720c */ /* 0x040fe20003f04070 */
[C---:B------:R-:W-:Y:S02]  /*10980*/  IMAD R3, R139.reuse, R14, R3 ;  /* 0x0000000e8b037224 */ /* 0x040fe400078e0203 */
[C---:B------:R-:W-:Y:S02]  /*10990*/  IMAD R224, R139.reuse, R18, R224 ;  /* 0x000000128be07224 */ /* 0x040fe400078e02e0 */
[----:B------:R-:W-:Y:S01]  /*109a0*/  @!P5 IMAD.MOV R130, RZ, RZ, -R130 ;  /* 0x000000ffff82d224 */ /* 0x000fe200078e0a82 */
[C---:B------:R-:W-:Y:S01]  /*109b0*/  ISETP.GT.U32.AND P5, PT, R139.reuse, R3, PT ;  /* 0x000000038b00720c */ /* 0x040fe20003fa4070 */
[----:B------:R-:W-:Y:S01]  /*109c0*/  @!P4 IMAD.MOV R75, RZ, RZ, -R75 ;  /* 0x000000ffff4bc224 */ /* 0x000fe200078e0a4b */
[C---:B------:R-:W-:Y:S01]  /*109d0*/  ISETP.GT.U32.AND P3, PT, R139.reuse, R224, PT ;  /* 0x000000e08b00720c */ /* 0x040fe20003f64070 */
[C---:B------:R-:W-:Y:S01]  /*109e0*/  VIADD R18, R28.reuse, 0x14b ;  /* 0x0000014b1c127836 */ /* 0x040fe20000000000 */
[----:B------:R-:W-:Y:S01]  /*109f0*/  ISETP.GT.U32.AND P4, PT, R139, R128, PT ;  /* 0x000000808b00720c */ /* 0x000fe20003f84070 */
[----:B------:R-:W-:-:S02]  /*10a00*/  VIADD R17, R28, 0x14c ;  /* 0x0000014c1c117836 */ /* 0x000fc40000000000 */
[--C-:B------:R-:W-:Y:S01]  /*10a10*/  @!P0 IMAD.IADD R234, R234, 0x1, -R139.reuse ;  /* 0x00000001eaea8824 */ /* 0x100fe200078e0a8b */
[----:B------:R-:W-:Y:S01]  /*10a20*/  IABS R162, R18 ;  /* 0x0000001200a27213 */ /* 0x000fe20000000000 */
[----:B------:R-:W-:Y:S01]  /*10a30*/  IMAD.HI.U32 R31, R103, R125, RZ ;  /* 0x0000007d671f7227 */ /* 0x000fe200078e00ff */
[----:B------:R-:W-:Y:S02]  /*10a40*/  IABS R32, R17 ;  /* 0x0000001100207213 */ /* 0x000fe40000000000 */
[----:B------:R-:W-:Y:S01]  /*10a50*/  ISETP.GT.U32.AND P0, PT, R139, R234, PT ;  /* 0x000000ea8b00720c */ /* 0x000fe20003f04070 */
[----:B------:R-:W-:Y:S02]  /*10a60*/  @!P5 IMAD.IADD R3, R3, 0x1, -R139 ;  /* 0x000000010303d824 */ /* 0x000fe400078e0a8b */
[----:B------:R-:W-:Y:S01]  /*10a70*/  @!P3 IADD3 R224, PT, PT, R224, -R139, RZ ;  /* 0x8000008be0e0b210 */ /* 0x000fe20007ffe0ff */
[----:B------:R-:W-:Y:S02]  /*10a80*/  IMAD.HI.U32 R14, R103, R162, RZ ;  /* 0x000000a2670e7227 */ /* 0x000fe400078e00ff */
[----:B------:R-:W-:-:S02]  /*10a90*/  ISETP.GT.U32.AND P5, PT, R139, R3, PT ;  /* 0x000000038b00720c */ /* 0x000fc40003fa4070 */
[----:B------:R-:W-:Y:S01]  /*10aa0*/  @!P4 IMAD.IADD R128, R128, 0x1, -R139 ;  /* 0x000000018080c824 */ /* 0x000fe200078e0a8b */
[----:B------:R-:W-:Y:S01]  /*10ab0*/  ISETP.GE.AND P4, PT, R8, RZ, PT ;  /* 0x000000ff0800720c */ /* 0x000fe20003f86270 */
[----:B------:R-:W-:Y:S01]  /*10ac0*/  VIADD R8, R28, 0x14a ;  /* 0x0000014a1c087836 */ /* 0x000fe20000000000 */
[C---:B------:R-:W-:Y:S01]  /*10ad0*/  ISETP.GT.U32.AND P3, PT, R139.reuse, R224, PT ;  /* 0x000000e08b00720c */ /* 0x040fe20003f64070 */
[----:B------:R-:W-:Y:S01]  /*10ae0*/  IMAD.MOV R14, RZ, RZ, -R14 ;  /* 0x000000ffff0e7224 */ /* 0x000fe200078e0a0e */
[-C--:B------:R-:W-:Y:S01]  /*10af0*/  @!P0 IADD3 R234, PT, PT, R234, -R139.reuse, RZ ;  /* 0x8000008beaea8210 */ /* 0x080fe20007ffe0ff */
[----:B------:R-:W-:Y:S01]  /*10b00*/  @!P1 IMAD.MOV R128, RZ, RZ, -R128 ;  /* 0x000000ffff809224 */ /* 0x000fe200078e0a80 */
[----:B------:R-:W-:Y:S01]  /*10b10*/  IABS R74, R8 ;  /* 0x00000008004a7213 */ /* 0x000fe20000000000 */
[----:B------:R-:W-:Y:S01]  /*10b20*/  IMAD R162, R139, R14, R162 ;  /* 0x0000000e8ba27224 */ /* 0x000fe200078e02a2 */
[----:B------:R-:W-:Y:S01]  /*10b30*/  ISETP.GE.AND P1, PT, R8, RZ, PT ;  /* 0x000000ff0800720c */ /* 0x000fe20003f26270 */
[----:B------:R-:W-:Y:S01]  /*10b40*/  IMAD.HI.U32 R8, R103, R32, RZ ;  /* 0x0000002067087227 */ /* 0x000fe200078e00ff */
[----:B------:R-:W-:-:S02]  /*10b50*/  @!P5 IADD3 R3, PT, PT, R3, -R139, RZ ;  /* 0x8000008b0303d210 */ /* 0x000fc40007ffe0ff */
[----:B------:R-:W-:Y:S01]  /*10b60*/  ISETP.GT.U32.AND P5, PT, R139, R162, PT ;  /* 0x000000a28b00720c */ /* 0x000fe20003fa4070 */
[----:B------:R-:W-:Y:S01]  /*10b70*/  IMAD.HI.U32 R20, R103, R74, RZ ;  /* 0x0000004a67147227 */ /* 0x000fe200078e00ff */
[----:B------:R-:W-:-:S03]  /*10b80*/  ISETP.GE.AND P0, PT, R17, RZ, PT ;  /* 0x000000ff1100720c */ /* 0x000fc60003f06270 */
[--C-:B------:R-:W-:Y:S01]  /*10b90*/  @!P3 IMAD.IADD R224, R224, 0x1, -R139.reuse ;  /* 0x00000001e0e0b824 */ /* 0x100fe200078e0a8b */
[----:B------:R-:W-:Y:S01]  /*10ba0*/  ISETP.GE.AND P3, PT, R18, RZ, PT ;  /* 0x000000ff1200720c */ /* 0x000fe20003f66270 */
[----:B------:R-:W-:Y:S02]  /*10bb0*/  IMAD.MOV R18, RZ, RZ, -R20 ;  /* 0x000000ffff127224 */ /* 0x000fe400078e0a14 */
[----:B------:R-:W-:Y:S02]  /*10bc0*/  IMAD.MOV R8, RZ, RZ, -R8 ;  /* 0x000000ffff087224 */ /* 0x000fe400078e0a08 */
[C---:B------:R-:W-:Y:S02]  /*10bd0*/  IMAD R74, R139.reuse, R18, R74 ;  /* 0x000000128b4a7224 */ /* 0x040fe400078e024a */
[----:B------:R-:W-:Y:S02]  /*10be0*/  @!P2 IMAD.MOV R224, RZ, RZ, -R224 ;  /* 0x000000ffffe0a224 */ /* 0x000fe400078e0ae0 */
[----:B------:R-:W-:Y:S01]  /*10bf0*/  @!P6 IMAD.MOV R234, RZ, RZ, -R234 ;  /* 0x000000ffffeae224 */ /* 0x000fe200078e0aea */
[----:B------:R-:W-:Y:S01]  /*10c00*/  ISETP.GT.U32.AND P2, PT, R139, R74, PT ;  /* 0x0000004a8b00720c */ /* 0x000fe20003f44070 */
[----:B------:R-:W-:Y:S01]  /*10c10*/  @!P5 IMAD.IADD R162, R162, 0x1, -R139 ;  /* 0x00000001a2a2d824 */ /* 0x000fe200078e0a8b */
[----:B------:R-:W-:Y:S01]  /*10c20*/  ISETP.GE.AND P6, PT, R211, RZ, PT ;  /* 0x000000ffd300720c */ /* 0x000fe20003fc6270 */
[C---:B------:R-:W-:Y:S01]  /*10c30*/  IMAD R32, R139.reuse, R8, R32 ;  /* 0x000000088b207224 */ /* 0x040fe200078e0220 */
[----:B------:R-:W-:Y:S01]  /*10c40*/  IABS R211, R211 ;  /* 0x000000d300d37213 */ /* 0x000fe20000000000 */
[----:B------:R-:W-:Y:S01]  /*10c50*/  @!P4 IMAD.MOV R3, RZ, RZ, -R3 ;  /* 0x000000ffff03c224 */ /* 0x000fe200078e0a03 */
[C---:B------:R-:W-:Y:S01]  /*10c60*/  ISETP.GT.U32.AND P5, PT, R139.reuse, R162, PT ;  /* 0x000000a28b00720c */ /* 0x040fe20003fa4070 */
[C---:B------:R-:W-:Y:S01]  /*10c70*/  VIADD R17, R28.reuse, 0x14f ;  /* 0x0000014f1c117836 */ /* 0x040fe20000000000 */
[----:B------:R-:W-:Y:S01]  /*10c80*/  ISETP.GT.U32.AND P4, PT, R139, R32, PT ;  /* 0x000000208b00720c */ /* 0x000fe20003f84070 */
[----:B------:R-:W-:Y:S01]  /*10c90*/  IMAD.HI.U32 R34, R103, R211, RZ ;  /* 0x000000d367227227 */ /* 0x000fe200078e00ff */
[----:B------:R-:W-:Y:S02]  /*10ca0*/  STL [R1+0x5f0c], R234 ;  /* 0x005f0cea01007387 */ /* 0x000fe40000100800 */
[----:B------:R-:W-:Y:S01]  /*10cb0*/  IABS R14, R17 ;  /* 0x00000011000e7213 */ /* 0x000fe20000000000 */
[----:B------:R-:W-:-:S02]  /*10cc0*/  VIADD R8, R28, 0x150 ;  /* 0x000001501c087836 */ /* 0x000fc40000000000 */
[----:B------:R-:W-:Y:S02]  /*10cd0*/  IMAD.MOV R34, RZ, RZ, -R34 ;  /* 0x000000ffff227224 */ /* 0x000fe400078e0a22 */
[----:B------:R-:W-:Y:S01]  /*10ce0*/  IMAD.MOV R31, RZ, RZ, -R31 ;  /* 0x000000ffff1f7224 */ /* 0x000fe200078e0a1f */
[----:B------:R-:W-:Y:S01]  /*10cf0*/  IABS R218, R8 ;  /* 0x0000000800da7213 */ /* 0x000fe20000000000 */
[----:B------:R-:W-:Y:S02]  /*10d00*/  @!P2 IMAD.IADD R74, R74, 0x1, -R139 ;  /* 0x000000014a4aa824 */ /* 0x000fe400078e0a8b */
[C---:B------:R-:W-:Y:S02]  /*10d10*/  IMAD R211, R139.reuse, R34, R211 ;  /* 0x000000228bd37224 */ /* 0x040fe400078e02d3 */
[C---:B------:R-:W-:Y:S01]  /*10d20*/  IMAD R125, R139.reuse, R31, R125 ;  /* 0x0000001f8b7d7224 */ /* 0x040fe200078e027d */
[C---:B------:R-:W-:Y:S01]  /*10d30*/  ISETP.GT.U32.AND P2, PT, R139.reuse, R74, PT ;  /* 0x0000004a8b00720c */ /* 0x040fe20003f44070 */
[----:B------:R-:W-:Y:S01]  /*10d40*/  @!P5 IMAD.IADD R162, R162, 0x1, -R139 ;  /* 0x00000001a2a2d824 */ /* 0x000fe200078e0a8b */
[----:B------:R-:W-:Y:S01]  /*10d50*/  ISETP.GT.U32.AND P5, PT, R139, R211, PT ;  /* 0x000000d38b00720c */ /* 0x000fe20003fa4070 */
[----:B------:R-:W-:-:S04]  /*10d60*/  IMAD.HI.U32 R20, R103, R14, RZ ;  /* 0x0000000e67147227 */ /* 0x000fc800078e00ff */
[----:B------:R-:W-:-:S04]  /*10d70*/  IMAD.HI.U32 R18, R103, R218, RZ ;  /* 0x000000da67127227 */ /* 0x000fc800078e00ff */
[----:B------:R-:W-:Y:S01]  /*10d80*/  @!P4 IMAD.IADD R32, R32, 0x1, -R139 ;  /* 0x000000012020c824 */ /* 0x000fe200078e0a8b */
[----:B------:R-:W-:Y:S01]  /*10d90*/  ISETP.GT.U32.AND P4, PT, R139, R125, PT ;  /* 0x0000007d8b00720c */ /* 0x000fe20003f84070 */
[----:B------:R-:W-:Y:S01]  /*10da0*/  IMAD.MOV R20, RZ, RZ, -R20 ;  /* 0x000000ffff147224 */ /* 0x000fe200078e0a14 */
[----:B------:R-:W-:Y:S01]  /*10db0*/  @!P2 IADD3 R74, PT, PT, R74, -R139, RZ ;  /* 0x8000008b4a4aa210 */ /* 0x000fe20007ffe0ff */
[----:B------:R-:W-:Y:S01]  /*10dc0*/  IMAD.MOV R18, RZ, RZ, -R18 ;  /* 0x000000ffff127224 */ /* 0x000fe200078e0a12 */
[----:B------:R-:W-:Y:S01]  /*10dd0*/  ISETP.GE.AND P2, PT, R33, RZ, PT ;  /* 0x000000ff2100720c */ /* 0x000fe20003f46270 */
[C---:B------:R-:W-:Y:S02]  /*10de0*/  IMAD R14, R139.reuse, R20, R14 ;  /* 0x000000148b0e7224 */ /* 0x040fe400078e020e */
[----:B------:R-:W-:Y:S02]  /*10df0*/  IMAD R218, R139, R18, R218 ;  /* 0x000000128bda7224 */ /* 0x000fe400078e02da */
[----:B------:R-:W-:-:S02]  /*10e00*/  VIADD R20, R28, 0x151 ;  /* 0x000001511c147836 */ /* 0x000fc40000000000 */
[----:B------:R-:W-:Y:S02]  /*10e10*/  VIADD R18, R28, 0x152 ;  /* 0x000001521c127836 */ /* 0x000fe40000000000 */
[----:B------:R-:W-:Y:S01]  /*10e20*/  @!P5 IMAD.IADD R211, R211, 0x1, -R139 ;  /* 0x00000001d3d3d824 */ /* 0x000fe200078e0a8b */
[----:B------:R-:W-:Y:S01]  /*10e30*/  IABS R31, R20 ;  /* 0x00000014001f7213 */ /* 0x000fe20000000000 */
[----:B------:R-:W-:Y:S01]  /*10e40*/  @!P1 IMAD.MOV R74, RZ, RZ, -R74 ;  /* 0x000000ffff4a9224 */ /* 0x000fe200078e0a4a */
[----:B------:R-:W-:Y:S01]  /*10e50*/  IABS R73, R18 ;  /* 0x0000001200497213 */ /* 0x000fe20000000000 */
[----:B------:R-:W-:Y:S01]  /*10e60*/  @!P3 IMAD.MOV R162, RZ, RZ, -R162 ;  /* 0x000000ffffa2b224 */ /* 0x000fe200078e0aa2 */
[----:B------:R-:W-:Y:S01]  /*10e70*/  ISETP.GT.U32.AND P5, PT, R139, R32, PT ;  /* 0x000000208b00720c */ /* 0x000fe20003fa4070 */
[----:B------:R-:W-:Y:S01]  /*10e80*/  IMAD.HI.U32 R35, R103, R31, RZ ;  /* 0x0000001f67237227 */ /* 0x000fe200078e00ff */
[----:B------:R-:W-:Y:S02]  /*10e90*/  @!P4 IADD3 R125, PT, PT, R125, -R139, RZ ;  /* 0x8000008b7d7dc210 */ /* 0x000fe40007ffe0ff */
[----:B------:R-:W-:Y:S01]  /*10ea0*/  ISETP.GT.U32.AND P1, PT, R139, R211, PT ;  /* 0x000000d38b00720c */ /* 0x000fe20003f24070 */
[----:B------:R-:W-:Y:S01]  /*10eb0*/  IMAD.HI.U32 R40, R103, R73, RZ ;  /* 0x0000004967287227 */ /* 0x000fe200078e00ff */
[----:B------:R-:W-:-:S02]  /*10ec0*/  ISETP.GT.U32.AND P4, PT, R139, R125, PT ;  /* 0x0000007d8b00720c */ /* 0x000fc40003f84070 */
[C---:B------:R-:W-:Y:S01]  /*10ed0*/  ISETP.GT.U32.AND P3, PT, R139.reuse, R14, PT ;  /* 0x0000000e8b00720c */ /* 0x040fe20003f64070 */
[----:B------:R-:W-:Y:S02]  /*10ee0*/  IMAD.MOV R35, RZ, RZ, -R35 ;  /* 0x000000ffff237224 */ /* 0x000fe400078e0a23 */
[----:B------:R-:W-:Y:S02]  /*10ef0*/  IMAD.MOV R40, RZ, RZ, -R40 ;  /* 0x000000ffff287224 */ /* 0x000fe400078e0a28 */
[C---:B------:R-:W-:Y:S02]  /*10f00*/  IMAD R31, R139.reuse, R35, R31 ;  /* 0x000000238b1f7224 */ /* 0x040fe400078e021f */
[----:B------:R-:W-:Y:S01]  /*10f10*/  @!P5 IMAD.IADD R32, R32, 0x1, -R139 ;  /* 0x000000012020d824 */ /* 0x000fe200078e0a8b */
[C---:B------:R-:W-:Y:S01]  /*10f20*/  ISETP.GT.U32.AND P5, PT, R139.reuse, R218, PT ;  /* 0x000000da8b00720c */ /* 0x040fe20003fa4070 */
[----:B------:R-:W-:Y:S02]  /*10f30*/  IMAD R73, R139, R40, R73 ;  /* 0x000000288b497224 */ /* 0x000fe400078e0249 */
[--C-:B------:R-:W-:Y:S01]  /*10f40*/  @!P1 IMAD.IADD R211, R211, 0x1, -R139.reuse ;  /* 0x00000001d3d39824 */ /* 0x100fe200078e0a8b */
[----:B------:R-:W-:Y:S01]  /*10f50*/  ISETP.GT.U32.AND P1, PT, R139, R31, PT ;  /* 0x0000001f8b00720c */ /* 0x000fe20003f24070 */
[----:B------:R-:W-:Y:S01]  /*10f60*/  @!P4 IMAD.IADD R125, R125, 0x1, -R139 ;  /* 0x000000017d7dc824 */ /* 0x000fe200078e0a8b */
[----:B------:R-:W-:Y:S01]  /*10f70*/  ISETP.GT.U32.AND P4, PT, R139, R73, PT ;  /* 0x000000498b00720c */ /* 0x000fe20003f84070 */
[----:B------:R-:W-:Y:S01]  /*10f80*/  VIADD R33, R28, 0x153 ;  /* 0x000001531c217836 */ /* 0x000fe20000000000 */
[----:B------:R-:W-:Y:S01]  /*10f90*/  @!P0 IADD3 R32, PT, PT, -R32, RZ, RZ ;  /* 0x000000ff20208210 */ /* 0x000fe20007ffe1ff */
[----:B------:R-:W-:-:S02]  /*10fa0*/  VIADD R34, R28, 0x154 ;  /* 0x000001541c227836 */ /* 0x000fc40000000000 */
[--C-:B------:R-:W-:Y:S01]  /*10fb0*/  @!P3 IMAD.IADD R14, R14, 0x1, -R139.reuse ;  /* 0x000000010e0eb824 */ /* 0x100fe200078e0a8b */
[----:B------:R-:W-:Y:S01]  /*10fc0*/  IABS R163, R33 ;  /* 0x0000002100a37213 */ /* 0x000fe20000000000 */
[----:B------:R-:W-:Y:S01]  /*10fd0*/  @!P5 IMAD.IADD R218, R218, 0x1, -R139 ;  /* 0x00000001dadad824 */ /* 0x000fe200078e0a8b */
[----:B------:R-:W-:Y:S01]  /*10fe0*/  IABS R115, R34 ;  /* 0x0000002200737213 */ /* 0x000fe20000000000 */
[----:B------:R-:W-:Y:S01]  /*10ff0*/  @!P6 IMAD.MOV R211, RZ, RZ, -R211 ;  /* 0x000000ffffd3e224 */ /* 0x000fe200078e0ad3 */
[----:B------:R-:W-:Y:S01]  /*11000*/  ISETP.GE.AND P5, PT, R8, RZ, PT ;  /* 0x000000ff0800720c */ /* 0x000fe20003fa6270 */
[----:B------:R-:W-:Y:S01]  /*11010*/  IMAD.HI.U32 R35, R103, R163, RZ ;  /* 0x000000a367237227 */ /* 0x000fe200078e00ff */
[----:B------:R-:W-:Y:S01]  /*11020*/  ISETP.GT.U32.AND P0, PT, R139, R218, PT ;  /* 0x000000da8b00720c */ /* 0x000fe20003f04070 */
[----:B------:R-:W-:Y:S01]  /*11030*/  STL [R1+0x5f10], R32 ;  /* 0x005f102001007387 */ /* 0x000fe20000100800 */
[----:B------:R-:W-:Y:S01]  /*11040*/  ISETP.GE.AND P3, PT, R17, RZ, PT ;  /* 0x000000ff1100720c */ /* 0x000fe20003f66270 */
[--C-:B------:R-:W-:Y:S01]  /*11050*/  @!P1 IMAD.IADD R31, R31, 0x1, -R139.reuse ;  /* 0x000000011f1f9824 */ /* 0x100fe200078e0a8b */
[----:B------:R-:W-:Y:S01]  /*11060*/  ISETP.GT.U32.AND P1, PT, R139, R14, PT ;  /* 0x0000000e8b00720c */ /* 0x000fe20003f24070 */
[----:B------:R-:W-:Y:S01]  /*11070*/  IMAD.HI.U32 R37, R103, R115, RZ ;  /* 0x0000007367257227 */ /* 0x000fe200078e00ff */
[----:B------:R-:W-:Y:S03]  /*11080*/  STL [R1+0x5f14], R211 ;  /* 0x005f14d301007387 */ /* 0x000fe60000100800 */
[----:B------:R-:W-:Y:S01]  /*11090*/  @!P4 IMAD.IADD R73, R73, 0x1, -R139 ;  /* 0x000000014949c824 */ /* 0x000fe200078e0a8b */
[----:B------:R-:W-:Y:S01]  /*110a0*/  IADD3 R37, PT, PT, -R37, RZ, RZ ;  /* 0x000000ff25257210 */ /* 0x000fe20007ffe1ff */
[----:B------:R-:W-:Y:S01]  /*110b0*/  IMAD.MOV R35, RZ, RZ, -R35 ;  /* 0x000000ffff237224 */ /* 0x000fe200078e0a23 */
[C---:B------:R-:W-:Y:S01]  /*110c0*/  ISETP.GT.U32.AND P4, PT, R139.reuse, R31, PT ;  /* 0x0000001f8b00720c */ /* 0x040fe20003f84070 */
[C---:B------:R-:W-:Y:S01]  /*110d0*/  VIADD R8, R28.reuse, 0x156 ;  /* 0x000001561c087836 */ /* 0x040fe20000000000 */
[----:B------:R-:W-:Y:S01]  /*110e0*/  ISETP.GT.U32.AND P6, PT, R139, R73, PT ;  /* 0x000000498b00720c */ /* 0x000fe20003fc4070 */
[----:B------:R-:W-:-:S02]  /*110f0*/  VIADD R17, R28, 0x155 ;  /* 0x000001551c117836 */ /* 0x000fc40000000000 */
[C---:B------:R-:W-:Y:S01]  /*11100*/  IMAD R163, R139.reuse, R35, R163 ;  /* 0x000000238ba37224 */ /* 0x040fe200078e02a3 */
[----:B------:R-:W-:Y:S01]  /*11110*/  IABS R35, R8 ;  /* 0x0000000800237213 */ /* 0x000fe20000000000 */
[C---:B------:R-:W-:Y:S01]  /*11120*/  IMAD R115, R139.reuse, R37, R115 ;  /* 0x000000258b737224 */ /* 0x040fe200078e0273 */
[----:B------:R-:W-:Y:S01]  /*11130*/  IABS R225, R17 ;  /* 0x0000001100e17213 */ /* 0x000fe20000000000 */
[----:B------:R-:W-:Y:S01]  /*11140*/  @!P2 IMAD.MOV R125, RZ, RZ, -R125 ;  /* 0x000000ffff7da224 */ /* 0x000fe200078e0a7d */
[C---:B------:R-:W-:Y:S01]  /*11150*/  ISETP.GT.U32.AND P2, PT, R139.reuse, R163, PT ;  /* 0x000000a38b00720c */ /* 0x040fe20003f44070 */
[--C-:B------:R-:W-:Y:S01]  /*11160*/  @!P1 IMAD.IADD R14, R14, 0x1, -R139.reuse ;  /* 0x000000010e0e9824 */ /* 0x100fe200078e0a8b */
[----:B------:R-:W-:Y:S01]  /*11170*/  ISETP.GE.AND P1, PT, R20, RZ, PT ;  /* 0x000000ff1400720c */ /* 0x000fe20003f26270 */
[----:B------:R-:W-:Y:S01]  /*11180*/  @!P0 IMAD.IADD R218, R218, 0x1, -R139 ;  /* 0x00000001dada8824 */ /* 0x000fe200078e0a8b */
[----:B------:R-:W-:Y:S01]  /*11190*/  ISETP.GT.U32.AND P0, PT, R139, R115, PT ;  /* 0x000000738b00720c */ /* 0x000fe20003f04070 */
[----:B------:R-:W-:-:S02]  /*111a0*/  IMAD.MOV.U32 R20, RZ, RZ, R35 ;  /* 0x000000ffff147224 */ /* 0x000fc400078e0023 */
[----:B------:R-:W-:-:S04]  /*111b0*/  IMAD.HI.U32 R35, R103, R225, RZ ;  /* 0x000000e167237227 */ /* 0x000fc800078e00ff */
[----:B------:R-:W-:Y:S01]  /*111c0*/  @!P6 IMAD.IADD R73, R73, 0x1, -R139 ;  /* 0x000000014949e824 */ /* 0x000fe200078e0a8b */
[----:B------:R-:W-:Y:S01]  /*111d0*/  ISETP.GE.AND P6, PT, R33, RZ, PT ;  /* 0x000000ff2100720c */ /* 0x000fe20003fc6270 */
[----:B------:R-:W-:Y:S01]  /*111e0*/  IMAD.MOV R33, RZ, RZ, -R35 ;  /* 0x000000ffff217224 */ /* 0x000fe200078e0a23 */
[----:B------:R-:W-:Y:S01]  /*111f0*/  @!P2 IADD3 R163, PT, PT, R163, -R139, RZ ;  /* 0x8000008ba3a3a210 */ /* 0x000fe20007ffe0ff */
[----:B------:R-:W-:Y:S01]  /*11200*/  @!P4 IMAD.IADD R31, R31, 0x1, -R139 ;  /* 0x000000011f1fc824 */ /* 0x000fe200078e0a8b */
[----:B------:R-:W-:Y:S01]  /*11210*/  ISETP.GE.AND P4, PT, R18, RZ, PT ;  /* 0x000000ff1200720c */ /* 0x000fe20003f86270 */
[----:B------:R-:W-:Y:S01]  /*11220*/  IMAD R225, R139, R33, R225 ;  /* 0x000000218be17224 */ /* 0x000fe200078e02e1 */
[----:B------:R-:W-:Y:S01]  /*11230*/  ISETP.GE.AND P2, PT, R34, RZ, PT ;  /* 0x000000ff2200720c */ /* 0x000fe20003f46270 */
[----:B------:R-:W-:-:S04]  /*11240*/  IMAD.HI.U32 R18, R103, R20, RZ ;  /* 0x0000001467127227 */ /* 0x000fc800078e00ff */
[----:B------:R-:W-:Y:S01]  /*11250*/  @!P0 IMAD.IADD R115, R115, 0x1, -R139 ;  /* 0x0000000173738824 */ /* 0x000fe200078e0a8b */
[C---:B------:R-:W-:Y:S01]  /*11260*/  ISETP.GT.U32.AND P0, PT, R139.reuse, R163, PT ;  /* 0x000000a38b00720c */ /* 0x040fe20003f04070 */
[----:B------:R-:W-:Y:S01]  /*11270*/  @!P1 IMAD.MOV R31, RZ, RZ, -R31 ;  /* 0x000000ffff1f9224 */ /* 0x000fe200078e0a1f */
[----:B------:R-:W-:Y:S01]  /*11280*/  ISETP.GT.U32.AND P1, PT, R139, R225, PT ;  /* 0x000000e18b00720c */ /* 0x000fe20003f24070 */
[----:B------:R-:W-:Y:S02]  /*11290*/  IMAD.MOV R18, RZ, RZ, -R18 ;  /* 0x000000ffff127224 */ /* 0x000fe400078e0a12 */
[----:B------:R-:W-:Y:S01]  /*112a0*/  @!P3 IMAD.MOV R14, RZ, RZ, -R14 ;  /* 0x000000ffff0eb224 */ /* 0x000fe200078e0a0e */
[----:B------:R-:W-:Y:S01]  /*112b0*/  ISETP.GE.AND P3, PT, R17, RZ, PT ;  /* 0x000000ff1100720c */ /* 0x000fe20003f66270 */
[----:B------:R-:W-:Y:S01]  /*112c0*/  IMAD R20, R139, R18, R20 ;  /* 0x000000128b147224 */ /* 0x000fe200078e0214 */
[C---:B------:R-:W-:Y:S01]  /*112d0*/  IADD3 R17, PT, PT, R28.reuse, 0x158, RZ ;  /* 0x000001581c117810 */ /* 0x040fe20007ffe0ff */
[----:B------:R-:W-:-:S02]  /*112e0*/  VIADD R18, R28, 0x157 ;  /* 0x000001571c127836 */ /* 0x000fc40000000000 */
[----:B------:R-:W-:Y:S01]  /*112f0*/  @!P4 IMAD.MOV R73, RZ, RZ, -R73 ;  /* 0x000000ffff49c224 */ /* 0x000fe200078e0a49 */
[----:B------:R-:W-:Y:S01]  /*11300*/  IABS R228, R17 ;  /* 0x0000001100e47213 */ /* 0x000fe20000000000 */
[--C-:B------:R-:W-:Y:S01]  /*11310*/  @!P0 IMAD.IADD R163, R163, 0x1, -R139.reuse ;  /* 0x00000001a3a38824 */ /* 0x100fe200078e0a8b */
[----:B------:R-:W-:Y:S01]  /*11320*/  IABS R124, R18 ;  /* 0x00000012007c7213 */ /* 0x000fe20000000000 */
[----:B------:R-:W-:Y:S01]  /*11330*/  @!P1 IMAD.IADD R225, R225, 0x1, -R139 ;  /* 0x00000001e1e19824 */ /* 0x000fe200078e0a8b */
[----:B------:R-:W-:Y:S01]  /*11340*/  ISETP.GE.AND P1, PT, R17, RZ, PT ;  /* 0x000000ff1100720c */ /* 0x000fe20003f26270 */
[----:B------:R-:W-:Y:S01]  /*11350*/  @!P6 IMAD.MOV R163, RZ, RZ, -R163 ;  /* 0x000000ffffa3e224 */ /* 0x000fe200078e0aa3 */
[----:B------:R-:W-:Y:S01]  /*11360*/  ISETP.GT.U32.AND P4, PT, R139, R20, PT ;  /* 0x000000148b00720c */ /* 0x000fe20003f84070 */
[----:B------:R-:W-:Y:S01]  /*11370*/  IMAD.HI.U32 R17, R103, R124, RZ ;  /* 0x0000007c67117227 */ /* 0x000fe200078e00ff */
[----:B------:R-:W-:Y:S02]  /*11380*/  ISETP.GT.U32.AND P6, PT, R139, R225, PT ;  /* 0x000000e18b00720c */ /* 0x000fe40003fc4070 */
[----:B------:R-:W-:Y:S01]  /*11390*/  ISETP.GE.AND P0, PT, R8, RZ, PT ;  /* 0x000000ff0800720c */ /* 0x000fe20003f06270 */
[----:B------:R-:W-:Y:S01]  /*113a0*/  @!P5 IMAD.MOV R218, RZ, RZ, -R218 ;  /* 0x000000ffffdad224 */ /* 0x000fe200078e0ada */
[----:B------:R-:W-:Y:S01]  /*113b0*/  IADD3 R17, PT, PT, -R17, RZ, RZ ;  /* 0x000000ff11117210 */ /* 0x000fe20007ffe1ff */
[----:B------:R-:W-:Y:S01]  /*113c0*/  IMAD.HI.U32 R8, R103, R228, RZ ;  /* 0x000000e467087227 */ /* 0x000fe200078e00ff */
[----:B------:R-:W-:-:S03]  /*113d0*/  ISETP.GT.U32.AND P5, PT, R139, R115, PT ;  /* 0x000000738b00720c */ /* 0x000fc60003fa4070 */
[----:B------:R-:W-:Y:S02]  /*113e0*/  IMAD R124, R139, R17, R124 ;  /* 0x000000118b7c7224 */ /* 0x000fe400078e027c */
[--C-:B------:R-:W-:Y:S02]  /*113f0*/  @!P4 IMAD.IADD R20, R20, 0x1, -R139.reuse ;  /* 0x000000011414c824 */ /* 0x100fe400078e0a8b */
[--C-:B------:R-:W-:Y:S01]  /*11400*/  @!P6 IMAD.IADD R225, R225, 0x1, -R139.reuse ;  /* 0x00000001e1e1e824 */ /* 0x100fe200078e0a8b */
[C---:B------:R-:W-:Y:S01]  /*11410*/  ISETP.GT.U32.AND P6, PT, R139.reuse, R124, PT ;  /* 0x0000007c8b00720c */ /* 0x040fe20003fc4070 */
[----:B------:R-:W-:Y:S01]  /*11420*/  IMAD.MOV R8, RZ, RZ, -R8 ;  /* 0x000000ffff087224 */ /* 0x000fe200078e0a08 */
[----:B------:R-:W-:Y:S01]  /*11430*/  ISETP.GT.U32.AND P4, PT, R139, R20, PT ;  /* 0x000000148b00720c */ /* 0x000fe20003f84070 */
[----:B------:R-:W-:Y:S02]  /*11440*/  VIADD R72, R28, 0x159 ;  /* 0x000001591c487836 */ /* 0x000fe40000000000 */
[----:B------:R-:W-:Y:S01]  /*11450*/  @!P5 IMAD.IADD R115, R115, 0x1, -R139 ;  /* 0x000000017373d824 */ /* 0x000fe200078e0a8b */
[----:B------:R-:W-:Y:S01]  /*11460*/  ISETP.GE.AND P5, PT, R18, RZ, PT ;  /* 0x000000ff1200720c */ /* 0x000fe20003fa6270 */
[----:B------:R-:W-:-:S02]  /*11470*/  IMAD R228, R139, R8, R228 ;  /* 0x000000088be47224 */ /* 0x000fc400078e02e4 */
[----:B------:R-:W-:Y:S01]  /*11480*/  @!P2 IMAD.MOV R115, RZ, RZ, -R115 ;  /* 0x000000ffff73a224 */ /* 0x000fe200078e0a73 */
[----:B------:R-:W-:Y:S01]  /*11490*/  ISETP.GE.AND P2, PT, R72, RZ, PT ;  /* 0x000000ff4800720c */ /* 0x000fe20003f46270 */
[----:B------:R-:W-:Y:S01]  /*114a0*/  @!P3 IMAD.MOV R225, RZ, RZ, -R225 ;  /* 0x000000ffffe1b224 */ /* 0x000fe200078e0ae1 */
[C---:B------:R-:W-:Y:S01]  /*114b0*/  ISETP.GT.U32.AND P3, PT, R139.reuse, R228, PT ;  /* 0x000000e48b00720c */ /* 0x040fe20003f64070 */
[--C-:B------:R-:W-:Y:S01]  /*114c0*/  @!P6 IMAD.IADD R124, R124, 0x1, -R139.reuse ;  /* 0x000000017c7ce824 */ /* 0x100fe200078e0a8b */
[----:B------:R-:W-:Y:S01]  /*114d0*/  IABS R72, R72 ;  /* 0x0000004800487213 */ /* 0x000fe20000000000 */
[----:B------:R-:W-:Y:S02]  /*114e0*/  @!P4 IMAD.IADD R20, R20, 0x1, -R139 ;  /* 0x000000011414c824 */ /* 0x000fe400078e0a8b */
[----:B------:R-:W-:Y:S01]  /*114f0*/  VIADD R41, R28, 0x15b ;  /* 0x0000015b1c297836 */ /* 0x000fe20000000000 */
[----:B------:R-:W-:Y:S01]  /*11500*/  ISETP.GT.U32.AND P6, PT, R139, R124, PT ;  /* 0x0000007c8b00720c */ /* 0x000fe20003fc4070 */
[----:B------:R-:W-:-:S04]  /*11510*/  IMAD.HI.U32 R18, R103, R72, RZ ;  /* 0x0000004867127227 */ /* 0x000fc800078e00ff */
[----:B------:R-:W-:Y:S01]  /*11520*/  @!P0 IMAD.MOV R20, RZ, RZ, -R20 ;  /* 0x000000ffff148224 */ /* 0x000fe200078e0a14 */
[----:B------:R-:W-:Y:S01]  /*11530*/  IADD3 R18, PT, PT, -R18, RZ, RZ ;  /* 0x000000ff12127210 */ /* 0x000fe20007ffe1ff */
[----:B------:R-:W-:Y:S01]  /*11540*/  VIADD R8, R28, 0x15c ;  /* 0x0000015c1c087836 */ /* 0x000fe20000000000 */
[----:B------:R-:W-:Y:S01]  /*11550*/  ISETP.GE.AND P0, PT, R41, RZ, PT ;  /* 0x000000ff2900720c */ /* 0x000fe20003f06270 */
[----:B------:R-:W-:Y:S01]  /*11560*/  @!P3 IMAD.IADD R228, R228, 0x1, -R139 ;  /* 0x00000001e4e4b824 */ /* 0x000fe200078e0a8b */
[----:B------:R-:W-:Y:S01]  /*11570*/  IABS R41, R41 ;  /* 0x0000002900297213 */ /* 0x000fe20000000000 */
[C---:B------:R-:W-:Y:S01]  /*11580*/  IMAD R72, R139.reuse, R18, R72 ;  /* 0x000000128b487224 */ /* 0x040fe200078e0248 */
[----:B------:R-:W-:Y:S01]  /*11590*/  IABS R109, R8 ;  /* 0x00000008006d7213 */ /* 0x000fe20000000000 */
[----:B------:R-:W-:Y:S01]  /*115a0*/  VIADD R57, R28, 0x15a ;  /* 0x0000015a1c397836 */ /* 0x000fe20000000000 */
[----:B------:R-:W-:Y:S01]  /*115b0*/  ISETP.GT.U32.AND P3, PT, R139, R228, PT ;  /* 0x000000e48b00720c */ /* 0x000fe20003f64070 */
[----:B------:R-:W-:-:S03]  /*115c0*/  IMAD.HI.U32 R18, R103, R41, RZ ;  /* 0x0000002967127227 */ /* 0x000fc600078e00ff */
[----:B------:R-:W-:Y:S01]  /*115d0*/  ISETP.GE.AND P4, PT, R57, RZ, PT ;  /* 0x000000ff3900720c */ /* 0x000fe20003f86270 */
[----:B------:R-:W-:Y:S01]  /*115e0*/  @!P6 IMAD.IADD R124, R124, 0x1, -R139 ;  /* 0x000000017c7ce824 */ /* 0x000fe200078e0a8b */
[----:B------:R-:W-:Y:S01]  /*115f0*/  IADD3 R18, PT, PT, -R18, RZ, RZ ;  /* 0x000000ff12127210 */ /* 0x000fe20007ffe1ff */
[----:B------:R-:W-:Y:S01]  /*11600*/  IMAD.HI.U32 R33, R103, R109, RZ ;  /* 0x0000006d67217227 */ /* 0x000fe200078e00ff */
[C---:B------:R-:W-:Y:S02]  /*11610*/  ISETP.GT.U32.AND P6, PT, R139.reuse, R72, PT ;  /* 0x000000488b00720c */ /* 0x040fe40003fc4070 */
[----:B------:R-:W-:Y:S01]  /*11620*/  IABS R57, R57 ;  /* 0x0000003900397213 */ /* 0x000fe20000000000 */
[----:B------:R-:W-:Y:S02]  /*11630*/  IMAD.MOV R33, RZ, RZ, -R33 ;  /* 0x000000ffff217224 */ /* 0x000fe400078e0a21 */
[----:B------:R-:W-:Y:S02]  /*11640*/  IMAD R41, R139, R18, R41 ;  /* 0x000000128b297224 */ /* 0x000fe400078e0229 */
[----:B------:R-:W-:-:S04]  /*11650*/  IMAD.HI.U32 R17, R103, R57, RZ ;  /* 0x0000003967117227 */ /* 0x000fc800078e00ff */
[C---:B------:R-:W-:Y:S01]  /*11660*/  IMAD R109, R139.reuse, R33, R109 ;  /* 0x000000218b6d7224 */ /* 0x040fe200078e026d */
[----:B------:R-:W-:Y:S01]  /*11670*/  IADD3 R33, PT, PT, R28, 0x160, RZ ;  /* 0x000001601c217810 */ /* 0x000fe20007ffe0ff */
[----:B------:R-:W-:Y:S01]  /*11680*/  @!P3 IMAD.IADD R228, R228, 0x1, -R139 ;  /* 0x00000001e4e4b824 */ /* 0x000fe200078e0a8b */
[C---:B------:R-:W-:Y:S01]  /*11690*/  ISETP.GT.U32.AND P3, PT, R139.reuse, R41, PT ;  /* 0x000000298b00720c */ /* 0x040fe20003f64070 */
[----:B------:R-:W-:Y:S01]  /*116a0*/  IMAD.MOV R17, RZ, RZ, -R17 ;  /* 0x000000ffff117224 */ /* 0x000fe200078e0a11 */
[----:B------:R-:W-:Y:S01]  /*116b0*/  IABS R118, R33 ;  /* 0x0000002100767213 */ /* 0x000fe20000000000 */
[----:B------:R-:W-:Y:S02]  /*116c0*/  VIADD R40, R28, 0x15d ;  /* 0x0000015d1c287836 */ /* 0x000fe40000000000 */
[----:B------:R-:W-:Y:S01]  /*116d0*/  @!P6 IMAD.IADD R72, R72, 0x1, -R139 ;  /* 0x000000014848e824 */ /* 0x000fe200078e0a8b */
[C---:B------:R-:W-:Y:S01]  /*116e0*/  ISETP.GT.U32.AND P6, PT, R139.reuse, R109, PT ;  /* 0x0000006d8b00720c */ /* 0x040fe20003fc4070 */
[----:B------:R-:W-:Y:S01]  /*116f0*/  IMAD R57, R139, R17, R57 ;  /* 0x000000118b397224 */ /* 0x000fe200078e0239 */
[----:B------:R-:W-:Y:S01]  /*11700*/  IABS R17, R40 ;  /* 0x0000002800117213 */ /* 0x000fe20000000000 */
[----:B------:R-:W-:-:S02]  /*11710*/  VIADD R37, R28, 0x15e ;  /* 0x0000015e1c257836 */ /* 0x000fc40000000000 */
[----:B------:R-:W-:Y:S01]  /*11720*/  @!P5 IMAD.MOV R124, RZ, RZ, -R124 ;  /* 0x000000ffff7cd224 */ /* 0x000fe200078e0a7c */
[----:B------:R-:W-:Y:S01]  /*11730*/  ISETP.GT.U32.AND P5, PT, R139, R57, PT ;  /* 0x000000398b00720c */ /* 0x000fe20003fa4070 */
[----:B------:R-:W-:Y:S01]  /*11740*/  IMAD.HI.U32 R18, R103, R17, RZ ;  /* 0x0000001167127227 */ /* 0x000fe200078e00ff */
[----:B------:R-:W-:-:S03]  /*11750*/  IABS R192, R37 ;  /* 0x0000002500c07213 */ /* 0x000fc60000000000 */
[--C-:B------:R-:W-:Y:S02]  /*11760*/  @!P3 IMAD.IADD R41, R41, 0x1, -R139.reuse ;  /* 0x000000012929b824 */ /* 0x100fe400078e0a8b */
[----:B------:R-:W-:Y:S02]  /*11770*/  IMAD.MOV R18, RZ, RZ, -R18 ;  /* 0x000000ffff127224 */ /* 0x000fe400078e0a12 */
[----:B------:R-:W-:Y:S01]  /*11780*/  @!P6 IMAD.IADD R109, R109, 0x1, -R139 ;  /* 0x000000016d6de824 */ /* 0x000fe200078e0a8b */
[C---:B------:R-:W-:Y:S01]  /*11790*/  ISETP.GT.U32.AND P6, PT, R139.reuse, R41, PT ;  /* 0x000000298b00720c */ /* 0x040fe20003fc4070 */
[----:B------:R-:W-:Y:S02]  /*117a0*/  IMAD R17, R139, R18, R17 ;  /* 0x000000128b117224 */ /* 0x000fe400078e0211 */
[----:B------:R-:W-:-:S04]  /*117b0*/  IMAD.HI.U32 R18, R103, R192, RZ ;  /* 0x000000c067127227 */ /* 0x000fc800078e00ff */
[----:B------:R-:W-:Y:S02]  /*117c0*/  IMAD.MOV R18, RZ, RZ, -R18 ;  /* 0x000000ffff127224 */ /* 0x000fe400078e0a12 */
[--C-:B------:R-:W-:Y:S01]  /*117d0*/  @!P5 IMAD.IADD R57, R57, 0x1, -R139.reuse ;  /* 0x000000013939d824 */ /* 0x100fe200078e0a8b */
[C---:B------:R-:W-:Y:S01]  /*117e0*/  ISETP.GT.U32.AND P5, PT, R139.reuse, R72, PT ;  /* 0x000000488b00720c */ /* 0x040fe20003fa4070 */
[----:B------:R-:W-:Y:S01]  /*117f0*/  IMAD R192, R139, R18, R192 ;  /* 0x000000128bc07224 */ /* 0x000fe200078e02c0 */
[C---:B------:R-:W-:Y:S01]  /*11800*/  IADD3 R18, PT, PT, R28.reuse, 0x161, RZ ;  /* 0x000001611c127810 */ /* 0x040fe20007ffe0ff */
[----:B------:R-:W-:Y:S01]  /*11810*/  @!P6 IMAD.IADD R41, R41, 0x1, -R139 ;  /* 0x000000012929e824 */ /* 0x000fe200078e0a8b */
[C---:B------:R-:W-:Y:S01]  /*11820*/  ISETP.GT.U32.AND P3, PT, R139.reuse, R57, PT ;  /* 0x000000398b00720c */ /* 0x040fe20003f64070 */
[C---:B------:R-:W-:Y:S01]  /*11830*/  VIADD R34, R28.reuse, 0x15f ;  /* 0x0000015f1c227836 */ /* 0x040fe20000000000 */
[C---:B------:R-:W-:Y:S01]  /*11840*/  ISETP.GT.U32.AND P6, PT, R139.reuse, R192, PT ;  /* 0x000000c08b00720c */ /* 0x040fe20003fc4070 */
[----:B------:R-:W-:Y:S01]  /*11850*/  @!P1 IMAD.MOV R228, RZ, RZ, -R228 ;  /* 0x000000ffffe49224 */ /* 0x000fe200078e0ae4 */
[----:B------:R-:W-:Y:S01]  /*11860*/  IABS R196, R18 ;  /* 0x0000001200c47213 */ /* 0x000fe20000000000 */
[----:B------:R-:W-:Y:S01]  /*11870*/  @!P0 IMAD.MOV R41, RZ, RZ, -R41 ;  /* 0x000000ffff298224 */ /* 0x000fe200078e0a29 */
[----:B------:R-:W-:Y:S01]  /*11880*/  IABS R132, R34 ;  /* 0x0000002200847213 */ /* 0x000fe20000000000 */
[----:B------:R-:W-:Y:S01]  /*11890*/  VIADD R46, R28, 0x16f ;  /* 0x0000016f1c2e7836 */ /* 0x000fe20000000000 */
[C---:B------:R-:W-:Y:S01]  /*118a0*/  ISETP.GT.U32.AND P1, PT, R139.reuse, R109, PT ;  /* 0x0000006d8b00720c */ /* 0x040fe20003f24070 */
[----:B------:R-:W-:Y:S01]  /*118b0*/  @!P5 IMAD.IADD R72, R72, 0x1, -R139 ;  /* 0x000000014848d824 */ /* 0x000fe200078e0a8b */
[----:B------:R-:W-:Y:S01]  /*118c0*/  ISETP.GT.U32.AND P5, PT, R139, R17, PT ;  /* 0x000000118b00720c */ /* 0x000fe20003fa4070 */
[----:B------:R-:W-:Y:S01]  /*118d0*/  IMAD.HI.U32 R35, R103, R132, RZ ;  /* 0x0000008467237227 */ /* 0x000fe200078e00ff */
[----:B------:R-:W-:-:S02]  /*118e0*/  ISETP.GE.AND P0, PT, R34, RZ, PT ;  /* 0x000000ff2200720c */ /* 0x000fc40003f06270 */
[----:B------:R-:W-:Y:S01]  /*118f0*/  @!P2 IADD3 R72, PT, PT, -R72, RZ, RZ ;  /* 0x000000ff4848a210 */ /* 0x000fe20007ffe1ff */
[--C-:B------:R-:W-:Y:S01]  /*11900*/  @!P3 IMAD.IADD R57, R57, 0x1, -R139.reuse ;  /* 0x000000013939b824 */ /* 0x100fe200078e0a8b */
[----:B------:R-:W-:Y:S01]  /*11910*/  ISETP.GE.AND P3, PT, R8, RZ, PT ;  /* 0x000000ff0800720c */ /* 0x000fe20003f66270 */
[----:B------:R-:W-:Y:S02]  /*11920*/  @!P6 IMAD.IADD R192, R192, 0x1, -R139 ;  /* 0x00000001c0c0e824 */ /* 0x000fe400078e0a8b */
[----:B------:R-:W-:Y:S02]  /*11930*/  IMAD.MOV R35, RZ, RZ, -R35 ;  /* 0x000000ffff237224 */ /* 0x000fe400078e0a23 */
[----:B------:R-:W-:Y:S01]  /*11940*/  @!P4 IMAD.MOV R57, RZ, RZ, -R57 ;  /* 0x000000ffff39c224 */ /* 0x000fe200078e0a39 */
[C---:B------:R-:W-:Y:S01]  /*11950*/  ISETP.GT.U32.AND P4, PT, R139.reuse, R192, PT ;  /* 0x000000c08b00720c */ /* 0x040fe20003f84070 */
[----:B------:R-:W-:Y:S02]  /*11960*/  IMAD R132, R139, R35, R132 ;  /* 0x000000238b847224 */ /* 0x000fe400078e0284 */
[----:B------:R-:W-:-:S03]  /*11970*/  IMAD.HI.U32 R35, R103, R196, RZ ;  /* 0x000000c467237227 */ /* 0x000fc600078e00ff */
[----:B------:R-:W-:Y:S01]  /*11980*/  ISETP.GT.U32.AND P6, PT, R139, R132, PT ;  /* 0x000000848b00720c */ /* 0x000fe20003fc4070 */
[----:B------:R-:W-:Y:S02]  /*11990*/  IMAD.MOV R35, RZ, RZ, -R35 ;  /* 0x000000ffff237224 */ /* 0x000fe400078e0a23 */
[----:B------:R-:W-:-:S04]  /*119a0*/  IMAD.HI.U32 R8, R103, R118, RZ ;  /* 0x0000007667087227 */ /* 0x000fc800078e00ff */
[C---:B------:R-:W-:Y:S02]  /*119b0*/  IMAD R196, R139.reuse, R35, R196 ;  /* 0x000000238bc47224 */ /* 0x040fe400078e02c4 */
[----:B------:R-:W-:Y:S02]  /*119c0*/  IMAD.MOV R8, RZ, RZ, -R8 ;  /* 0x000000ffff087224 */ /* 0x000fe400078e0a08 */
[--C-:B------:R-:W-:Y:S01]  /*119d0*/  @!P4 IMAD.IADD R192, R192, 0x1, -R139.reuse ;  /* 0x00000001c0c0c824 */ /* 0x100fe200078e0a8b */
[----:B------:R-:W-:Y:S01]  /*119e0*/  ISETP.GT.U32.AND P4, PT, R139, R196, PT ;  /* 0x000000c48b00720c */ /* 0x000fe20003f84070 */
[--C-:B------:R-:W-:Y:S01]  /*119f0*/  @!P1 IMAD.IADD R109, R109, 0x1, -R139.reuse ;  /* 0x000000016d6d9824 */ /* 0x100fe200078e0a8b */
[----:B------:R-:W-:Y:S01]  /*11a00*/  ISETP.GE.AND P1, PT, R40, RZ, PT ;  /* 0x000000ff2800720c */ /* 0x000fe20003f26270 */
[----:B------:R-:W-:Y:S01]  /*11a10*/  @!P5 IMAD.IADD R17, R17, 0x1, -R139 ;  /* 0x000000011111d824 */ /* 0x000fe200078e0a8b */
[----:B------:R-:W-:Y:S01]  /*11a20*/  @!P6 IADD3 R132, PT, PT, R132, -R139, RZ ;  /* 0x8000008b8484e210 */ /* 0x000fe20007ffe0ff */
[----:B------:R-:W-:Y:S01]  /*11a30*/  IMAD R118, R139, R8, R118 ;  /* 0x000000088b767224 */ /* 0x000fe200078e0276 */
[----:B------:R-:W-:Y:S01]  /*11a40*/  ISETP.GE.AND P5, PT, R37, RZ, PT ;  /* 0x000000ff2500720c */ /* 0x000fe20003fa6270 */
[----:B------:R-:W-:Y:S01]  /*11a50*/  @!P3 IMAD.MOV R109, RZ, RZ, -R109 ;  /* 0x000000ffff6db224 */ /* 0x000fe200078e0a6d */
[C---:B------:R-:W-:Y:S01]  /*11a60*/  ISETP.GT.U32.AND P2, PT, R139.reuse, R17, PT ;  /* 0x000000118b00720c */ /* 0x040fe20003f44070 */
[C---:B------:R-:W-:Y:S01]  /*11a70*/  VIADD R35, R28.reuse, 0x163 ;  /* 0x000001631c237836 */ /* 0x040fe20000000000 */
[C---:B------:R-:W-:Y:S01]  /*11a80*/  ISETP.GT.U32.AND P3, PT, R139.reuse, R118, PT ;  /* 0x000000768b00720c */ /* 0x040fe20003f64070 */
[----:B------:R-:W-:Y:S01]  /*11a90*/  VIADD R8, R28, 0x162 ;  /* 0x000001621c087836 */ /* 0x000fe20000000000 */
[----:B------:R-:W-:Y:S01]  /*11aa0*/  ISETP.GE.AND P6, PT, R18, RZ, PT ;  /* 0x000000ff1200720c */ /* 0x000fe20003fc6270 */
[----:B------:R-:W-:Y:S01]  /*11ab0*/  @!P4 IMAD.IADD R196, R196, 0x1, -R139 ;  /* 0x00000001c4c4c824 */ /* 0x000fe200078e0a8b */
[----:B------:R-:W-:Y:S01]  /*11ac0*/  IABS R47, R35 ;  /* 0x00000023002f7213 */ /* 0x000fe20000000000 */
[C---:B------:R-:W-:Y:S01]  /*11ad0*/  VIADD R18, R28.reuse, 0x165 ;  /* 0x000001651c127836 */ /* 0x040fe20000000000 */
[----:B------:R-:W-:Y:S01]  /*11ae0*/  IABS R188, R8 ;  /* 0x0000000800bc7213 */ /* 0x000fe20000000000 */
[----:B--2---:R-:W-:Y:S01]  /*11af0*/  VIADD R222, R28, 0x1d9 ;  /* 0x000001d91cde7836 */ /* 0x004fe20000000000 */
[----:B------:R-:W-:Y:S01]  /*11b00*/  ISETP.GT.U32.AND P4, PT, R139, R196, PT ;  /* 0x000000c48b00720c */ /* 0x000fe20003f84070 */
[----:B------:R-:W-:Y:S01]  /*11b10*/  IMAD.HI.U32 R34, R103, R47, RZ ;  /* 0x0000002f67227227 */ /* 0x000fe200078e00ff */
[----:B------:R-:W-:-:S02]  /*11b20*/  IABS R214, R18 ;  /* 0x0000001200d67213 */ /* 0x000fc40000000000 */
[----:B------:R-:W-:Y:S01]  /*11b30*/  IABS R173, R222 ;  /* 0x000000de00ad7213 */ /* 0x000fe20000000000 */
[--C-:B------:R-:W-:Y:S01]  /*11b40*/  @!P2 IMAD.IADD R17, R17, 0x1, -R139.reuse ;  /* 0x000000011111a824 */ /* 0x100fe200078e0a8b */
[----:B------:R-:W-:Y:S01]  /*11b50*/  ISETP.GE.AND P2, PT, R33, RZ, PT ;  /* 0x000000ff2100720c */ /* 0x000fe20003f46270 */
[----:B------:R-:W-:Y:S01]  /*11b60*/  @!P3 IMAD.IADD R118, R118, 0x1, -R139 ;  /* 0x000000017676b824 */ /* 0x000fe200078e0a8b */
[----:B------:R-:W-:Y:S01]  /*11b70*/  ISETP.GT.U32.AND P3, PT, R139, R132, PT ;  /* 0x000000848b00720c */ /* 0x000fe20003f64070 */
[----:B------:R-:W-:Y:S02]  /*11b80*/  IMAD.MOV R34, RZ, RZ, -R34 ;  /* 0x000000ffff227224 */ /* 0x000fe400078e0a22 */
[----:B------:R-:W-:-:S04]  /*11b90*/  IMAD.HI.U32 R37, R103, R188, RZ ;  /* 0x000000bc67257227 */ /* 0x000fc800078e00ff */
[----:B------:R-:W-:Y:S01]  /*11ba0*/  @!P1 IMAD.MOV R17, RZ, RZ, -R17 ;  /* 0x000000ffff119224 */ /* 0x000fe200078e0a11 */
[C---:B------:R-:W-:Y:S01]  /*11bb0*/  ISETP.GT.U32.AND P1, PT, R139.reuse, R118, PT ;  /* 0x000000768b00720c */ /* 0x040fe20003f24070 */
[C---:B------:R-:W-:Y:S02]  /*11bc0*/  IMAD R47, R139.reuse, R34, R47 ;  /* 0x000000228b2f7224 */ /* 0x040fe400078e022f */
[----:B------:R-:W-:Y:S02]  /*11bd0*/  IMAD.MOV R37, RZ, RZ, -R37 ;  /* 0x000000ffff257224 */ /* 0x000fe400078e0a25 */
[----:B------:R-:W-:Y:S01]  /*11be0*/  VIADD R33, R28, 0x164 ;  /* 0x000001641c217836 */ /* 0x000fe20000000000 */
[----:B------:R-:W-:Y:S01]  /*11bf0*/  @!P3 IADD3 R132, PT, PT, R132, -R139, RZ ;  /* 0x8000008b8484b210 */ /* 0x000fe20007ffe0ff */
[----:B------:R-:W-:Y:S01]  /*11c00*/  @!P4 IMAD.IADD R196, R196, 0x1, -R139 ;  /* 0x00000001c4c4c824 */ /* 0x000fe200078e0a8b */
[C---:B------:R-:W-:Y:S01]  /*11c10*/  ISETP.GT.U32.AND P4, PT, R139.reuse, R47, PT ;  /* 0x0000002f8b00720c */ /* 0x040fe20003f84070 */
[----:B------:R-:W-:Y:S01]  /*11c20*/  IMAD R188, R139, R37, R188 ;  /* 0x000000258bbc7224 */ /* 0x000fe200078e02bc */
[----:B------:R-:W-:Y:S01]  /*11c30*/  IABS R187, R33 ;  /* 0x0000002100bb7213 */ /* 0x000fe20000000000 */
[----:B------:R-:W-:-:S03]  /*11c40*/  IMAD.HI.U32 R34, R103, R214, RZ ;  /* 0x000000d667227227 */ /* 0x000fc600078e00ff */
[----:B------:R-:W-:Y:S01]  /*11c50*/  ISETP.GT.U32.AND P3, PT, R139, R188, PT ;  /* 0x000000bc8b00720c */ /* 0x000fe20003f64070 */
[----:B------:R-:W-:Y:S01]  /*11c60*/  @!P1 IMAD.IADD R118, R118, 0x1, -R139 ;  /* 0x0000000176769824 */ /* 0x000fe200078e0a8b */
[----:B------:R-:W-:Y:S01]  /*11c70*/  ISETP.GE.AND P1, PT, R8, RZ, PT ;  /* 0x000000ff0800720c */ /* 0x000fe20003f26270 */
[----:B------:R-:W-:-:S04]  /*11c80*/  IMAD.HI.U32 R37, R103, R187, RZ ;  /* 0x000000bb67257227 */ /* 0x000fc800078e00ff */
[----:B------:R-:W-:Y:S01]  /*11c90*/  VIADD R8, R28, 0x166 ;  /* 0x000001661c087836 */ /* 0x000fe20000000000 */
[----:B------:R-:W-:Y:S01]  /*11ca0*/  @!P4 IADD3 R47, PT, PT, R47, -R139, RZ ;  /* 0x8000008b2f2fc210 */ /* 0x000fe20007ffe0ff */
[----:B------:R-:W-:Y:S02]  /*11cb0*/  IMAD.MOV R37, RZ, RZ, -R37 ;  /* 0x000000ffff257224 */ /* 0x000fe400078e0a25 */
[----:B------:R-:W-:Y:S01]  /*11cc0*/  IMAD.MOV R34, RZ, RZ, -R34 ;  /* 0x000000ffff227224 */ /* 0x000fe200078e0a22 */
[----:B------:R-:W-:Y:S01]  /*11cd0*/  IABS R117, R8 ;  /* 0x0000000800757213 */ /* 0x000fe20000000000 */
[C---:B------:R-:W-:Y:S02]  /*11ce0*/  IMAD R187, R139.reuse, R37, R187 ;  /* 0x000000258bbb7224 */ /* 0x040fe400078e02bb */
[----:B------:R-:W-:Y:S01]  /*11cf0*/  @!P5 IMAD.MOV R192, RZ, RZ, -R192 ;  /* 0x000000ffffc0d224 */ /* 0x000fe200078e0ac0 */
[C---:B------:R-:W-:Y:S01]  /*11d00*/  ISETP.GT.U32.AND P5, PT, R139.reuse, R47, PT ;  /* 0x0000002f8b00720c */ /* 0x040fe20003fa4070 */
[----:B------:R-:W-:-:S02]  /*11d10*/  IMAD R214, R139, R34, R214 ;  /* 0x000000228bd67224 */ /* 0x000fc400078e02d6 */
[----:B------:R-:W-:Y:S01]  /*11d20*/  @!P3 IMAD.IADD R188, R188, 0x1, -R139 ;  /* 0x00000001bcbcb824 */ /* 0x000fe200078e0a8b */
[----:B------:R-:W-:Y:S01]  /*11d30*/  ISETP.GE.AND P3, PT, R35, RZ, PT ;  /* 0x000000ff2300720c */ /* 0x000fe20003f66270 */
[----:B------:R-:W-:-:S03]  /*11d40*/  IMAD.HI.U32 R34, R103, R117, RZ ;  /* 0x0000007567227227 */ /* 0x000fc600078e00ff */
[C---:B------:R-:W-:Y:S01]  /*11d50*/  ISETP.GT.U32.AND P4, PT, R139.reuse, R188, PT ;  /* 0x000000bc8b00720c */ /* 0x040fe20003f84070 */
[----:B------:R-:W-:Y:S01]  /*11d60*/  @!P0 IMAD.MOV R132, RZ, RZ, -R132 ;  /* 0x000000ffff848224 */ /* 0x000fe200078e0a84 */
[C---:B------:R-:W-:Y:S01]  /*11d70*/  ISETP.GT.U32.AND P0, PT, R139.reuse, R187, PT ;  /* 0x000000bb8b00720c */ /* 0x040fe20003f04070 */
[----:B------:R-:W-:Y:S02]  /*11d80*/  IMAD.MOV R34, RZ, RZ, -R34 ;  /* 0x000000ffff227224 */ /* 0x000fe400078e0a22 */
[----:B------:R-:W-:Y:S01]  /*11d90*/  @!P6 IMAD.MOV R196, RZ, RZ, -R196 ;  /* 0x000000ffffc4e224 */ /* 0x000fe200078e0ac4 */
[C---:B------:R-:W-:Y:S01]  /*11da0*/  ISETP.GT.U32.AND P6, PT, R139.reuse, R214, PT ;  /* 0x000000d68b00720c */ /* 0x040fe20003fc4070 */
[----:B------:R-:W-:Y:S01]  /*11db0*/  IMAD R117, R139, R34, R117 ;  /* 0x000000228b757224 */ /* 0x000fe200078e0275 */
[----:B------:R-:W-:Y:S01]  /*11dc0*/  @!P5 IADD3 R47, PT, PT, R47, -R139, RZ ;  /* 0x8000008b2f2fd210 */ /* 0x000fe20007ffe0ff */
[----:B------:R-:W-:Y:S01]  /*11dd0*/  VIADD R35, R28, 0x167 ;  /* 0x000001671c237836 */ /* 0x000fe20000000000 */
[----:B------:R-:W-:Y:S01]  /*11de0*/  STL [R1+0x5f08], R196 ;  /* 0x005f08c401007387 */ /* 0x000fe20000100800 */
[----:B------:R-:W-:Y:S01]  /*11df0*/  @!P2 IMAD.MOV R118, RZ, RZ, -R118 ;  /* 0x000000ffff76a224 */ /* 0x000fe200078e0a76 */
[----:B------:R-:W-:Y:S01]  /*11e00*/  ISETP.GT.U32.AND P5, PT, R139, R117, PT ;  /* 0x000000758b00720c */ /* 0x000fe20003fa4070 */
[--C-:B------:R-:W-:Y:S01]  /*11e10*/  @!P4 IMAD.IADD R188, R188, 0x1, -R139.reuse ;  /* 0x00000001bcbcc824 */ /* 0x100fe200078e0a8b */
[----:B------:R-:W-:Y:S01]  /*11e20*/  IABS R140, R35 ;  /* 0x00000023008c7213 */ /* 0x000fe20000000000 */
[--C-:B------:R-:W-:Y:S01]  /*11e30*/  @!P0 IMAD.IADD R187, R187, 0x1, -R139.reuse ;  /* 0x00000001bbbb8824 */ /* 0x100fe200078e0a8b */
[----:B------:R-:W-:Y:S01]  /*11e40*/  ISETP.GE.AND P4, PT, R18, RZ, PT ;  /* 0x000000ff1200720c */ /* 0x000fe20003f86270 */
[----:B------:R-:W-:Y:S01]  /*11e50*/  VIADD R18, R28, 0x168 ;  /* 0x000001681c127836 */ /* 0x000fe20000000000 */
[----:B------:R-:W-:Y:S01]  /*11e60*/  ISETP.GE.AND P2, PT, R33, RZ, PT ;  /* 0x000000ff2100720c */ /* 0x000fe20003f46270 */
[----:B------:R-:W-:Y:S01]  /*11e70*/  @!P6 IMAD.IADD R214, R214, 0x1, -R139 ;  /* 0x00000001d6d6e824 */ /* 0x000fe200078e0a8b */
[----:B------:R-:W-:Y:S01]  /*11e80*/  ISETP.GT.U32.AND P6, PT, R139, R187, PT ;  /* 0x000000bb8b00720c */ /* 0x000fe20003fc4070 */
[----:B------:R-:W-:Y:S01]  /*11e90*/  IMAD.HI.U32 R34, R103, R140, RZ ;  /* 0x0000008c67227227 */ /* 0x000fe200078e00ff */
[----:B------:R-:W-:-:S02]  /*11ea0*/  IABS R33, R18 ;  /* 0x0000001200217213 */ /* 0x000fc40000000000 */
[----:B------:R-:W-:Y:S01]  /*11eb0*/  ISETP.GE.AND P0, PT, R8, RZ, PT ;  /* 0x000000ff0800720c */ /* 0x000fe20003f06270 */
[----:B------:R-:W-:Y:S02]  /*11ec0*/  IMAD.MOV R34, RZ, RZ, -R34 ;  /* 0x000000ffff227224 */ /* 0x000fe400078e0a22 */
[----:B------:R-:W-:Y:S02]  /*11ed0*/  @!P5 IMAD.IADD R117, R117, 0x1, -R139 ;  /* 0x000000017575d824 */ /* 0x000fe400078e0a8b */
[----:B------:R-:W-:Y:S02]  /*11ee0*/  IMAD R140, R139, R34, R140 ;  /* 0x000000228b8c7224 */ /* 0x000fe400078e028c */
[----:B------:R-:W-:Y:S01]  /*11ef0*/  IMAD.HI.U32 R34, R103, R33, RZ ;  /* 0x0000002167227227 */ /* 0x000fe200078e00ff */
[----:B------:R-:W-:-:S03]  /*11f00*/  ISETP.GT.U32.AND P5, PT, R139, R117, PT ;  /* 0x000000758b00720c */ /* 0x000fc60003fa4070 */
[----:B------:R-:W-:Y:S01]  /*11f10*/  @!P1 IMAD.MOV R188, RZ, RZ, -R188 ;  /* 0x000000ffffbc9224 */ /* 0x000fe200078e0abc */
[----:B------:R-:W-:Y:S01]  /*11f20*/  ISETP.GT.U32.AND P1, PT, R139, R214, PT ;  /* 0x000000d68b00720c */ /* 0x000fe20003f24070 */
[----:B------:R-:W-:Y:S01]  /*11f30*/  VIADD R8, R28, 0x169 ;  /* 0x000001691c087836 */ /* 0x000fe20000000000 */
[----:B------:R-:W-:Y:S01]  /*11f40*/  IADD3 R34, PT, PT, -R34, RZ, RZ ;  /* 0x000000ff22227210 */ /* 0x000fe20007ffe1ff */
[----:B------:R-:W-:Y:S01]  /*11f50*/  @!P6 IMAD.IADD R187, R187, 0x1, -R139 ;  /* 0x00000001bbbbe824 */ /* 0x000fe200078e0a8b */
[C---:B------:R-:W-:Y:S01]  /*11f60*/  ISETP.GT.U32.AND P6, PT, R139.reuse, R140, PT ;  /* 0x0000008c8b00720c */ /* 0x040fe20003fc4070 */
[----:B------:R-:W-:Y:S01]  /*11f70*/  @!P3 IMAD.MOV R47, RZ, RZ, -R47 ;  /* 0x000000ffff2fb224 */ /* 0x000fe200078e0a2f */
[----:B------:R-:W-:Y:S01]  /*11f80*/  IABS R40, R8 ;  /* 0x0000000800287213 */ /* 0x000fe20000000000 */
[----:B------:R-:W-:Y:S01]  /*11f90*/  IMAD R33, R139, R34, R33 ;  /* 0x000000228b217224 */ /* 0x000fe200078e0221 */
[----:B------:R-:W-:Y:S01]  /*11fa0*/  ISETP.GE.AND P3, PT, R35, RZ, PT ;  /* 0x000000ff2300720c */ /* 0x000fe20003f66270 */
[----:B------:R-:W-:Y:S01]  /*11fb0*/  @!P5 IMAD.IADD R117, R117, 0x1, -R139 ;  /* 0x000000017575d824 */ /* 0x000fe200078e0a8b */
[----:B------:R-:W-:Y:S01]  /*11fc0*/  @!P2 IADD3 R187, PT, PT, -R187, RZ, RZ ;  /* 0x000000ffbbbba210 */ /* 0x000fe20007ffe1ff */
[----:B------:R-:W-:Y:S01]  /*11fd0*/  IMAD.HI.U32 R35, R103, R40, RZ ;  /* 0x0000002867237227 */ /* 0x000fe200078e00ff */
[----:B------:R-:W-:-:S03]  /*11fe0*/  ISETP.GT.U32.AND P5, PT, R139, R33, PT ;  /* 0x000000218b00720c */ /* 0x000fc60003fa4070 */
[----:B------:R-:W-:Y:S01]  /*11ff0*/  @!P1 IMAD.IADD R214, R214, 0x1, -R139 ;  /* 0x00000001d6d69824 */ /* 0x000fe200078e0a8b */
[----:B------:R-:W-:Y:S01]  /*12000*/  ISETP.GE.AND P1, PT, R18, RZ, PT ;  /* 0x000000ff1200720c */ /* 0x000fe20003f26270 */
[----:B------:R-:W-:Y:S01]  /*12010*/  VIADD R18, R28, 0x16b ;  /* 0x0000016b1c127836 */ /* 0x000fe20000000000 */
[----:B------:R-:W-:Y:S01]  /*12020*/  STL [R1+0x5f04], R187 ;  /* 0x005f04bb01007387 */ /* 0x000fe20000100800 */
[----:B------:R-:W-:Y:S02]  /*12030*/  IMAD.MOV R35, RZ, RZ, -R35 ;  /* 0x000000ffff237224 */ /* 0x000fe400078e0a23 */
[----:B------:R-:W-:Y:S01]  /*12040*/  @!P6 IMAD.IADD R140, R140, 0x1, -R139 ;  /* 0x000000018c8ce824 */ /* 0x000fe200078e0a8b */
[----:B------:R-:W-:Y:S01]  /*12050*/  IABS R53, R18 ;  /* 0x0000001200357213 */ /* 0x000fe20000000000 */
[C---:B------:R-:W-:Y:S01]  /*12060*/  IMAD R40, R139.reuse, R35, R40 ;  /* 0x000000238b287224 */ /* 0x040fe200078e0228 */
[----:B------:R-:W-:Y:S01]  /*12070*/  ISETP.GE.AND P6, PT, R8, RZ, PT ;  /* 0x000000ff0800720c */ /* 0x000fe20003fc6270 */
[----:B------:R-:W-:Y:S01]  /*12080*/  VIADD R34, R28, 0x16a ;  /* 0x0000016a1c227836 */ /* 0x000fe20000000000 */
[C---:B------:R-:W-:Y:S01]  /*12090*/  ISETP.GT.U32.AND P2, PT, R139.reuse, R140, PT ;  /* 0x0000008c8b00720c */ /* 0x040fe20003f44070 */
[----:B------:R-:W-:Y:S01]  /*120a0*/  @!P4 IMAD.MOV R214, RZ, RZ, -R214 ;  /* 0x000000ffffd6c224 */ /* 0x000fe200078e0ad6 */
[----:B------:R-:W-:Y:S01]  /*120b0*/  ISETP.GT.U32.AND P4, PT, R139, R40, PT ;  /* 0x000000288b00720c */ /* 0x000fe20003f84070 */
[----:B------:R-:W-:Y:S01]  /*120c0*/  IMAD.HI.U32 R8, R103, R53, RZ ;  /* 0x0000003567087227 */ /* 0x000fe200078e00ff */
[----:B------:R-:W-:-:S03]  /*120d0*/  IABS R164, R34 ;  /* 0x0000002200a47213 */ /* 0x000fc60000000000 */
[----:B------:R-:W-:Y:S02]  /*120e0*/  @!P5 IMAD.IADD R33, R33, 0x1, -R139 ;  /* 0x000000012121d824 */ /* 0x000fe400078e0a8b */
[----:B------:R-:W-:Y:S02]  /*120f0*/  IMAD.MOV R8, RZ, RZ, -R8 ;  /* 0x000000ffff087224 */ /* 0x000fe400078e0a08 */
[----:B------:R-:W-:Y:S01]  /*12100*/  IMAD.HI.U32 R35, R103, R164, RZ ;  /* 0x000000a467237227 */ /* 0x000fe200078e00ff */
[----:B------:R-:W-:-:S03]  /*12110*/  ISETP.GT.U32.AND P5, PT, R139, R33, PT ;  /* 0x000000218b00720c */ /* 0x000fc60003fa4070 */
[----:B------:R-:W-:Y:S01]  /*12120*/  @!P2 IMAD.IADD R140, R140, 0x1, -R139 ;  /* 0x000000018c8ca824 */ /* 0x000fe200078e0a8b */
[----:B------:R-:W-:Y:S01]  /*12130*/  ISETP.GE.AND P2, PT, R18, RZ, PT ;  /* 0x000000ff1200720c */ /* 0x000fe20003f46270 */
[C---:B------:R-:W-:Y:S02]  /*12140*/  IMAD R53, R139.reuse, R8, R53 ;  /* 0x000000088b357224 */ /* 0x040fe400078e0235 */
[----:B------:R-:W-:Y:S01]  /*12150*/  @!P0 IMAD.MOV R117, RZ, RZ, -R117 ;  /* 0x000000ffff758224 */ /* 0x000fe200078e0a75 */
[----:B------:R-:W-:Y:S01]  /*12160*/  ISETP.GE.AND P0, PT, R34, RZ, PT ;  /* 0x000000ff2200720c */ /* 0x000fe20003f06270 */
[----:B------:R-:W-:Y:S02]  /*12170*/  IMAD.MOV R34, RZ, RZ, -R35 ;  /* 0x000000ffff227224 */ /* 0x000fe400078e0a23 */
[--C-:B------:R-:W-:Y:S01]  /*12180*/  @!P4 IMAD.IADD R40, R40, 0x1, -R139.reuse ;  /* 0x000000012828c824 */ /* 0x100fe200078e0a8b */
[----:B------:R-:W-:Y:S01]  /*12190*/  STL [R1+0x5f00], R117 ;  /* 0x005f007501007387 */ /* 0x000fe20000100800 */
[----:B------:R-:W-:Y:S01]  /*121a0*/  @!P3 IMAD.MOV R140, RZ, RZ, -R140 ;  /* 0x000000ffff8cb224 */ /* 0x000fe200078e0a8c */
[C---:B------:R-:W-:Y:S01]  /*121b0*/  ISETP.GT.U32.AND P3, PT, R139.reuse, R53, PT ;  /* 0x000000358b00720c */ /* 0x040fe20003f64070 */
[C---:B------:R-:W-:Y:S01]  /*121c0*/  IMAD R164, R139.reuse, R34, R164 ;  /* 0x000000228ba47224 */ /* 0x040fe200078e02a4 */
[----:B------:R-:W-:Y:S01]  /*121d0*/  ISETP.GT.U32.AND P4, PT, R139, R40, PT ;  /* 0x000000288b00720c */ /* 0x000fe20003f84070 */
[C---:B------:R-:W-:Y:S01]  /*121e0*/  VIADD R18, R28.reuse, 0x16c ;  /* 0x0000016c1c127836 */ /* 0x040fe20000000000 */
[C---:B------:R-:W-:Y:S01]  /*121f0*/  IADD3 R34, PT, PT, R28.reuse, 0x16d, RZ ;  /* 0x0000016d1c227810 */ /* 0x040fe20007ffe0ff */
[----:B------:R-:W-:Y:S01]  /*12200*/  @!P5 IMAD.IADD R33, R33, 0x1, -R139 ;  /* 0x000000012121d824 */ /* 0x000fe200078e0a8b */
[----:B------:R-:W-:Y:S01]  /*12210*/  ISETP.GT.U32.AND P5, PT, R139, R164, PT ;  /* 0x000000a48b00720c */ /* 0x000fe20003fa4070 */
[C---:B------:R-:W-:Y:S01]  /*12220*/  VIADD R8, R28.reuse, 0x16e ;  /* 0x0000016e1c087836 */ /* 0x040fe20000000000 */
[----:B------:R-:W-:Y:S01]  /*12230*/  IABS R35, R34 ;  /* 0x0000002200237213 */ /* 0x000fe20000000000 */
[----:B------:R-:W-:Y:S01]  /*12240*/  @!P1 IMAD.MOV R33, RZ, RZ, -R33 ;  /* 0x000000ffff219224 */ /* 0x000fe200078e0a21 */
[----:B------:R-:W-:Y:S01]  /*12250*/  IABS R45, R18 ;  /* 0x00000012002d7213 */ /* 0x000fe20000000000 */
[----:B------:R-:W-:Y:S01]  /*12260*/  VIADD R167, R28, 0x1db ;  /* 0x000001db1ca77836 */ /* 0x000fe20000000000 */
[----:B------:R-:W-:Y:S01]  /*12270*/  ISETP.GE.AND P1, PT, R18, RZ, PT ;  /* 0x000000ff1200720c */ /* 0x000fe20003f26270 */
[----:B------:R-:W-:Y:S01]  /*12280*/  @!P3 IMAD.IADD R53, R53, 0x1, -R139 ;  /* 0x000000013535b824 */ /* 0x000fe200078e0a8b */
[----:B------:R-:W-:Y:S01]  /*12290*/  IABS R170, R8 ;  /* 0x0000000800aa7213 */ /* 0x000fe20000000000 */
[----:B------:R-:W-:Y:S01]  /*122a0*/  IMAD.MOV.U32 R18, RZ, RZ, R35 ;  /* 0x000000ffff127224 */ /* 0x000fe200078e0023 */
[----:B------:R-:W-:Y:S01]  /*122b0*/  IABS R54, R167 ;  /* 0x000000a700367213 */ /* 0x000fe20000000000 */
[----:B------:R-:W-:Y:S01]  /*122c0*/  IMAD.HI.U32 R37, R103, R45, RZ ;  /* 0x0000002d67257227 */ /* 0x000fe200078e00ff */
[----:B------:R-:W-:Y:S01]  /*122d0*/  ISETP.GT.U32.AND P3, PT, R139, R53, PT ;  /* 0x000000358b00720c */ /* 0x000fe20003f64070 */
[----:B------:R2:W-:Y:S02]  /*122e0*/  STL [R1+0x5efc], R140 ;  /* 0x005efc8c01007387 */ /* 0x0005e40000100800 */
[----:B------:R-:W-:Y:S01]  /*122f0*/  @!P4 IMAD.IADD R40, R40, 0x1, -R139 ;  /* 0x000000012828c824 */ /* 0x000fe200078e0a8b */
[----:B------:R-:W-:Y:S01]  /*12300*/  ISETP.GE.AND P4, PT, R34, RZ, PT ;  /* 0x000000ff2200720c */ /* 0x000fe20003f86270 */
[----:B------:R-:W-:Y:S01]  /*12310*/  IMAD.HI.U32 R34, R103, R18, RZ ;  /* 0x0000001267227227 */ /* 0x000fe200078e00ff */
[----:B------:R-:W-:-:S03]  /*12320*/  IADD3 R37, PT, PT, -R37, RZ, RZ ;  /* 0x000000ff25257210 */ /* 0x000fc60007ffe1ff */
[----:B------:R-:W-:Y:S02]  /*12330*/  @!P5 IMAD.IADD R164, R164, 0x1, -R139 ;  /* 0x00000001a4a4d824 */ /* 0x000fe400078e0a8b */
[----:B------:R-:W-:Y:S01]  /*12340*/  IMAD.MOV R34, RZ, RZ, -R34 ;  /* 0x000000ffff227224 */ /* 0x000fe200078e0a22 */
[----:B--2---:R-:W-:Y:S01]  /*12350*/  IADD3 R140, PT, PT, R28, 0x18b, RZ ;  /* 0x0000018b1c8c7810 */ /* 0x004fe20007ffe0ff */
[C---:B------:R-:W-:Y:S01]  /*12360*/  IMAD R45, R139.reuse, R37, R45 ;  /* 0x000000258b2d7224 */ /* 0x040fe200078e022d */
[C---:B------:R-:W-:Y:S01]  /*12370*/  ISETP.GT.U32.AND P5, PT, R139.reuse, R164, PT ;  /* 0x000000a48b00720c */ /* 0x040fe20003fa4070 */
[----:B------:R-:W-:Y:S01]  /*12380*/  IMAD R18, R139, R34, R18 ;  /* 0x000000228b127224 */ /* 0x000fe200078e0212 */
[----:B------:R-:W-:Y:S01]  /*12390*/  IABS R52, R140 ;  /* 0x0000008c00347213 */ /* 0x000fe20000000000 */
[----:B------:R-:W-:-:S04]  /*123a0*/  IMAD.HI.U32 R35, R103, R170, RZ ;  /* 0x000000aa67237227 */ /* 0x000fc800078e00ff */
[----:B------:R-:W-:Y:S01]  /*123b0*/  @!P6 IMAD.MOV R40, RZ, RZ, -R40 ;  /* 0x000000ffff28e224 */ /* 0x000fe200078e0a28 */
[----:B------:R-:W-:Y:S01]  /*123c0*/  ISETP.GT.U32.AND P6, PT, R139, R45, PT ;  /* 0x0000002d8b00720c */ /* 0x000fe20003fc4070 */
[----:B------:R-:W-:Y:S01]  /*123d0*/  @!P3 IMAD.IADD R53, R53, 0x1, -R139 ;  /* 0x000000013535b824 */ /* 0x000fe200078e0a8b */
[C---:B------:R-:W-:Y:S01]  /*123e0*/  ISETP.GT.U32.AND P3, PT, R139.reuse, R18, PT ;  /* 0x000000128b00720c */ /* 0x040fe20003f64070 */
[----:B------:R-:W-:Y:S02]  /*123f0*/  IMAD.MOV R35, RZ, RZ, -R35 ;  /* 0x000000ffff237224 */ /* 0x000fe400078e0a23 */
[----:B------:R-:W-:Y:S01]  /*12400*/  @!P5 IMAD.IADD R164, R164, 0x1, -R139 ;  /* 0x00000001a4a4d824 */ /* 0x000fe200078e0a8b */
[----:B------:R-:W-:Y:S01]  /*12410*/  ISETP.GE.AND P5, PT, R8, RZ, PT ;  /* 0x000000ff0800720c */ /* 0x000fe20003fa6270 */
[----:B------:R-:W-:Y:S01]  /*12420*/  IMAD R170, R139, R35, R170 ;  /* 0x000000238baa7224 */ /* 0x000fe200078e02aa */
[----:B------:R-:W-:Y:S01]  /*12430*/  IADD3 R35, PT, PT, R28, 0x170, RZ ;  /* 0x000001701c237810 */ /* 0x000fe20007ffe0ff */
[----:B------:R-:W-:-:S02]  /*12440*/  @!P2 IMAD.MOV R53, RZ, RZ, -R53 ;  /* 0x000000ffff35a224 */ /* 0x000fc400078e0a35 */
[----:B------:R-:W-:Y:S01]  /*12450*/  @!P0 IMAD.MOV R164, RZ, RZ, -R164 ;  /* 0x000000ffffa48224 */ /* 0x000fe200078e0aa4 */
[----:B------:R-:W-:Y:S01]  /*12460*/  ISETP.GT.U32.AND P2, PT, R139, R170, PT ;  /* 0x000000aa8b00720c */ /* 0x000fe20003f44070 */
[--C-:B------:R-:W-:Y:S01]  /*12470*/  @!P6 IMAD.IADD R45, R45, 0x1, -R139.reuse ;  /* 0x000000012d2de824 */ /* 0x100fe200078e0a8b */
[----:B------:R-:W-:Y:S01]  /*12480*/  ISETP.GE.AND P0, PT, R46, RZ, PT ;  /* 0x000000ff2e00720c */ /* 0x000fe20003f06270 */
[--C-:B------:R-:W-:Y:S01]  /*12490*/  @!P3 IMAD.IADD R18, R18, 0x1, -R139.reuse ;  /* 0x000000011212b824 */ /* 0x100fe200078e0a8b */
[----:B------:R-:W-:Y:S01]  /*124a0*/  IABS R46, R46 ;  /* 0x0000002e002e7213 */ /* 0x000fe20000000000 */
[C---:B------:R-:W-:Y:S01]  /*124b0*/  VIADD R8, R28.reuse, 0x171 ;  /* 0x000001711c087836 */ /* 0x040fe20000000000 */
[C---:B------:R-:W-:Y:S01]  /*124c0*/  ISETP.GT.U32.AND P6, PT, R139.reuse, R45, PT ;  /* 0x0000002d8b00720c */ /* 0x040fe20003fc4070 */
[----:B------:R-:W-:Y:S01]  /*124d0*/  VIADD R34, R28, 0x172 ;  /* 0x000001721c227836 */ /* 0x000fe20000000000 */
[----:B------:R-:W-:Y:S01]  /*124e0*/  ISETP.GT.U32.AND P3, PT, R139, R18, PT ;  /* 0x000000128b00720c */ /* 0x000fe20003f64070 */
[----:B------:R-:W-:Y:S01]  /*124f0*/  IMAD.HI.U32 R37, R103, R46, RZ ;  /* 0x0000002e67257227 */ /* 0x000fe200078e00ff */
[----:B------:R-:W-:Y:S01]  /*12500*/  IABS R61, R35 ;  /* 0x00000023003d7213 */ /* 0x000fe20000000000 */
[----:B------:R2:W-:Y:S01]  /*12510*/  STL [R1+0x5ef8], R164 ;  /* 0x005ef8a401007387 */ /* 0x0005e20000100800 */
[----:B------:R-:W-:Y:S01]  /*12520*/  IABS R235, R8 ;  /* 0x0000000800eb7213 */ /* 0x000fe20000000000 */
[----:B------:R-:W-:Y:S01]  /*12530*/  @!P2 IMAD.IADD R170, R170, 0x1, -R139 ;  /* 0x00000001aaaaa824 */ /* 0x000fe200078e0a8b */
[----:B------:R-:W-:Y:S01]  /*12540*/  IADD3 R37, PT, PT, -R37, RZ, RZ ;  /* 0x000000ff25257210 */ /* 0x000fe20007ffe1ff */
[----:B------:R-:W-:Y:S01]  /*12550*/  IMAD.HI.U32 R49, R103, R61, RZ ;  /* 0x0000003d67317227 */ /* 0x000fe200078e00ff */
[----:B------:R-:W-:-:S02]  /*12560*/  IABS R189, R34 ;  /* 0x0000002200bd7213 */ /* 0x000fc40000000000 */
[C---:B------:R-:W-:Y:S01]  /*12570*/  ISETP.GT.U32.AND P2, PT, R139.reuse, R170, PT ;  /* 0x000000aa8b00720c */ /* 0x040fe20003f44070 */
[----:B------:R-:W-:Y:S02]  /*12580*/  IMAD R46, R139, R37, R46 ;  /* 0x000000258b2e7224 */ /* 0x000fe400078e022e */
[----:B------:R-:W-:Y:S01]  /*12590*/  IMAD.HI.U32 R50, R103, R235, RZ ;  /* 0x000000eb67327227 */ /* 0x000fe200078e00ff */
[----:B--2---:R-:W-:-:S03]  /*125a0*/  IADD3 R164, PT, PT, R28, 0x189, RZ ;  /* 0x000001891ca47810 */ /* 0x004fc60007ffe0ff */
[--C-:B------:R-:W-:Y:S01]  /*125b0*/  @!P6 IMAD.IADD R45, R45, 0x1, -R139.reuse ;  /* 0x000000012d2de824 */ /* 0x100fe200078e0a8b */
[----:B------:R-:W-:Y:S01]  /*125c0*/  ISETP.GE.AND P6, PT, R35, RZ, PT ;  /* 0x000000ff2300720c */ /* 0x000fe20003fc6270 */
[----:B------:R-:W-:Y:S01]  /*125d0*/  @!P3 IMAD.IADD R18, R18, 0x1, -R139 ;  /* 0x000000011212b824 */ /* 0x000fe200078e0a8b */
[C---:B------:R-:W-:Y:S01]  /*125e0*/  ISETP.GT.U32.AND P3, PT, R139.reuse, R46, PT ;  /* 0x0000002e8b00720c */ /* 0x040fe20003f64070 */
[----:B------:R-:W-:Y:S01]  /*125f0*/  IMAD.MOV R35, RZ, RZ, -R49 ;  /* 0x000000ffff237224 */ /* 0x000fe200078e0a31 */
[----:B------:R-:W-:Y:S01]  /*12600*/  IABS R71, R164 ;  /* 0x000000a400477213 */ /* 0x000fe20000000000 */
[----:B------:R-:W-:Y:S01]  /*12610*/  IMAD.MOV R49, RZ, RZ, -R50 ;  /* 0x000000ffff317224 */ /* 0x000fe200078e0a32 */
[----:B------:R-:W-:Y:S01]  /*12620*/  @!P4 IADD3 R18, PT, PT, -R18, RZ, RZ ;  /* 0x000000ff1212c210 */ /* 0x000fe20007ffe1ff */
[C---:B------:R-:W-:Y:S01]  /*12630*/  IMAD R61, R139.reuse, R35, R61 ;  /* 0x000000238b3d7224 */ /* 0x040fe200078e023d */
[----:B------:R-:W-:Y:S01]  /*12640*/  ISETP.GE.AND P4, PT, R8, RZ, PT ;  /* 0x000000ff0800720c */ /* 0x000fe20003f86270 */
[----:B------:R-:W-:-:S02]  /*12650*/  IMAD R235, R139, R49, R235 ;  /* 0x000000318beb7224 */ /* 0x000fc400078e02eb */
[----:B------:R-:W-:Y:S02]  /*12660*/  @!P2 IMAD.IADD R170, R170, 0x1, -R139 ;  /* 0x00000001aaaaa824 */ /* 0x000fe400078e0a8b */
[----:B------:R-:W-:Y:S01]  /*12670*/  IMAD.HI.U32 R35, R103, R189, RZ ;  /* 0x000000bd67237227 */ /* 0x000fe200078e00ff */
[----:B------:R-:W-:-:S03]  /*12680*/  ISETP.GT.U32.AND P2, PT, R139, R235, PT ;  /* 0x000000eb8b00720c */ /* 0x000fc60003f44070 */
[----:B------:R-:W-:Y:S01]  /*12690*/  @!P1 IMAD.MOV R45, RZ, RZ, -R45 ;  /* 0x000000ffff2d9224 */ /* 0x000fe200078e0a2d */
[C---:B------:R-:W-:Y:S01]  /*126a0*/  ISETP.GT.U32.AND P1, PT, R139.reuse, R61, PT ;  /* 0x0000003d8b00720c */ /* 0x040fe20003f24070 */
[----:B------:R-:W-:Y:S02]  /*126b0*/  @!P3 IMAD.IADD R46, R46, 0x1, -R139 ;  /* 0x000000012e2eb824 */ /* 0x000fe400078e0a8b */
[----:B------:R-:W-:Y:S02]  /*126c0*/  IMAD.MOV R35, RZ, RZ, -R35 ;  /* 0x000000ffff237224 */ /* 0x000fe400078e0a23 */
[----:B------:R-:W-:Y:S01]  /*126d0*/  @!P5 IMAD.MOV R170, RZ, RZ, -R170 ;  /* 0x000000ffffaad224 */ /* 0x000fe200078e0aaa */
[C---:B------:R-:W-:Y:S01]  /*126e0*/  ISETP.GT.U32.AND P3, PT, R139.reuse, R46, PT ;  /* 0x0000002e8b00720c */ /* 0x040fe20003f64070 */
[----:B------:R-:W-:Y:S02]  /*126f0*/  IMAD R189, R139, R35, R189 ;  /* 0x000000238bbd7224 */ /* 0x000fe400078e02bd */
[C---:B------:R-:W-:Y:S01]  /*12700*/  VIADD R35, R28.reuse, 0x173 ;  /* 0x000001731c237836 */ /* 0x040fe20000000000 */
[----:B------:R-:W-:Y:S01]  /*12710*/  STL [R1+0x5ef0], R170 ;  /* 0x005ef0aa01007387 */ /* 0x000fe20000100800 */
[--C-:B------:R-:W-:Y:S01]  /*12720*/  @!P2 IMAD.IADD R235, R235, 0x1, -R139.reuse ;  /* 0x00000001ebeba824 */ /* 0x100fe200078e0a8b */
[----:B------:R-:W-:Y:S01]  /*12730*/  ISETP.GT.U32.AND P5, PT, R139, R189, PT ;  /* 0x000000bd8b00720c */ /* 0x000fe20003fa4070 */
[----:B------:R-:W-:Y:S01]  /*12740*/  @!P1 IMAD.IADD R61, R61, 0x1, -R139 ;  /* 0x000000013d3d9824 */ /* 0x000fe200078e0a8b */
[----:B------:R-:W-:Y:S01]  /*12750*/  IABS R220, R35 ;  /* 0x0000002300dc7213 */ /* 0x000fe20000000000 */
[C---:B------:R-:W-:Y:S01]  /*12760*/  VIADD R8, R28.reuse, 0x174 ;  /* 0x000001741c087836 */ /* 0x040fe20000000000 */
[C---:B------:R-:W-:Y:S01]  /*12770*/  ISETP.GT.U32.AND P2, PT, R139.reuse, R235, PT ;  /* 0x000000eb8b00720c */ /* 0x040fe20003f44070 */
[----:B------:R-:W-:Y:S01]  /*12780*/  VIADD R207, R28, 0x17d ;  /* 0x0000017d1ccf7836 */ /* 0x000fe20000000000 */
[----:B------:R-:W-:Y:S01]  /*12790*/  ISETP.GT.U32.AND P1, PT, R139, R61, PT ;  /* 0x0000003d8b00720c */ /* 0x000fe20003f24070 */
[----:B------:R-:W-:Y:S01]  /*127a0*/  IMAD.HI.U32 R37, R103, R220, RZ ;  /* 0x000000dc67257227 */ /* 0x000fe200078e00ff */
[----:B------:R-:W-:-:S02]  /*127b0*/  @!P3 IADD3 R46, PT, PT, R46, -R139, RZ ;  /* 0x8000008b2e2eb210 */ /* 0x000fc40007ffe0ff */
[----:B------:R-:W-:Y:S01]  /*127c0*/  ISETP.GE.AND P3, PT, R34, RZ, PT ;  /* 0x000000ff2200720c */ /* 0x000fe20003f66270 */
[----:B------:R-:W-:Y:S01]  /*127d0*/  IMAD.MOV R34, RZ, RZ, -R37 ;  /* 0x000000ffff227224 */ /* 0x000fe200078e0a25 */
[----:B------:R-:W-:Y:S01]  /*127e0*/  IABS R102, R8 ;  /* 0x0000000800667213 */ /* 0x000fe20000000000 */
[--C-:B------:R-:W-:Y:S01]  /*127f0*/  @!P5 IMAD.IADD R189, R189, 0x1, -R139.reuse ;  /* 0x00000001bdbdd824 */ /* 0x100fe200078e0a8b */
[----:B------:R-:W-:Y:S01]  /*12800*/  ISETP.GE.AND P5, PT, R8, RZ, PT ;  /* 0x000000ff0800720c */ /* 0x000fe20003fa6270 */
[----:B------:R-:W-:Y:S01]  /*12810*/  IMAD R220, R139, R34, R220 ;  /* 0x000000228bdc7224 */ /* 0x000fe200078e02dc */
[----:B------:R-:W-:Y:S01]  /*12820*/  IADD3 R8, PT, PT, R28, 0x177, RZ ;  /* 0x000001771c087810 */ /* 0x000fe20007ffe0ff */
[--C-:B------:R-:W-:Y:S01]  /*12830*/  @!P2 IMAD.IADD R235, R235, 0x1, -R139.reuse ;  /* 0x00000001ebeba824 */ /* 0x100fe200078e0a8b */
[----:B------:R-:W-:Y:S01]  /*12840*/  IABS R106, R207 ;  /* 0x000000cf006a7213 */ /* 0x000fe20000000000 */
[----:B------:R-:W-:Y:S01]  /*12850*/  @!P1 IMAD.IADD R61, R61, 0x1, -R139 ;  /* 0x000000013d3d9824 */ /* 0x000fe200078e0a8b */
[----:B------:R-:W-:Y:S01]  /*12860*/  ISETP.GT.U32.AND P2, PT, R139, R220, PT ;  /* 0x000000dc8b00720c */ /* 0x000fe20003f44070 */
[----:B------:R-:W-:Y:S01]  /*12870*/  IMAD.HI.U32 R37, R103, R102, RZ ;  /* 0x0000006667257227 */ /* 0x000fe200078e00ff */
[----:B------:R-:W-:-:S03]  /*12880*/  ISETP.GE.AND P1, PT, R35, RZ, PT ;  /* 0x000000ff2300720c */ /* 0x000fc60003f26270 */
[----:B------:R-:W-:Y:S02]  /*12890*/  VIADD R35, R28, 0x175 ;  /* 0x000001751c237836 */ /* 0x000fe40000000000 */
[----:B------:R-:W-:Y:S02]  /*128a0*/  IMAD.MOV R37, RZ, RZ, -R37 ;  /* 0x000000ffff257224 */ /* 0x000fe400078e0a25 */
[----:B------:R-:W-:Y:S01]  /*128b0*/  @!P0 IMAD.MOV R46, RZ, RZ, -R46 ;  /* 0x000000ffff2e8224 */ /* 0x000fe200078e0a2e */
[----:B------:R-:W-:Y:S01]  /*128c0*/  IABS R174, R35 ;  /* 0x0000002300ae7213 */ /* 0x000fe20000000000 */
[C---:B------:R-:W-:Y:S02]  /*128d0*/  IMAD R102, R139.reuse, R37, R102 ;  /* 0x000000258b667224 */ /* 0x040fe400078e0266 */
[----:B------:R-:W-:Y:S01]  /*128e0*/  @!P2 IMAD.IADD R220, R220, 0x1, -R139 ;  /* 0x00000001dcdca824 */ /* 0x000fe200078e0a8b */
[----:B------:R-:W-:Y:S01]  /*128f0*/  ISETP.GT.U32.AND P2, PT, R139, R189, PT ;  /* 0x000000bd8b00720c */ /* 0x000fe20003f44070 */
[----:B------:R-:W-:Y:S01]  /*12900*/  IMAD.HI.U32 R37, R103, R174, RZ ;  /* 0x000000ae67257227 */ /* 0x000fe200078e00ff */
[----:B------:R-:W-:Y:S02]  /*12910*/  STL [R1+0x5ef4], R46 ;  /* 0x005ef42e01007387 */ /* 0x000fe40000100800 */
[----:B------:R-:W-:Y:S01]  /*12920*/  ISETP.GT.U32.AND P0, PT, R139, R220, PT ;  /* 0x000000dc8b00720c */ /* 0x000fe20003f04070 */
[----:B------:R-:W-:Y:S01]  /*12930*/  IMAD.MOV R37, RZ, RZ, -R37 ;  /* 0x000000ffff257224 */ /* 0x000fe200078e0a25 */
[----:B------:R-:W-:Y:S01]  /*12940*/  STL [R1+0x5d10], R222 ;  /* 0x005d10de01007387 */ /* 0x000fe20000100800 */
[----:B------:R-:W-:-:S02]  /*12950*/  VIADD R34, R28, 0x176 ;  /* 0x000001761c227836 */ /* 0x000fc40000000000 */
[C---:B------:R-:W-:Y:S01]  /*12960*/  IMAD R174, R139.reuse, R37, R174 ;  /* 0x000000258bae7224 */ /* 0x040fe200078e02ae */
[----:B------:R-:W-:Y:S01]  /*12970*/  IABS R37, R8 ;  /* 0x0000000800257213 */ /* 0x000fe20000000000 */
[----:B------:R-:W-:Y:S01]  /*12980*/  @!P6 IMAD.MOV R61, RZ, RZ, -R61 ;  /* 0x000000ffff3de224 */ /* 0x000fe200078e0a3d */
[----:B------:R-:W-:Y:S01]  /*12990*/  ISETP.GT.U32.AND P6, PT, R139, R102, PT ;  /* 0x000000668b00720c */ /* 0x000fe20003fc4070 */
[----:B------:R-:W-:Y:S01]  /*129a0*/  @!P2 IMAD.IADD R189, R189, 0x1, -R139 ;  /* 0x00000001bdbda824 */ /* 0x000fe200078e0a8b */
[----:B------:R-:W-:Y:S01]  /*129b0*/  ISETP.GT.U32.AND P2, PT, R139, R174, PT ;  /* 0x000000ae8b00720c */ /* 0x000fe20003f44070 */
[----:B------:R-:W-:Y:S01]  /*129c0*/  @!P4 IMAD.MOV R235, RZ, RZ, -R235 ;  /* 0x000000ffffebc224 */ /* 0x000fe200078e0aeb */
[----:B------:R-:W-:Y:S01]  /*129d0*/  IABS R135, R34 ;  /* 0x0000002200877213 */ /* 0x000fe20000000000 */
[----:B------:R-:W-:Y:S01]  /*129e0*/  @!P0 IMAD.IADD R220, R220, 0x1, -R139 ;  /* 0x00000001dcdc8824 */ /* 0x000fe200078e0a8b */
[----:B------:R-:W-:Y:S01]  /*129f0*/  ISETP.GE.AND P4, PT, R35, RZ, PT ;  /* 0x000000ff2300720c */ /* 0x000fe20003f86270 */
[----:B------:R-:W-:Y:S01]  /*12a00*/  @!P3 IMAD.MOV R189, RZ, RZ, -R189 ;  /* 0x000000ffffbdb224 */ /* 0x000fe200078e0abd */
[----:B------:R-:W-:Y:S01]  /*12a10*/  ISETP.GE.AND P0, PT, R34, RZ, PT ;  /* 0x000000ff2200720c */ /* 0x000fe20003f06270 */
[----:B------:R-:W-:-:S04]  /*12a20*/  IMAD.HI.U32 R35, R103, R135, RZ ;  /* 0x0000008767237227 */ /* 0x000fc800078e00ff */
[--C-:B------:R-:W-:Y:S01]  /*12a30*/  @!P6 IMAD.IADD R102, R102, 0x1, -R139.reuse ;  /* 0x000000016666e824 */ /* 0x100fe200078e0a8b */
[----:B------:R-:W-:Y:S01]  /*12a40*/  IADD3 R34, PT, PT, -R35, RZ, RZ ;  /* 0x000000ff23227210 */ /* 0x000fe20007ffe1ff */
[----:B------:R-:W-:Y:S01]  /*12a50*/  @!P2 IMAD.IADD R174, R174, 0x1, -R139 ;  /* 0x00000001aeaea824 */ /* 0x000fe200078e0a8b */
[----:B------:R-:W-:Y:S01]  /*12a60*/  ISETP.GE.AND P6, PT, R8, RZ, PT ;  /* 0x000000ff0800720c */ /* 0x000fe20003fc6270 */
[----:B------:R-:W-:Y:S01]  /*12a70*/  IMAD.HI.U32 R8, R103, R37, RZ ;  /* 0x0000002567087227 */ /* 0x000fe200078e00ff */
[C---:B------:R-:W-:Y:S02]  /*12a80*/  ISETP.GT.U32.AND P3, PT, R139.reuse, R102, PT ;  /* 0x000000668b00720c */ /* 0x040fe40003f64070 */
[C---:B------:R-:W-:Y:S01]  /*12a90*/  ISETP.GT.U32.AND P2, PT, R139.reuse, R174, PT ;  /* 0x000000ae8b00720c */ /* 0x040fe20003f44070 */
[----:B------:R-:W-:Y:S02]  /*12aa0*/  IMAD R135, R139, R34, R135 ;  /* 0x000000228b877224 */ /* 0x000fe400078e0287 */
[----:B------:R-:W-:-:S02]  /*12ab0*/  IMAD.MOV R34, RZ, RZ, -R8 ;  /* 0x000000ffff227224 */ /* 0x000fc400078e0a08 */
[C---:B------:R-:W-:Y:S02]  /*12ac0*/  VIADD R8, R28.reuse, 0x178 ;  /* 0x000001781c087836 */ /* 0x040fe40000000000 */
[C---:B------:R-:W-:Y:S02]  /*12ad0*/  IMAD R37, R139.reuse, R34, R37 ;  /* 0x000000228b257224 */ /* 0x040fe400078e0225 */
[----:B------:R-:W-:Y:S01]  /*12ae0*/  VIADD R34, R28, 0x179 ;  /* 0x000001791c227836 */ /* 0x000fe20000000000 */
[----:B------:R-:W-:Y:S01]  /*12af0*/  IABS R111, R8 ;  /* 0x00000008006f7213 */ /* 0x000fe20000000000 */
[----:B------:R-:W-:Y:S01]  /*12b00*/  @!P1 IMAD.MOV R220, RZ, RZ, -R220 ;  /* 0x000000ffffdc9224 */ /* 0x000fe200078e0adc */
[----:B------:R-:W-:Y:S01]  /*12b10*/  ISETP.GE.AND P1, PT, R8, RZ, PT ;  /* 0x000000ff0800720c */ /* 0x000fe20003f26270 */
[--C-:B------:R-:W-:Y:S01]  /*12b20*/  @!P2 IMAD.IADD R174, R174, 0x1, -R139.reuse ;  /* 0x00000001aeaea824 */ /* 0x100fe200078e0a8b */
[----:B------:R-:W-:Y:S01]  /*12b30*/  ISETP.GE.AND P2, PT, R34, RZ, PT ;  /* 0x000000ff2200720c */ /* 0x000fe20003f46270 */
[----:B------:R-:W-:Y:S01]  /*12b40*/  @!P3 IMAD.IADD R102, R102, 0x1, -R139 ;  /* 0x000000016666b824 */ /* 0x000fe200078e0a8b */
[----:B------:R-:W-:Y:S01]  /*12b50*/  IABS R190, R34 ;  /* 0x0000002200be7213 */ /* 0x000fe20000000000 */
[----:B------:R-:W-:Y:S01]  /*12b60*/  @!P4 IMAD.MOV R174, RZ, RZ, -R174 ;  /* 0x000000ffffaec224 */ /* 0x000fe200078e0aae */
[----:B------:R-:W-:Y:S01]  /*12b70*/  ISETP.GT.U32.AND P4, PT, R139, R37, PT ;  /* 0x000000258b00720c */ /* 0x000fe20003f84070 */
[----:B------:R-:W-:Y:S01]  /*12b80*/  IMAD.HI.U32 R34, R103, R111, RZ ;  /* 0x0000006f67227227 */ /* 0x000fe200078e00ff */
[----:B------:R-:W-:-:S02]  /*12b90*/  IADD3 R8, PT, PT, R28, 0x17a, RZ ;  /* 0x0000017a1c087810 */ /* 0x000fc40007ffe0ff */
[C---:B------:R-:W-:Y:S01]  /*12ba0*/  ISETP.GT.U32.AND P3, PT, R139.reuse, R135, PT ;  /* 0x000000878b00720c */ /* 0x040fe20003f64070 */
[----:B------:R-:W-:Y:S01]  /*12bb0*/  IMAD.MOV R35, RZ, RZ, -R34 ;  /* 0x000000ffff237224 */ /* 0x000fe200078e0a22 */
[----:B------:R-:W-:Y:S01]  /*12bc0*/  IABS R34, R8 ;  /* 0x0000000800227213 */ /* 0x000fe20000000000 */
[----:B------:R-:W-:Y:S01]  /*12bd0*/  @!P5 IMAD.MOV R102, RZ, RZ, -R102 ;  /* 0x000000ffff66d224 */ /* 0x000fe200078e0a66 */
[----:B------:R-:W-:Y:S01]  /*12be0*/  ISETP.GE.AND P5, PT, R8, RZ, PT ;  /* 0x000000ff0800720c */ /* 0x000fe20003fa6270 */
[----:B------:R-:W-:Y:S02]  /*12bf0*/  IMAD R111, R139, R35, R111 ;  /* 0x000000238b6f7224 */ /* 0x000fe400078e026f */
[----:B------:R-:W-:Y:S01]  /*12c00*/  IMAD.HI.U32 R35, R103, R190, RZ ;  /* 0x000000be67237227 */ /* 0x000fe200078e00ff */
[----:B------:R2:W-:Y:S01]  /*12c10*/  STL [R1+0x5ee8], R102 ;  /* 0x005ee86601007387 */ /* 0x0005e20000100800 */
[----:B------:R-:W-:Y:S02]  /*12c20*/  @!P4 IADD3 R37, PT, PT, R37, -R139, RZ ;  /* 0x8000008b2525c210 */ /* 0x000fe40007ffe0ff */
[----:B------:R-:W-:Y:S01]  /*12c30*/  IMAD.MOV R35, RZ, RZ, -R35 ;  /* 0x000000ffff237224 */ /* 0x000fe200078e0a23 */
[----:B------:R-:W-:Y:S01]  /*12c40*/  STL [R1+0x5eec], R174 ;  /* 0x005eecae01007387 */ /* 0x000fe20000100800 */
[----:B------:R-:W-:Y:S01]  /*12c50*/  ISETP.GT.U32.AND P4, PT, R139, R37, PT ;  /* 0x000000258b00720c */ /* 0x000fe20003f84070 */
[----:B------:R-:W-:-:S02]  /*12c60*/  IMAD.HI.U32 R8, R134, R173, RZ ;  /* 0x000000ad86087227 */ /* 0x000fc400078e00ff */
[----:B------:R-:W-:Y:S02]  /*12c70*/  STL [R1+0x5d0c], R167 ;  /* 0x005d0ca701007387 */ /* 0x000fe40000100800 */
[----:B------:R-:W-:Y:S01]  /*12c80*/  IMAD R190, R139, R35, R190 ;  /* 0x000000238bbe7224 */ /* 0x000fe200078e02be */
[----:B--2---:R-:W-:Y:S01]  /*12c90*/  IADD3 R102, PT, PT, R28, 0x1bb, RZ ;  /* 0x000001bb1c667810 */ /* 0x004fe20007ffe0ff */
[----:B------:R-:W-:Y:S01]  /*12ca0*/  IMAD.MOV R8, RZ, RZ, -R8 ;  /* 0x000000ffff087224 */ /* 0x000fe200078e0a08 */
[----:B------:R-:W-:Y:S01]  /*12cb0*/  STL [R1+0x5d08], R213 ;  /* 0x005d08d501007387 */ /* 0x000fe20000100800 */
[----:B------:R-:W-:-:S04]  /*12cc0*/  IMAD.HI.U32 R49, R103, R34, RZ ;  /* 0x0000002267317227 */ /* 0x000fc800078e00ff */
[----:B------:R-:W-:Y:S02]  /*12cd0*/  @!P4 IMAD.IADD R37, R37, 0x1, -R139 ;  /* 0x000000012525c824 */ /* 0x000fe400078e0a8b */
[C---:B------:R-:W-:Y:S02]  /*12ce0*/  IMAD R173, R139.reuse, R8, R173 ;  /* 0x000000088bad7224 */ /* 0x040fe400078e02ad */
[----:B------:R-:W-:Y:S01]  /*12cf0*/  @!P6 IMAD.MOV R37, RZ, RZ, -R37 ;  /* 0x000000ffff25e224 */ /* 0x000fe200078e0a25 */
[C---:B------:R-:W-:Y:S01]  /*12d00*/  ISETP.GT.U32.AND P6, PT, R139.reuse, R190, PT ;  /* 0x000000be8b00720c */ /* 0x040fe20003fc4070 */
[C---:B------:R-:W-:Y:S02]  /*12d10*/  VIADD R8, R28.reuse, 0x17b ;  /* 0x0000017b1c087836 */ /* 0x040fe40000000000 */
[----:B------:R-:W-:Y:S01]  /*12d20*/  IMAD.MOV R49, RZ, RZ, -R49 ;  /* 0x000000ffff317224 */ /* 0x000fe200078e0a31 */
[----:B------:R2:W-:Y:S01]  /*12d30*/  STL [R1+0x5ee0], R37 ;  /* 0x005ee02501007387 */ /* 0x0005e20000100800 */
[----:B------:R-:W-:Y:S01]  /*12d40*/  VIADD R35, R28, 0x17c ;  /* 0x0000017c1c237836 */ /* 0x000fe20000000000 */
[----:B------:R-:W-:Y:S01]  /*12d50*/  IABS R87, R8 ;  /* 0x0000000800577213 */ /* 0x000fe20000000000 */
[----:B------:R-:W-:Y:S01]  /*12d60*/  IMAD R34, R139, R49, R34 ;  /* 0x000000318b227224 */ /* 0x000fe200078e0222 */
[----:B------:R-:W-:Y:S01]  /*12d70*/  ISETP.GE.AND P4, PT, R8, RZ, PT ;  /* 0x000000ff0800720c */ /* 0x000fe20003f86270 */
[----:B------:R-:W-:Y:S01]  /*12d80*/  IMAD.HI.U32 R8, R134, R54, RZ ;  /* 0x0000003686087227 */ /* 0x000fe200078e00ff */
[----:B------:R-:W-:-:S03]  /*12d90*/  IABS R217, R35 ;  /* 0x0000002300d97213 */ /* 0x000fc60000000000 */
[----:B------:R-:W-:Y:S01]  /*12da0*/  @!P6 IMAD.IADD R190, R190, 0x1, -R139 ;  /* 0x00000001bebee824 */ /* 0x000fe200078e0a8b */
[----:B--2---:R-:W-:Y:S01]  /*12db0*/  IADD3 R37, PT, PT, R28, 0x1c9, RZ ;  /* 0x000001c91c257810 */ /* 0x004fe20007ffe0ff */
[----:B------:R-:W-:-:S03]  /*12dc0*/  IMAD.HI.U32 R49, R103, R87, RZ ;  /* 0x0000005767317227 */ /* 0x000fc600078e00ff */
[C---:B------:R-:W-:Y:S01]  /*12dd0*/  ISETP.GT.U32.AND P6, PT, R139.reuse, R190, PT ;  /* 0x000000be8b00720c */ /* 0x040fe20003fc4070 */
[----:B------:R-:W-:Y:S02]  /*12de0*/  IMAD.MOV R49, RZ, RZ, -R49 ;  /* 0x000000ffff317224 */ /* 0x000fe400078e0a31 */
[----:B------:R-:W-:Y:S02]  /*12df0*/  IMAD.MOV R8, RZ, RZ, -R8 ;  /* 0x000000ffff087224 */ /* 0x000fe400078e0a08 */
[----:B------:R-:W-:Y:S02]  /*12e00*/  IMAD R87, R139, R49, R87 ;  /* 0x000000318b577224 */ /* 0x000fe400078e0257 */
[----:B------:R-:W-:-:S04]  /*12e10*/  IMAD.HI.U32 R50, R103, R217, RZ ;  /* 0x000000d967327227 */ /* 0x000fc800078e00ff */
[C---:B------:R-:W-:Y:S02]  /*12e20*/  IMAD R54, R139.reuse, R8, R54 ;  /* 0x000000088b367224 */ /* 0x040fe400078e0236 */
[--C-:B------:R-:W-:Y:S01]  /*12e30*/  @!P6 IMAD.IADD R190, R190, 0x1, -R139.reuse ;  /* 0x00000001bebee824 */ /* 0x100fe200078e0a8b */
[----:B------:R-:W-:Y:S01]  /*12e40*/  ISETP.GT.U32.AND P6, PT, R139, R87, PT ;  /* 0x000000578b00720c */ /* 0x000fe20003fc4070 */
[----:B------:R-:W-:Y:S02]  /*12e50*/  IMAD.MOV R8, RZ, RZ, -R50 ;  /* 0x000000ffff087224 */ /* 0x000fe400078e0a32 */
[----:B------:R-:W-:Y:S02]  /*12e60*/  @!P3 IMAD.IADD R135, R135, 0x1, -R139 ;  /* 0x000000018787b824 */ /* 0x000fe400078e0a8b */
[----:B------:R-:W-:Y:S02]  /*12e70*/  IMAD R217, R139, R8, R217 ;  /* 0x000000088bd97224 */ /* 0x000fe400078e02d9 */
[----:B------:R-:W-:Y:S01]  /*12e80*/  IMAD.HI.U32 R8, R103, R106, RZ ;  /* 0x0000006a67087227 */ /* 0x000fe200078e00ff */
[----:B------:R-:W-:-:S03]  /*12e90*/  ISETP.GT.U32.AND P3, PT, R139, R135, PT ;  /* 0x000000878b00720c */ /* 0x000fc60003f64070 */
[----:B------:R-:W-:Y:S02]  /*12ea0*/  IMAD.MOV R8, RZ, RZ, -R8 ;  /* 0x000000ffff087224 */ /* 0x000fe400078e0a08 */
[----:B------:R-:W-:Y:S02]  /*12eb0*/  @!P6 IMAD.IADD R87, R87, 0x1, -R139 ;  /* 0x000000015757e824 */ /* 0x000fe400078e0a8b */
[----:B------:R-:W-:Y:S02]  /*12ec0*/  IMAD R106, R139, R8, R106 ;  /* 0x000000088b6a7224 */ /* 0x000fe400078e026a */
[----:B------:R-:W-:Y:S01]  /*12ed0*/  IMAD.HI.U32 R49, R103, R202, RZ ;  /* 0x000000ca67317227 */ /* 0x000fe200078e00ff */
[----:B------:R-:W-:-:S03]  /*12ee0*/  ISETP.GT.U32.AND P6, PT, R139, R87, PT ;  /* 0x000000578b00720c */ /* 0x000fc60003fc4070 */
[----:B------:R-:W-:Y:S01]  /*12ef0*/  @!P3 IMAD.IADD R135, R135, 0x1, -R139 ;  /* 0x000000018787b824 */ /* 0x000fe200078e0a8b */
[C---:B------:R-:W-:Y:S01]  /*12f00*/  ISETP.GT.U32.AND P3, PT, R139.reuse, R111, PT ;  /* 0x0000006f8b00720c */ /* 0x040fe20003f64070 */
[----:B------:R-:W-:Y:S02]  /*12f10*/  IMAD.MOV R49, RZ, RZ, -R49 ;  /* 0x000000ffff317224 */ /* 0x000fe400078e0a31 */
[C---:B------:R-:W-:Y:S02]  /*12f20*/  VIADD R138, R28.reuse, 0x17f ;  /* 0x0000017f1c8a7836 */ /* 0x040fe40000000000 */
[----:B------:R-:W-:Y:S02]  /*12f30*/  IMAD R202, R139, R49, R202 ;  /* 0x000000318bca7224 */ /* 0x000fe400078e02ca */
[C---:B------:R-:W-:Y:S01]  /*12f40*/  VIADD R182, R28.reuse, 0x1e3 ;  /* 0x000001e31cb67836 */ /* 0x040fe20000000000 */
[----:B------:R-:W-:Y:S01]  /*12f50*/  IABS R244, R138 ;  /* 0x0000008a00f47213 */ /* 0x000fe20000000000 */
[C---:B------:R-:W-:Y:S01]  /*12f60*/  VIADD R90, R28.reuse, 0x1e9 ;  /* 0x000001e91c5a7836 */ /* 0x040fe20000000000 */
[----:B------:R-:W-:Y:S01]  /*12f70*/  @!P6 IADD3 R87, PT, PT, R87, -R139, RZ ;  /* 0x8000008b5757e210 */ /* 0x000fe20007ffe0ff */
[----:B------:R-:W-:Y:S01]  /*12f80*/  VIADD R245, R28, 0x181 ;  /* 0x000001811cf57836 */ /* 0x000fe20000000000 */
[----:B------:R-:W-:Y:S01]  /*12f90*/  ISETP.GT.U32.AND P6, PT, R139, R106, PT ;  /* 0x0000006a8b00720c */ /* 0x000fe20003fc4070 */
[----:B------:R-:W-:Y:S01]  /*12fa0*/  @!P3 IMAD.IADD R111, R111, 0x1, -R139 ;  /* 0x000000016f6fb824 */ /* 0x000fe200078e0a8b */
[----:B------:R-:W-:Y:S01]  /*12fb0*/  IABS R193, R182 ;  /* 0x000000b600c17213 */ /* 0x000fe20000000000 */
[----:B------:R-:W-:Y:S01]  /*12fc0*/  IMAD.HI.U32 R49, R103, R244, RZ ;  /* 0x000000f467317227 */ /* 0x000fe200078e00ff */
[----:B------:R-:W-:Y:S01]  /*12fd0*/  IABS R208, R90 ;  /* 0x0000005a00d07213 */ /* 0x000fe20000000000 */
[----:B------:R-:W-:Y:S01]  /*12fe0*/  STL [R1+0x5d04], R182 ;  /* 0x005d04b601007387 */ /* 0x000fe20000100800 */
[----:B------:R-:W-:Y:S01]  /*12ff0*/  ISETP.GT.U32.AND P3, PT, R139, R111, PT ;  /* 0x0000006f8b00720c */ /* 0x000fe20003f64070 */
[----:B------:R-:W-:Y:S01]  /*13000*/  IMAD.MOV R49, RZ, RZ, -R49 ;  /* 0x000000ffff317224 */ /* 0x000fe200078e0a31 */
[----:B------:R-:W-:Y:S01]  /*13010*/  IABS R203, R245 ;  /* 0x000000f500cb7213 */ /* 0x000fe20000000000 */
[----:B------:R-:W-:-:S04]  /*13020*/  IMAD.HI.U32 R8, R134, R193, RZ ;  /* 0x000000c186087227 */ /* 0x000fc800078e00ff */
[--C-:B------:R-:W-:Y:S02]  /*13030*/  @!P6 IMAD.IADD R106, R106, 0x1, -R139.reuse ;  /* 0x000000016a6ae824 */ /* 0x100fe400078e0a8b */
[C---:B------:R-:W-:Y:S02]  /*13040*/  IMAD R244, R139.reuse, R49, R244 ;  /* 0x000000318bf47224 */ /* 0x040fe400078e02f4 */
[----:B------:R-:W-:Y:S01]  /*13050*/  IMAD.MOV R8, RZ, RZ, -R8 ;  /* 0x000000ffff087224 */ /* 0x000fe200078e0a08 */
[----:B------:R-:W-:Y:S01]  /*13060*/  ISETP.GT.U32.AND P6, PT, R139, R106, PT ;  /* 0x0000006a8b00720c */ /* 0x000fe20003fc4070 */
[----:B------:R-:W-:Y:S01]  /*13070*/  @!P3 IMAD.IADD R111, R111, 0x1, -R139 ;  /* 0x000000016f6fb824 */ /* 0x000fe200078e0a8b */
[C---:B------:R-:W-:Y:S01]  /*13080*/  ISETP.GT.U32.AND P3, PT, R139.reuse, R34, PT ;  /* 0x000000228b00720c */ /* 0x040fe20003f64070 */
[----:B------:R-:W-:Y:S02]  /*13090*/  IMAD R193, R139, R8, R193 ;  /* 0x000000088bc17224 */ /* 0x000fe400078e02c1 */
[----:B------:R-:W-:-:S02]  /*130a0*/  VIADD R8, R28, 0x180 ;  /* 0x000001801c087836 */ /* 0x000fc40000000000 */
[----:B------:R-:W-:Y:S02]  /*130b0*/  @!P1 IMAD.MOV R111, RZ, RZ, -R111 ;  /* 0x000000ffff6f9224 */ /* 0x000fe400078e0a6f */
[----:B------:R-:W-:Y:S01]  /*130c0*/  @!P0 IMAD.MOV R135, RZ, RZ, -R135 ;  /* 0x000000ffff878224 */ /* 0x000fe200078e0a87 */
[----:B------:R-:W-:Y:S01]  /*130d0*/  IABS R96, R8 ;  /* 0x0000000800607213 */ /* 0x000fe20000000000 */
[----:B------:R-:W-:Y:S01]  /*130e0*/  VIADD R59, R28, 0x1f3 ;  /* 0x000001f31c3b7836 */ /* 0x000fe20000000000 */
[----:B------:R-:W-:Y:S01]  /*130f0*/  ISETP.GE.AND P0, PT, R35, RZ, PT ;  /* 0x000000ff2300720c */ /* 0x000fe20003f06270 */
[--C-:B------:R-:W-:Y:S01]  /*13100*/  @!P6 IMAD.IADD R106, R106, 0x1, -R139.reuse ;  /* 0x000000016a6ae824 */ /* 0x100fe200078e0a8b */
[----:B------:R-:W-:Y:S01]  /*13110*/  ISETP.GT.U32.AND P6, PT, R139, R202, PT ;  /* 0x000000ca8b00720c */ /* 0x000fe20003fc4070 */
[----:B------:R-:W-:Y:S01]  /*13120*/  @!P3 IMAD.IADD R34, R34, 0x1, -R139 ;  /* 0x000000012222b824 */ /* 0x000fe200078e0a8b */
[----:B------:R-:W-:Y:S01]  /*13130*/  IABS R91, R59 ;  /* 0x0000003b005b7213 */ /* 0x000fe20000000000 */
[----:B------:R-:W-:Y:S01]  /*13140*/  IMAD.HI.U32 R50, R103, R96, RZ ;  /* 0x0000006067327227 */ /* 0x000fe200078e00ff */
[----:B------:R-:W-:Y:S02]  /*13150*/  STL [R1+0x5d00], R59 ;  /* 0x005d003b01007387 */ /* 0x000fe40000100800 */
[----:B------:R-:W-:Y:S01]  /*13160*/  ISETP.GT.U32.AND P3, PT, R139, R34, PT ;  /* 0x000000228b00720c */ /* 0x000fe20003f64070 */
[----:B------:R-:W-:Y:S01]  /*13170*/  IMAD.MOV R50, RZ, RZ, -R50 ;  /* 0x000000ffff327224 */ /* 0x000fe200078e0a32 */
[----:B------:R-:W-:Y:S01]  /*13180*/  STL [R1+0x5cfc], R90 ;  /* 0x005cfc5a01007387 */ /* 0x000fe20000100800 */
[----:B------:R-:W-:-:S04]  /*13190*/  IMAD.HI.U32 R35, R134, R86, RZ ;  /* 0x0000005686237227 */ /* 0x000fc800078e00ff */
[--C-:B------:R-:W-:Y:S01]  /*131a0*/  @!P6 IMAD.IADD R202, R202, 0x1, -R139.reuse ;  /* 0x00000001cacae824 */ /* 0x100fe200078e0a8b */
[----:B------:R-:W-:Y:S01]  /*131b0*/  IADD3 R35, PT, PT, -R35, RZ, RZ ;  /* 0x000000ff23237210 */ /* 0x000fe20007ffe1ff */
[C---:B------:R-:W-:Y:S02]  /*131c0*/  IMAD R96, R139.reuse, R50, R96 ;  /* 0x000000328b607224 */ /* 0x040fe400078e0260 */
[----:B------:R-:W-:Y:S01]  /*131d0*/  VIADD R149, R28, 0x1f2 ;  /* 0x000001f21c957836 */ /* 0x000fe20000000000 */
[C---:B------:R-:W-:Y:S01]  /*131e0*/  ISETP.GT.U32.AND P6, PT, R139.reuse, R202, PT ;  /* 0x000000ca8b00720c */ /* 0x040fe20003fc4070 */
[----:B------:R-:W-:Y:S01]  /*131f0*/  @!P3 IMAD.IADD R34, R34, 0x1, -R139 ;  /* 0x000000012222b824 */ /* 0x000fe200078e0a8b */
[C---:B------:R-:W-:Y:S01]  /*13200*/  ISETP.GT.U32.AND P3, PT, R139.reuse, R217, PT ;  /* 0x000000d98b00720c */ /* 0x040fe20003f64070 */
[----:B------:R-:W-:Y:S01]  /*13210*/  IMAD R86, R139, R35, R86 ;  /* 0x000000238b567224 */ /* 0x000fe200078e0256 */
[----:B------:R-:W-:Y:S01]  /*13220*/  IABS R110, R149 ;  /* 0x00000095006e7213 */ /* 0x000fe20000000000 */
[----:B------:R-:W-:Y:S01]  /*13230*/  IMAD.HI.U32 R35, R134, R91, RZ ;  /* 0x0000005b86237227 */ /* 0x000fe200078e00ff */
[----:B------:R-:W-:Y:S03]  /*13240*/  STL [R1+0x5cf8], R149 ;  /* 0x005cf89501007387 */ /* 0x000fe60000100800 */
[----:B------:R-:W-:-:S02]  /*13250*/  VIADD R211, R28, 0x199 ;  /* 0x000001991cd37836 */ /* 0x000fc40000000000 */
[----:B------:R-:W-:Y:S02]  /*13260*/  IMAD.MOV R35, RZ, RZ, -R35 ;  /* 0x000000ffff237224 */ /* 0x000fe400078e0a23 */
[--C-:B------:R-:W-:Y:S01]  /*13270*/  @!P6 IMAD.IADD R202, R202, 0x1, -R139.reuse ;  /* 0x00000001cacae824 */ /* 0x100fe200078e0a8b */
[----:B------:R-:W-:Y:S01]  /*13280*/  ISETP.GT.U32.AND P6, PT, R139, R244, PT ;  /* 0x000000f48b00720c */ /* 0x000fe20003fc4070 */
[----:B------:R-:W-:Y:S01]  /*13290*/  @!P3 IMAD.IADD R217, R217, 0x1, -R139 ;  /* 0x00000001d9d9b824 */ /* 0x000fe200078e0a8b */
[----:B------:R-:W-:Y:S01]  /*132a0*/  IABS R69, R211 ;  /* 0x000000d300457213 */ /* 0x000fe20000000000 */
[C---:B------:R-:W-:Y:S02]  /*132b0*/  IMAD R91, R139.reuse, R35, R91 ;  /* 0x000000238b5b7224 */ /* 0x040fe400078e025b */
[----:B------:R-:W-:Y:S01]  /*132c0*/  VIADD R114, R28, 0x1a2 ;  /* 0x000001a21c727836 */ /* 0x000fe20000000000 */
[----:B------:R-:W-:Y:S01]  /*132d0*/  ISETP.GT.U32.AND P3, PT, R139, R217, PT ;  /* 0x000000d98b00720c */ /* 0x000fe20003f64070 */
[----:B------:R-:W-:-:S03]  /*132e0*/  IMAD.HI.U32 R35, R134, R110, RZ ;  /* 0x0000006e86237227 */ /* 0x000fc600078e00ff */
[----:B------:R-:W-:Y:S01]  /*132f0*/  IABS R68, R114 ;  /* 0x0000007200447213 */ /* 0x000fe20000000000 */
[----:B------:R-:W-:Y:S01]  /*13300*/  VIADD R19, R28, 0x183 ;  /* 0x000001831c137836 */ /* 0x000fe20000000000 */
[----:B------:R-:W-:Y:S01]  /*13310*/  IADD3 R35, PT, PT, -R35, RZ, RZ ;  /* 0x000000ff23237210 */ /* 0x000fe20007ffe1ff */
[--C-:B------:R-:W-:Y:S02]  /*13320*/  @!P6 IMAD.IADD R244, R244, 0x1, -R139.reuse ;  /* 0x00000001f4f4e824 */ /* 0x100fe400078e0a8b */
[----:B------:R-:W-:Y:S01]  /*13330*/  VIADD R169, R28, 0x1a3 ;  /* 0x000001a31ca97836 */ /* 0x000fe20000000000 */
[----:B------:R-:W-:Y:S01]  /*13340*/  STL [R1+0x5cc0], R19 ;  /* 0x005cc01301007387 */ /* 0x000fe20000100800 */
[----:B------:R-:W-:Y:S01]  /*13350*/  IMAD.HI.U32 R63, R103, R68, RZ ;  /* 0x00000044673f7227 */ /* 0x000fe200078e00ff */
[----:B------:R-:W-:Y:S02]  /*13360*/  ISETP.GT.U32.AND P6, PT, R139, R244, PT ;  /* 0x000000f48b00720c */ /* 0x000fe40003fc4070 */
[----:B------:R-:W-:Y:S01]  /*13370*/  IABS R84, R169 ;  /* 0x000000a900547213 */ /* 0x000fe20000000000 */
[--C-:B------:R-:W-:Y:S01]  /*13380*/  @!P3 IMAD.IADD R217, R217, 0x1, -R139.reuse ;  /* 0x00000001d9d9b824 */ /* 0x100fe200078e0a8b */
[----:B------:R-:W-:Y:S01]  /*13390*/  ISETP.GE.AND P3, PT, R8, RZ, PT ;  /* 0x000000ff0800720c */ /* 0x000fe20003f66270 */
[----:B------:R-:W-:Y:S01]  /*133a0*/  IMAD.HI.U32 R8, R134, R208, RZ ;  /* 0x000000d086087227 */ /* 0x000fe200078e00ff */
[----:B------:R2:W-:Y:S03]  /*133b0*/  STL [R1+0x5ee4], R111 ;  /* 0x005ee46f01007387 */ /* 0x0005e60000100800 */
[----:B------:R-:W-:Y:S01]  /*133c0*/  IMAD.MOV R8, RZ, RZ, -R8 ;  /* 0x000000ffff087224 */ /* 0x000fe200078e0a08 */
[----:B------:R-:W-:Y:S01]  /*133d0*/  STL [R1+0x5cf4], R164 ;  /* 0x005cf4a401007387 */ /* 0x000fe20000100800 */
[C---:B------:R-:W-:Y:S01]  /*133e0*/  IMAD R110, R139.reuse, R35, R110 ;  /* 0x000000238b6e7224 */ /* 0x040fe200078e026e */
[----:B------:R-:W-:Y:S01]  /*133f0*/  IABS R35, R19 ;  /* 0x0000001300237213 */ /* 0x000fe20000000000 */
[----:B------:R-:W-:Y:S01]  /*13400*/  @!P6 IMAD.IADD R244, R244, 0x1, -R139 ;  /* 0x00000001f4f4e824 */ /* 0x000fe200078e0a8b */
[C---:B------:R-:W-:Y:S01]  /*13410*/  ISETP.GT.U32.AND P6, PT, R139.reuse, R96, PT ;  /* 0x000000608b00720c */ /* 0x040fe20003fc4070 */
[----:B------:R-:W-:Y:S01]  /*13420*/  IMAD R208, R139, R8, R208 ;  /* 0x000000088bd07224 */ /* 0x000fe200078e02d0 */
[----:B------:R-:W-:Y:S01]  /*13430*/  STL [R1+0x5ce4], R140 ;  /* 0x005ce48c01007387 */ /* 0x000fe20000100800 */
[----:B------:R-:W-:-:S02]  /*13440*/  VIADD R8, R28, 0x182 ;  /* 0x000001821c087836 */ /* 0x000fc40000000000 */
[----:B------:R-:W-:Y:S02]  /*13450*/  VIADD R231, R28, 0x1a9 ;  /* 0x000001a91ce77836 */ /* 0x000fe40000000000 */
[C---:B------:R-:W-:Y:S01]  /*13460*/  IMAD.HI.U32 R50, R103.reuse, R35, RZ ;  /* 0x0000002367327227 */ /* 0x040fe200078e00ff */
[----:B------:R-:W-:Y:S02]  /*13470*/  ISETP.GE.AND P1, PT, R8, RZ, PT ;  /* 0x000000ff0800720c */ /* 0x000fe40003f26270 */
[----:B------:R-:W-:Y:S01]  /*13480*/  IABS R191, R8 ;  /* 0x0000000800bf7213 */ /* 0x000fe20000000000 */
[----:B------:R-:W-:Y:S01]  /*13490*/  IMAD.HI.U32 R8, R103, R203, RZ ;  /* 0x000000cb67087227 */ /* 0x000fe200078e00ff */
[----:B------:R-:W-:-:S03]  /*134a0*/  IABS R67, R231 ;  /* 0x000000e700437213 */ /* 0x000fc60000000000 */
[----:B------:R-:W-:Y:S02]  /*134b0*/  @!P6 IMAD.IADD R96, R96, 0x1, -R139 ;  /* 0x000000016060e824 */ /* 0x000fe400078e0a8b */
[----:B------:R-:W-:Y:S02]  /*134c0*/  IMAD.MOV R8, RZ, RZ, -R8 ;  /* 0x000000ffff087224 */ /* 0x000fe400078e0a08 */
[----:B------:R-:W-:Y:S01]  /*134d0*/  IMAD.HI.U32 R49, R103, R191, RZ ;  /* 0x000000bf67317227 */ /* 0x000fe200078e00ff */
[----:B------:R-:W-:-:S03]  /*134e0*/  ISETP.GT.U32.AND P6, PT, R139, R96, PT ;  /* 0x000000608b00720c */ /* 0x000fc60003fc4070 */
[C---:B------:R-:W-:Y:S02]  /*134f0*/  IMAD R203, R139.reuse, R8, R203 ;  /* 0x000000088bcb7224 */ /* 0x040fe400078e02cb */
[----:B------:R-:W-:Y:S02]  /*13500*/  IMAD.MOV R49, RZ, RZ, -R49 ;  /* 0x000000ffff317224 */ /* 0x000fe400078e0a31 */
[----:B------:R-:W-:Y:S02]  /*13510*/  IMAD.MOV.U32 R206, RZ, RZ, R105 ;  /* 0x000000ffffce7224 */ /* 0x000fe400078e0069 */
[----:B------:R-:W-:Y:S02]  /*13520*/  IMAD R191, R139, R49, R191 ;  /* 0x000000318bbf7224 */ /* 0x000fe400078e02bf */
[----:B------:R-:W-:-:S04]  /*13530*/  IMAD.HI.U32 R49, R103, R52, RZ ;  /* 0x0000003467317227 */ /* 0x000fc800078e00ff */
[----:B------:R-:W-:Y:S01]  /*13540*/  @!P6 IMAD.IADD R96, R96, 0x1, -R139 ;  /* 0x000000016060e824 */ /* 0x000fe200078e0a8b */
[----:B------:R-:W-:Y:S01]  /*13550*/  ISETP.GT.U32.AND P6, PT, R139, R203, PT ;  /* 0x000000cb8b00720c */ /* 0x000fe20003fc4070 */
[----:B------:R-:W-:Y:S02]  /*13560*/  IMAD.MOV R49, RZ, RZ, -R49 ;  /* 0x000000ffff317224 */ /* 0x000fe400078e0a31 */
[----:B-1----:R-:W-:Y:S01]  /*13570*/  IMAD R105, R209, R42, RZ ;  /* 0x0000002ad1697224 */ /* 0x002fe200078e02ff */
[----:B------:R-:W-:Y:S01]  /*13580*/  @!P3 IADD3 R96, PT, PT, -R96, RZ, RZ ;  /* 0x000000ff6060b210 */ /* 0x000fe20007ffe1ff */
[----:B------:R-:W-:Y:S02]  /*13590*/  IMAD R52, R139, R49, R52 ;  /* 0x000000318b347224 */ /* 0x000fe400078e0234 */
[----:B------:R-:W-:-:S04]  /*135a0*/  IMAD.HI.U32 R49, R103, R69, RZ ;  /* 0x0000004567317227 */ /* 0x000fc800078e00ff */
[----:B------:R-:W-:Y:S02]  /*135b0*/  IMAD.MOV R49, RZ, RZ, -R49 ;  /* 0x000000ffff317224 */ /* 0x000fe400078e0a31 */
[----:B------:R-:W-:Y:S02]  /*135c0*/  @!P6 IMAD.IADD R203, R203, 0x1, -R139 ;  /* 0x00000001cbcbe824 */ /* 0x000fe400078e0a8b */
[C---:B------:R-:W-:Y:S02]  /*135d0*/  IMAD R69, R139.reuse, R49, R69 ;  /* 0x000000318b457224 */ /* 0x040fe400078e0245 */
[----:B------:R-:W-:Y:S01]  /*135e0*/  IMAD.MOV R49, RZ, RZ, -R63 ;  /* 0x000000ffff317224 */ /* 0x000fe200078e0a3f */
[C---:B------:R-:W-:Y:S01]  /*135f0*/  ISETP.GT.U32.AND P6, PT, R139.reuse, R203, PT ;  /* 0x000000cb8b00720c */ /* 0x040fe20003fc4070 */
[----:B------:R-:W-:Y:S02]  /*13600*/  IMAD.MOV R50, RZ, RZ, -R50 ;  /* 0x000000ffff327224 */ /* 0x000fe400078e0a32 */
[----:B------:R-:W-:-:S02]  /*13610*/  IMAD R68, R139, R49, R68 ;  /* 0x000000318b447224 */ /* 0x000fc400078e0244 */
[----:B------:R-:W-:-:S04]  /*13620*/  IMAD.HI.U32 R49, R103, R84, RZ ;  /* 0x0000005467317227 */ /* 0x000fc800078e00ff */
[----:B------:R-:W-:Y:S02]  /*13630*/  IMAD.MOV R49, RZ, RZ, -R49 ;  /* 0x000000ffff317224 */ /* 0x000fe400078e0a31 */
[----:B------:R-:W-:Y:S02]  /*13640*/  VIADD R159, R28, 0x1b2 ;  /* 0x000001b21c9f7836 */ /* 0x000fe40000000000 */
[----:B------:R-:W-:Y:S01]  /*13650*/  @!P6 IADD3 R203, PT, PT, R203, -R139, RZ ;  /* 0x8000008bcbcbe210 */ /* 0x000fe20007ffe0ff */
[----:B------:R-:W-:Y:S01]  /*13660*/  IMAD.HI.U32 R64, R103, R67, RZ ;  /* 0x0000004367407227 */ /* 0x000fe200078e00ff */
[----:B------:R-:W-:-:S03]  /*13670*/  ISETP.GT.U32.AND P6, PT, R139, R191, PT ;  /* 0x000000bf8b00720c */ /* 0x000fc60003fc4070 */
[----:B------:R-:W-:Y:S02]  /*13680*/  IMAD.MOV.U32 R210, RZ, RZ, R120 ;  /* 0x000000ffffd27224 */ /* 0x000fe400078e0078 */
[C---:B------:R-:W-:Y:S02]  /*13690*/  IMAD R35, R139.reuse, R50, R35 ;  /* 0x000000328b237224 */ /* 0x040fe400078e0223 */
[----:B------:R-:W-:Y:S02]  /*136a0*/  IMAD R84, R139, R49, R84 ;  /* 0x000000318b547224 */ /* 0x000fe400078e0254 */
[----:B------:R-:W-:Y:S01]  /*136b0*/  IMAD.MOV.U32 R141, RZ, RZ, R66 ;  /* 0x000000ffff8d7224 */ /* 0x000fe200078e0042 */
[----:B------:R-:W-:Y:S01]  /*136c0*/  IABS R66, R159 ;  /* 0x0000009f00427213 */ /* 0x000fe20000000000 */
[----:B------:R-:W-:Y:S02]  /*136d0*/  IMAD.MOV R49, RZ, RZ, -R64 ;  /* 0x000000ffff317224 */ /* 0x000fe400078e0a40 */
[----:B------:R-:W-:-:S02]  /*136e0*/  @!P6 IMAD.IADD R191, R191, 0x1, -R139 ;  /* 0x00000001bfbfe824 */ /* 0x000fc400078e0a8b */
[----:B------:R-:W-:Y:S02]  /*136f0*/  IMAD.MOV.U32 R204, RZ, RZ, R121 ;  /* 0x000000ffffcc7224 */ /* 0x000fe400078e0079 */
[C---:B------:R-:W-:Y:S01]  /*13700*/  IMAD R67, R139.reuse, R49, R67 ;  /* 0x000000318b437224 */ /* 0x040fe200078e0243 */
[----:B------:R-:W-:Y:S01]  /*13710*/  ISETP.GT.U32.AND P6, PT, R139, R191, PT ;  /* 0x000000bf8b00720c */ /* 0x000fe20003fc4070 */
[----:B------:R-:W-:-:S04]  /*13720*/  IMAD.HI.U32 R49, R103, R66, RZ ;  /* 0x0000004267317227 */ /* 0x000fc800078e00ff */
[----:B------:R-:W-:Y:S02]  /*13730*/  IMAD.MOV R49, RZ, RZ, -R49 ;  /* 0x000000ffff317224 */ /* 0x000fe400078e0a31 */
[----:B------:R-:W-:-:S04]  /*13740*/  IMAD.HI.U32 R51, R103, R71, RZ ;  /* 0x0000004767337227 */ /* 0x000fc800078e00ff */
[----:B------:R-:W-:Y:S02]  /*13750*/  IMAD.MOV.U32 R44, RZ, RZ, R85 ;  /* 0x000000ffff2c7224 */ /* 0x000fe400078e0055 */
[----:B------:R-:W-:Y:S01]  /*13760*/  @!P6 IMAD.IADD R191, R191, 0x1, -R139 ;  /* 0x00000001bfbfe824 */ /* 0x000fe200078e0a8b */
[----:B------:R-:W-:Y:S01]  /*13770*/  LEA R120, P6, R105, UR28, 0x2 ;  /* 0x0000001c69787c11 */ /* 0x000fe2000f8c10ff */
[----:B------:R-:W-:Y:S01]  /*13780*/  IMAD R66, R139, R49, R66 ;  /* 0x000000318b427224 */ /* 0x000fe200078e0242 */
[----:B------:R-:W-:Y:S01]  /*13790*/  MOV R108, R44 ;  /* 0x0000002c006c7202 */ /* 0x000fe20000000f00 */
[----:B------:R-:W-:Y:S01]  /*137a0*/  IMAD R49, R42, 0x20, R105 ;  /* 0x000000202a317824 */ /* 0x000fe200078e0269 */
[----:B------:R-:W-:Y:S01]  /*137b0*/  LEA.HI.X.SX32 R121, R105, UR29, 0x2, P6 ;  /* 0x0000001d69797c11 */ /* 0x000fe2000b0f16ff */
[----:B------:R-:W-:Y:S01]  /*137c0*/  IMAD.MOV R51, RZ, RZ, -R51 ;  /* 0x000000ffff337224 */ /* 0x000fe200078e0a33 */
[----:B------:R-:W-:Y:S01]  /*137d0*/  ISETP.GT.U32.AND P6, PT, R139, R35, PT ;  /* 0x000000238b00720c */ /* 0x000fe20003fc4070 */
[----:B------:R-:W-:-:S02]  /*137e0*/  VIADD R117, R28, 0x190 ;  /* 0x000001901c757836 */ /* 0x000fc40000000000 */
[----:B------:R-:W-:Y:S02]  /*137f0*/  IMAD.MOV.U32 R44, RZ, RZ, R122 ;  /* 0x000000ffff2c7224 */ /* 0x000fe400078e007a */
[----:B------:R-:W-:Y:S01]  /*13800*/  IMAD R71, R139, R51, R71 ;  /* 0x000000338b477224 */ /* 0x000fe200078e0247 */
[----:B------:R-:W-:Y:S01]  /*13810*/  IABS R97, R117 ;  /* 0x0000007500617213 */ /* 0x000fe20000000000 */
[----:B------:R-:W-:Y:S01]  /*13820*/  @!P2 IMAD.MOV R190, RZ, RZ, -R190 ;  /* 0x000000ffffbea224 */ /* 0x000fe200078e0abe */
[----:B------:R-:W-:Y:S01]  /*13830*/  STL [R1+0x5cf0], R117 ;  /* 0x005cf07501007387 */ /* 0x000fe20000100800 */
[----:B------:R-:W-:Y:S01]  /*13840*/  IMAD.MOV.U32 R93, RZ, RZ, R141 ;  /* 0x000000ffff5d7224 */ /* 0x000fe200078e008d */
[----:B------:R-:W-:Y:S01]  /*13850*/  MOV R141, R123 ;  /* 0x0000007b008d7202 */ /* 0x000fe20000000f00 */
[----:B------:R-:W-:Y:S02]  /*13860*/  VIADD R187, R28, 0x192 ;  /* 0x000001921cbb7836 */ /* 0x000fe40000000000 */
[----:B------:R-:W-:Y:S01]  /*13870*/  @!P6 IMAD.IADD R35, R35, 0x1, -R139 ;  /* 0x000000012323e824 */ /* 0x000fe200078e0a8b */
[----:B------:R-:W-:Y:S01]  /*13880*/  LEA R122, P6, R49, UR28, 0x2 ;  /* 0x0000001c317a7c11 */ /* 0x000fe2000f8c10ff */
[----:B------:R-:W-:Y:S01]  /*13890*/  IMAD.HI.U32 R50, R103, R97, RZ ;  /* 0x0000006167327227 */ /* 0x000fe200078e00ff */
[----:B------:R-:W-:Y:S01]  /*138a0*/  IABS R70, R187 ;  /* 0x000000bb00467213 */ /* 0x000fe20000000000 */
[----:B------:R-:W-:Y:S01]  /*138b0*/  STL [R1+0x5cec], R187 ;  /* 0x005cecbb01007387 */ /* 0x000fe20000100800 */
[----:B------:R-:W-:Y:S01]  /*138c0*/  ISETP.GT.U32.AND P2, PT, R139, R35, PT ;  /* 0x000000238b00720c */ /* 0x000fe20003f44070 */
[----:B------:R-:W-:Y:S01]  /*138d0*/  IMAD.MOV R50, RZ, RZ, -R50 ;  /* 0x000000ffff327224 */ /* 0x000fe200078e0a32 */
[----:B------:R-:W-:Y:S01]  /*138e0*/  LEA.HI.X.SX32 R123, R49, UR29, 0x2, P6 ;  /* 0x0000001d317b7c11 */ /* 0x000fe2000b0f16ff */
[----:B------:R-:W-:Y:S01]  /*138f0*/  IMAD.HI.U32 R51, R103, R70, RZ ;  /* 0x0000004667337227 */ /* 0x000fe200078e00ff */
[C---:B------:R-:W-:Y:S01]  /*13900*/  ISETP.GT.U32.AND P6, PT, R139.reuse, R71, PT ;  /* 0x000000478b00720c */ /* 0x040fe20003fc4070 */
[----:B------:R-:W1:Y:S02]  /*13910*/  LDCU UR28, c[0x0][0x3b0] ;  /* 0x00007600ff1c77ac */ /* 0x000e640008000800 */
[----:B------:R-:W-:-:S02]  /*13920*/  IMAD R97, R139, R50, R97 ;  /* 0x000000328b617224 */ /* 0x000fc400078e0261 */
[----:B------:R-:W-:Y:S01]  /*13930*/  VIADD R196, R28, 0x193 ;  /* 0x000001931cc47836 */ /* 0x000fe20000000000 */
[----:B------:R-:W3:Y:S01]  /*13940*/  LDCU UR29, c[0x0][0x3b0] ;  /* 0x00007600ff1d77ac */ /* 0x000ee20008000800 */
[----:B------:R-:W-:Y:S02]  /*13950*/  IMAD.MOV R51, RZ, RZ, -R51 ;  /* 0x000000ffff337224 */ /* 0x000fe400078e0a33 */
[--C-:B------:R-:W-:Y:S01]  /*13960*/  @!P2 IMAD.IADD R35, R35, 0x1, -R139.reuse ;  /* 0x000000012323a824 */ /* 0x100fe200078e0a8b */
[C---:B------:R-:W-:Y:S01]  /*13970*/  ISETP.GT.U32.AND P2, PT, R139.reuse, R52, PT ;  /* 0x000000348b00720c */ /* 0x040fe20003f44070 */
[----:B------:R-:W-:Y:S01]  /*13980*/  IMAD R70, R139, R51, R70 ;  /* 0x000000338b467224 */ /* 0x000fe200078e0246 */
[----:B------:R-:W-:Y:S01]  /*13990*/  IABS R8, R196 ;  /* 0x000000c400087213 */ /* 0x000fe20000000000 */
[----:B------:R-:W-:Y:S01]  /*139a0*/  @!P6 IMAD.IADD R71, R71, 0x1, -R139 ;  /* 0x000000014747e824 */ /* 0x000fe200078e0a8b */
[----:B------:R-:W-:Y:S01]  /*139b0*/  ISETP.GT.U32.AND P6, PT, R139, R97, PT ;  /* 0x000000618b00720c */ /* 0x000fe20003fc4070 */
[----:B------:R-:W-:Y:S01]  /*139c0*/  @!P1 IMAD.MOV R191, RZ, RZ, -R191 ;  /* 0x000000ffffbf9224 */ /* 0x000fe200078e0abf */
[----:B------:R-:W-:Y:S01]  /*139d0*/  STL [R1+0x5ce8], R196 ;  /* 0x005ce8c401007387 */ /* 0x000fe20000100800 */
[----:B------:R-:W-:-:S03]  /*139e0*/  IMAD.HI.U32 R55, R103, R8, RZ ;  /* 0x0000000867377227 */ /* 0x000fc600078e00ff */
[----:B------:R-:W-:Y:S01]  /*139f0*/  STL [R1+0x5ce0], R211 ;  /* 0x005ce0d301007387 */ /* 0x000fe20000100800 */
[----:B------:R-:W-:Y:S01]  /*13a00*/  VIADD R32, R28, 0x19b ;  /* 0x0000019b1c207836 */ /* 0x000fe20000000000 */
[----:B------:R-:W-:Y:S01]  /*13a10*/  IADD3 R55, PT, PT, -R55, RZ, RZ ;  /* 0x000000ff37377210 */ /* 0x000fe20007ffe1ff */
[--C-:B------:R-:W-:Y:S01]  /*13a20*/  @!P2 IMAD.IADD R52, R52, 0x1, -R139.reuse ;  /* 0x000000013434a824 */ /* 0x100fe200078e0a8b */
[----:B------:R-:W-:Y:S01]  /*13a30*/  ISETP.GT.U32.AND P2, PT, R139, R70, PT ;  /* 0x000000468b00720c */ /* 0x000fe20003f44070 */
[----:B------:R-:W-:Y:S01]  /*13a40*/  @!P5 IMAD.MOV R34, RZ, RZ, -R34 ;  /* 0x000000ffff22d224 */ /* 0x000fe200078e0a22 */
[----:B------:R-:W-:Y:S01]  /*13a50*/  IABS R51, R32 ;  /* 0x0000002000337213 */ /* 0x000fe20000000000 */
[----:B------:R-:W-:Y:S01]  /*13a60*/  @!P6 IMAD.IADD R97, R97, 0x1, -R139 ;  /* 0x000000016161e824 */ /* 0x000fe200078e0a8b */
[C---:B------:R-:W-:Y:S01]  /*13a70*/  ISETP.GT.U32.AND P5, PT, R139.reuse, R71, PT ;  /* 0x000000478b00720c */ /* 0x040fe20003fa4070 */
[C---:B------:R-:W-:Y:S01]  /*13a80*/  IMAD R8, R139.reuse, R55, R8 ;  /* 0x000000378b087224 */ /* 0x040fe200078e0208 */
[----:B------:R-:W-:Y:S01]  /*13a90*/  STL [R1+0x5cdc], R32 ;  /* 0x005cdc2001007387 */ /* 0x000fe20000100800 */
[----:B------:R-:W-:Y:S01]  /*13aa0*/  VIADD R234, R28, 0x1a0 ;  /* 0x000001a01cea7836 */ /* 0x000fe20000000000 */
[----:B------:R-:W-:Y:S01]  /*13ab0*/  ISETP.GT.U32.AND P3, PT, R139, R97, PT ;  /* 0x000000618b00720c */ /* 0x000fe20003f64070 */
[----:B------:R-:W-:Y:S01]  /*13ac0*/  IMAD.HI.U32 R50, R103, R51, RZ ;  /* 0x0000003367327227 */ /* 0x000fe200078e00ff */
[----:B------:R-:W-:-:S02]  /*13ad0*/  ISETP.GT.U32.AND P6, PT, R139, R8, PT ;  /* 0x000000088b00720c */ /* 0x000fc40003fc4070 */
[----:B------:R-:W-:Y:S01]  /*13ae0*/  IABS R60, R234 ;  /* 0x000000ea003c7213 */ /* 0x000fe20000000000 */
[----:B------:R-:W-:Y:S01]  /*13af0*/  @!P2 IMAD.IADD R70, R70, 0x1, -R139 ;  /* 0x000000014646a824 */ /* 0x000fe200078e0a8b */
[----:B------:R-:W-:Y:S01]  /*13b00*/  ISETP.GE.AND P2, PT, R19, RZ, PT ;  /* 0x000000ff1300720c */ /* 0x000fe20003f46270 */
[----:B------:R-:W-:Y:S01]  /*13b10*/  VIADD R198, R28, 0x1ab ;  /* 0x000001ab1cc67836 */ /* 0x000fe20000000000 */
[----:B------:R-:W-:Y:S01]  /*13b20*/  IADD3 R50, PT, PT, -R50, RZ, RZ ;  /* 0x000000ff32327210 */ /* 0x000fe20007ffe1ff */
[----:B------:R-:W-:Y:S01]  /*13b30*/  @!P4 IMAD.MOV R87, RZ, RZ, -R87 ;  /* 0x000000ffff57c224 */ /* 0x000fe200078e0a57 */
[----:B------:R-:W-:Y:S01]  /*13b40*/  ISETP.GT.U32.AND P1, PT, R139, R70, PT ;  /* 0x000000468b00720c */ /* 0x000fe20003f24070 */
[----:B------:R-:W-:Y:S01]  /*13b50*/  IMAD.HI.U32 R55, R103, R60, RZ ;  /* 0x0000003c67377227 */ /* 0x000fe200078e00ff */
[----:B------:R-:W-:Y:S01]  /*13b60*/  ISETP.GT.U32.AND P4, PT, R139, R52, PT ;  /* 0x000000348b00720c */ /* 0x000fe20003f84070 */
[----:B------:R-:W-:Y:S02]  /*13b70*/  STL [R1+0x5cd8], R234 ;  /* 0x005cd8ea01007387 */ /* 0x000fe40000100800 */
[--C-:B------:R-:W-:Y:S01]  /*13b80*/  @!P3 IMAD.IADD R97, R97, 0x1, -R139.reuse ;  /* 0x000000016161b824 */ /* 0x100fe200078e0a8b */
[C---:B------:R-:W-:Y:S01]  /*13b90*/  ISETP.GT.U32.AND P3, PT, R139.reuse, R68, PT ;  /* 0x000000448b00720c */ /* 0x040fe20003f64070 */
[----:B------:R-:W-:Y:S01]  /*13ba0*/  @!P6 IMAD.IADD R8, R8, 0x1, -R139 ;  /* 0x000000010808e824 */ /* 0x000fe200078e0a8b */
[----:B------:R-:W-:Y:S01]  /*13bb0*/  STL [R1+0x5cd4], R114 ;  /* 0x005cd47201007387 */ /* 0x000fe20000100800 */
[----:B------:R-:W-:Y:S01]  /*13bc0*/  @!P2 IMAD.MOV R35, RZ, RZ, -R35 ;  /* 0x000000ffff23a224 */ /* 0x000fe200078e0a23 */
[C---:B------:R-:W-:Y:S01]  /*13bd0*/  ISETP.GT.U32.AND P2, PT, R139.reuse, R69, PT ;  /* 0x000000458b00720c */ /* 0x040fe20003f44070 */
[C---:B------:R-:W-:Y:S01]  /*13be0*/  IMAD R51, R139.reuse, R50, R51 ;  /* 0x000000328b337224 */ /* 0x040fe200078e0233 */
[----:B------:R-:W-:Y:S01]  /*13bf0*/  ISETP.GT.U32.AND P6, PT, R139, R8, PT ;  /* 0x000000088b00720c */ /* 0x000fe20003fc4070 */
[----:B------:R-:W-:Y:S01]  /*13c00*/  @!P5 IMAD.IADD R71, R71, 0x1, -R139 ;  /* 0x000000014747d824 */ /* 0x000fe200078e0a8b */
[----:B------:R-:W-:Y:S01]  /*13c10*/  @!P1 IADD3 R70, PT, PT, R70, -R139, RZ ;  /* 0x8000008b46469210 */ /* 0x000fe20007ffe0ff */
[----:B------:R-:W-:Y:S01]  /*13c20*/  IMAD.MOV R55, RZ, RZ, -R55 ;  /* 0x000000ffff377224 */ /* 0x000fe200078e0a37 */
[----:B------:R-:W-:Y:S01]  /*13c30*/  ISETP.GE.AND P1, PT, R164, RZ, PT ;  /* 0x000000ffa400720c */ /* 0x000fe20003f26270 */
[----:B------:R-:W-:Y:S01]  /*13c40*/  VIADD R2, R28, 0x1b0 ;  /* 0x000001b01c027836 */ /* 0x000fe20000000000 */
[----:B------:R-:W-:Y:S01]  /*13c50*/  IABS R50, R198 ;  /* 0x000000c600327213 */ /* 0x000fe20000000000 */
[--C-:B------:R-:W-:Y:S01]  /*13c60*/  @!P3 IMAD.IADD R68, R68, 0x1, -R139.reuse ;  /* 0x000000014444b824 */ /* 0x100fe200078e0a8b */
[----:B------:R-:W-:Y:S01]  /*13c70*/  ISETP.GE.AND P3, PT, R196, RZ, PT ;  /* 0x000000ffc400720c */ /* 0x000fe20003f66270 */
[----:B------:R-:W-:Y:S01]  /*13c80*/  IMAD R60, R139, R55, R60 ;  /* 0x000000378b3c7224 */ /* 0x000fe200078e023c */
[----:B------:R-:W-:Y:S01]  /*13c90*/  IABS R55, R2 ;  /* 0x0000000200377213 */ /* 0x000fe20000000000 */
[--C-:B------:R-:W-:Y:S01]  /*13ca0*/  @!P2 IMAD.IADD R69, R69, 0x1, -R139.reuse ;  /* 0x000000014545a824 */ /* 0x100fe200078e0a8b */
[----:B------:R-:W-:Y:S01]  /*13cb0*/  ISETP.GT.U32.AND P5, PT, R139, R51, PT ;  /* 0x000000338b00720c */ /* 0x000fe20003fa4070 */
[----:B------:R-:W-:Y:S01]  /*13cc0*/  @!P6 IMAD.IADD R8, R8, 0x1, -R139 ;  /* 0x000000010808e824 */ /* 0x000fe200078e0a8b */
[----:B------:R-:W-:Y:S01]  /*13cd0*/  ISETP.GE.AND P2, PT, R140, RZ, PT ;  /* 0x000000ff8c00720c */ /* 0x000fe20003f46270 */
[----:B------:R-:W-:Y:S01]  /*13ce0*/  IMAD.HI.U32 R65, R103, R50, RZ ;  /* 0x0000003267417227 */ /* 0x000fe200078e00ff */
[C---:B------:R-:W-:Y:S01]  /*13cf0*/  ISETP.GT.U32.AND P6, PT, R139.reuse, R84, PT ;  /* 0x000000548b00720c */ /* 0x040fe20003fc4070 */
[----:B------:R-:W-:Y:S02]  /*13d00*/  STL [R1+0x5cd0], R169 ;  /* 0x005cd0a901007387 */ /* 0x000fe40000100800 */
[----:B------:R-:W-:Y:S01]  /*13d10*/  @!P1 IMAD.MOV R71, RZ, RZ, -R71 ;  /* 0x000000ffff479224 */ /* 0x000fe200078e0a47 */
[C---:B------:R-:W-:Y:S01]  /*13d20*/  ISETP.GT.U32.AND P1, PT, R139.reuse, R69, PT ;  /* 0x000000458b00720c */ /* 0x040fe20003f24070 */
[----:B------:R-:W-:Y:S01]  /*13d30*/  @!P3 IMAD.MOV R8, RZ, RZ, -R8 ;  /* 0x000000ffff08b224 */ /* 0x000fe200078e0a08 */
[C---:B------:R-:W-:Y:S01]  /*13d40*/  ISETP.GT.U32.AND P3, PT, R139.reuse, R67, PT ;  /* 0x000000438b00720c */ /* 0x040fe20003f64070 */
[----:B------:R-:W-:Y:S01]  /*13d50*/  IMAD.MOV R64, RZ, RZ, -R65 ;  /* 0x000000ffff407224 */ /* 0x000fe200078e0a41 */
[----:B------:R-:W-:Y:S01]  /*13d60*/  STL [R1+0x5ccc], R231 ;  /* 0x005ccce701007387 */ /* 0x000fe20000100800 */
[----:B------:R-:W-:Y:S01]  /*13d70*/  @!P4 IMAD.IADD R52, R52, 0x1, -R139 ;  /* 0x000000013434c824 */ /* 0x000fe200078e0a8b */
[----:B------:R-:W-:Y:S01]  /*13d80*/  ISETP.GT.U32.AND P4, PT, R139, R60, PT ;  /* 0x0000003c8b00720c */ /* 0x000fe20003f84070 */
[----:B------:R-:W-:Y:S01]  /*13d90*/  VIADD R137, R28, 0x1b3 ;  /* 0x000001b31c897836 */ /* 0x000fe20000000000 */
[----:B------:R-:W-:Y:S01]  /*13da0*/  STL [R1+0x5cc8], R198 ;  /* 0x005cc8c601007387 */ /* 0x000fe20000100800 */
[----:B------:R-:W-:Y:S01]  /*13db0*/  IMAD.HI.U32 R63, R103, R55, RZ ;  /* 0x00000037673f7227 */ /* 0x000fe200078e00ff */
[----:B------:R-:W-:-:S02]  /*13dc0*/  @!P6 IADD3 R84, PT, PT, R84, -R139, RZ ;  /* 0x8000008b5454e210 */ /* 0x000fc40007ffe0ff */
[----:B------:R-:W-:Y:S01]  /*13dd0*/  IABS R133, R137 ;  /* 0x0000008900857213 */ /* 0x000fe20000000000 */
[C---:B------:R-:W-:Y:S01]  /*13de0*/  IMAD R50, R139.reuse, R64, R50 ;  /* 0x000000408b327224 */ /* 0x040fe200078e0232 */
[----:B------:R-:W-:Y:S01]  /*13df0*/  IABS R64, R102 ;  /* 0x0000006600407213 */ /* 0x000fe20000000000 */
[----:B------:R-:W-:Y:S01]  /*13e00*/  IMAD.MOV R63, RZ, RZ, -R63 ;  /* 0x000000ffff3f7224 */ /* 0x000fe200078e0a3f */
[----:B------:R-:W-:Y:S01]  /*13e10*/  ISETP.GT.U32.AND P6, PT, R139, R68, PT ;  /* 0x000000448b00720c */ /* 0x000fe20003fc4070 */
[----:B------:R-:W-:Y:S01]  /*13e20*/  @!P1 IMAD.IADD R69, R69, 0x1, -R139 ;  /* 0x0000000145459824 */ /* 0x000fe200078e0a8b */
[C---:B------:R-:W-:Y:S01]  /*13e30*/  ISETP.GT.U32.AND P1, PT, R139.reuse, R50, PT ;  /* 0x000000328b00720c */ /* 0x040fe20003f24070 */
[----:B------:R-:W-:Y:S01]  /*13e40*/  IMAD R55, R139, R63, R55 ;  /* 0x0000003f8b377224 */ /* 0x000fe200078e0237 */
[----:B------:R-:W-:Y:S01]  /*13e50*/  STL [R1+0x5cc4], R2 ;  /* 0x005cc40201007387 */ /* 0x000fe20000100800 */
[----:B------:R-:W-:-:S03]  /*13e60*/  IMAD.HI.U32 R63, R103, R133, RZ ;  /* 0x00000085673f7227 */ /* 0x000fc600078e00ff */
[----:B------:R-:W-:Y:S01]  /*13e70*/  STL [R1+0x5cbc], R159 ;  /* 0x005cbc9f01007387 */ /* 0x000fe20000100800 */
[--C-:B------:R-:W-:Y:S01]  /*13e80*/  @!P3 IMAD.IADD R67, R67, 0x1, -R139.reuse ;  /* 0x000000014343b824 */ /* 0x100fe200078e0a8b */
[----:B------:R-:W-:Y:S01]  /*13e90*/  ISETP.GE.AND P3, PT, R211, RZ, PT ;  /* 0x000000ffd300720c */ /* 0x000fe20003f66270 */
[--C-:B------:R-:W-:Y:S01]  /*13ea0*/  @!P5 IMAD.IADD R51, R51, 0x1, -R139.reuse ;  /* 0x000000013333d824 */ /* 0x100fe200078e0a8b */
[----:B------:R-:W-:Y:S01]  /*13eb0*/  ISETP.GE.AND P5, PT, R117, RZ, PT ;  /* 0x000000ff7500720c */ /* 0x000fe20003fa6270 */
[----:B------:R-:W-:Y:S01]  /*13ec0*/  @!P4 IMAD.IADD R60, R60, 0x1, -R139 ;  /* 0x000000013c3cc824 */ /* 0x000fe200078e0a8b */
[----:B------:R-:W-:Y:S01]  /*13ed0*/  ISETP.GE.AND P4, PT, R187, RZ, PT ;  /* 0x000000ffbb00720c */ /* 0x000fe20003f86270 */
[----:B------:R-:W-:Y:S01]  /*13ee0*/  IMAD.MOV R63, RZ, RZ, -R63 ;  /* 0x000000ffff3f7224 */ /* 0x000fe200078e0a3f */
[----:B------:R-:W-:Y:S01]  /*13ef0*/  STL [R1+0x5cb8], R137 ;  /* 0x005cb88901007387 */ /* 0x000fe20000100800 */
[----:B------:R-:W-:Y:S01]  /*13f00*/  @!P2 IMAD.MOV R52, RZ, RZ, -R52 ;  /* 0x000000ffff34a224 */ /* 0x000fe200078e0a34 */
[C---:B------:R-:W-:Y:S01]  /*13f10*/  ISETP.GT.U32.AND P2, PT, R139.reuse, R51, PT ;  /* 0x000000338b00720c */ /* 0x040fe20003f44070 */
[----:B------:R-:W-:-:S02]  /*13f20*/  IMAD R133, R139, R63, R133 ;  /* 0x0000003f8b857224 */ /* 0x000fc400078e0285 */
[----:B--2---:R-:W-:Y:S02]  /*13f30*/  VIADD R111, R28, 0x1b9 ;  /* 0x000001b91c6f7836 */ /* 0x004fe40000000000 */
[----:B------:R-:W-:Y:S02]  /*13f40*/  IMAD.MOV.U32 R63, RZ, RZ, R64 ;  /* 0x000000ffff3f7224 */ /* 0x000fe400078e0040 */
[----:B------:R-:W-:Y:S01]  /*13f50*/  @!P1 IMAD.IADD R50, R50, 0x1, -R139 ;  /* 0x0000000132329824 */ /* 0x000fe200078e0a8b */
[----:B------:R-:W-:Y:S01]  /*13f60*/  ISETP.GE.AND P1, PT, R32, RZ, PT ;  /* 0x000000ff2000720c */ /* 0x000fe20003f26270 */
[----:B------:R-:W-:Y:S01]  /*13f70*/  IMAD.HI.U32 R64, R103, R63, RZ ;  /* 0x0000003f67407227 */ /* 0x000fe200078e00ff */
[----:B------:R-:W-:Y:S01]  /*13f80*/  IABS R65, R111 ;  /* 0x0000006f00417213 */ /* 0x000fe20000000000 */
[----:B------:R-:W-:Y:S02]  /*13f90*/  STL [R1+0x5cb4], R111 ;  /* 0x005cb46f01007387 */ /* 0x000fe40000100800 */
[----:B------:R-:W-:Y:S01]  /*13fa0*/  @!P3 IMAD.MOV R69, RZ, RZ, -R69 ;  /* 0x000000ffff45b224 */ /* 0x000fe200078e0a45 */
[C---:B------:R-:W-:Y:S01]  /*13fb0*/  ISETP.GT.U32.AND P3, PT, R139.reuse, R67, PT ;  /* 0x000000438b00720c */ /* 0x040fe20003f64070 */
[----:B------:R-:W-:Y:S01]  /*13fc0*/  @!P5 IMAD.MOV R97, RZ, RZ, -R97 ;  /* 0x000000ffff61d224 */ /* 0x000fe200078e0a61 */
[----:B------:R-:W-:Y:S01]  /*13fd0*/  ISETP.GT.U32.AND P5, PT, R139, R60, PT ;  /* 0x0000003c8b00720c */ /* 0x000fe20003fa4070 */
[----:B------:R-:W-:Y:S01]  /*13fe0*/  IMAD.MOV R64, RZ, RZ, -R64 ;  /* 0x000000ffff407224 */ /* 0x000fe200078e0a40 */
[----:B------:R-:W-:Y:S01]  /*13ff0*/  @!P2 IADD3 R51, PT, PT, R51, -R139, RZ ;  /* 0x8000008b3333a210 */ /* 0x000fe20007ffe0ff */
[----:B------:R-:W-:Y:S01]  /*14000*/  VIADD R95, R28, 0x1c2 ;  /* 0x000001c21c5f7836 */ /* 0x000fe20000000000 */
[C---:B------:R-:W-:Y:S01]  /*14010*/  ISETP.GT.U32.AND P2, PT, R139.reuse, R55, PT ;  /* 0x000000378b00720c */ /* 0x040fe20003f44070 */
[----:B------:R-:W-:Y:S01]  /*14020*/  @!P4 IMAD.MOV R70, RZ, RZ, -R70 ;  /* 0x000000ffff46c224 */ /* 0x000fe200078e0a46 */
[----:B------:R-:W-:Y:S01]  /*14030*/  ISETP.GT.U32.AND P4, PT, R139, R84, PT ;  /* 0x000000548b00720c */ /* 0x000fe20003f84070 */
[----:B------:R-:W-:Y:S01]  /*14040*/  IMAD.HI.U32 R85, R103, R65, RZ ;  /* 0x0000004167557227 */ /* 0x000fe200078e00ff */
[----:B------:R2:W-:Y:S03]  /*14050*/  STL [R1+0x5ec4], R120 ;  /* 0x005ec47801007387 */ /* 0x0005e60000100800 */
[C---:B------:R-:W-:Y:S01]  /*14060*/  IMAD R49, R139.reuse, R64, R63 ;  /* 0x000000408b317224 */ /* 0x040fe200078e023f */
[----:B------:R-:W-:Y:S01]  /*14070*/  IABS R64, R95 ;  /* 0x0000005f00407213 */ /* 0x000fe20000000000 */
[----:B------:R-:W-:Y:S01]  /*14080*/  @!P6 IMAD.IADD R68, R68, 0x1, -R139 ;  /* 0x000000014444e824 */ /* 0x000fe200078e0a8b */
[C---:B------:R-:W-:Y:S01]  /*14090*/  ISETP.GT.U32.AND P6, PT, R139.reuse, R133, PT ;  /* 0x000000858b00720c */ /* 0x040fe20003fc4070 */
[----:B------:R-:W-:Y:S01]  /*140a0*/  IMAD.MOV R85, RZ, RZ, -R85 ;  /* 0x000000ffff557224 */ /* 0x000fe200078e0a55 */
[----:B------:R-:W-:Y:S01]  /*140b0*/  IABS R63, R37 ;  /* 0x00000025003f7213 */ /* 0x000fe20000000000 */
[----:B------:R-:W-:Y:S01]  /*140c0*/  @!P1 IMAD.MOV R51, RZ, RZ, -R51 ;  /* 0x000000ffff339224 */ /* 0x000fe200078e0a33 */
[C---:B------:R-:W-:Y:S01]  /*140d0*/  ISETP.GT.U32.AND P1, PT, R139.reuse, R50, PT ;  /* 0x000000328b00720c */ /* 0x040fe20003f24070 */
[----:B------:R-:W-:Y:S01]  /*140e0*/  IMAD R65, R139, R85, R65 ;  /* 0x000000558b417224 */ /* 0x000fe200078e0241 */
[----:B------:R-:W-:Y:S01]  /*140f0*/  STL [R1+0x5ec0], R121 ;  /* 0x005ec07901007387 */ /* 0x000fe20000100800 */
[----:B------:R-:W-:-:S03]  /*14100*/  IMAD.HI.U32 R105, R103, R64, RZ ;  /* 0x0000004067697227 */ /* 0x000fc600078e00ff */
[----:B------:R-:W-:Y:S01]  /*14110*/  STL [R1+0x5cb0], R102 ;  /* 0x005cb06601007387 */ /* 0x000fe20000100800 */
[--C-:B------:R-:W-:Y:S01]  /*14120*/  @!P3 IMAD.IADD R67, R67, 0x1, -R139.reuse ;  /* 0x000000014343b824 */ /* 0x100fe200078e0a8b */
[C---:B------:R-:W-:Y:S01]  /*14130*/  ISETP.GT.U32.AND P3, PT, R139.reuse, R49, PT ;  /* 0x000000318b00720c */ /* 0x040fe20003f64070 */
[----:B------:R-:W-:Y:S01]  /*14140*/  @!P5 IMAD.IADD R60, R60, 0x1, -R139 ;  /* 0x000000013c3cd824 */ /* 0x000fe200078e0a8b */
[C---:B------:R-:W-:Y:S01]  /*14150*/  ISETP.GT.U32.AND P5, PT, R139.reuse, R66, PT ;  /* 0x000000428b00720c */ /* 0x040fe20003fa4070 */
[----:B------:R-:W-:Y:S01]  /*14160*/  IMAD.MOV R105, RZ, RZ, -R105 ;  /* 0x000000ffff697224 */ /* 0x000fe200078e0a69 */
[----:B------:R-:W-:Y:S01]  /*14170*/  STL [R1+0x5ecc], R122 ;  /* 0x005ecc7a01007387 */ /* 0x000fe20000100800 */
[--C-:B------:R-:W-:Y:S01]  /*14180*/  @!P4 IMAD.IADD R84, R84, 0x1, -R139.reuse ;  /* 0x000000015454c824 */ /* 0x100fe200078e0a8b */
[----:B------:R-:W-:Y:S01]  /*14190*/  ISETP.GT.U32.AND P4, PT, R139, R65, PT ;  /* 0x000000418b00720c */ /* 0x000fe20003f84070 */
[--C-:B------:R-:W-:Y:S01]  /*141a0*/  @!P2 IMAD.IADD R55, R55, 0x1, -R139.reuse ;  /* 0x000000013737a824 */ /* 0x100fe200078e0a8b */
[----:B------:R-:W-:Y:S01]  /*141b0*/  ISETP.GE.AND P2, PT, R234, RZ, PT ;  /* 0x000000ffea00720c */ /* 0x000fe20003f46270 */
[----:B------:R-:W-:Y:S01]  /*141c0*/  IMAD R64, R139, R105, R64 ;  /* 0x000000698b407224 */ /* 0x000fe200078e0240 */
[----:B------:R-:W-:Y:S01]  /*141d0*/  STL [R1+0x5ec8], R123 ;  /* 0x005ec87b01007387 */ /* 0x000fe20000100800 */
[--C-:B------:R-:W-:Y:S01]  /*141e0*/  @!P6 IMAD.IADD R133, R133, 0x1, -R139.reuse ;  /* 0x000000018585e824 */ /* 0x100fe200078e0a8b */
[----:B------:R-:W-:Y:S01]  /*141f0*/  ISETP.GE.AND P6, PT, R169, RZ, PT ;  /* 0x000000ffa900720c */ /* 0x000fe20003fc6270 */
[----:B------:R-:W-:Y:S01]  /*14200*/  VIADD R46, R28, 0x1c3 ;  /* 0x000001c31c2e7836 */ /* 0x000fe20000000000 */
[----:B------:R-:W-:Y:S01]  /*14210*/  STL [R1+0x5cac], R95 ;  /* 0x005cac5f01007387 */ /* 0x000fe20000100800 */
[--C-:B------:R-:W-:Y:S01]  /*14220*/  @!P1 IMAD.IADD R50, R50, 0x1, -R139.reuse ;  /* 0x0000000132329824 */ /* 0x100fe200078e0a8b */
[----:B------:R-:W-:Y:S01]  /*14230*/  ISETP.GT.U32.AND P1, PT, R139, R64, PT ;  /* 0x000000408b00720c */ /* 0x000fe20003f24070 */
[----:B------:R-:W-:Y:S01]  /*14240*/  IMAD.MOV.U32 R42, RZ, RZ, R206 ;  /* 0x000000ffff2a7224 */ /* 0x000fe200078e00ce */
[----:B------:R-:W-:Y:S01]  /*14250*/  @!P5 IADD3 R66, PT, PT, R66, -R139, RZ ;  /* 0x8000008b4242d210 */ /* 0x000fe20007ffe0ff */
[----:B------:R-:W-:Y:S01]  /*14260*/  IMAD.MOV.U32 R206, RZ, RZ, R38 ;  /* 0x000000ffffce7224 */ /* 0x000fe200078e0026 */
[----:B------:R-:W-:Y:S01]  /*14270*/  ISETP.GE.AND P5, PT, R114, RZ, PT ;  /* 0x000000ff7200720c */ /* 0x000fe20003fa6270 */
[----:B------:R-:W-:Y:S01]  /*14280*/  VIADD R36, R28, 0x1cb ;  /* 0x000001cb1c247836 */ /* 0x000fe20000000000 */
[----:B------:R-:W-:Y:S01]  /*14290*/  STL [R1+0x5ca8], R46 ;  /* 0x005ca82e01007387 */ /* 0x000fe20000100800 */
[----:B------:R-:W-:Y:S01]  /*142a0*/  IMAD.MOV.U32 R38, RZ, RZ, R154 ;  /* 0x000000ffff267224 */ /* 0x000fe200078e009a */
[----:B------:R-:W-:Y:S01]  /*142b0*/  IABS R154, R46 ;  /* 0x0000002e009a7213 */ /* 0x000fe20000000000 */
[--C-:B------:R-:W-:Y:S01]  /*142c0*/  @!P3 IMAD.IADD R49, R49, 0x1, -R139.reuse ;  /* 0x000000013131b824 */ /* 0x100fe200078e0a8b */
[----:B------:R-:W-:Y:S01]  /*142d0*/  ISETP.GE.AND P3, PT, R198, RZ, PT ;  /* 0x000000ffc600720c */ /* 0x000fe20003f66270 */
[----:B------:R-:W-:Y:S01]  /*142e0*/  @!P4 IMAD.IADD R65, R65, 0x1, -R139 ;  /* 0x000000014141c824 */ /* 0x000fe200078e0a8b */
[----:B------:R-:W-:Y:S01]  /*142f0*/  IABS R85, R36 ;  /* 0x0000002400557213 */ /* 0x000fe20000000000 */
[----:B------:R-:W-:Y:S01]  /*14300*/  IMAD.MOV.U32 R101, RZ, RZ, R195 ;  /* 0x000000ffff657224 */ /* 0x000fe200078e00c3 */
[----:B------:R-:W-:Y:S01]  /*14310*/  @!P6 IADD3 R84, PT, PT, -R84, RZ, RZ ;  /* 0x000000ff5454e210 */ /* 0x000fe20007ffe1ff */
[----:B------:R-:W-:Y:S01]  /*14320*/  IMAD.HI.U32 R195, R103, R154, RZ ;  /* 0x0000009a67c37227 */ /* 0x000fe200078e00ff */
[C---:B------:R-:W-:Y:S01]  /*14330*/  ISETP.GT.U32.AND P6, PT, R139.reuse, R65, PT ;  /* 0x000000418b00720c */ /* 0x040fe20003fc4070 */
[----:B------:R-:W-:Y:S01]  /*14340*/  STL [R1+0x5ca4], R37 ;  /* 0x005ca42501007387 */ /* 0x000fe20000100800 */
[C---:B------:R-:W-:Y:S01]  /*14350*/  ISETP.GT.U32.AND P4, PT, R139.reuse, R66, PT ;  /* 0x000000428b00720c */ /* 0x040fe20003f84070 */
[----:B------:R-:W-:Y:S01]  /*14360*/  @!P2 IMAD.MOV R60, RZ, RZ, -R60 ;  /* 0x000000ffff3ca224 */ /* 0x000fe200078e0a3c */
[----:B------:R-:W-:Y:S01]  /*14370*/  ISETP.GT.U32.AND P2, PT, R139, R55, PT ;  /* 0x000000378b00720c */ /* 0x000fe20003f44070 */
[----:B--2---:R-:W-:Y:S01]  /*14380*/  IMAD.HI.U32 R120, R103, R85, RZ ;  /* 0x0000005567787227 */ /* 0x004fe200078e00ff */
[----:B------:R-:W-:Y:S01]  /*14390*/  IADD3 R195, PT, PT, -R195, RZ, RZ ;  /* 0x000000ffc3c37210 */ /* 0x000fe20007ffe1ff */
[----:B------:R-:W-:Y:S02]  /*143a0*/  STL [R1+0x5ca0], R36 ;  /* 0x005ca02401007387 */ /* 0x000fe40000100800 */
[----:B------:R-:W-:Y:S01]  /*143b0*/  @!P1 IMAD.IADD R64, R64, 0x1, -R139 ;  /* 0x0000000140409824 */ /* 0x000fe200078e0a8b */
[----:B------:R-:W-:Y:S01]  /*143c0*/  ISETP.GE.AND P1, PT, R159, RZ, PT ;  /* 0x000000ff9f00720c */ /* 0x000fe20003f26270 */
[----:B------:R-:W-:-:S02]  /*143d0*/  IMAD.MOV R120, RZ, RZ, -R120 ;  /* 0x000000ffff787224 */ /* 0x000fc400078e0a78 */
[----:B------:R-:W-:Y:S01]  /*143e0*/  @!P3 IMAD.MOV R50, RZ, RZ, -R50 ;  /* 0x000000ffff32b224 */ /* 0x000fe200078e0a32 */
[----:B------:R-:W-:Y:S01]  /*143f0*/  ISETP.GT.U32.AND P3, PT, R139, R64, PT ;  /* 0x000000408b00720c */ /* 0x000fe20003f64070 */
[----:B------:R-:W-:Y:S01]  /*14400*/  IMAD.MOV.U32 R94, RZ, RZ, R210 ;  /* 0x000000ffff5e7224 */ /* 0x000fe200078e00d2 */
[----:B------:R-:W-:Y:S01]  /*14410*/  @!P6 IADD3 R65, PT, PT, R65, -R139, RZ ;  /* 0x8000008b4141e210 */ /* 0x000fe20007ffe0ff */
[C---:B------:R-:W-:Y:S02]  /*14420*/  IMAD R154, R139.reuse, R195, R154 ;  /* 0x000000c38b9a7224 */ /* 0x040fe400078e029a */
[----:B------:R-:W-:Y:S01]  /*14430*/  @!P5 IMAD.MOV R68, RZ, RZ, -R68 ;  /* 0x000000ffff44d224 */ /* 0x000fe200078e0a44 */
[C---:B------:R-:W-:Y:S01]  /*14440*/  ISETP.GT.U32.AND P5, PT, R139.reuse, R133, PT ;  /* 0x000000858b00720c */ /* 0x040fe20003fa4070 */
[----:B------:R-:W-:Y:S02]  /*14450*/  IMAD.MOV.U32 R210, RZ, RZ, R247 ;  /* 0x000000ffffd27224 */ /* 0x000fe400078e00f7 */
[----:B------:R-:W-:-:S02]  /*14460*/  IMAD R85, R139, R120, R85 ;  /* 0x000000788b557224 */ /* 0x000fc400078e0255 */
[----:B------:R-:W-:-:S03]  /*14470*/  IMAD.HI.U32 R247, R103, R63, RZ ;  /* 0x0000003f67f77227 */ /* 0x000fc600078e00ff */
[----:B------:R-:W-:Y:S01]  /*14480*/  ISETP.GT.U32.AND P6, PT, R139, R85, PT ;  /* 0x000000558b00720c */ /* 0x000fe20003fc4070 */
[----:B------:R-:W-:Y:S01]  /*14490*/  @!P2 IMAD.IADD R55, R55, 0x1, -R139 ;  /* 0x000000013737a824 */ /* 0x000fe200078e0a8b */
[C---:B------:R-:W-:Y:S01]  /*144a0*/  ISETP.GT.U32.AND P2, PT, R139.reuse, R154, PT ;  /* 0x0000009a8b00720c */ /* 0x040fe20003f44070 */
[----:B------:R-:W-:Y:S02]  /*144b0*/  IMAD.MOV R247, RZ, RZ, -R247 ;  /* 0x000000fffff77224 */ /* 0x000fe400078e0af7 */
[----:B------:R-:W-:Y:S01]  /*144c0*/  @!P3 IMAD.IADD R64, R64, 0x1, -R139 ;  /* 0x000000014040b824 */ /* 0x000fe200078e0a8b */
[C---:B------:R-:W-:Y:S01]  /*144d0*/  ISETP.GT.U32.AND P3, PT, R139.reuse, R54, PT ;  /* 0x000000368b00720c */ /* 0x040fe20003f64070 */
[----:B------:R-:W-:Y:S02]  /*144e0*/  IMAD R63, R139, R247, R63 ;  /* 0x000000f78b3f7224 */ /* 0x000fe400078e023f */
[--C-:B------:R-:W-:Y:S02]  /*144f0*/  @!P4 IMAD.IADD R66, R66, 0x1, -R139.reuse ;  /* 0x000000014242c824 */ /* 0x100fe400078e0a8b */
[--C-:B------:R-:W-:Y:S01]  /*14500*/  @!P5 IMAD.IADD R133, R133, 0x1, -R139.reuse ;  /* 0x000000018585d824 */ /* 0x100fe200078e0a8b */
[----:B------:R-:W-:Y:S01]  /*14510*/  ISETP.GT.U32.AND P4, PT, R139, R63, PT ;  /* 0x0000003f8b00720c */ /* 0x000fe20003f84070 */
[--C-:B------:R-:W-:Y:S01]  /*14520*/  @!P6 IMAD.IADD R85, R85, 0x1, -R139.reuse ;  /* 0x000000015555e824 */ /* 0x100fe200078e0a8b */
[----:B------:R-:W-:Y:S01]  /*14530*/  ISETP.GE.AND P5, PT, R231, RZ, PT ;  /* 0x000000ffe700720c */ /* 0x000fe20003fa6270 */
[--C-:B------:R-:W-:Y:S01]  /*14540*/  @!P2 IMAD.IADD R154, R154, 0x1, -R139.reuse ;  /* 0x000000019a9aa824 */ /* 0x100fe200078e0a8b */
[----:B------:R-:W-:Y:S01]  /*14550*/  ISETP.GE.AND P2, PT, R137, RZ, PT ;  /* 0x000000ff8900720c */ /* 0x000fe20003f46270 */
[----:B------:R-:W-:Y:S01]  /*14560*/  VIADD R19, R28, 0x1d2 ;  /* 0x000001d21c137836 */ /* 0x000fe20000000000 */
[----:B------:R-:W-:Y:S01]  /*14570*/  ISETP.GT.U32.AND P6, PT, R139, R85, PT ;  /* 0x000000558b00720c */ /* 0x000fe20003fc4070 */
[--C-:B------:R-:W-:Y:S01]  /*14580*/  @!P3 IMAD.IADD R54, R54, 0x1, -R139.reuse ;  /* 0x000000013636b824 */ /* 0x100fe200078e0a8b */
[----:B------:R-:W-:Y:S01]  /*14590*/  ISETP.GE.AND P3, PT, R36, RZ, PT ;  /* 0x000000ff2400720c */ /* 0x000fe20003f66270 */
[C---:B------:R-:W-:Y:S01]  /*145a0*/  VIADD R32, R28.reuse, 0x1f9 ;  /* 0x000001f91c207836 */ /* 0x040fe20000000000 */
[----:B------:R2:W-:Y:S01]  /*145b0*/  STL [R1+0x5c9c], R19 ;  /* 0x005c9c1301007387 */ /* 0x0005e20000100800 */
[----:B------:R-:W-:Y:S01]  /*145c0*/  VIADD R196, R28, 0x1d5 ;  /* 0x000001d51cc47836 */ /* 0x000fe20000000000 */
[----:B------:R-:W-:Y:S01]  /*145d0*/  IABS R195, R19 ;  /* 0x0000001300c37213 */ /* 0x000fe20000000000 */
[----:B------:R-:W-:Y:S01]  /*145e0*/  @!P4 IMAD.IADD R63, R63, 0x1, -R139 ;  /* 0x000000013f3fc824 */ /* 0x000fe200078e0a8b */
[----:B------:R1:W-:Y:S01]  /*145f0*/  STL [R1+0x5c98], R32 ;  /* 0x005c982001007387 */ /* 0x0003e20000100800 */
[----:B------:R-:W-:Y:S01]  /*14600*/  @!P5 IADD3 R67, PT, PT, -R67, RZ, RZ ;  /* 0x000000ff4343d210 */ /* 0x000fe20007ffe1ff */
[----:B------:R-:W-:Y:S01]  /*14610*/  @!P1 IMAD.MOV R66, RZ, RZ, -R66 ;  /* 0x000000ffff429224 */ /* 0x000fe200078e0a42 */
[C---:B------:R-:W-:Y:S01]  /*14620*/  ISETP.GT.U32.AND P5, PT, R139.reuse, R49, PT ;  /* 0x000000318b00720c */ /* 0x040fe20003fa4070 */
[----:B------:R-:W-:Y:S01]  /*14630*/  @!P2 IMAD.MOV R133, RZ, RZ, -R133 ;  /* 0x000000ffff85a224 */ /* 0x000fe200078e0a85 */
[----:B------:R-:W-:Y:S01]  /*14640*/  ISETP.GT.U32.AND P2, PT, R139, R63, PT ;  /* 0x0000003f8b00720c */ /* 0x000fe20003f44070 */
[----:B------:R-:W-:Y:S01]  /*14650*/  @!P6 IMAD.IADD R85, R85, 0x1, -R139 ;  /* 0x000000015555e824 */ /* 0x000fe200078e0a8b */
[----:B------:R-:W-:Y:S01]  /*14660*/  STL [R1+0x5c94], R196 ;  /* 0x005c94c401007387 */ /* 0x000fe20000100800 */
[----:B------:R-:W-:Y:S01]  /*14670*/  ISETP.GE.AND P4, PT, R111, RZ, PT ;  /* 0x000000ff6f00720c */ /* 0x000fe20003f86270 */
[----:B------:R-:W-:Y:S01]  /*14680*/  IMAD.HI.U32 R105, R103, R195, RZ ;  /* 0x000000c367697227 */ /* 0x000fe200078e00ff */
[----:B------:R-:W-:-:S02]  /*14690*/  ISETP.GT.U32.AND P1, PT, R139, R154, PT ;  /* 0x0000009a8b00720c */ /* 0x000fc40003f24070 */
[----:B------:R-:W-:Y:S01]  /*146a0*/  ISETP.GE.AND P6, PT, R95, RZ, PT ;  /* 0x000000ff5f00720c */ /* 0x000fe20003fc6270 */
[----:B------:R-:W-:Y:S01]  /*146b0*/  @!P3 IMAD.MOV R85, RZ, RZ, -R85 ;  /* 0x000000ffff55b224 */ /* 0x000fe200078e0a55 */
[----:B------:R-:W-:Y:S01]  /*146c0*/  ISETP.GT.U32.AND P3, PT, R139, R91, PT ;  /* 0x0000005b8b00720c */ /* 0x000fe20003f64070 */
[----:B------:R-:W-:Y:S01]  /*146d0*/  IMAD.MOV R105, RZ, RZ, -R105 ;  /* 0x000000ffff697224 */ /* 0x000fe200078e0a69 */
[----:B------:R-:W-:Y:S01]  /*146e0*/  IABS R247, R32 ;  /* 0x0000002000f77213 */ /* 0x000fe20000000000 */
[--C-:B------:R-:W-:Y:S01]  /*146f0*/  @!P5 IMAD.IADD R49, R49, 0x1, -R139.reuse ;  /* 0x000000013131d824 */ /* 0x100fe200078e0a8b */
[----:B------:R-:W-:Y:S01]  /*14700*/  ISETP.GT.U32.AND P5, PT, R139, R173, PT ;  /* 0x000000ad8b00720c */ /* 0x000fe20003fa4070 */
[----:B------:R-:W-:Y:S01]  /*14710*/  @!P2 IMAD.IADD R63, R63, 0x1, -R139 ;  /* 0x000000013f3fa824 */ /* 0x000fe200078e0a8b */
[----:B------:R-:W-:Y:S01]  /*14720*/  ISETP.GE.AND P2, PT, R102, RZ, PT ;  /* 0x000000ff6600720c */ /* 0x000fe20003f46270 */
[C---:B------:R-:W-:Y:S02]  /*14730*/  IMAD R195, R139.reuse, R105, R195 ;  /* 0x000000698bc37224 */ /* 0x040fe400078e02c3 */
[----:B------:R-:W-:Y:S01]  /*14740*/  @!P4 IMAD.MOV R65, RZ, RZ, -R65 ;  /* 0x000000ffff41c224 */ /* 0x000fe200078e0a41 */
[----:B------:R-:W-:Y:S01]  /*14750*/  @!P1 IADD3 R154, PT, PT, R154, -R139, RZ ;  /* 0x8000008b9a9a9210 */ /* 0x000fe20007ffe0ff */
[----:B------:R-:W-:Y:S01]  /*14760*/  @!P6 IMAD.MOV R64, RZ, RZ, -R64 ;  /* 0x000000ffff40e224 */ /* 0x000fe200078e0a40 */
[----:B------:R-:W-:Y:S01]  /*14770*/  ISETP.GT.U32.AND P4, PT, R139, R195, PT ;  /* 0x000000c38b00720c */ /* 0x000fe20003f84070 */
[----:B------:R-:W-:Y:S01]  /*14780*/  @!P3 IMAD.IADD R91, R91, 0x1, -R139 ;  /* 0x000000015b5bb824 */ /* 0x000fe200078e0a8b */
[C---:B------:R-:W-:Y:S01]  /*14790*/  ISETP.GT.U32.AND P3, PT, R139.reuse, R110, PT ;  /* 0x0000006e8b00720c */ /* 0x040fe20003f64070 */
[----:B------:R-:W-:Y:S01]  /*147a0*/  IMAD.HI.U32 R105, R134, R247, RZ ;  /* 0x000000f786697227 */ /* 0x000fe200078e00ff */
[----:B------:R-:W-:-:S03]  /*147b0*/  ISETP.GT.U32.AND P1, PT, R139, R86, PT ;  /* 0x000000568b00720c */ /* 0x000fc60003f24070 */
[----:B------:R-:W-:Y:S01]  /*147c0*/  @!P5 IMAD.IADD R173, R173, 0x1, -R139 ;  /* 0x00000001adadd824 */ /* 0x000fe200078e0a8b */
[----:B------:R-:W-:Y:S01]  /*147d0*/  @!P2 IADD3 R49, PT, PT, -R49, RZ, RZ ;  /* 0x000000ff3131a210 */ /* 0x000fe20007ffe1ff */
[----:B------:R-:W-:Y:S01]  /*147e0*/  IMAD.MOV R105, RZ, RZ, -R105 ;  /* 0x000000ffff697224 */ /* 0x000fe200078e0a69 */
[----:B------:R-:W-:Y:S02]  /*147f0*/  ISETP.GE.AND P5, PT, R37, RZ, PT ;  /* 0x000000ff2500720c */ /* 0x000fe40003fa6270 */
[----:B------:R-:W-:Y:S01]  /*14800*/  ISETP.GT.U32.AND P2, PT, R139, R173, PT ;  /* 0x000000ad8b00720c */ /* 0x000fe20003f44070 */
[--C-:B------:R-:W-:Y:S01]  /*14810*/  @!P4 IMAD.IADD R195, R195, 0x1, -R139.reuse ;  /* 0x00000001c3c3c824 */ /* 0x100fe200078e0a8b */
[----:B------:R-:W-:Y:S01]  /*14820*/  ISETP.GE.AND P4, PT, R46, RZ, PT ;  /* 0x000000ff2e00720c */ /* 0x000fe20003f86270 */
[--C-:B------:R-:W-:Y:S02]  /*14830*/  @!P3 IMAD.IADD R110, R110, 0x1, -R139.reuse ;  /* 0x000000016e6eb824 */ /* 0x100fe400078e0a8b */
[----:B------:R-:W-:Y:S01]  /*14840*/  @!P1 IMAD.IADD R86, R86, 0x1, -R139 ;  /* 0x0000000156569824 */ /* 0x000fe200078e0a8b */
[C---:B------:R-:W-:Y:S01]  /*14850*/  ISETP.GT.U32.AND P1, PT, R139.reuse, R195, PT ;  /* 0x000000c38b00720c */ /* 0x040fe20003f24070 */
[C---:B------:R-:W-:Y:S01]  /*14860*/  IMAD R247, R139.reuse, R105, R247 ;  /* 0x000000698bf77224 */ /* 0x040fe200078e02f7 */
[----:B------:R-:W-:-:S02]  /*14870*/  ISETP.GT.U32.AND P3, PT, R139, R110, PT ;  /* 0x0000006e8b00720c */ /* 0x000fc40003f64070 */
[C---:B------:R-:W-:Y:S01]  /*14880*/  ISETP.GT.U32.AND P6, PT, R139.reuse, R86, PT ;  /* 0x000000568b00720c */ /* 0x040fe20003fc4070 */
[----:B------:R-:W-:Y:S01]  /*14890*/  @!P5 IMAD.MOV R63, RZ, RZ, -R63 ;  /* 0x000000ffff3fd224 */ /* 0x000fe200078e0a3f */
[----:B------:R-:W-:Y:S01]  /*148a0*/  ISETP.GT.U32.AND P5, PT, R139, R193, PT ;  /* 0x000000c18b00720c */ /* 0x000fe20003fa4070 */
[--C-:B------:R-:W-:Y:S01]  /*148b0*/  @!P2 IMAD.IADD R173, R173, 0x1, -R139.reuse ;  /* 0x00000001adada824 */ /* 0x100fe200078e0a8b */
[----:B------:R-:W-:Y:S01]  /*148c0*/  ISETP.GE.AND P2, PT, R222, RZ, PT ;  /* 0x000000ffde00720c */ /* 0x000fe20003f46270 */
[----:B------:R-:W-:Y:S01]  /*148d0*/  @!P4 IMAD.MOV R154, RZ, RZ, -R154 ;  /* 0x000000ffff9ac224 */ /* 0x000fe200078e0a9a */
[----:B------:R-:W-:Y:S02]  /*148e0*/  ISETP.GT.U32.AND P4, PT, R139, R54, PT ;  /* 0x000000368b00720c */ /* 0x000fe40003f84070 */
[----:B------:R-:W-:Y:S01]  /*148f0*/  IABS R105, R196 ;  /* 0x000000c400697213 */ /* 0x000fe20000000000 */
[--C-:B------:R-:W-:Y:S01]  /*14900*/  @!P1 IMAD.IADD R195, R195, 0x1, -R139.reuse ;  /* 0x00000001c3c39824 */ /* 0x100fe200078e0a8b */
[----:B------:R-:W-:Y:S01]  /*14910*/  ISETP.GE.AND P1, PT, R19, RZ, PT ;  /* 0x000000ff1300720c */ /* 0x000fe20003f26270 */
[----:B------:R-:W-:Y:S01]  /*14920*/  @!P3 IMAD.IADD R110, R110, 0x1, -R139 ;  /* 0x000000016e6eb824 */ /* 0x000fe200078e0a8b */
[----:B------:R-:W-:Y:S01]  /*14930*/  ISETP.GE.AND P3, PT, R138, RZ, PT ;  /* 0x000000ff8a00720c */ /* 0x000fe20003f66270 */
[----:B------:R-:W-:-:S02]  /*14940*/  IMAD.MOV.U32 R138, RZ, RZ, R42 ;  /* 0x000000ffff8a7224 */ /* 0x000fc400078e002a */
[----:B------:R-:W-:Y:S02]  /*14950*/  IMAD.MOV.U32 R42, RZ, RZ, R93 ;  /* 0x000000ffff2a7224 */ /* 0x000fe400078e005d */
[----:B------:R-:W-:Y:S01]  /*14960*/  @!P2 IMAD.MOV R173, RZ, RZ, -R173 ;  /* 0x000000ffffada224 */ /* 0x000fe200078e0aad */
[----:B------:R-:W-:Y:S01]  /*14970*/  ISETP.GT.U32.AND P2, PT, R139, R91, PT ;  /* 0x0000005b8b00720c */ /* 0x000fe20003f44070 */
[----:B------:R-:W-:Y:S01]  /*14980*/  IMAD.MOV.U32 R93, RZ, RZ, R141 ;  /* 0x000000ffff5d7224 */ /* 0x000fe200078e008d */
[----:B------:R-:W-:Y:S01]  /*14990*/  @!P4 IADD3 R54, PT, PT, R54, -R139, RZ ;  /* 0x8000008b3636c210 */ /* 0x000fe20007ffe0ff */
[----:B------:R-:W-:Y:S01]  /*149a0*/  IMAD.MOV.U32 R141, RZ, RZ, R206 ;  /* 0x000000ffff8d7224 */ /* 0x000fe200078e00ce */
[----:B------:R-:W-:Y:S01]  /*149b0*/  ISETP.GE.AND P4, PT, R167, RZ, PT ;  /* 0x000000ffa700720c */ /* 0x000fe20003f86270 */
[----:B------:R-:W-:Y:S02]  /*149c0*/  IMAD.MOV.U32 R206, RZ, RZ, R194 ;  /* 0x000000ffffce7224 */ /* 0x000fe400078e00c2 */
[----:B------:R-:W3:Y:S01]  /*149d0*/  LDL.LU R194, [R1+0x80] ;  /* 0x0000800001c27983 */ /* 0x000ee20000300800 */
[--C-:B------:R-:W-:Y:S01]  /*149e0*/  @!P5 IMAD.IADD R193, R193, 0x1, -R139.reuse ;  /* 0x00000001c1c1d824 */ /* 0x100fe200078e0a8b */
[----:B------:R-:W-:Y:S01]  /*149f0*/  IADD3 R187, PT, PT, R28, 0x1d6, RZ ;  /* 0x000001d61cbb7810 */ /* 0x000fe20007ffe0ff */
[----:B------:R-:W-:Y:S01]  /*14a00*/  @!P6 IMAD.IADD R86, R86, 0x1, -R139 ;  /* 0x000000015656e824 */ /* 0x000fe200078e0a8b */
[C---:B------:R-:W-:Y:S01]  /*14a10*/  ISETP.GT.U32.AND P6, PT, R139.reuse, R208, PT ;  /* 0x000000d08b00720c */ /* 0x040fe20003fc4070 */
[----:B------:R-:W-:Y:S01]  /*14a20*/  @!P1 IMAD.MOV R195, RZ, RZ, -R195 ;  /* 0x000000ffffc39224 */ /* 0x000fe200078e0ac3 */
[----:B------:R-:W-:Y:S01]  /*14a30*/  ISETP.GT.U32.AND P1, PT, R139, R193, PT ;  /* 0x000000c18b00720c */ /* 0x000fe20003f24070 */
[----:B------:R-:W-:Y:S01]  /*14a40*/  @!P2 IMAD.IADD R91, R91, 0x1, -R139 ;  /* 0x000000015b5ba824 */ /* 0x000fe200078e0a8b */
[----:B------:R-:W-:Y:S01]  /*14a50*/  ISETP.GE.AND P2, PT, R59, RZ, PT ;  /* 0x000000ff3b00720c */ /* 0x000fe20003f46270 */
[----:B--2---:R-:W-:Y:S01]  /*14a60*/  IMAD.HI.U32 R19, R134, R105, RZ ;  /* 0x0000006986137227 */ /* 0x004fe200078e00ff */
[----:B------:R-:W-:-:S03]  /*14a70*/  ISETP.GE.AND P5, PT, R213, RZ, PT ;  /* 0x000000ffd500720c */ /* 0x000fc60003fa6270 */
[----:B------:R-:W-:Y:S01]  /*14a80*/  @!P4 IMAD.MOV R54, RZ, RZ, -R54 ;  /* 0x000000ffff36c224 */ /* 0x000fe200078e0a36 */
[----:B------:R-:W-:-:S03]  /*14a90*/  ISETP.GE.AND P4, PT, R182, RZ, PT ;  /* 0x000000ffb600720c */ /* 0x000fc60003f86270 */
[----:B------:R-:W-:Y:S02]  /*14aa0*/  @!P6 IADD3 R208, PT, PT, R208, -R139, RZ ;  /* 0x8000008bd0d0e210 */ /* 0x000fe40007ffe0ff */
[----:B------:R-:W-:Y:S01]  /*14ab0*/  @!P1 IMAD.IADD R193, R193, 0x1, -R139 ;  /* 0x00000001c1c19824 */ /* 0x000fe200078e0a8b */
[----:B------:R-:W-:Y:S01]  /*14ac0*/  ISETP.GT.U32.AND P1, PT, R139, R247, PT ;  /* 0x000000f78b00720c */ /* 0x000fe20003f24070 */
[----:B------:R-:W-:Y:S01]  /*14ad0*/  @!P2 IMAD.MOV R91, RZ, RZ, -R91 ;  /* 0x000000ffff5ba224 */ /* 0x000fe200078e0a5b */
[----:B------:R-:W-:Y:S01]  /*14ae0*/  ISETP.GE.AND P2, PT, R149, RZ, PT ;  /* 0x000000ff9500720c */ /* 0x000fe20003f46270 */
[----:B------:R-:W-:Y:S01]  /*14af0*/  IMAD.MOV.U32 R149, RZ, RZ, R94 ;  /* 0x000000ffff957224 */ /* 0x000fe200078e005e */
[----:B------:R-:W-:Y:S01]  /*14b00*/  ISETP.GT.U32.AND P6, PT, R139, R208, PT ;  /* 0x000000d08b00720c */ /* 0x000fe20003fc4070 */
[----:B------:R-:W-:Y:S02]  /*14b10*/  IMAD.MOV.U32 R94, RZ, RZ, R108 ;  /* 0x000000ffff5e7224 */ /* 0x000fe400078e006c */
[----:B------:R-:W-:Y:S01]  /*14b20*/  IMAD.MOV.U32 R108, RZ, RZ, R101 ;  /* 0x000000ffff6c7224 */ /* 0x000fe200078e0065 */
[----:B------:R-:W-:Y:S01]  /*14b30*/  MOV R101, R44 ;  /* 0x0000002c00657202 */ /* 0x000fe20000000f00 */
[----:B------:R-:W-:-:S02]  /*14b40*/  IMAD.MOV.U32 R44, RZ, RZ, R210 ;  /* 0x000000ffff2c7224 */ /* 0x000fc400078e00d2 */
[----:B------:R-:W-:Y:S02]  /*14b50*/  IMAD.MOV.U32 R210, RZ, RZ, R166 ;  /* 0x000000ffffd27224 */ /* 0x000fe400078e00a6 */
[----:B------:R-:W2:Y:S01]  /*14b60*/  LDL.LU R166, [R1+0x7c] ;  /* 0x00007c0001a67983 */ /* 0x000ea20000300800 */
[----:B------:R-:W-:Y:S01]  /*14b70*/  @!P4 IMAD.MOV R193, RZ, RZ, -R193 ;  /* 0x000000ffffc1c224 */ /* 0x000fe200078e0ac1 */
[----:B------:R-:W-:Y:S01]  /*14b80*/  ISETP.GE.AND P4, PT, R90, RZ, PT ;  /* 0x000000ff5a00720c */ /* 0x000fe20003f86270 */
[----:B------:R-:W-:Y:S01]  /*14b90*/  @!P1 IMAD.IADD R247, R247, 0x1, -R139 ;  /* 0x00000001f7f79824 */ /* 0x000fe200078e0a8b */
[----:B------:R-:W-:Y:S01]  /*14ba0*/  @!P6 IADD3 R208, PT, PT, R208, -R139, RZ ;  /* 0x8000008bd0d0e210 */ /* 0x000fe20007ffe0ff */
[----:B------:R-:W-:Y:S01]  /*14bb0*/  @!P5 IMAD.MOV R86, RZ, RZ, -R86 ;  /* 0x000000ffff56d224 */ /* 0x000fe200078e0a56 */
[----:B------:R-:W-:Y:S02]  /*14bc0*/  @!P2 IADD3 R110, PT, PT, -R110, RZ, RZ ;  /* 0x000000ff6e6ea210 */ /* 0x000fe40007ffe1ff */
[----:B------:R-:W-:-:S02]  /*14bd0*/  ISETP.GT.U32.AND P1, PT, R139, R247, PT ;  /* 0x000000f78b00720c */ /* 0x000fc40003f24070 */
[----:B------:R-:W-:Y:S02]  /*14be0*/  ISETP.GE.AND P2, PT, R32, RZ, PT ;  /* 0x000000ff2000720c */ /* 0x000fe40003f46270 */
[----:B------:R-:W-:Y:S02]  /*14bf0*/  ISETP.GE.AND P6, PT, R136, RZ, PT ;  /* 0x000000ff8800720c */ /* 0x000fe40003fc6270 */
[----:B------:R-:W-:Y:S01]  /*14c00*/  ISETP.GE.AND P5, PT, R207, RZ, PT ;  /* 0x000000ffcf00720c */ /* 0x000fe20003fa6270 */
[----:B------:R-:W-:Y:S01]  /*14c10*/  @!P4 IMAD.MOV R208, RZ, RZ, -R208 ;  /* 0x000000ffffd0c224 */ /* 0x000fe200078e0ad0 */
[----:B------:R-:W-:Y:S01]  /*14c20*/  ISETP.GE.AND P4, PT, R245, RZ, PT ;  /* 0x000000fff500720c */ /* 0x000fe20003f86270 */
[----:B------:R-:W-:Y:S02]  /*14c30*/  IMAD.MOV R245, RZ, RZ, -R19 ;  /* 0x000000fffff57224 */ /* 0x000fe400078e0a13 */
[----:B------:R-:W-:Y:S02]  /*14c40*/  VIADD R19, R28, 0x1c0 ;  /* 0x000001c01c137836 */ /* 0x000fe40000000000 */
[----:B------:R-:W-:-:S03]  /*14c50*/  IMAD R105, R139, R245, R105 ;  /* 0x000000f58b697224 */ /* 0x000fc600078e0269 */
[----:B------:R-:W-:Y:S01]  /*14c60*/  IABS R245, R19 ;  /* 0x0000001300f57213 */ /* 0x000fe20000000000 */
[----:B------:R-:W-:Y:S01]  /*14c70*/  @!P1 IMAD.IADD R247, R247, 0x1, -R139 ;  /* 0x00000001f7f79824 */ /* 0x000fe200078e0a8b */
[----:B------:R-:W-:-:S03]  /*14c80*/  ISETP.NE.AND P1, PT, RZ, UR5, PT ;  /* 0x00000005ff007c0c */ /* 0x000fc6000bf25270 */
[----:B-1----:R-:W-:Y:S01]  /*14c90*/  IMAD.MOV.U32 R32, RZ, RZ, R245 ;  /* 0x000000ffff207224 */ /* 0x002fe200078e00f5 */
[----:B------:R-:W-:Y:S01]  /*14ca0*/  LOP3.LUT R245, RZ, UR5, RZ, 0x33, !PT ;  /* 0x00000005fff57c12 */ /* 0x000fe2000f8e33ff */
[----:B------:R-:W-:Y:S01]  /*14cb0*/  STL [R1+0x5c90], R19 ;  /* 0x005c901301007387 */ /* 0x000fe20000100800 */
[----:B------:R-:W-:Y:S01]  /*14cc0*/  @!P2 IMAD.MOV R247, RZ, RZ, -R247 ;  /* 0x000000fffff7a224 */ /* 0x000fe200078e0af7 */
[----:B------:R-:W1:Y:S01]  /*14cd0*/  LDCU UR5, c[0x0][0x3a0] ;  /* 0x00007400ff0577ac */ /* 0x000e620008000800 */
[C---:B------:R-:W-:Y:S01]  /*14ce0*/  SEL R174, R245.reuse, R44, !P1 ;  /* 0x0000002cf5ae7207 */ /* 0x040fe20004800000 */
[----:B------:R-:W-:Y:S01]  /*14cf0*/  STL [R1+0x5c8c], R187 ;  /* 0x005c8cbb01007387 */ /* 0x000fe20000100800 */
[C---:B------:R-:W-:Y:S02]  /*14d00*/  SEL R111, R245.reuse, R42, !P1 ;  /* 0x0000002af56f7207 */ /* 0x040fe40004800000 */
[C---:B------:R-:W-:Y:S02]  /*14d10*/  SEL R182, R245.reuse, R204, !P1 ;  /* 0x000000ccf5b67207 */ /* 0x040fe40004800000 */
[----:B------:R-:W-:-:S02]  /*14d20*/  SEL R42, R245, R206, !P1 ;  /* 0x000000cef52a7207 */ /* 0x000fc40004800000 */
[C---:B------:R-:W-:Y:S02]  /*14d30*/  SEL R114, R245.reuse, R93, !P1 ;  /* 0x0000005df5727207 */ /* 0x040fe40004800000 */
[C---:B------:R-:W-:Y:S02]  /*14d40*/  SEL R120, R245.reuse, R210, !P1 ;  /* 0x000000d2f5787207 */ /* 0x040fe40004800000 */
[C---:B------:R-:W-:Y:S02]  /*14d50*/  SEL R37, R245.reuse, R94, !P1 ;  /* 0x0000005ef5257207 */ /* 0x040fe40004800000 */
[C---:B------:R-:W-:Y:S02]  /*14d60*/  SEL R167, R245.reuse, R138, !P1 ;  /* 0x0000008af5a77207 */ /* 0x040fe40004800000 */
[C---:B------:R-:W-:Y:S02]  /*14d70*/  SEL R117, R245.reuse, R141, !P1 ;  /* 0x0000008df5757207 */ /* 0x040fe40004800000 */
[----:B------:R-:W-:-:S02]  /*14d80*/  SEL R170, R245, R101, !P1 ;  /* 0x00000065f5aa7207 */ /* 0x000fc40004800000 */
[C---:B------:R-:W-:Y:S02]  /*14d90*/  SEL R36, R245.reuse, R149, !P1 ;  /* 0x00000095f5247207 */ /* 0x040fe40004800000 */
[C---:B------:R-:W-:Y:S02]  /*14da0*/  SEL R169, R245.reuse, R108, !P1 ;  /* 0x0000006cf5a97207 */ /* 0x040fe40004800000 */
[C---:B---3--:R-:W-:Y:S02]  /*14db0*/  SEL R44, R245.reuse, R194, !P1 ;  /* 0x000000c2f52c7207 */ /* 0x048fe40004800000 */
[----:B------:R-:W3:Y:S04]  /*14dc0*/  LDL.LU R194, [R1+0x78] ;  /* 0x0000780001c27983 */ /* 0x000ee80000300800 */
[----:B------:R-:W4:Y:S04]  /*14dd0*/  LDL.LU R46, [R1+0x74] ;  /* 0x00007400012e7983 */ /* 0x000f280000300800 */
        /* <DEDUP_REMOVED lines=23> */
[----:B------:R-:W4:Y:S01]  /*14f50*/  LDL.LU R102, [R1+0x14] ;  /* 0x0000140001667983 */ /* 0x000f220000300800 */
[----:B--2---:R-:W-:-:S03]  /*14f60*/  SEL R121, R245, R166, !P1 ;  /* 0x000000a6f5797207 */ /* 0x004fc60004800000 */
[----:B------:R-:W2:Y:S04]  /*14f70*/  LDL.LU R159, [R1+0x10] ;  /* 0x00001000019f7983 */ /* 0x000ea80000300800 */
[----:B------:R-:W2:Y:S04]  /*14f80*/  LDL.LU R234, [R1+0xc] ;  /* 0x00000c0001ea7983 */ /* 0x000ea80000300800 */
[----:B------:R-:W2:Y:S04]  /*14f90*/  LDL.LU R108, [R1+0x8] ;  /* 0x00000800016c7983 */ /* 0x000ea80000300800 */
[----:B------:R-:W2:Y:S04]  /*14fa0*/  LDL.LU R164, [R1+0x4] ;  /* 0x0000040001a47983 */ /* 0x000ea80000300800 */
[----:B------:R-:W2:Y:S01]  /*14fb0*/  LDL.LU R166, [R1] ;  /* 0x0000000001a67983 */ /* 0x000ea20000300800 */
[----:B------:R-:W-:-:S02]  /*14fc0*/  SEL R248, R245, R248, !P1 ;  /* 0x000000f8f5f87207 */ /* 0x000fc40004800000 */
[----:B------:R-:W-:-:S03]  /*14fd0*/  SEL R251, R245, R251, !P1 ;  /* 0x000000fbf5fb7207 */ /* 0x000fc60004800000 */
[----:B------:R-:W-:-:S05]  /*14fe0*/  IMAD R248, R248, UR52, RZ ;  /* 0x00000034f8f87c24 */ /* 0x000fca000f8e02ff */
[----:B------:R1:W-:Y:S02]  /*14ff0*/  STL [R1+0x5bc], R248 ;  /* 0x0005bcf801007387 */ /* 0x0003e40000100800 */
[----:B-1----:R-:W-:Y:S01]  /*15000*/  IMAD R248, R251, UR52, RZ ;  /* 0x00000034fbf87c24 */ /* 0x002fe2000f8e02ff */
[C---:B------:R-:W-:Y:S02]  /*15010*/  SEL R85, R245.reuse, R85, !P1 ;  /* 0x00000055f5557207 */ /* 0x040fe40004800000 */
[C---:B------:R-:W-:Y:S02]  /*15020*/  SEL R154, R245.reuse, R154, !P1 ;  /* 0x0000009af59a7207 */ /* 0x040fe40004800000 */
[C---:B------:R-:W-:Y:S02]  /*15030*/  SEL R49, R245.reuse, R49, !P1 ;  /* 0x00000031f5317207 */ /* 0x040fe40004800000 */
[C---:B------:R-:W-:Y:S01]  /*15040*/  SEL R133, R245.reuse, R133, !P1 ;  /* 0x00000085f5857207 */ /* 0x040fe20004800000 */
[----:B------:R-:W-:Y:S01]  /*15050*/  IMAD R154, R154, UR52, RZ ;  /* 0x000000349a9a7c24 */ /* 0x000fe2000f8e02ff */
[----:B------:R-:W-:-:S02]  /*15060*/  SEL R50, R245, R50, !P1 ;  /* 0x00000032f5327207 */ /* 0x000fc40004800000 */
[C---:B------:R-:W-:Y:S02]  /*15070*/  SEL R84, R245.reuse, R84, !P1 ;  /* 0x00000054f5547207 */ /* 0x040fe40004800000 */
[C---:B------:R-:W-:Y:S01]  /*15080*/  SEL R51, R245.reuse, R51, !P1 ;  /* 0x00000033f5337207 */ /* 0x040fe20004800000 */
[----:B------:R-:W-:Y:S01]  /*15090*/  IMAD R50, R50, UR52, RZ ;  /* 0x0000003432327c24 */ /* 0x000fe2000f8e02ff */
[C---:B------:R-:W-:Y:S01]  /*150a0*/  SEL R8, R245.reuse, R8, !P1 ;  /* 0x00000008f5087207 */ /* 0x040fe20004800000 */
[----:B------:R-:W-:Y:S01]  /*150b0*/  IMAD R84, R84, UR52, RZ ;  /* 0x0000003454547c24 */ /* 0x000fe2000f8e02ff */
        /* <DEDUP_REMOVED lines=30> */
[C---:B----4-:R-:W-:Y:S02]  /*152a0*/  SEL R198, R245.reuse, R198, !P1 ;  /* 0x000000c6f5c67207 */ /* 0x050fe40004800000 */
        /* <DEDUP_REMOVED lines=8> */
[C---:B--2---:R-:W-:Y:S02]  /*15330*/  SEL R234, R245.reuse, R234, !P1 ;  /* 0x000000eaf5ea7207 */ /* 0x044fe40004800000 */
[----:B------:R-:W-:-:S05]  /*15340*/  SEL R166, R245, R166, !P1 ;  /* 0x000000a6f5a67207 */ /* 0x000fca0004800000 */
[----:B------:R-:W-:Y:S02]  /*15350*/  IMAD R251, R166, UR52, RZ ;  /* 0x00000034a6fb7c24 */ /* 0x000fe4000f8e02ff */
[----:B------:R-:W2:Y:S04]  /*15360*/  LDL.LU R166, [R1+0x5fdc] ;  /* 0x005fdc0001a67983 */ /* 0x000ea80000300800 */
[----:B------:R1:W-:Y:S04]  /*15370*/  STL [R1+0x3e8], R248 ;  /* 0x0003e8f801007387 */ /* 0x0003e80000100800 */
[----:B------:R-:W-:Y:S01]  /*15380*/  STL [R1+0x5b8], R251 ;  /* 0x0005b8fb01007387 */ /* 0x000fe20000100800 */
[----:B-1----:R-:W-:-:S02]  /*15390*/  IMAD R248, R234, UR52, RZ ;  /* 0x00000034eaf87c24 */ /* 0x002fc4000f8e02ff */
[----:B------:R-:W-:Y:S02]  /*153a0*/  IMAD R234, R231, UR52, RZ ;  /* 0x00000034e7ea7c24 */ /* 0x000fe4000f8e02ff */
[----:B------:R-:W-:Y:S02]  /*153b0*/  IMAD R231, R222, UR52, RZ ;  /* 0x00000034dee77c24 */ /* 0x000fe4000f8e02ff */
[----:B------:R-:W-:Y:S01]  /*153c0*/  IMAD R222, R213, UR52, RZ ;  /* 0x00000034d5de7c24 */ /* 0x000fe2000f8e02ff */
[----:B------:R-:W-:Y:S01]  /*153d0*/  STL [R1+0x5b4], R248 ;  /* 0x0005b4f801007387 */ /* 0x000fe20000100800 */
[----:B------:R-:W-:Y:S02]  /*153e0*/  IMAD R213, R211, UR52, RZ ;  /* 0x00000034d3d57c24 */ /* 0x000fe4000f8e02ff */
[----:B------:R-:W-:Y:S01]  /*153f0*/  IMAD R211, R210, UR52, RZ ;  /* 0x00000034d2d37c24 */ /* 0x000fe2000f8e02ff */
[----:B------:R-:W-:Y:S01]  /*15400*/  STL [R1+0x5b0], R234 ;  /* 0x0005b0ea01007387 */ /* 0x000fe20000100800 */
[----:B------:R-:W-:-:S02]  /*15410*/  IMAD R210, R207, UR52, RZ ;  /* 0x00000034cfd27c24 */ /* 0x000fc4000f8e02ff */
[----:B------:R-:W-:Y:S01]  /*15420*/  IMAD R207, R206, UR52, RZ ;  /* 0x00000034cecf7c24 */ /* 0x000fe2000f8e02ff */
[----:B------:R-:W-:Y:S01]  /*15430*/  STL [R1+0x5ac], R231 ;  /* 0x0005ace701007387 */ /* 0x000fe20000100800 */
[----:B------:R-:W-:Y:S02]  /*15440*/  IMAD R206, R204, UR52, RZ ;  /* 0x00000034ccce7c24 */ /* 0x000fe4000f8e02ff */
[----:B------:R-:W-:Y:S01]  /*15450*/  IMAD R204, R198, UR52, RZ ;  /* 0x00000034c6cc7c24 */ /* 0x000fe2000f8e02ff */
[----:B------:R-:W-:Y:S01]  /*15460*/  STL [R1+0x5a8], R222 ;  /* 0x0005a8de01007387 */ /* 0x000fe20000100800 */
[----:B------:R-:W-:-:S03]  /*15470*/  IMAD R198, R194, UR52, RZ ;  /* 0x00000034c2c67c24 */ /* 0x000fc6000f8e02ff */
        /* <DEDUP_REMOVED lines=16> */
[----:B------:R-:W-:Y:S04]  /*15580*/  STL [R1+0x584], R182 ;  /* 0x000584b601007387 */ /* 0x000fe80000100800 */
[----:B------:R-:W-:Y:S04]  /*15590*/  STL [R1+0x580], R174 ;  /* 0x000580ae01007387 */ /* 0x000fe80000100800 */
[----:B------:R-:W-:Y:S04]  /*155a0*/  STL [R1+0x574], R170 ;  /* 0x000574aa01007387 */ /* 0x000fe80000100800 */
[----:B------:R-:W-:Y:S04]  /*155b0*/  STL [R1+0x570], R169 ;  /* 0x000570a901007387 */ /* 0x000fe80000100800 */
[----:B------:R-:W-:Y:S04]  /*155c0*/  STL [R1+0x370], R167 ;  /* 0x000370a701007387 */ /* 0x000fe80000100800 */
[----:B------:R-:W-:Y:S04]  /*155d0*/  STL [R1+0x374], R154 ;  /* 0x0003749a01007387 */ /* 0x000fe80000100800 */
[----:B------:R-:W-:Y:S04]  /*155e0*/  STL [R1+0x378], R85 ;  /* 0x0003785501007387 */ /* 0x000fe80000100800 */
[----:B------:R1:W-:Y:S04]  /*155f0*/  STL [R1+0x37c], R49 ;  /* 0x00037c3101007387 */ /* 0x0003e80000100800 */
[----:B------:R3:W-:Y:S01]  /*15600*/  STL [R1+0x380], R50 ;  /* 0x0003803201007387 */ /* 0x0007e20000100800 */
[----:B-1----:R-:W-:-:S03]  /*15610*/  IMAD R49, R51, UR52, RZ ;  /* 0x0000003433317c24 */ /* 0x002fc6000f8e02ff */
[----:B------:R-:W-:Y:S01]  /*15620*/  STL [R1+0x38c], R84 ;  /* 0x00038c5401007387 */ /* 0x000fe20000100800 */
[----:B---3--:R-:W-:Y:S02]  /*15630*/  IMAD R50, R8, UR52, RZ ;  /* 0x0000003408327c24 */ /* 0x008fe4000f8e02ff */
[----:B------:R-:W-:Y:S01]  /*15640*/  IMAD R8, R52, UR52, RZ ;  /* 0x0000003434087c24 */ /* 0x000fe2000f8e02ff */
[----:B------:R1:W-:Y:S04]  /*15650*/  STL [R1+0x3a4], R49 ;  /* 0x0003a43101007387 */ /* 0x0003e80000100800 */
[----:B------:R-:W-:Y:S04]  /*15660*/  STL [R1+0x3bc], R50 ;  /* 0x0003bc3201007387 */ /* 0x000fe80000100800 */
[----:B------:R3:W-:Y:S01]  /*15670*/  STL [R1+0x3d4], R8 ;  /* 0x0003d40801007387 */ /* 0x0007e20000100800 */
[----:B-1----:R-:W-:-:S02]  /*15680*/  IMAD R49, R35, UR52, RZ ;  /* 0x0000003423317c24 */ /* 0x002fc4000f8e02ff */
[----:B------:R-:W-:-:S03]  /*15690*/  IMAD R35, R87, UR52, RZ ;  /* 0x0000003457237c24 */ /* 0x000fc6000f8e02ff */
[----:B------:R1:W-:Y:S01]  /*156a0*/  STL [R1+0x56c], R49 ;  /* 0x00056c3101007387 */ /* 0x0003e20000100800 */
[----:B---3--:R-:W-:-:S03]  /*156b0*/  IMAD R8, R220, UR52, RZ ;  /* 0x00000034dc087c24 */ /* 0x008fc6000f8e02ff */
[----:B------:R3:W-:Y:S04]  /*156c0*/  STL [R1+0x568], R35 ;  /* 0x0005682301007387 */ /* 0x0007e80000100800 */
[----:B------:R4:W-:Y:S01]  /*156d0*/  STL [R1+0x564], R8 ;  /* 0x0005640801007387 */ /* 0x0009e20000100800 */
[----:B-1----:R-:W-:Y:S02]  /*156e0*/  IMAD R49, R53, UR52, RZ ;  /* 0x0000003435317c24 */ /* 0x002fe4000f8e02ff */
[----:B---3--:R-:W-:-:S03]  /*156f0*/  IMAD R35, R41, UR52, RZ ;  /* 0x0000003429237c24 */ /* 0x008fc6000f8e02ff */
[----:B------:R-:W-:Y:S01]  /*15700*/  STL [R1+0x560], R49 ;  /* 0x0005603101007387 */ /* 0x000fe20000100800 */
[----:B----4-:R-:W-:-:S03]  /*15710*/  IMAD R8, R163, UR52, RZ ;  /* 0x00000034a3087c24 */ /* 0x010fc6000f8e02ff */
[----:B------:R1:W-:Y:S01]  /*15720*/  STL [R1+0x388], R35 ;  /* 0x0003882301007387 */ /* 0x0003e20000100800 */
[----:B------:R-:W-:-:S03]  /*15730*/  IMAD R41, R162, UR52, RZ ;  /* 0x00000034a2297c24 */ /* 0x000fc6000f8e02ff */
[----:B------:R3:W-:Y:S01]  /*15740*/  STL [R1+0x3a0], R8 ;  /* 0x0003a00801007387 */ /* 0x0007e20000100800 */
[----:B-1----:R-:W-:-:S03]  /*15750*/  IMAD R35, R161, UR52, RZ ;  /* 0x00000034a1237c24 */ /* 0x002fc6000f8e02ff */
[----:B------:R1:W-:Y:S01]  /*15760*/  STL [R1+0x3b8], R41 ;  /* 0x0003b82901007387 */ /* 0x0003e20000100800 */
[----:B---3--:R-:W-:-:S03]  /*15770*/  IMAD R8, R186, UR52, RZ ;  /* 0x00000034ba087c24 */ /* 0x008fc6000f8e02ff */
[----:B------:R3:W-:Y:S04]  /*15780*/  STL [R1+0x3d0], R35 ;  /* 0x0003d02301007387 */ /* 0x0007e80000100800 */
[----:B------:R4:W-:Y:S01]  /*15790*/  STL [R1+0x55c], R8 ;  /* 0x00055c0801007387 */ /* 0x0009e20000100800 */
[----:B-1----:R-:W-:Y:S02]  /*157a0*/  IMAD R41, R160, UR52, RZ ;  /* 0x00000034a0297c24 */ /* 0x002fe4000f8e02ff */
[----:B---3--:R-:W-:-:S03]  /*157b0*/  IMAD R35, R158, UR52, RZ ;  /* 0x000000349e237c24 */ /* 0x008fc6000f8e02ff */
[----:B------:R1:W-:Y:S01]  /*157c0*/  STL [R1+0x558], R41 ;  /* 0x0005582901007387 */ /* 0x0003e20000100800 */
[----:B----4-:R-:W-:-:S03]  /*157d0*/  IMAD R8, R157, UR52, RZ ;  /* 0x000000349d087c24 */ /* 0x010fc6000f8e02ff */
        /* <DEDUP_REMOVED lines=24> */
[----:B------:R3:W-:Y:S01]  /*15960*/  STL [R1+0x3c8], R35 ;  /* 0x0003c82301007387 */ /* 0x0007e20000100800 */
[----:B------:R-:W-:-:S03]  /*15970*/  SEL R164, R245, R164, !P1 ;  /* 0x000000a4f5a47207 */ /* 0x000fc60004800000 */
[----:B------:R4:W-:Y:S01]  /*15980*/  STL [R1+0x3e0], R8 ;  /* 0x0003e00801007387 */ /* 0x0009e20000100800 */
[----:B-1----:R-:W-:Y:S01]  /*15990*/  IMAD R41, R143, UR52, RZ ;  /* 0x000000348f297c24 */ /* 0x002fe2000f8e02ff */
[----:B------:R-:W-:Y:S01]  /*159a0*/  SEL R159, R245, R159, !P1 ;  /* 0x0000009ff59f7207 */ /* 0x000fe20004800000 */
[----:B---3--:R-:W-:-:S03]  /*159b0*/  IMAD R35, R142, UR52, RZ ;  /* 0x000000348e237c24 */ /* 0x008fc6000f8e02ff */
[----:B------:R1:W-:Y:S01]  /*159c0*/  STL [R1+0x53c], R41 ;  /* 0x00053c2901007387 */ /* 0x0003e20000100800 */
[----:B----4-:R-:W-:-:S03]  /*159d0*/  IMAD R8, R215, UR52, RZ ;  /* 0x00000034d7087c24 */ /* 0x010fc6000f8e02ff */
[----:B------:R3:W-:Y:S01]  /*159e0*/  STL [R1+0x538], R35 ;  /* 0x0005382301007387 */ /* 0x0007e20000100800 */
[C---:B------:R-:W-:Y:S02]  /*159f0*/  SEL R149, R245.reuse, R149, !P1 ;  /* 0x00000095f5957207 */ /* 0x040fe40004800000 */
[----:B------:R-:W-:Y:S01]  /*15a00*/  SEL R141, R245, R141, !P1 ;  /* 0x0000008df58d7207 */ /* 0x000fe20004800000 */
        /* <DEDUP_REMOVED lines=48> */
[C---:B------:R-:W-:Y:S01]  /*15d10*/  SEL R189, R245.reuse, R189, !P1 ;  /* 0x000000bdf5bd7207 */ /* 0x040fe20004800000 */
        /* <DEDUP_REMOVED lines=97> */
[----:B------:R-:W-:-:S03]  /*16330*/  SEL R46, R245, R46, !P1 ;  /* 0x0000002ef52e7207 */ /* 0x000fc60004800000 */
        /* <DEDUP_REMOVED lines=10> */
[----:B------:R-:W-:Y:S01]  /*163e0*/  STL [R1+0x350], R41 ;  /* 0x0003502901007387 */ /* 0x000fe20000100800 */
[----:B----4-:R-:W-:-:S03]  /*163f0*/  IMAD R8, R42, UR52, RZ ;  /* 0x000000342a087c24 */ /* 0x010fc6000f8e02ff */
[----:B------:R1:W-:Y:S01]  /*16400*/  STL [R1+0x358], R35 ;  /* 0x0003582301007387 */ /* 0x0003e20000100800 */
[----:B------:R-:W-:Y:S01]  /*16410*/  IMAD R38, R38, UR52, RZ ;  /* 0x0000003426267c24 */ /* 0x000fe2000f8e02ff */
[C---:B------:R-:W-:Y:S02]  /*16420*/  SEL R63, R245.reuse, R63, !P1 ;  /* 0x0000003ff53f7207 */ /* 0x040fe40004800000 */
[C---:B------:R-:W-:Y:S01]  /*16430*/  SEL R65, R245.reuse, R65, !P1 ;  /* 0x00000041f5417207 */ /* 0x040fe20004800000 */
[----:B------:R3:W-:Y:S01]  /*16440*/  STL [R1+0x35c], R8 ;  /* 0x00035c0801007387 */ /* 0x0007e20000100800 */
[----:B------:R-:W-:Y:S01]  /*16450*/  SEL R67, R245, R67, !P1 ;  /* 0x00000043f5437207 */ /* 0x000fe20004800000 */
[----:B-1----:R-:W-:Y:S02]  /*16460*/  IMAD R35, R37, UR52, RZ ;  /* 0x0000003425237c24 */ /* 0x002fe4000f8e02ff */
[----:B------:R-:W-:Y:S01]  /*16470*/  STL [R1+0x360], R38 ;  /* 0x0003602601007387 */ /* 0x000fe20000100800 */
[----:B---3--:R-:W-:-:S03]  /*16480*/  IMAD R8, R36, UR52, RZ ;  /* 0x0000003424087c24 */ /* 0x008fc6000f8e02ff */
[----:B------:R1:W-:Y:S01]  /*16490*/  STL [R1+0x364], R35 ;  /* 0x0003642301007387 */ /* 0x0003e20000100800 */
[----:B------:R-:W-:Y:S01]  /*164a0*/  IMAD R36, R63, UR52, RZ ;  /* 0x000000343f247c24 */ /* 0x000fe2000f8e02ff */
[C---:B------:R-:W-:Y:S02]  /*164b0*/  SEL R69, R245.reuse, R69, !P1 ;  /* 0x00000045f5457207 */ /* 0x040fe40004800000 */
[C---:B------:R-:W-:Y:S01]  /*164c0*/  SEL R71, R245.reuse, R71, !P1 ;  /* 0x00000047f5477207 */ /* 0x040fe20004800000 */
[----:B------:R3:W-:Y:S01]  /*164d0*/  STL [R1+0x368], R8 ;  /* 0x0003680801007387 */ /* 0x0007e20000100800 */
[----:B------:R-:W-:Y:S01]  /*164e0*/  SEL R190, R245, R190, !P1 ;  /* 0x000000bef5be7207 */ /* 0x000fe20004800000 */
[----:B-1----:R-:W-:Y:S02]  /*164f0*/  IMAD R35, R65, UR52, RZ ;  /* 0x0000003441237c24 */ /* 0x002fe4000f8e02ff */
[----:B------:R1:W-:Y:S01]  /*16500*/  STL [R1+0x50], R36 ;  /* 0x0000502401007387 */ /* 0x0003e20000100800 */
[----:B---3--:R-:W-:-:S03]  /*16510*/  IMAD R8, R67, UR52, RZ ;  /* 0x0000003443087c24 */ /* 0x008fc6000f8e02ff */
[----:B------:R3:W-:Y:S01]  /*16520*/  STL [R1+0x74], R35 ;  /* 0x0000742301007387 */ /* 0x0007e20000100800 */
[C---:B------:R-:W-:Y:S02]  /*16530*/  SEL R40, R245.reuse, R40, !P1 ;  /* 0x00000028f5287207 */ /* 0x040fe40004800000 */
[----:B------:R-:W-:Y:S01]  /*16540*/  SEL R173, R245, R173, !P1 ;  /* 0x000000adf5ad7207 */ /* 0x000fe20004800000 */
[----:B-1----:R-:W-:Y:S01]  /*16550*/  IMAD R36, R69, UR52, RZ ;  /* 0x0000003445247c24 */ /* 0x002fe2000f8e02ff */
[----:B------:R1:W-:Y:S01]  /*16560*/  STL [R1+0x80], R8 ;  /* 0x0000800801007387 */ /* 0x0003e20000100800 */
[----:B------:R-:W-:Y:S01]  /*16570*/  SEL R86, R245, R86, !P1 ;  /* 0x00000056f5567207 */ /* 0x000fe20004800000 */
[----:B---3--:R-:W-:Y:S01]  /*16580*/  IMAD R35, R71, UR52, RZ ;  /* 0x0000003447237c24 */ /* 0x008fe2000f8e02ff */
[C---:B------:R-:W-:Y:S01]  /*16590*/  SEL R54, R245.reuse, R54, !P1 ;  /* 0x00000036f5367207 */ /* 0x040fe20004800000 */
[----:B------:R3:W-:Y:S01]  /*165a0*/  STL [R1+0x8c], R36 ;  /* 0x00008c2401007387 */ /* 0x0007e20000100800 */
[----:B------:R-:W-:Y:S01]  /*165b0*/  SEL R193, R245, R193, !P1 ;  /* 0x000000c1f5c17207 */ /* 0x000fe20004800000 */
[----:B-1----:R-:W-:-:S02]  /*165c0*/  IMAD R8, R190, UR52, RZ ;  /* 0x00000034be087c24 */ /* 0x002fc4000f8e02ff */
[----:B------:R1:W-:Y:S01]  /*165d0*/  STL [R1+0x36c], R35 ;  /* 0x00036c2301007387 */ /* 0x0003e20000100800 */
[----:B------:R-:W-:Y:S02]  /*165e0*/  IMAD R220, R86, UR52, RZ ;  /* 0x0000003456dc7c24 */ /* 0x000fe4000f8e02ff */
[----:B---3--:R-:W-:Y:S01]  /*165f0*/  IMAD R36, R40, UR52, RZ ;  /* 0x0000003428247c24 */ /* 0x008fe2000f8e02ff */
[----:B------:R3:W-:Y:S01]  /*16600*/  STL [R1+0x88], R8 ;  /* 0x0000880801007387 */ /* 0x0007e20000100800 */
[----:B------:R-:W-:Y:S02]  /*16610*/  IMAD R195, R193, UR52, RZ ;  /* 0x00000034c1c37c24 */ /* 0x000fe4000f8e02ff */
[----:B-1----:R-:W-:Y:S01]  /*16620*/  IMAD R35, R173, UR52, RZ ;  /* 0x00000034ad237c24 */ /* 0x002fe2000f8e02ff */
[----:B------:R-:W-:Y:S01]  /*16630*/  STL [R1+0x94], R36 ;  /* 0x0000942401007387 */ /* 0x000fe20000100800 */
[----:B---3--:R-:W-:-:S03]  /*16640*/  IMAD R8, R54, UR52, RZ ;  /* 0x0000003436087c24 */ /* 0x008fc6000f8e02ff */
[----:B------:R-:W-:Y:S04]  /*16650*/  STL [R1+0x354], R35 ;  /* 0x0003542301007387 */ /* 0x000fe80000100800 */
[----:B------:R-:W-:Y:S04]  /*16660*/  STL [R1+0x5ed0], R220 ;  /* 0x005ed0dc01007387 */ /* 0x000fe80000100800 */
[----:B------:R-:W-:Y:S04]  /*16670*/  STL [R1+0x518], R8 ;  /* 0x0005180801007387 */ /* 0x000fe80000100800 */
[----:B------:R1:W-:Y:S04]  /*16680*/  STL [R1+0x5ed4], R195 ;  /* 0x005ed4c301007387 */ /* 0x0003e80000100800 */
[----:B-1----:R-:W3:Y:S01]  /*16690*/  LDL R195, [R1+0xd4] ;  /* 0x0000d40001c37983 */ /* 0x002ee20000100800 */
[----:B------:R-:W-:-:S02]  /*166a0*/  SEL R91, R245, R91, !P1 ;  /* 0x0000005bf55b7207 */ /* 0x000fc40004800000 */
[C---:B------:R-:W-:Y:S02]  /*166b0*/  SEL R110, R245.reuse, R110, !P1 ;  /* 0x0000006ef56e7207 */ /* 0x040fe40004800000 */
[----:B------:R-:W-:Y:S01]  /*166c0*/  SEL R208, R245, R208, !P1 ;  /* 0x000000d0f5d07207 */ /* 0x000fe20004800000 */
[----:B------:R-:W-:Y:S01]  /*166d0*/  IMAD.HI.U32 R28, R103, R32, RZ ;  /* 0x00000020671c7227 */ /* 0x000fe200078e00ff */
[----:B------:R-:W-:-:S03]  /*166e0*/  ISETP.GE.AND P2, PT, R2, RZ, PT ;  /* 0x000000ff0200720c */ /* 0x000fc60003f46270 */
[----:B------:R-:W-:Y:S02]  /*166f0*/  IMAD R184, R91, UR52, RZ ;  /* 0x000000345bb87c24 */ /* 0x000fe4000f8e02ff */
[----:B------:R-:W-:Y:S02]  /*16700*/  IMAD R188, R110, UR52, RZ ;  /* 0x000000346ebc7c24 */ /* 0x000fe4000f8e02ff */
[----:B------:R-:W-:Y:S01]  /*16710*/  IMAD R8, R208, UR52, RZ ;  /* 0x00000034d0087c24 */ /* 0x000fe2000f8e02ff */
[----:B------:R-:W-:Y:S01]  /*16720*/  STL [R1+0x5ed8], R184 ;  /* 0x005ed8b801007387 */ /* 0x000fe20000100800 */
[----:B------:R-:W-:Y:S01]  /*16730*/  IMAD.MOV R28, RZ, RZ, -R28 ;  /* 0x000000ffff1c7224 */ /* 0x000fe200078e0a1c */
[----:B------:R-:W-:Y:S02]  /*16740*/  SEL R247, R245, R247, !P1 ;  /* 0x000000f7f5f77207 */ /* 0x000fe40004800000 */
[----:B------:R-:W-:Y:S04]  /*16750*/  STL [R1+0x5edc], R188 ;  /* 0x005edcbc01007387 */ /* 0x000fe80000100800 */
[----:B------:R1:W-:Y:S01]  /*16760*/  STL [R1+0x4], R8 ;  /* 0x0000040801007387 */ /* 0x0003e20000100800 */
[----:B------:R-:W-:Y:S01]  /*16770*/  @!P2 IMAD.MOV R55, RZ, RZ, -R55 ;  /* 0x000000ffff37a224 */ /* 0x000fe200078e0a37 */
[----:B------:R-:W-:Y:S01]  /*16780*/  IABS R2, R187 ;  /* 0x000000bb00027213 */ /* 0x000fe20000000000 */
[----:B------:R-:W-:Y:S01]  /*16790*/  IMAD R35, R247, UR52, RZ ;  /* 0x00000034f7237c24 */ /* 0x000fe2000f8e02ff */
[----:B------:R-:W-:Y:S01]  /*167a0*/  SEL R72, R245, R72, !P1 ;  /* 0x00000048f5487207 */ /* 0x000fe20004800000 */
[----:B------:R-:W4:Y:S01]  /*167b0*/  LDCU UR52, c[0x0][0x3a0] ;  /* 0x00007400ff3477ac */ /* 0x000f220008000800 */
[----:B-1----:R-:W-:-:S05]  /*167c0*/  IMAD R8, R139, R28, R32 ;  /* 0x0000001c8b087224 */ /* 0x002fca00078e0220 */
[----:B------:R-:W-:Y:S01]  /*167d0*/  ISETP.GT.U32.AND P2, PT, R139, R8, PT ;  /* 0x000000088b00720c */ /* 0x000fe20003f44070 */
[----:B------:R1:W-:Y:S01]  /*167e0*/  STL [R1+0x32c], R35 ;  /* 0x00032c2301007387 */ /* 0x0003e20000100800 */
[C---:B------:R-:W-:Y:S01]  /*167f0*/  SEL R40, R245.reuse, R3, !P1 ;  /* 0x00000003f5287207 */ /* 0x040fe20004800000 */
[----:B-1----:R-:W-:Y:S02]  /*16800*/  IMAD.MOV.U32 R35, RZ, RZ, R2 ;  /* 0x000000ffff237224 */ /* 0x002fe400078e0002 */
[----:B------:R-:W-:Y:S01]  /*16810*/  IMAD R2, R72, UR55, RZ ;  /* 0x0000003748027c24 */ /* 0x000fe2000f8e02ff */
[----:B------:R-:W-:-:S07]  /*16820*/  SEL R56, R245, R56, !P1 ;  /* 0x00000038f5387207 */ /* 0x000fce0004800000 */
[----:B------:R-:W-:Y:S01]  /*16830*/  @!P2 IMAD.IADD R8, R8, 0x1, -R139 ;  /* 0x000000010808a824 */ /* 0x000fe200078e0a8b */
[C---:B------:R-:W-:Y:S02]  /*16840*/  SEL R226, R245.reuse, R226, !P1 ;  /* 0x000000e2f5e27207 */ /* 0x040fe40004800000 */
[----:B------:R-:W-:Y:S01]  /*16850*/  SEL R89, R245, R89, !P1 ;  /* 0x00000059f5597207 */ /* 0x000fe20004800000 */
[----:B------:R1:W-:Y:S01]  /*16860*/  STL [R1+0x20], R2 ;  /* 0x0000200201007387 */ /* 0x0003e20000100800 */
[----:B------:R-:W-:Y:S02]  /*16870*/  ISETP.GT.U32.AND P2, PT, R139, R8, PT ;  /* 0x000000088b00720c */ /* 0x000fe40003f44070 */
[C---:B------:R-:W-:Y:S01]  /*16880*/  SEL R126, R245.reuse, R126, !P1 ;  /* 0x0000007ef57e7207 */ /* 0x040fe20004800000 */
[----:B------:R-:W-:Y:S01]  /*16890*/  IMAD.HI.U32 R3, R134, R35, RZ ;  /* 0x0000002386037227 */ /* 0x000fe200078e00ff */
[C---:B------:R-:W-:Y:S01]  /*168a0*/  SEL R58, R245.reuse, R58, !P1 ;  /* 0x0000003af53a7207 */ /* 0x040fe20004800000 */
[----:B------:R-:W3:Y:S02]  /*168b0*/  LDCU UR55, c[0x0][0x3b0] ;  /* 0x00007600ff3777ac */ /* 0x000ee40008000800 */
[----:B-1----:R-:W-:Y:S01]  /*168c0*/  IMAD R2, R40, UR75, RZ ;  /* 0x0000004b28027c24 */ /* 0x002fe2000f8e02ff */
[----:B------:R-:W-:Y:S01]  /*168d0*/  SEL R6, R245, R6, !P1 ;  /* 0x00000006f5067207 */ /* 0x000fe20004800000 */
[----:B------:R-:W-:Y:S01]  /*168e0*/  IMAD R28, R89, UR58, RZ ;  /* 0x0000003a591c7c24 */ /* 0x000fe2000f8e02ff */
[----:B------:R-:W-:-:S03]  /*168f0*/  SEL R7, R245, R7, !P1 ;  /* 0x00000007f5077207 */ /* 0x000fc60004800000 */
[----:B------:R-:W-:Y:S01]  /*16900*/  @!P2 IMAD.IADD R8, R8, 0x1, -R139 ;  /* 0x000000010808a824 */ /* 0x000fe200078e0a8b */
[----:B------:R-:W-:Y:S01]  /*16910*/  ISETP.GE.AND P2, PT, R19, RZ, PT ;  /* 0x000000ff1300720c */ /* 0x000fe20003f46270 */
[----:B------:R-:W-:Y:S01]  /*16920*/  IMAD R19, R126, UR60, RZ ;  /* 0x0000003c7e137c24 */ /* 0x000fe2000f8e02ff */
[C---:B------:R-:W-:Y:S01]  /*16930*/  SEL R127, R245.reuse, R127, !P1 ;  /* 0x0000007ff57f7207 */ /* 0x040fe20004800000 */
[----:B------:R-:W-:Y:S01]  /*16940*/  IMAD.MOV R40, RZ, RZ, -R3 ;  /* 0x000000ffff287224 */ /* 0x000fe200078e0a03 */
[C---:B------:R-:W-:Y:S01]  /*16950*/  SEL R92, R245.reuse, R92, !P1 ;  /* 0x0000005cf55c7207 */ /* 0x040fe20004800000 */
[----:B------:R-:W-:Y:S01]  /*16960*/  IMAD R6, R6, UR62, RZ ;  /* 0x0000003e06067c24 */ /* 0x000fe2000f8e02ff */
[----:B------:R-:W-:Y:S01]  /*16970*/  SEL R52, R245, R112, !P1 ;  /* 0x00000070f5347207 */ /* 0x000fe20004800000 */
[----:B------:R-:W-:Y:S01]  /*16980*/  IMAD R35, R139, R40, R35 ;  /* 0x000000288b237224 */ /* 0x000fe200078e0223 */
[----:B--2---:R-:W-:Y:S01]  /*16990*/  SEL R53, R245, R166, !P1 ;  /* 0x000000a6f5357207 */ /* 0x004fe20004800000 */
[----:B------:R-:W-:-:S02]  /*169a0*/  IMAD R7, R7, UR63, RZ ;  /* 0x0000003f07077c24 */ /* 0x000fc4000f8e02ff */
[C---:B---3--:R-:W-:Y:S01]  /*169b0*/  VIADD R117, R195.reuse, 0x1d7 ;  /* 0x000001d7c3757836 */ /* 0x048fe20000000000 */
[C---:B------:R-:W-:Y:S01]  /*169c0*/  IADD3 R140, PT, PT, R195.reuse, 0x1d8, RZ ;  /* 0x000001d8c38c7810 */ /* 0x040fe20007ffe0ff */
[C---:B------:R-:W-:Y:S01]  /*169d0*/  VIADD R46, R195.reuse, 0x1dc ;  /* 0x000001dcc32e7836 */ /* 0x040fe20000000000 */
[C---:B------:R-:W-:Y:S02]  /*169e0*/  IADD3 R164, PT, PT, R195.reuse, 0x1da, RZ ;  /* 0x000001dac3a47810 */ /* 0x040fe40007ffe0ff */
[C---:B------:R-:W-:Y:S01]  /*169f0*/  IADD3 R170, PT, PT, R195.reuse, 0x1dd, RZ ;  /* 0x000001ddc3aa7810 */ /* 0x040fe20007ffe0ff */
[----:B------:R-:W-:Y:S01]  /*16a00*/  STL [R1+0x5c88], R117 ;  /* 0x005c887501007387 */ /* 0x000fe20000100800 */
[----:B------:R-:W-:Y:S02]  /*16a10*/  @!P2 IMAD.MOV R8, RZ, RZ, -R8 ;  /* 0x000000ffff08a224 */ /* 0x000fe400078e0a08 */
[C---:B------:R-:W-:Y:S01]  /*16a20*/  VIADD R174, R195.reuse, 0x1de ;  /* 0x000001dec3ae7836 */ /* 0x040fe20000000000 */
[----:B------:R1:W-:Y:S01]  /*16a30*/  STL [R1+0x1c], R2 ;  /* 0x00001c0201007387 */ /* 0x0003e20000100800 */
[C---:B------:R-:W-:Y:S01]  /*16a40*/  VIADD R102, R195.reuse, 0x1df ;  /* 0x000001dfc3667836 */ /* 0x040fe20000000000 */
[C---:B------:R-:W-:Y:S01]  /*16a50*/  IADD3 R111, PT, PT, R195.reuse, 0x1e1, RZ ;  /* 0x000001e1c36f7810 */ /* 0x040fe20007ffe0ff */
[C---:B------:R-:W-:Y:S01]  /*16a60*/  VIADD R37, R195.reuse, 0x1e4 ;  /* 0x000001e4c3257836 */ /* 0x040fe20000000000 */
[C---:B------:R-:W-:Y:S01]  /*16a70*/  IADD3 R184, PT, PT, R195.reuse, 0x1e6, RZ ;  /* 0x000001e6c3b87810 */ /* 0x040fe20007ffe0ff */
[----:B------:R-:W-:Y:S01]  /*16a80*/  VIADD R188, R195, 0x1e5 ;  /* 0x000001e5c3bc7836 */ /* 0x000fe20000000000 */
[----:B------:R-:W-:Y:S01]  /*16a90*/  SEL R96, R245, R96, !P1 ;  /* 0x00000060f5607207 */ /* 0x000fe20004800000 */
[----:B------:R-:W-:-:S02]  /*16aa0*/  VIADD R220, R195, 0x1e7 ;  /* 0x000001e7c3dc7836 */ /* 0x000fc40000000000 */
[----:B------:R-:W-:Y:S01]  /*16ab0*/  VIADD R122, R195, 0x1e8 ;  /* 0x000001e8c37a7836 */ /* 0x000fe20000000000 */
[C---:B------:R-:W-:Y:S01]  /*16ac0*/  SEL R61, R245.reuse, R61, !P1 ;  /* 0x0000003df53d7207 */ /* 0x040fe20004800000 */
[----:B-1----:R-:W-:Y:S01]  /*16ad0*/  IMAD R2, R56, UR56, RZ ;  /* 0x0000003838027c24 */ /* 0x002fe2000f8e02ff */
[----:B------:R-:W-:Y:S02]  /*16ae0*/  IABS R40, R140 ;  /* 0x0000008c00287213 */ /* 0x000fe40000000000 */
[----:B------:R-:W-:Y:S01]  /*16af0*/  SEL R100, R245, R100, !P1 ;  /* 0x00000064f5647207 */ /* 0x000fe20004800000 */
[C---:B------:R-:W-:Y:S01]  /*16b00*/  VIADD R123, R195.reuse, 0x1ea ;  /* 0x000001eac37b7836 */ /* 0x040fe20000000000 */
[----:B------:R1:W-:Y:S01]  /*16b10*/  STL [R1+0x18], R2 ;  /* 0x0000180201007387 */ /* 0x0003e20000100800 */
[----:B------:R-:W-:Y:S01]  /*16b20*/  IABS R3, R117 ;  /* 0x0000007500037213 */ /* 0x000fe20000000000 */
[----:B------:R-:W-:Y:S01]  /*16b30*/  VIADD R120, R195, 0x1eb ;  /* 0x000001ebc3787836 */ /* 0x000fe20000000000 */
[C---:B------:R-:W-:Y:S01]  /*16b40*/  SEL R8, R245.reuse, R8, !P1 ;  /* 0x00000008f5087207 */ /* 0x040fe20004800000 */
[----:B------:R-:W-:Y:S01]  /*16b50*/  @!P0 IMAD.MOV R217, RZ, RZ, -R217 ;  /* 0x000000ffffd98224 */ /* 0x000fe200078e0ad9 */
[C---:B------:R-:W-:Y:S01]  /*16b60*/  SEL R118, R245.reuse, R118, !P1 ;  /* 0x00000076f5767207 */ /* 0x040fe20004800000 */
[----:B------:R-:W2:Y:S01]  /*16b70*/  LDCU UR56, c[0x0][0x3b0] ;  /* 0x00007600ff3877ac */ /* 0x000ea20008000800 */
[----:B-1----:R-:W-:Y:S01]  /*16b80*/  IMAD R2, R226, UR57, RZ ;  /* 0x00000039e2027c24 */ /* 0x002fe2000f8e02ff */
[C---:B------:R-:W-:Y:S01]  /*16b90*/  SEL R12, R245.reuse, R12, !P1 ;  /* 0x0000000cf50c7207 */ /* 0x040fe20004800000 */
[----:B------:R-:W-:Y:S01]  /*16ba0*/  IMAD.HI.U32 R50, R134, R40, RZ ;  /* 0x0000002886327227 */ /* 0x000fe200078e00ff */
[C---:B------:R-:W-:Y:S01]  /*16bb0*/  SEL R99, R245.reuse, R99, !P1 ;  /* 0x00000063f5637207 */ /* 0x040fe20004800000 */
[----:B------:R-:W1:Y:S01]  /*16bc0*/  LDCU UR57, c[0x0][0x3b0] ;  /* 0x00007600ff3977ac */ /* 0x000e620008000800 */
[----:B------:R3:W-:Y:S01]  /*16bd0*/  STL [R1+0x320], R2 ;  /* 0x0003200201007387 */ /* 0x0007e20000100800 */
[----:B------:R-:W-:-:S02]  /*16be0*/  SEL R98, R245, R98, !P1 ;  /* 0x00000062f5627207 */ /* 0x000fc40004800000 */
[----:B------:R-:W-:Y:S01]  /*16bf0*/  SEL R43, R245, R43, !P1 ;  /* 0x0000002bf52b7207 */ /* 0x000fe20004800000 */
[----:B------:R-:W-:Y:S01]  /*16c00*/  STL [R1+0x5c80], R140 ;  /* 0x005c808c01007387 */ /* 0x000fe20000100800 */
[C---:B------:R-:W-:Y:S01]  /*16c10*/  IADD3 R121, PT, PT, R195.reuse, 0x1ec, RZ ;  /* 0x000001ecc3797810 */ /* 0x040fe20007ffe0ff */
[----:B------:R-:W1:Y:S01]  /*16c20*/  LDCU UR58, c[0x0][0x3b0] ;  /* 0x00007600ff3a77ac */ /* 0x000e620008000800 */
[----:B---3--:R-:W-:Y:S01]  /*16c30*/  VIADD R2, R195, 0x1d0 ;  /* 0x000001d0c3027836 */ /* 0x008fe20000000000 */
[C---:B------:R-:W-:Y:S02]  /*16c40*/  SEL R55, R245.reuse, R55, !P1 ;  /* 0x00000037f5377207 */ /* 0x040fe40004800000 */
[C---:B------:R-:W-:Y:S02]  /*16c50*/  SEL R60, R245.reuse, R60, !P1 ;  /* 0x0000003cf53c7207 */ /* 0x040fe40004800000 */
[C---:B------:R-:W-:Y:S01]  /*16c60*/  SEL R13, R245.reuse, R13, !P1 ;  /* 0x0000000df50d7207 */ /* 0x040fe20004800000 */
[----:B------:R-:W-:Y:S01]  /*16c70*/  STL [R1+0x5c84], R2 ;  /* 0x005c840201007387 */ /* 0x000fe20000100800 */
[----:B------:R-:W-:-:S02]  /*16c80*/  SEL R62, R245, R62, !P1 ;  /* 0x0000003ef53e7207 */ /* 0x000fc40004800000 */
[C---:B------:R-:W-:Y:S01]  /*16c90*/  SEL R236, R245.reuse, R236, !P1 ;  /* 0x000000ecf5ec7207 */ /* 0x040fe20004800000 */
[----:B------:R-:W-:Y:S01]  /*16ca0*/  STL [R1+0x31c], R28 ;  /* 0x00031c1c01007387 */ /* 0x000fe20000100800 */
[----:B------:R-:W-:Y:S01]  /*16cb0*/  SEL R69, R245, R165, !P1 ;  /* 0x000000a5f5457207 */ /* 0x000fe20004800000 */
[----:B------:R-:W-:Y:S01]  /*16cc0*/  VIADD R211, R195, 0x187 ;  /* 0x00000187c3d37836 */ /* 0x000fe20000000000 */
[----:B------:R-:W3:Y:S01]  /*16cd0*/  LDCU UR60, c[0x0][0x3b0] ;  /* 0x00007600ff3c77ac */ /* 0x000ee20008000800 */
[----:B------:R1:W-:Y:S01]  /*16ce0*/  STL [R1+0x414], R19 ;  /* 0x0004141301007387 */ /* 0x0003e20000100800 */
[----:B------:R-:W-:Y:S01]  /*16cf0*/  IMAD.MOV R50, RZ, RZ, -R50 ;  /* 0x000000ffff327224 */ /* 0x000fe200078e0a32 */
[----:B------:R-:W2:Y:S01]  /*16d00*/  LDCU UR62, c[0x0][0x3b0] ;  /* 0x00007600ff3e77ac */ /* 0x000ea20008000800 */
[----:B------:R-:W2:Y:S01]  /*16d10*/  LDCU UR63, c[0x0][0x3b0] ;  /* 0x00007600ff3f77ac */ /* 0x000ea20008000800 */
[----:B-1----:R-:W-:Y:S01]  /*16d20*/  IMAD R19, R58, UR61, RZ ;  /* 0x0000003d3a137c24 */ /* 0x002fe2000f8e02ff */
[----:B------:R-:W1:Y:S04]  /*16d30*/  LDCU UR75, c[0x0][0x3b0] ;  /* 0x00007600ff4b77ac */ /* 0x000e680008000800 */
[----:B------:R-:W-:Y:S01]  /*16d40*/  STL [R1+0x410], R19 ;  /* 0x0004101301007387 */ /* 0x000fe20000100800 */
[----:B------:R-:W-:-:S02]  /*16d50*/  IMAD R40, R139, R50, R40 ;  /* 0x000000328b287224 */ /* 0x000fc400078e0228 */
[----:B------:R-:W-:Y:S01]  /*16d60*/  IMAD.HI.U32 R41, R134, R3, RZ ;  /* 0x0000000386297227 */ /* 0x000fe200078e00ff */
[----:B------:R-:W-:Y:S01]  /*16d70*/  STL [R1+0x5c7c], R164 ;  /* 0x005c7ca401007387 */ /* 0x000fe20000100800 */
[----:B------:R-:W-:Y:S01]  /*16d80*/  IABS R49, R2 ;  /* 0x0000000200317213 */ /* 0x000fe20000000000 */
[----:B------:R-:W1:Y:S02]  /*16d90*/  LDCU UR61, c[0x0][0x3b0] ;  /* 0x00007600ff3d77ac */ /* 0x000e640008000800 */
[----:B------:R-:W-:Y:S04]  /*16da0*/  STL [R1+0x5c78], R46 ;  /* 0x005c782e01007387 */ /* 0x000fe80000100800 */
[----:B------:R2:W-:Y:S02]  /*16db0*/  STL [R1+0x40c], R6 ;  /* 0x00040c0601007387 */ /* 0x0005e40000100800 */
[----:B--2---:R-:W-:-:S02]  /*16dc0*/  IABS R6, R46 ;  /* 0x0000002e00067213 */ /* 0x004fc40000000000 */
[----:B------:R2:W-:Y:S03]  /*16dd0*/  STL [R1+0x318], R7 ;  /* 0x0003180701007387 */ /* 0x0005e60000100800 */
[----:B------:R-:W-:-:S04]  /*16de0*/  IMAD.HI.U32 R50, R134, R6, RZ ;  /* 0x0000000686327227 */ /* 0x000fc800078e00ff */
[----:B------:R-:W-:Y:S02]  /*16df0*/  IMAD.MOV R50, RZ, RZ, -R50 ;  /* 0x000000ffff327224 */ /* 0x000fe400078e0a32 */
[----:B--2---:R-:W-:Y:S01]  /*16e00*/  IMAD R7, R127, UR64, RZ ;  /* 0x000000407f077c24 */ /* 0x004fe2000f8e02ff */
[----:B------:R-:W2:Y:S01]  /*16e10*/  LDCU UR64, c[0x0][0x3b0] ;  /* 0x00007600ff4077ac */ /* 0x000ea20008000800 */
[----:B------:R-:W-:Y:S02]  /*16e20*/  VIADD R19, R195, 0x1e0 ;  /* 0x000001e0c3137836 */ /* 0x000fe40000000000 */
[----:B------:R-:W-:Y:S01]  /*16e30*/  IMAD R28, R92, UR65, RZ ;  /* 0x000000415c1c7c24 */ /* 0x000fe2000f8e02ff */
[----:B------:R-:W-:Y:S01]  /*16e40*/  STL [R1+0x314], R7 ;  /* 0x0003140701007387 */ /* 0x000fe20000100800 */
[----:B------:R-:W-:Y:S01]  /*16e50*/  IMAD R50, R139, R50, R6 ;  /* 0x000000328b327224 */ /* 0x000fe200078e0206 */
[----:B------:R-:W1:Y:S01]  /*16e60*/  LDCU UR65, c[0x0][0x3b0] ;  /* 0x00007600ff4177ac */ /* 0x000e620008000800 */
[----:B------:R-:W-:Y:S01]  /*16e70*/  IMAD R6, R52, UR66, RZ ;  /* 0x0000004234067c24 */ /* 0x000fe2000f8e02ff */
[----:B------:R-:W-:Y:S01]  /*16e80*/  STL [R1+0x5c74], R19 ;  /* 0x005c741301007387 */ /* 0x000fe20000100800 */
[----:B------:R-:W-:Y:S01]  /*16e90*/  IMAD.MOV R41, RZ, RZ, -R41 ;  /* 0x000000ffff297224 */ /* 0x000fe200078e0a29 */
[----:B------:R-:W1:Y:S02]  /*16ea0*/  LDCU UR66, c[0x0][0x3b0] ;  /* 0x00007600ff4277ac */ /* 0x000e640008000800 */
[----:B------:R-:W2:Y:S04]  /*16eb0*/  LDL.LU R112, [R1+0x5fd8] ;  /* 0x005fd80001707983 */ /* 0x000ea80000300800 */
[----:B------:R-:W-:Y:S04]  /*16ec0*/  STL [R1+0x310], R28 ;  /* 0x0003101c01007387 */ /* 0x000fe80000100800 */
[----:B------:R-:W2:Y:S04]  /*16ed0*/  LDL.LU R38, [R1+0x13c] ;  /* 0x00013c0001267983 */ /* 0x000ea80000300800 */
[----:B------:R1:W-:Y:S02]  /*16ee0*/  STL [R1+0x30c], R6 ;  /* 0x00030c0601007387 */ /* 0x0003e40000100800 */
[----:B-1----:R-:W-:-:S02]  /*16ef0*/  SEL R6, R245, R233, !P1 ;  /* 0x000000e9f5067207 */ /* 0x002fc40004800000 */
[----:B------:R-:W3:Y:S04]  /*16f00*/  LDL.LU R233, [R1+0x5fd4] ;  /* 0x005fd40001e97983 */ /* 0x000ee80000300800 */
[----:B------:R-:W-:Y:S04]  /*16f10*/  STL [R1+0x5c70], R170 ;  /* 0x005c70aa01007387 */ /* 0x000fe80000100800 */
[----:B------:R-:W4:Y:S01]  /*16f20*/  LDL.LU R166, [R1+0x5fd0] ;  /* 0x005fd00001a67983 */ /* 0x000f220000300800 */
[----:B------:R-:W-:Y:S02]  /*16f30*/  IMAD R3, R139, R41, R3 ;  /* 0x000000298b037224 */ /* 0x000fe400078e0203 */
[----:B------:R-:W-:Y:S01]  /*16f40*/  IMAD.HI.U32 R41, R103, R49, RZ ;  /* 0x0000003167297227 */ /* 0x000fe200078e00ff */
[----:B------:R-:W-:Y:S01]  /*16f50*/  IABS R7, R19 ;  /* 0x0000001300077213 */ /* 0x000fe20000000000 */
[----:B------:R-:W4:Y:S02]  /*16f60*/  LDL.LU R210, [R1+0x144] ;  /* 0x0001440001d27983 */ /* 0x000f240000300800 */
[----:B------:R-:W-:-:S04]  /*16f70*/  IMAD.MOV R41, RZ, RZ, -R41 ;  /* 0x000000ffff297224 */ /* 0x000fc800078e0a29 */
[----:B------:R-:W-:-:S05]  /*16f80*/  IMAD R41, R139, R41, R49 ;  /* 0x000000298b297224 */ /* 0x000fca00078e0231 */
[----:B------:R-:W-:-:S13]  /*16f90*/  ISETP.GT.U32.AND P2, PT, R139, R41, PT ;  /* 0x000000298b00720c */ /* 0x000fda0003f44070 */
[----:B------:R-:W-:-:S05]  /*16fa0*/  @!P2 IMAD.IADD R41, R41, 0x1, -R139 ;  /* 0x000000012929a824 */ /* 0x000fca00078e0a8b */
[----:B------:R-:W-:Y:S01]  /*16fb0*/  ISETP.GT.U32.AND P2, PT, R139, R41, PT ;  /* 0x000000298b00720c */ /* 0x000fe20003f44070 */
[----:B------:R-:W-:-:S04]  /*16fc0*/  IMAD.HI.U32 R52, R134, R7, RZ ;  /* 0x0000000786347227 */ /* 0x000fc800078e00ff */
[----:B------:R-:W-:-:S08]  /*16fd0*/  IMAD.MOV R52, RZ, RZ, -R52 ;  /* 0x000000ffff347224 */ /* 0x000fd000078e0a34 */
[----:B------:R-:W-:Y:S01]  /*16fe0*/  @!P2 IMAD.IADD R41, R41, 0x1, -R139 ;  /* 0x000000012929a824 */ /* 0x000fe200078e0a8b */
[----:B------:R-:W-:Y:S01]  /*16ff0*/  ISETP.GE.AND P2, PT, R2, RZ, PT ;  /* 0x000000ff0200720c */ /* 0x000fe20003f46270 */
[----:B------:R-:W-:Y:S01]  /*17000*/  IMAD R2, R6, UR67, RZ ;  /* 0x0000004306027c24 */ /* 0x000fe2000f8e02ff */
[----:B--2---:R-:W-:-:S04]  /*17010*/  SEL R54, R245, R38, !P1 ;  /* 0x00000026f5367207 */ /* 0x004fc80004800000 */
[----:B------:R1:W-:Y:S01]  /*17020*/  STL [R1+0x408], R2 ;  /* 0x0004080201007387 */ /* 0x0003e20000100800 */
[----:B------:R-:W-:Y:S01]  /*17030*/  IMAD R7, R139, R52, R7 ;  /* 0x000000348b077224 */ /* 0x000fe200078e0207 */
[----:B------:R-:W-:-:S05]  /*17040*/  IABS R49, R164 ;  /* 0x000000a400317213 */ /* 0x000fca0000000000 */
[----:B------:R-:W-:Y:S01]  /*17050*/  @!P2 IMAD.MOV R41, RZ, RZ, -R41 ;  /* 0x000000ffff29a224 */ /* 0x000fe200078e0a29 */
[----:B------:R-:W2:Y:S01]  /*17060*/  LDL.LU R204, [R1+0x14c] ;  /* 0x00014c0001cc7983 */ /* 0x000ea20000300800 */
[----:B------:R-:W-:Y:S01]  /*17070*/  IMAD R148, R8, UR16, RZ ;  /* 0x0000001008947c24 */ /* 0x000fe2000f8e02ff */
[----:B------:R-:W2:Y:S01]  /*17080*/  LDCU UR67, c[0x0][0x3b0] ;  /* 0x00007600ff4377ac */ /* 0x000ea20008000800 */
[----:B-1----:R-:W-:Y:S01]  /*17090*/  IMAD R2, R53, UR68, RZ ;  /* 0x0000004435027c24 */ /* 0x002fe2000f8e02ff */
[----:B---3--:R-:W-:-:S04]  /*170a0*/  SEL R52, R245, R233, !P1 ;  /* 0x000000e9f5347207 */ /* 0x008fc80004800000 */
[----:B------:R1:W-:Y:S01]  /*170b0*/  STL [R1+0x404], R2 ;  /* 0x0004040201007387 */ /* 0x0003e20000100800 */
[----:B------:R-:W-:Y:S01]  /*170c0*/  IMAD.HI.U32 R51, R134, R49, RZ ;  /* 0x0000003186337227 */ /* 0x000fe200078e00ff */
[----:B------:R-:W-:Y:S01]  /*170d0*/  ISETP.GT.U32.AND P2, PT, R139, R7, PT ;  /* 0x000000078b00720c */ /* 0x000fe20003f44070 */
[----:B------:R-:W3:Y:S01]  /*170e0*/  LDCU UR68, c[0x0][0x3b0] ;  /* 0x00007600ff4477ac */ /* 0x000ee20008000800 */
[----:B------:R-:W3:Y:S01]  /*170f0*/  LDL.LU R233, [R1+0x5fcc] ;  /* 0x005fcc0001e97983 */ /* 0x000ee20000300800 */
[C---:B----4-:R-:W-:Y:S01]  /*17100*/  SEL R53, R245.reuse, R166, !P1 ;  /* 0x000000a6f5357207 */ /* 0x050fe20004800000 */
[----:B------:R-:W-:Y:S01]  /*17110*/  IMAD R126, R118, UR22, RZ ;  /* 0x00000016767e7c24 */ /* 0x000fe2000f8e02ff */
[----:B------:R-:W-:Y:S01]  /*17120*/  SEL R41, R245, R41, !P1 ;  /* 0x00000029f5297207 */ /* 0x000fe20004800000 */
[----:B-1----:R-:W-:Y:S01]  /*17130*/  IMAD R2, R52, UR69, RZ ;  /* 0x0000004534027c24 */ /* 0x002fe2000f8e02ff */
[----:B------:R-:W-:Y:S01]  /*17140*/  STL [R1+0x5c6c], R174 ;  /* 0x005c6cae01007387 */ /* 0x000fe20000100800 */
[----:B------:R-:W-:Y:S01]  /*17150*/  IMAD.MOV R51, RZ, RZ, -R51 ;  /* 0x000000ffff337224 */ /* 0x000fe200078e0a33 */
[----:B------:R-:W1:Y:S02]  /*17160*/  LDCU UR69, c[0x0][0x3b0] ;  /* 0x00007600ff4577ac */ /* 0x000e640008000800 */
[----:B------:R-:W4:Y:S02]  /*17170*/  LDL.LU R166, [R1+0x5fc8] ;  /* 0x005fc80001a67983 */ /* 0x000f240000300800 */
[----:B------:R-:W-:-:S02]  /*17180*/  @!P2 IADD3 R7, PT, PT, R7, -R139, RZ ;  /* 0x8000008b0707a210 */ /* 0x000fc40007ffe0ff */
[----:B--2---:R-:W-:Y:S01]  /*17190*/  SEL R56, R245, R204, !P1 ;  /* 0x000000ccf5387207 */ /* 0x004fe20004800000 */
[----:B------:R2:W-:Y:S01]  /*171a0*/  STL [R1+0x400], R2 ;  /* 0x0004000201007387 */ /* 0x0005e20000100800 */
[----:B------:R-:W-:Y:S01]  /*171b0*/  IMAD R118, R12, UR24, RZ ;  /* 0x000000180c767c24 */ /* 0x000fe2000f8e02ff */
[----:B------:R-:W1:Y:S02]  /*171c0*/  LDCU UR16, c[0x0][0x3b0] ;  /* 0x00007600ff1077ac */ /* 0x000e640008000800 */
[----:B------:R-:W3:Y:S01]  /*171d0*/  LDL.LU R44, [R1+0x154] ;  /* 0x00015400012c7983 */ /* 0x000ee20000300800 */
[----:B------:R-:W-:Y:S01]  /*171e0*/  IMAD R92, R43, UR29, RZ ;  /* 0x0000001d2b5c7c24 */ /* 0x000fe2000f8e02ff */
[----:B------:R-:W-:Y:S01]  /*171f0*/  SEL R218, R245, R218, !P1 ;  /* 0x000000daf5da7207 */ /* 0x000fe20004800000 */
[----:B------:R-:W-:Y:S01]  /*17200*/  IMAD R49, R139, R51, R49 ;  /* 0x000000338b317224 */ /* 0x000fe200078e0231 */
[----:B------:R-:W1:Y:S01]  /*17210*/  LDCU UR22, c[0x0][0x3b0] ;  /* 0x00007600ff1677ac */ /* 0x000e620008000800 */
[----:B--2---:R-:W-:Y:S01]  /*17220*/  IMAD R2, R53, UR70, RZ ;  /* 0x0000004635027c24 */ /* 0x004fe2000f8e02ff */
[----:B------:R-:W-:Y:S01]  /*17230*/  IABS R51, R170 ;  /* 0x000000aa00337213 */ /* 0x000fe20000000000 */
[----:B------:R-:W-:Y:S01]  /*17240*/  IMAD R150, R41, UR15, RZ ;  /* 0x0000000f29967c24 */ /* 0x000fe2000f8e02ff */
[----:B------:R-:W-:Y:S01]  /*17250*/  ISETP.GT.U32.AND P2, PT, R139, R7, PT ;  /* 0x000000078b00720c */ /* 0x000fe20003f44070 */
[----:B------:R-:W-:Y:S01]  /*17260*/  IMAD R147, R55, UR17, RZ ;  /* 0x0000001137937c24 */ /* 0x000fe2000f8e02ff */
[----:B------:R2:W-:Y:S01]  /*17270*/  STL [R1+0x3fc], R2 ;  /* 0x0003fc0201007387 */ /* 0x0005e20000100800 */
[----:B------:R-:W-:Y:S01]  /*17280*/  IMAD.HI.U32 R6, R134, R51, RZ ;  /* 0x0000003386067227 */ /* 0x000fe200078e00ff */
[----:B------:R-:W-:Y:S01]  /*17290*/  IABS R53, R102 ;  /* 0x0000006600357213 */ /* 0x000fe20000000000 */
[----:B------:R-:W1:Y:S01]  /*172a0*/  LDCU UR70, c[0x0][0x3b0] ;  /* 0x00007600ff4677ac */ /* 0x000e620008000800 */
[----:B------:R-:W4:Y:S01]  /*172b0*/  LDL.LU R194, [R1+0x15c] ;  /* 0x00015c0001c27983 */ /* 0x000f220000300800 */
[----:B------:R-:W-:Y:S01]  /*172c0*/  IABS R12, R120 ;  /* 0x00000078000c7213 */ /* 0x000fe20000000000 */
[----:B------:R-:W-:Y:S01]  /*172d0*/  IMAD R146, R60, UR18, RZ ;  /* 0x000000123c927c24 */ /* 0x000fe2000f8e02ff */
[----:B------:R-:W1:Y:S01]  /*172e0*/  LDCU UR24, c[0x0][0x3b0] ;  /* 0x00007600ff1877ac */ /* 0x000e620008000800 */
[----:B------:R-:W4:Y:S01]  /*172f0*/  LDL.LU R38, [R1+0x164] ;  /* 0x0001640001267983 */ /* 0x000f220000300800 */
[----:B--2---:R-:W-:Y:S01]  /*17300*/  IMAD R2, R54, UR71, RZ ;  /* 0x0000004736027c24 */ /* 0x004fe2000f8e02ff */
[----:B---3--:R-:W-:-:S04]  /*17310*/  SEL R57, R245, R44, !P1 ;  /* 0x0000002cf5397207 */ /* 0x008fc80004800000 */
[----:B------:R2:W-:Y:S01]  /*17320*/  STL [R1+0x13c], R2 ;  /* 0x00013c0201007387 */ /* 0x0005e20000100800 */
[----:B------:R-:W-:Y:S01]  /*17330*/  IMAD.MOV R52, RZ, RZ, -R6 ;  /* 0x000000ffff347224 */ /* 0x000fe200078e0a06 */
[----:B------:R-:W-:Y:S01]  /*17340*/  IABS R6, R174 ;  /* 0x000000ae00067213 */ /* 0x000fe20000000000 */
[----:B------:R-:W-:Y:S01]  /*17350*/  @!P2 IMAD.IADD R7, R7, 0x1, -R139 ;  /* 0x000000010707a824 */ /* 0x000fe200078e0a8b */
[----:B------:R-:W-:Y:S01]  /*17360*/  STL [R1+0x5c68], R102 ;  /* 0x005c686601007387 */ /* 0x000fe20000100800 */
[----:B------:R-:W-:Y:S01]  /*17370*/  SEL R54, R245, R210, !P1 ;  /* 0x000000d2f5367207 */ /* 0x000fe20004800000 */
[----:B------:R-:W-:Y:S01]  /*17380*/  IMAD R91, R13, UR31, RZ ;  /* 0x0000001f0d5b7c24 */ /* 0x000fe2000f8e02ff */
[C---:B------:R-:W-:Y:S01]  /*17390*/  SEL R43, R245.reuse, R39, !P1 ;  /* 0x00000027f52b7207 */ /* 0x040fe20004800000 */
[----:B------:R-:W-:Y:S01]  /*173a0*/  IMAD R110, R62, UR25, RZ ;  /* 0x000000193e6e7c24 */ /* 0x000fe2000f8e02ff */
[----:B------:R-:W-:Y:S01]  /*173b0*/  SEL R55, R245, R112, !P1 ;  /* 0x00000070f5377207 */ /* 0x000fe20004800000 */
[----:B--2---:R-:W-:Y:S01]  /*173c0*/  VIADD R2, R195, 0x1f0 ;  /* 0x000001f0c3027836 */ /* 0x004fe20000000000 */
[----:B------:R-:W2:Y:S01]  /*173d0*/  LDCU UR17, c[0x0][0x3b0] ;  /* 0x00007600ff1177ac */ /* 0x000ea20008000800 */
[----:B------:R-:W-:-:S02]  /*173e0*/  IMAD R51, R139, R52, R51 ;  /* 0x000000348b337224 */ /* 0x000fc400078e0233 */
[----:B------:R-:W-:Y:S01]  /*173f0*/  IMAD.HI.U32 R52, R134, R6, RZ ;  /* 0x0000000686347227 */ /* 0x000fe200078e00ff */
[----:B------:R-:W-:Y:S01]  /*17400*/  STL [R1+0x5c64], R2 ;  /* 0x005c640201007387 */ /* 0x000fe20000100800 */
[----:B------:R-:W-:Y:S01]  /*17410*/  ISETP.GE.AND P2, PT, R19, RZ, PT ;  /* 0x000000ff1300720c */ /* 0x000fe20003f46270 */
[----:B------:R-:W3:Y:S02]  /*17420*/  LDCU UR71, c[0x0][0x3b0] ;  /* 0x00007600ff4777ac */ /* 0x000ee40008000800 */
[----:B------:R-:W2:Y:S01]  /*17430*/  LDL.LU R206, [R1+0x16c] ;  /* 0x00016c0001ce7983 */ /* 0x000ea20000300800 */
[----:B------:R-:W-:Y:S01]  /*17440*/  IMAD R28, R54, UR72, RZ ;  /* 0x00000048361c7c24 */ /* 0x000fe2000f8e02ff */
[----:B----4-:R-:W-:Y:S01]  /*17450*/  SEL R58, R245, R194, !P1 ;  /* 0x000000c2f53a7207 */ /* 0x010fe20004800000 */
[----:B------:R-:W-:Y:S01]  /*17460*/  IMAD.MOV R52, RZ, RZ, -R52 ;  /* 0x000000ffff347224 */ /* 0x000fe200078e0a34 */
[----:B------:R-:W4:Y:S01]  /*17470*/  LDL.LU R210, [R1+0x170] ;  /* 0x0001700001d27983 */ /* 0x000f220000300800 */
[----:B------:R-:W-:Y:S01]  /*17480*/  IMAD R19, R57, UR74, RZ ;  /* 0x0000004a39137c24 */ /* 0x000fe2000f8e02ff */
[----:B------:R-:W-:Y:S01]  /*17490*/  IABS R54, R2 ;  /* 0x0000000200367213 */ /* 0x000fe20000000000 */
[----:B------:R-:W-:Y:S01]  /*174a0*/  IMAD R52, R139, R52, R6 ;  /* 0x000000348b347224 */ /* 0x000fe200078e0206 */
[----:B------:R-:W-:Y:S01]  /*174b0*/  STL [R1+0x130], R28 ;  /* 0x0001301c01007387 */ /* 0x000fe20000100800 */
[----:B------:R-:W-:Y:S01]  /*174c0*/  IMAD R6, R56, UR73, RZ ;  /* 0x0000004938067c24 */ /* 0x000fe2000f8e02ff */
[----:B------:R-:W-:Y:S01]  /*174d0*/  SEL R60, R245, R233, !P1 ;  /* 0x000000e9f53c7207 */ /* 0x000fe20004800000 */
[----:B------:R-:W-:Y:S01]  /*174e0*/  @!P2 IMAD.MOV R7, RZ, RZ, -R7 ;  /* 0x000000ffff07a224 */ /* 0x000fe200078e0a07 */
[----:B------:R-:W3:Y:S01]  /*174f0*/  LDL.LU R204, [R1+0x174] ;  /* 0x0001740001cc7983 */ /* 0x000ee20000300800 */
[----:B------:R-:W-:Y:S01]  /*17500*/  IMAD.HI.U32 R56, R134, R54, RZ ;  /* 0x0000003686387227 */ /* 0x000fe200078e00ff */
[----:B------:R-:W1:Y:S02]  /*17510*/  LDCU UR72, c[0x0][0x3b0] ;  /* 0x00007600ff4877ac */ /* 0x000e640008000800 */
[----:B------:R1:W-:Y:S01]  /*17520*/  STL [R1+0x128], R6 ;  /* 0x0001280601007387 */ /* 0x0003e20000100800 */
[----:B------:R-:W-:Y:S01]  /*17530*/  IMAD R84, R43, UR32, RZ ;  /* 0x000000202b547c24 */ /* 0x000fe2000f8e02ff */
[----:B------:R-:W-:Y:S01]  /*17540*/  SEL R7, R245, R7, !P1 ;  /* 0x00000007f5077207 */ /* 0x000fe20004800000 */
[----:B------:R-:W-:Y:S01]  /*17550*/  IMAD.MOV R56, RZ, RZ, -R56 ;  /* 0x000000ffff387224 */ /* 0x000fe200078e0a38 */
[----:B------:R-:W3:Y:S01]  /*17560*/  LDL.LU R194, [R1+0x17c] ;  /* 0x00017c0001c27983 */ /* 0x000ee20000300800 */
[----:B------:R-:W-:Y:S01]  /*17570*/  IMAD R250, R236, UR59, RZ ;  /* 0x0000003becfa7c24 */ /* 0x000fe2000f8e02ff */
[----:B------:R-:W2:Y:S01]  /*17580*/  LDCU UR59, c[0x0][0x3b0] ;  /* 0x00007600ff3b77ac */ /* 0x000ea20008000800 */
[----:B-1----:R-:W-:Y:S01]  /*17590*/  IMAD.HI.U32 R6, R134, R53, RZ ;  /* 0x0000003586067227 */ /* 0x002fe200078e00ff */
[----:B------:R-:W1:Y:S03]  /*175a0*/  LDCU UR73, c[0x0][0x3b0] ;  /* 0x00007600ff4977ac */ /* 0x000e660008000800 */
[----:B------:R-:W-:Y:S01]  /*175b0*/  IMAD.MOV R6, RZ, RZ, -R6 ;  /* 0x000000ffff067224 */ /* 0x000fe200078e0a06 */
[----:B------:R1:W-:Y:S01]  /*175c0*/  STL [R1+0x120], R19 ;  /* 0x0001201301007387 */ /* 0x0003e20000100800 */
[----:B------:R-:W-:Y:S01]  /*175d0*/  VIADD R190, R195, 0x188 ;  /* 0x00000188c3be7836 */ /* 0x000fe20000000000 */
[----:B------:R-:W2:Y:S01]  /*175e0*/  LDCU UR74, c[0x0][0x3b0] ;  /* 0x00007600ff4a77ac */ /* 0x000ea20008000800 */
[----:B------:R-:W-:Y:S01]  /*175f0*/  IMAD R53, R139, R6, R53 ;  /* 0x000000068b357224 */ /* 0x000fe200078e0235 */
[----:B------:R-:W-:-:S02]  /*17600*/  SEL R6, R245, R38, !P1 ;  /* 0x00000026f5067207 */ /* 0x000fc40004800000 */
[----:B------:R-:W3:Y:S01]  /*17610*/  LDL.LU R38, [R1+0x188] ;  /* 0x0001880001267983 */ /* 0x000ee20000300800 */
[C---:B------:R-:W-:Y:S02]  /*17620*/  VIADD R191, R195.reuse, 0x18c ;  /* 0x0000018cc3bf7836 */ /* 0x040fe40000000000 */
[C---:B------:R-:W-:Y:S02]  /*17630*/  VIADD R193, R195.reuse, 0x18d ;  /* 0x0000018dc3c17836 */ /* 0x040fe40000000000 */
[C---:B------:R-:W-:Y:S02]  /*17640*/  VIADD R234, R195.reuse, 0x18f ;  /* 0x0000018fc3ea7836 */ /* 0x040fe40000000000 */
[C---:B------:R-:W-:Y:S01]  /*17650*/  VIADD R32, R195.reuse, 0x191 ;  /* 0x00000191c3207836 */ /* 0x040fe20000000000 */
[----:B------:R-:W-:Y:S01]  /*17660*/  IADD3 R28, PT, PT, R195, 0x194, RZ ;  /* 0x00000194c31c7810 */ /* 0x000fe20007ffe0ff */
[----:B-1----:R-:W-:Y:S01]  /*17670*/  IMAD R19, R58, UR54, RZ ;  /* 0x000000363a137c24 */ /* 0x002fe2000f8e02ff */
[----:B------:R-:W1:Y:S04]  /*17680*/  LDCU UR54, c[0x0][0x3b0] ;  /* 0x00007600ff3677ac */ /* 0x000e680008000800 */
[----:B------:R1:W-:Y:S01]  /*17690*/  STL [R1+0x3f8], R19 ;  /* 0x0003f81301007387 */ /* 0x0003e20000100800 */
[----:B------:R-:W-:Y:S01]  /*176a0*/  IMAD R54, R139, R56, R54 ;  /* 0x000000388b367224 */ /* 0x000fe200078e0236 */
[----:B------:R-:W2:Y:S01]  /*176b0*/  LDCU UR18, c[0x0][0x3b0] ;  /* 0x00007600ff1277ac */ /* 0x000ea20008000800 */
[----:B------:R-:W-:-:S02]  /*176c0*/  VIADD R42, R195, 0x195 ;  /* 0x00000195c32a7836 */ /* 0x000fc40000000000 */
[----:B------:R-:W-:Y:S01]  /*176d0*/  IMAD R218, R218, UR23, RZ ;  /* 0x00000017dada7c24 */ /* 0x000fe2000f8e02ff */
[----:B------:R-:W2:Y:S01]  /*176e0*/  LDCU UR25, c[0x0][0x3b0] ;  /* 0x00007600ff1977ac */ /* 0x000ea20008000800 */
[----:B-1----:R-:W-:Y:S01]  /*176f0*/  IMAD R19, R6, UR53, RZ ;  /* 0x0000003506137c24 */ /* 0x002fe2000f8e02ff */
[C---:B------:R-:W-:Y:S01]  /*17700*/  SEL R116, R245.reuse, R116, !P1 ;  /* 0x00000074f5747207 */ /* 0x040fe20004800000 */
[----:B------:R-:W1:Y:S03]  /*17710*/  LDCU UR23, c[0x0][0x3b0] ;  /* 0x00007600ff1777ac */ /* 0x000e660008000800 */
[----:B------:R1:W-:Y:S01]  /*17720*/  STL [R1+0x3f4], R19 ;  /* 0x0003f41301007387 */ /* 0x0003e20000100800 */
[C---:B------:R-:W-:Y:S01]  /*17730*/  SEL R97, R245.reuse, R97, !P1 ;  /* 0x00000061f5617207 */ /* 0x040fe20004800000 */
[----:B------:R-:W1:Y:S01]  /*17740*/  LDCU UR31, c[0x0][0x3b0] ;  /* 0x00007600ff1f77ac */ /* 0x000e620008000800 */
[----:B------:R-:W1:Y:S01]  /*17750*/  LDCU UR32, c[0x0][0x3b0] ;  /* 0x00007600ff2077ac */ /* 0x000e620008000800 */
[----:B------:R-:W1:Y:S01]  /*17760*/  LDCU UR29, c[0x0][0x3b0] ;  /* 0x00007600ff1d77ac */ /* 0x000e620008000800 */
[----:B------:R-:W-:Y:S01]  /*17770*/  UIADD3 UR5, UPT, UPT, UR5, 0x3f, URZ ;  /* 0x0000003f05057890 */ /* 0x000fe2000fffe0ff */
[----:B------:R-:W1:Y:S01]  /*17780*/  LDCU UR15, c[0x0][0x3b0] ;  /* 0x00007600ff0f77ac */ /* 0x000e620008000800 */
[C---:B--2---:R-:W-:Y:S01]  /*17790*/  SEL R6, R245.reuse, R206, !P1 ;  /* 0x000000cef5067207 */ /* 0x044fe20004800000 */
[----:B------:R-:W2:Y:S01]  /*177a0*/  LDCU UR53, c[0x0][0x3b0] ;  /* 0x00007600ff3577ac */ /* 0x000ea20008000800 */
[----:B------:R-:W2:Y:S01]  /*177b0*/  LDL.LU R206, [R1+0x190] ;  /* 0x0001900001ce7983 */ /* 0x000ea20000300800 */
[----:B----4-:R-:W-:-:S02]  /*177c0*/  SEL R56, R245, R210, !P1 ;  /* 0x000000d2f5387207 */ /* 0x010fc40004800000 */
[----:B------:R-:W-:Y:S01]  /*177d0*/  IMAD R6, R6, UR51, RZ ;  /* 0x0000003306067c24 */ /* 0x000fe2000f8e02ff */
[----:B------:R-:W4:Y:S01]  /*177e0*/  LDL.LU R210, [R1+0x194] ;  /* 0x0001940001d27983 */ /* 0x000f220000300800 */
[C---:B---3--:R-:W-:Y:S01]  /*177f0*/  SEL R57, R245.reuse, R204, !P1 ;  /* 0x000000ccf5397207 */ /* 0x048fe20004800000 */
[----:B-1----:R-:W-:Y:S02]  /*17800*/  IMAD R19, R56, UR40, RZ ;  /* 0x0000002838137c24 */ /* 0x002fe4000f8e02ff */
[----:B------:R1:W-:Y:S01]  /*17810*/  STL [R1+0x3f0], R6 ;  /* 0x0003f00601007387 */ /* 0x0003e20000100800 */
[----:B------:R-:W-:-:S03]  /*17820*/  SEL R58, R245, R194, !P1 ;  /* 0x000000c2f53a7207 */ /* 0x000fc60004800000 */
[----:B------:R-:W-:Y:S01]  /*17830*/  STL [R1+0x5c60], R111 ;  /* 0x005c606f01007387 */ /* 0x000fe20000100800 */
[----:B------:R-:W-:-:S03]  /*17840*/  SEL R63, R245, R38, !P1 ;  /* 0x00000026f53f7207 */ /* 0x000fc60004800000 */
[----:B------:R-:W3:Y:S01]  /*17850*/  LDL.LU R204, [R1+0x198] ;  /* 0x0001980001cc7983 */ /* 0x000ee20000300800 */
[----:B------:R-:W-:Y:S01]  /*17860*/  ISETP.GT.U32.AND P2, PT, R139, R54, PT ;  /* 0x000000368b00720c */ /* 0x000fe20003f44070 */
[----:B------:R-:W2:Y:S02]  /*17870*/  LDCU UR40, c[0x0][0x3b0] ;  /* 0x00007600ff2877ac */ /* 0x000ea40008000800 */
[----:B------:R1:W-:Y:S01]  /*17880*/  STL [R1+0x3ec], R19 ;  /* 0x0003ec1301007387 */ /* 0x0003e20000100800 */
[----:B------:R-:W-:Y:S01]  /*17890*/  IMAD R116, R116, UR30, RZ ;  /* 0x0000001e74747c24 */ /* 0x000fe2000f8e02ff */
[----:B-1----:R-:W-:Y:S01]  /*178a0*/  IABS R6, R111 ;  /* 0x0000006f00067213 */ /* 0x002fe20000000000 */
[----:B------:R-:W1:Y:S01]  /*178b0*/  LDCU UR30, c[0x0][0x3b0] ;  /* 0x00007600ff1e77ac */ /* 0x000e620008000800 */
[----:B------:R-:W-:Y:S01]  /*178c0*/  STL [R1+0x5c5c], R37 ;  /* 0x005c5c2501007387 */ /* 0x000fe20000100800 */
[----:B------:R-:W-:Y:S01]  /*178d0*/  IMAD R143, R97, UR19, RZ ;  /* 0x00000013618f7c24 */ /* 0x000fe2000f8e02ff */
[----:B------:R-:W-:Y:S01]  /*178e0*/  UISETP.GT.AND UP0, UPT, UR5, 0x3f, UPT ;  /* 0x0000003f0500788c */ /* 0x000fe2000bf04270 */
[----:B------:R-:W1:Y:S01]  /*178f0*/  LDCU UR51, c[0x0][0x3b0] ;  /* 0x00007600ff3377ac */ /* 0x000e620008000800 */
[----:B------:R-:W-:-:S02]  /*17900*/  IMAD R19, R57, UR41, RZ ;  /* 0x0000002939137c24 */ /* 0x000fc4000f8e02ff */
[----:B------:R-:W-:Y:S02]  /*17910*/  @!P2 IMAD.IADD R54, R54, 0x1, -R139 ;  /* 0x000000013636a824 */ /* 0x000fe400078e0a8b */
[----:B------:R-:W-:Y:S01]  /*17920*/  IMAD.HI.U32 R56, R134, R6, RZ ;  /* 0x0000000686387227 */ /* 0x000fe200078e00ff */
[----:B------:R1:W-:Y:S01]  /*17930*/  STL [R1+0x174], R19 ;  /* 0x0001741301007387 */ /* 0x0003e20000100800 */
[----:B------:R-:W-:Y:S01]  /*17940*/  IABS R57, R37 ;  /* 0x0000002500397213 */ /* 0x000fe20000000000 */
[----:B------:R-:W2:Y:S02]  /*17950*/  LDCU UR41, c[0x0][0x3b0] ;  /* 0x00007600ff2977ac */ /* 0x000ea40008000800 */
[----:B------:R-:W3:Y:S01]  /*17960*/  LDL.LU R194, [R1+0x1a0] ;  /* 0x0001a00001c27983 */ /* 0x000ee20000300800 */
[C---:B------:R-:W-:Y:S02]  /*17970*/  SEL R237, R245.reuse, R237, !P1 ;  /* 0x000000edf5ed7207 */ /* 0x040fe40004800000 */
[----:B------:R-:W-:Y:S01]  /*17980*/  SEL R197, R245, R197, !P1 ;  /* 0x000000c5f5c57207 */ /* 0x000fe20004800000 */
[----:B------:R-:W3:Y:S01]  /*17990*/  LDL.LU R38, [R1+0x1a8] ;  /* 0x0001a80001267983 */ /* 0x000ee20000300800 */
[----:B------:R-:W-:Y:S01]  /*179a0*/  ISETP.GT.U32.AND P2, PT, R139, R54, PT ;  /* 0x000000368b00720c */ /* 0x000fe20003f44070 */
[----:B-1----:R-:W-:Y:S01]  /*179b0*/  IMAD R19, R58, UR6, RZ ;  /* 0x000000063a137c24 */ /* 0x002fe2000f8e02ff */
[----:B------:R-:W1:Y:S01]  /*179c0*/  LDCU UR6, c[0x0][0x3b0] ;  /* 0x00007600ff0677ac */ /* 0x000e620008000800 */
[----:B------:R-:W-:-:S03]  /*179d0*/  IMAD.MOV R56, RZ, RZ, -R56 ;  /* 0x000000ffff387224 */ /* 0x000fc600078e0a38 */
[----:B------:R1:W-:Y:S01]  /*179e0*/  STL [R1+0x170], R19 ;  /* 0x0001701301007387 */ /* 0x0003e20000100800 */
[----:B------:R-:W-:Y:S01]  /*179f0*/  IMAD R56, R139, R56, R6 ;  /* 0x000000388b387224 */ /* 0x000fe200078e0206 */
[C---:B------:R-:W-:Y:S02]  /*17a00*/  SEL R113, R245.reuse, R113, !P1 ;  /* 0x00000071f5717207 */ /* 0x040fe40004800000 */
[C---:B------:R-:W-:Y:S02]  /*17a10*/  SEL R177, R245.reuse, R177, !P1 ;  /* 0x000000b1f5b17207 */ /* 0x040fe40004800000 */
[C---:B------:R-:W-:Y:S02]  /*17a20*/  SEL R239, R245.reuse, R239, !P1 ;  /* 0x000000eff5ef7207 */ /* 0x040fe40004800000 */
[C---:B------:R-:W-:Y:S02]  /*17a30*/  SEL R230, R245.reuse, R230, !P1 ;  /* 0x000000e6f5e67207 */ /* 0x040fe40004800000 */
[----:B------:R-:W-:Y:S01]  /*17a40*/  SEL R23, R245, R23, !P1 ;  /* 0x00000017f5177207 */ /* 0x000fe20004800000 */
[----:B-1----:R-:W-:Y:S01]  /*17a50*/  IMAD R19, R63, UR7, RZ ;  /* 0x000000073f137c24 */ /* 0x002fe2000f8e02ff */
[----:B------:R-:W1:Y:S01]  /*17a60*/  LDCU UR7, c[0x0][0x3b0] ;  /* 0x00007600ff0777ac */ /* 0x000e620008000800 */
[----:B------:R-:W-:Y:S01]  /*17a70*/  @!P2 IMAD.IADD R54, R54, 0x1, -R139 ;  /* 0x000000013636a824 */ /* 0x000fe200078e0a8b */
[----:B------:R-:W-:-:S02]  /*17a80*/  ISETP.GE.AND P2, PT, R2, RZ, PT ;  /* 0x000000ff0200720c */ /* 0x000fc40003f46270 */
[----:B------:R1:W-:Y:S01]  /*17a90*/  STL [R1+0x16c], R19 ;  /* 0x00016c1301007387 */ /* 0x0003e20000100800 */
[C---:B------:R-:W-:Y:S02]  /*17aa0*/  SEL R24, R245.reuse, R24, !P1 ;  /* 0x00000018f5187207 */ /* 0x040fe40004800000 */
[C---:B------:R-:W-:Y:S02]  /*17ab0*/  SEL R104, R245.reuse, R104, !P1 ;  /* 0x00000068f5687207 */ /* 0x040fe40004800000 */
[C---:B------:R-:W-:Y:S02]  /*17ac0*/  SEL R30, R245.reuse, R30, !P1 ;  /* 0x0000001ef51e7207 */ /* 0x040fe40004800000 */
[C---:B------:R-:W-:Y:S02]  /*17ad0*/  SEL R172, R245.reuse, R172, !P1 ;  /* 0x000000acf5ac7207 */ /* 0x040fe40004800000 */
[C---:B------:R-:W-:Y:S02]  /*17ae0*/  SEL R229, R245.reuse, R229, !P1 ;  /* 0x000000e5f5e57207 */ /* 0x040fe40004800000 */
[----:B------:R-:W-:Y:S01]  /*17af0*/  SEL R241, R245, R241, !P1 ;  /* 0x000000f1f5f17207 */ /* 0x000fe20004800000 */
[----:B------:R-:W-:-:S02]  /*17b00*/  @!P2 IMAD.MOV R54, RZ, RZ, -R54 ;  /* 0x000000ffff36a224 */ /* 0x000fc400078e0a36 */
[----:B------:R-:W-:Y:S01]  /*17b10*/  VIADD R231, R195, 0x1b7 ;  /* 0x000001b7c3e77836 */ /* 0x000fe20000000000 */
[C---:B------:R-:W-:Y:S02]  /*17b20*/  SEL R48, R245.reuse, R48, !P1 ;  /* 0x00000030f5307207 */ /* 0x040fe40004800000 */
[----:B------:R-:W-:Y:S01]  /*17b30*/  SEL R15, R245, R15, !P1 ;  /* 0x0000000ff50f7207 */ /* 0x000fe20004800000 */
[----:B------:R-:W-:Y:S01]  /*17b40*/  VIADD R198, R195, 0x1b8 ;  /* 0x000001b8c3c67836 */ /* 0x000fe20000000000 */
[C---:B------:R-:W-:Y:S01]  /*17b50*/  SEL R54, R245.reuse, R54, !P1 ;  /* 0x00000036f5367207 */ /* 0x040fe20004800000 */
[----:B------:R-:W-:Y:S01]  /*17b60*/  @!P5 IMAD.MOV R106, RZ, RZ, -R106 ;  /* 0x000000ffff6ad224 */ /* 0x000fe200078e0a6a */
[C---:B------:R-:W-:Y:S01]  /*17b70*/  SEL R242, R245.reuse, R242, !P1 ;  /* 0x000000f2f5f27207 */ /* 0x040fe20004800000 */
[----:B------:R-:W-:Y:S01]  /*17b80*/  @!P6 IMAD.MOV R202, RZ, RZ, -R202 ;  /* 0x000000ffffcae224 */ /* 0x000fe200078e0aca */
[C---:B------:R-:W-:Y:S02]  /*17b90*/  SEL R5, R245.reuse, R5, !P1 ;  /* 0x00000005f5057207 */ /* 0x040fe40004800000 */
[----:B------:R-:W-:Y:S01]  /*17ba0*/  SEL R227, R245, R227, !P1 ;  /* 0x000000e3f5e37207 */ /* 0x000fe20004800000 */
[----:B------:R-:W-:Y:S01]  /*17bb0*/  VIADD R114, R195, 0x1bc ;  /* 0x000001bcc3727836 */ /* 0x000fe20000000000 */
[----:B------:R-:W-:Y:S01]  /*17bc0*/  SEL R243, R245, R243, !P1 ;  /* 0x000000f3f5f37207 */ /* 0x000fe20004800000 */
[----:B------:R-:W-:-:S02]  /*17bd0*/  VIADD R169, R195, 0x1ba ;  /* 0x000001bac3a97836 */ /* 0x000fc40000000000 */
[----:B------:R-:W-:Y:S01]  /*17be0*/  @!P4 IMAD.MOV R203, RZ, RZ, -R203 ;  /* 0x000000ffffcbc224 */ /* 0x000fe200078e0acb */
[C---:B------:R-:W-:Y:S01]  /*17bf0*/  SEL R171, R245.reuse, R171, !P1 ;  /* 0x000000abf5ab7207 */ /* 0x040fe20004800000 */
[----:B------:R-:W1:Y:S01]  /*17c00*/  LDCU UR19, c[0x0][0x3b0] ;  /* 0x00007600ff1377ac */ /* 0x000e620008000800 */
[C---:B--2---:R-:W-:Y:S02]  /*17c10*/  SEL R58, R245.reuse, R206, !P1 ;  /* 0x000000cef53a7207 */ /* 0x044fe40004800000 */
[----:B----4-:R-:W-:-:S03]  /*17c20*/  SEL R6, R245, R210, !P1 ;  /* 0x000000d2f5067207 */ /* 0x010fc60004800000 */
[----:B-1----:R-:W-:Y:S01]  /*17c30*/  IMAD R19, R58, UR8, RZ ;  /* 0x000000083a137c24 */ /* 0x002fe2000f8e02ff */
[C---:B---3--:R-:W-:Y:S01]  /*17c40*/  SEL R64, R245.reuse, R38, !P1 ;  /* 0x00000026f5407207 */ /* 0x048fe20004800000 */
[----:B------:R-:W-:Y:S01]  /*17c50*/  IMAD R2, R6, UR9, RZ ;  /* 0x0000000906027c24 */ /* 0x000fe2000f8e02ff */
[----:B------:R-:W-:Y:S02]  /*17c60*/  SEL R58, R245, R204, !P1 ;  /* 0x000000ccf53a7207 */ /* 0x000fe40004800000 */
[----:B------:R1:W-:Y:S01]  /*17c70*/  STL [R1+0x164], R19 ;  /* 0x0001641301007387 */ /* 0x0003e20000100800 */
[----:B------:R-:W-:Y:S01]  /*17c80*/  IABS R6, R188 ;  /* 0x000000bc00067213 */ /* 0x000fe20000000000 */
[----:B------:R-:W-:Y:S01]  /*17c90*/  IMAD.HI.U32 R63, R134, R57, RZ ;  /* 0x00000039863f7227 */ /* 0x000fe200078e00ff */
[----:B------:R-:W-:Y:S01]  /*17ca0*/  ISETP.GE.AND P2, PT, R209, UR52, PT ;  /* 0x00000034d1007c0c */ /* 0x000fe2000bf46270 */
[----:B------:R2:W-:Y:S01]  /*17cb0*/  STL [R1+0x15c], R2 ;  /* 0x00015c0201007387 */ /* 0x0005e20000100800 */
[----:B------:R-:W3:Y:S01]  /*17cc0*/  LDCU UR8, c[0x0][0x3b0] ;  /* 0x00007600ff0877ac */ /* 0x000ee20008000800 */
[----:B------:R-:W4:Y:S01]  /*17cd0*/  LDCU UR9, c[0x0][0x3b0] ;  /* 0x00007600ff0977ac */ /* 0x000f220008000800 */
[----:B-1----:R-:W-:-:S02]  /*17ce0*/  IMAD R19, R55, UR34, RZ ;  /* 0x0000002237137c24 */ /* 0x002fc4000f8e02ff */
[----:B------:R-:W-:Y:S01]  /*17cf0*/  IMAD.MOV R63, RZ, RZ, -R63 ;  /* 0x000000ffff3f7224 */ /* 0x000fe200078e0a3f */
[----:B------:R-:W1:Y:S01]  /*17d00*/  LDCU UR34, c[0x0][0x3b0] ;  /* 0x00007600ff2277ac */ /* 0x000e620008000800 */
[----:B--2---:R-:W-:Y:S01]  /*17d10*/  IMAD R2, R58, UR10, RZ ;  /* 0x0000000a3a027c24 */ /* 0x004fe2000f8e02ff */
[----:B------:R-:W-:Y:S01]  /*17d20*/  SEL R58, R245, R194, !P1 ;  /* 0x000000c2f53a7207 */ /* 0x000fe20004800000 */
[----:B------:R-:W-:Y:S01]  /*17d30*/  IMAD R57, R139, R63, R57 ;  /* 0x0000003f8b397224 */ /* 0x000fe200078e0239 */
[----:B------:R-:W2:Y:S02]  /*17d40*/  LDCU UR10, c[0x0][0x3b0] ;  /* 0x00007600ff0a77ac */ /* 0x000ea40008000800 */
[----:B------:R3:W-:Y:S01]  /*17d50*/  STL [R1+0x154], R2 ;  /* 0x0001540201007387 */ /* 0x0007e20000100800 */
[----:B------:R-:W1:Y:S03]  /*17d60*/  LDCU UR52, c[0x0][0x3b0] ;  /* 0x00007600ff3477ac */ /* 0x000e660008000800 */
[----:B------:R-:W-:Y:S01]  /*17d70*/  STL [R1+0x5c58], R188 ;  /* 0x005c58bc01007387 */ /* 0x000fe20000100800 */
[----:B---3--:R-:W-:-:S03]  /*17d80*/  IMAD R2, R58, UR11, RZ ;  /* 0x0000000b3a027c24 */ /* 0x008fc6000f8e02ff */
[----:B------:R-:W-:Y:S01]  /*17d90*/  STL [R1+0x5c54], R184 ;  /* 0x005c54b801007387 */ /* 0x000fe20000100800 */
[----:B------:R-:W-:Y:S01]  /*17da0*/  IMAD.HI.U32 R58, R134, R6, RZ ;  /* 0x00000006863a7227 */ /* 0x000fe200078e00ff */
[----:B------:R-:W-:Y:S01]  /*17db0*/  IABS R63, R184 ;  /* 0x000000b8003f7213 */ /* 0x000fe20000000000 */
[----:B------:R-:W3:Y:S01]  /*17dc0*/  LDCU UR11, c[0x0][0x3b0] ;  /* 0x00007600ff0b77ac */ /* 0x000ee20008000800 */
[----:B------:R1:W-:Y:S02]  /*17dd0*/  STL [R1+0x14c], R2 ;  /* 0x00014c0201007387 */ /* 0x0003e40000100800 */
[----:B-1----:R-:W-:Y:S01]  /*17de0*/  IMAD R2, R64, UR12, RZ ;  /* 0x0000000c40027c24 */ /* 0x002fe2000f8e02ff */
[----:B------:R-:W1:Y:S04]  /*17df0*/  LDCU UR12, c[0x0][0x3b0] ;  /* 0x00007600ff0c77ac */ /* 0x000e680008000800 */
[----:B------:R2:W-:Y:S02]  /*17e00*/  STL [R1+0x144], R2 ;  /* 0x0001440201007387 */ /* 0x0005e40000100800 */
[----:B--2---:R-:W-:Y:S01]  /*17e10*/  IMAD R2, R54, UR13, RZ ;  /* 0x0000000d36027c24 */ /* 0x004fe2000f8e02ff */
[----:B------:R-:W2:Y:S04]  /*17e20*/  LDCU UR13, c[0x0][0x3b0] ;  /* 0x00007600ff0d77ac */ /* 0x000ea80008000800 */
[----:B------:R1:W-:Y:S02]  /*17e30*/  STL [R1+0xb8], R2 ;  /* 0x0000b80201007387 */ /* 0x0003e40000100800 */
[----:B-1----:R-:W-:Y:S01]  /*17e40*/  IMAD R2, R7, UR14, RZ ;  /* 0x0000000e07027c24 */ /* 0x002fe2000f8e02ff */
[----:B------:R-:W-:Y:S01]  /*17e50*/  IABS R7, R122 ;  /* 0x0000007a00077213 */ /* 0x000fe20000000000 */
[----:B------:R-:W-:Y:S01]  /*17e60*/  IMAD.MOV R58, RZ, RZ, -R58 ;  /* 0x000000ffff3a7224 */ /* 0x000fe200078e0a3a */
[----:B------:R-:W1:Y:S02]  /*17e70*/  LDCU UR14, c[0x0][0x3b0] ;  /* 0x00007600ff0e77ac */ /* 0x000e640008000800 */
[----:B------:R2:W-:Y:S04]  /*17e80*/  STL [R1+0xb0], R2 ;  /* 0x0000b00201007387 */ /* 0x0005e80000100800 */
[----:B------:R-:W-:Y:S01]  /*17e90*/  STL [R1+0x5c50], R220 ;  /* 0x005c50dc01007387 */ /* 0x000fe20000100800 */
[----:B--2---:R-:W-:-:S03]  /*17ea0*/  IMAD R2, R96, UR20, RZ ;  /* 0x0000001460027c24 */ /* 0x004fc6000f8e02ff */
[----:B------:R-:W-:Y:S01]  /*17eb0*/  STL [R1+0x5c4c], R122 ;  /* 0x005c4c7a01007387 */ /* 0x000fe20000100800 */
[----:B------:R-:W-:Y:S01]  /*17ec0*/  IMAD.MOV.U32 R8, RZ, RZ, R7 ;  /* 0x000000ffff087224 */ /* 0x000fe200078e0007 */
[----:B------:R-:W2:Y:S02]  /*17ed0*/  LDCU UR20, c[0x0][0x3b0] ;  /* 0x00007600ff1477ac */ /* 0x000ea40008000800 */
[----:B------:R1:W-:Y:S01]  /*17ee0*/  STL [R1+0x90], R2 ;  /* 0x0000900201007387 */ /* 0x0003e20000100800 */
[----:B------:R-:W-:-:S04]  /*17ef0*/  IMAD.HI.U32 R41, R134, R8, RZ ;  /* 0x0000000886297227 */ /* 0x000fc800078e00ff */
[----:B-1----:R-:W-:Y:S01]  /*17f00*/  IMAD R2, R61, UR21, RZ ;  /* 0x000000153d027c24 */ /* 0x002fe2000f8e02ff */
[----:B------:R-:W1:Y:S04]  /*17f10*/  LDCU UR21, c[0x0][0x3b0] ;  /* 0x00007600ff1577ac */ /* 0x000e680008000800 */
[----:B------:R2:W-:Y:S01]  /*17f20*/  STL [R1+0x6c], R2 ;  /* 0x00006c0201007387 */ /* 0x0005e20000100800 */
[----:B------:R-:W-:-:S03]  /*17f30*/  IMAD.MOV R41, RZ, RZ, -R41 ;  /* 0x000000ffff297224 */ /* 0x000fc600078e0a29 */
[----:B------:R-:W-:Y:S01]  /*17f40*/  STL [R1+0x5c48], R123 ;  /* 0x005c487b01007387 */ /* 0x000fe20000100800 */
[----:B--2---:R-:W-:-:S03]  /*17f50*/  IMAD R2, R100, UR26, RZ ;  /* 0x0000001a64027c24 */ /* 0x004fc6000f8e02ff */
[----:B------:R-:W-:Y:S01]  /*17f60*/  STL [R1+0x5c44], R120 ;  /* 0x005c447801007387 */ /* 0x000fe20000100800 */
[----:B------:R-:W-:Y:S01]  /*17f70*/  IMAD R8, R139, R41, R8 ;  /* 0x000000298b087224 */ /* 0x000fe200078e0208 */
[----:B------:R-:W2:Y:S02]  /*17f80*/  LDCU UR26, c[0x0][0x3b0] ;  /* 0x00007600ff1a77ac */ /* 0x000ea40008000800 */
[----:B------:R1:W-:Y:S01]  /*17f90*/  STL [R1+0x14], R2 ;  /* 0x0000140201007387 */ /* 0x0003e20000100800 */
[----:B------:R-:W-:Y:S02]  /*17fa0*/  IMAD.MOV.U32 R41, RZ, RZ, R12 ;  /* 0x000000ffff297224 */ /* 0x000fe400078e000c */
[----:B-1----:R-:W-:Y:S01]  /*17fb0*/  IMAD R2, R99, UR27, RZ ;  /* 0x0000001b63027c24 */ /* 0x002fe2000f8e02ff */
[----:B------:R-:W1:Y:S01]  /*17fc0*/  LDCU UR27, c[0x0][0x3b0] ;  /* 0x00007600ff1b77ac */ /* 0x000e620008000800 */
[----:B------:R-:W-:-:S03]  /*17fd0*/  IMAD.HI.U32 R54, R134, R41, RZ ;  /* 0x0000002986367227 */ /* 0x000fc600078e00ff */
[----:B------:R2:W-:Y:S01]  /*17fe0*/  STL [R1+0xc], R2 ;  /* 0x00000c0201007387 */ /* 0x0005e20000100800 */
[----:B------:R-:W-:Y:S02]  /*17ff0*/  IMAD.MOV R54, RZ, RZ, -R54 ;  /* 0x000000ffff367224 */ /* 0x000fe400078e0a36 */
[----:B--2---:R-:W-:Y:S01]  /*18000*/  IMAD R2, R98, UR28, RZ ;  /* 0x0000001c62027c24 */ /* 0x004fe2000f8e02ff */
[----:B------:R-:W2:Y:S04]  /*18010*/  LDCU UR28, c[0x0][0x3b0] ;  /* 0x00007600ff1c77ac */ /* 0x000ea80008000800 */
[----:B------:R1:W-:Y:S01]  /*18020*/  STL [R1], R2 ;  /* 0x0000000201007387 */ /* 0x0003e20000100800 */
[----:B------:R-:W-:-:S03]  /*18030*/  IMAD R41, R139, R54, R41 ;  /* 0x000000368b297224 */ /* 0x000fc600078e0229 */
[----:B------:R-:W-:Y:S01]  /*18040*/  STL [R1+0x5c40], R121 ;  /* 0x005c407901007387 */ /* 0x000fe20000100800 */
[----:B------:R-:W-:-:S03]  /*18050*/  SEL R54, R245, R0, !P1 ;  /* 0x00000000f5367207 */ /* 0x000fc60004800000 */
[----:B------:R-:W2:Y:S01]  /*18060*/  LDL.LU R39, [R1+0x5fc4] ;  /* 0x005fc40001277983 */ /* 0x000ea20000300800 */
[----:B-1----:R-:W-:-:S05]  /*18070*/  VIADD R2, R195, 0x1ed ;  /* 0x000001edc3027836 */ /* 0x002fca0000000000 */
[----:B------:R-:W-:Y:S04]  /*18080*/  STL [R1+0x5c3c], R2 ;  /* 0x005c3c0201007387 */ /* 0x000fe80000100800 */
[----:B------:R-:W3:Y:S01]  /*18090*/  LDL.LU R0, [R1+0x5fc0] ;  /* 0x005fc00001007983 */ /* 0x000ee20000300800 */
[----:B------:R-:W-:Y:S02]  /*180a0*/  IMAD R208, R54, UR33, RZ ;  /* 0x0000002136d07c24 */ /* 0x000fe4000f8e02ff */
[----:B------:R-:W-:Y:S01]  /*180b0*/  IMAD R58, R139, R58, R6 ;  /* 0x0000003a8b3a7224 */ /* 0x000fe200078e0206 */
[----:B------:R-:W4:Y:S01]  /*180c0*/  LDL.LU R112, [R1+0x5fbc] ;  /* 0x005fbc0001707983 */ /* 0x000f220000300800 */
[----:B------:R-:W-:Y:S01]  /*180d0*/  IABS R13, R2 ;  /* 0x00000002000d7213 */ /* 0x000fe20000000000 */
[----:B------:R-:W-:Y:S01]  /*180e0*/  IMAD.HI.U32 R64, R134, R63, RZ ;  /* 0x0000003f86407227 */ /* 0x000fe200078e00ff */
[----:B------:R-:W1:Y:S01]  /*180f0*/  LDCU UR33, c[0x0][0x3b0] ;  /* 0x00007600ff2177ac */ /* 0x000e620008000800 */
[----:B------:R-:W-:Y:S04]  /*18100*/  STL [R1+0x5ea0], R208 ;  /* 0x005ea0d001007387 */ /* 0x000fe80000100800 */
[----:B------:R-:W4:Y:S01]  /*18110*/  LDL.LU R233, [R1+0x5fb8] ;  /* 0x005fb80001e97983 */ /* 0x000f220000300800 */
[----:B------:R-:W-:-:S05]  /*18120*/  IABS R6, R220 ;  /* 0x000000dc00067213 */ /* 0x000fca0000000000 */
[----:B------:R-:W-:-:S05]  /*18130*/  IMAD.HI.U32 R7, R134, R6, RZ ;  /* 0x0000000686077227 */ /* 0x000fca00078e00ff */
[----:B------:R-:W-:-:S05]  /*18140*/  IADD3 R7, PT, PT, -R7, RZ, RZ ;  /* 0x000000ff07077210 */ /* 0x000fca0007ffe1ff */
[----:B------:R-:W-:Y:S01]  /*18150*/  IMAD R7, R139, R7, R6 ;  /* 0x000000078b077224 */ /* 0x000fe200078e0206 */
[----:B------:R-:W-:-:S05]  /*18160*/  IABS R6, R123 ;  /* 0x0000007b00067213 */ /* 0x000fca0000000000 */
[----:B------:R-:W-:-:S04]  /*18170*/  IMAD.HI.U32 R12, R134, R6, RZ ;  /* 0x00000006860c7227 */ /* 0x000fc800078e00ff */
[----:B------:R-:W-:-:S04]  /*18180*/  IMAD.MOV R12, RZ, RZ, -R12 ;  /* 0x000000ffff0c7224 */ /* 0x000fc800078e0a0c */
[----:B------:R-:W-:Y:S01]  /*18190*/  IMAD R12, R139, R12, R6 ;  /* 0x0000000c8b0c7224 */ /* 0x000fe200078e0206 */
[----:B------:R-:W-:-:S05]  /*181a0*/  IABS R6, R121 ;  /* 0x0000007900067213 */ /* 0x000fca0000000000 */
[----:B------:R-:W-:-:S04]  /*181b0*/  IMAD.HI.U32 R43, R134, R6, RZ ;  /* 0x00000006862b7227 */ /* 0x000fc800078e00ff */
[----:B------:R-:W-:Y:S02]  /*181c0*/  IMAD.MOV R43, RZ, RZ, -R43 ;  /* 0x000000ffff2b7224 */ /* 0x000fe400078e0a2b */
[----:B------:R-:W-:-:S04]  /*181d0*/  IMAD.HI.U32 R54, R134, R13, RZ ;  /* 0x0000000d86367227 */ /* 0x000fc800078e00ff */
[----:B------:R-:W-:Y:S01]  /*181e0*/  IMAD R43, R139, R43, R6 ;  /* 0x0000002b8b2b7224 */ /* 0x000fe200078e0206 */
[----:B------:R-:W-:Y:S01]  /*181f0*/  SEL R6, R245, R166, !P1 ;  /* 0x000000a6f5067207 */ /* 0x000fe20004800000 */
[----:B------:R-:W-:Y:S01]  /*18200*/  IMAD.MOV R54, RZ, RZ, -R54 ;  /* 0x000000ffff367224 */ /* 0x000fe200078e0a36 */
[----:B------:R1:W-:Y:S03]  /*18210*/  STL [R1+0xac], R19 ;  /* 0x0000ac1301007387 */ /* 0x0003e60000100800 */
[----:B------:R-:W-:Y:S01]  /*18220*/  IMAD R6, R6, UR36, RZ ;  /* 0x0000002406067c24 */ /* 0x000fe2000f8e02ff */
[----:B------:R-:W4:Y:S01]  /*18230*/  LDL.LU R166, [R1+0x5fb4] ;  /* 0x005fb40001a67983 */ /* 0x000f220000300800 */
[----:B------:R-:W-:Y:S01]  /*18240*/  IMAD R13, R139, R54, R13 ;  /* 0x000000368b0d7224 */ /* 0x000fe200078e020d */
[----:B------:R-:W2:Y:S01]  /*18250*/  LDCU UR36, c[0x0][0x3b0] ;  /* 0x00007600ff2477ac */ /* 0x000ea20008000800 */
[----:B-1----:R-:W-:Y:S01]  /*18260*/  IMAD R19, R60, UR35, RZ ;  /* 0x000000233c137c24 */ /* 0x002fe2000f8e02ff */
[----:B------:R-:W1:Y:S04]  /*18270*/  LDCU UR35, c[0x0][0x3b0] ;  /* 0x00007600ff2377ac */ /* 0x000e680008000800 */
[----:B------:R-:W-:Y:S04]  /*18280*/  STL [R1+0x98], R19 ;  /* 0x0000981301007387 */ /* 0x000fe80000100800 */
[----:B------:R3:W-:Y:S01]  /*18290*/  STL [R1+0x34], R6 ;  /* 0x0000340601007387 */ /* 0x0007e20000100800 */
[----:B--2---:R-:W-:Y:S01]  /*182a0*/  SEL R54, R245, R39, !P1 ;  /* 0x00000027f5367207 */ /* 0x004fe20004800000 */
[----:B------:R-:W-:-:S05]  /*182b0*/  VIADD R39, R195, 0x1ee ;  /* 0x000001eec3277836 */ /* 0x000fca0000000000 */
[----:B------:R-:W-:Y:S01]  /*182c0*/  STL [R1+0x5c38], R39 ;  /* 0x005c382701007387 */ /* 0x000fe20000100800 */
[----:B---3--:R-:W-:Y:S01]  /*182d0*/  SEL R6, R245, R0, !P1 ;  /* 0x00000000f5067207 */ /* 0x008fe20004800000 */
[----:B------:R-:W-:-:S04]  /*182e0*/  IMAD R0, R54, UR37, RZ ;  /* 0x0000002536007c24 */ /* 0x000fc8000f8e02ff */
[----:B------:R-:W-:Y:S01]  /*182f0*/  IMAD R208, R6, UR38, RZ ;  /* 0x0000002606d07c24 */ /* 0x000fe2000f8e02ff */
[----:B------:R2:W-:Y:S01]  /*18300*/  STL [R1+0x2c], R0 ;  /* 0x00002c0001007387 */ /* 0x0005e20000100800 */
[C---:B----4-:R-:W-:Y:S01]  /*18310*/  SEL R55, R245.reuse, R112, !P1 ;  /* 0x00000070f5377207 */ /* 0x050fe20004800000 */
[----:B------:R-:W-:Y:S01]  /*18320*/  IMAD.MOV R64, RZ, RZ, -R64 ;  /* 0x000000ffff407224 */ /* 0x000fe200078e0a40 */
[----:B------:R-:W-:Y:S01]  /*18330*/  SEL R60, R245, R233, !P1 ;  /* 0x000000e9f53c7207 */ /* 0x000fe20004800000 */
[----:B------:R-:W3:Y:S01]  /*18340*/  LDL.LU R112, [R1+0x5fb0] ;  /* 0x005fb00001707983 */ /* 0x000ee20000300800 */
[----:B------:R-:W-:Y:S01]  /*18350*/  IABS R54, R39 ;  /* 0x0000002700367213 */ /* 0x000fe20000000000 */
[----:B------:R-:W4:Y:S01]  /*18360*/  LDCU UR37, c[0x0][0x3b0] ;  /* 0x00007600ff2577ac */ /* 0x000f220008000800 */
[----:B--2---:R-:W-:Y:S01]  /*18370*/  VIADD R0, R195, 0x1ef ;  /* 0x000001efc3007836 */ /* 0x004fe20000000000 */
[----:B------:R-:W-:-:S04]  /*18380*/  SEL R61, R245, R166, !P1 ;  /* 0x000000a6f53d7207 */ /* 0x000fc80004800000 */
[----:B------:R-:W-:Y:S01]  /*18390*/  STL [R1+0x5c34], R0 ;  /* 0x005c340001007387 */ /* 0x000fe20000100800 */
[----:B------:R-:W-:Y:S01]  /*183a0*/  LOP3.LUT R19, R209, 0x20, RZ, 0xfc, !PT ;  /* 0x00000020d1137812 */ /* 0x000fe200078efcff */
[----:B------:R-:W2:Y:S02]  /*183b0*/  LDCU UR38, c[0x0][0x3b0] ;  /* 0x00007600ff2677ac */ /* 0x000ea40008000800 */
[----:B------:R-:W-:Y:S04]  /*183c0*/  STL [R1+0x10], R208 ;  /* 0x000010d001007387 */ /* 0x000fe80000100800 */
[----:B------:R-:W2:Y:S01]  /*183d0*/  LDL.LU R233, [R1+0x5fac] ;  /* 0x005fac0001e97983 */ /* 0x000ea20000300800 */
[----:B------:R-:W-:Y:S01]  /*183e0*/  IMAD R252, R55, UR39, RZ ;  /* 0x0000002737fc7c24 */ /* 0x000fe2000f8e02ff */
[----:B---3--:R-:W-:Y:S01]  /*183f0*/  SEL R62, R245, R112, !P1 ;  /* 0x00000070f53e7207 */ /* 0x008fe20004800000 */
[----:B------:R-:W-:Y:S01]  /*18400*/  IMAD.HI.U32 R55, R134, R54, RZ ;  /* 0x0000003686377227 */ /* 0x000fe200078e00ff */
[----:B------:R-:W3:Y:S01]  /*18410*/  LDL.LU R166, [R1+0x5fa8] ;  /* 0x005fa80001a67983 */ /* 0x000ee20000300800 */
[----:B------:R-:W-:Y:S01]  /*18420*/  IABS R6, R0 ;  /* 0x0000000000067213 */ /* 0x000fe20000000000 */
[----:B------:R-:W1:Y:S01]  /*18430*/  LDCU UR39, c[0x0][0x3b0] ;  /* 0x00007600ff2777ac */ /* 0x000e620008000800 */
[----:B------:R-:W-:Y:S01]  /*18440*/  IMAD.MOV R55, RZ, RZ, -R55 ;  /* 0x000000ffff377224 */ /* 0x000fe200078e0a37 */
[----:B------:R-:W4:Y:S03]  /*18450*/  LDL.LU R112, [R1+0x5fa4] ;  /* 0x005fa40001707983 */ /* 0x000f260000300800 */
[----:B------:R-:W-:Y:S01]  /*18460*/  IMAD R54, R139, R55, R54 ;  /* 0x000000378b367224 */ /* 0x000fe200078e0236 */
[----:B------:R-:W4:Y:S04]  /*18470*/  LDL.LU R204, [R1+0x18c] ;  /* 0x00018c0001cc7983 */ /* 0x000f280000300800 */
[----:B------:R-:W4:Y:S01]  /*18480*/  LDL.LU R194, [R1+0x19c] ;  /* 0x00019c0001c27983 */ /* 0x000f220000300800 */
[----:B--2---:R-:W-:-:S03]  /*18490*/  SEL R55, R245, R233, !P1 ;  /* 0x000000e9f5377207 */ /* 0x004fc60004800000 */
[----:B------:R-:W2:Y:S01]  /*184a0*/  LDL.LU R233, [R1+0x5fa0] ;  /* 0x005fa00001e97983 */ /* 0x000ea20000300800 */
[----:B------:R-:W-:Y:S02]  /*184b0*/  IMAD R248, R60, UR42, RZ ;  /* 0x0000002a3cf87c24 */ /* 0x000fe4000f8e02ff */
[----:B------:R-:W-:Y:S01]  /*184c0*/  IMAD R236, R61, UR43, RZ ;  /* 0x0000002b3dec7c24 */ /* 0x000fe2000f8e02ff */
[----:B------:R-:W2:Y:S01]  /*184d0*/  LDL.LU R38, [R1+0x1a4] ;  /* 0x0001a40001267983 */ /* 0x000ea20000300800 */
[----:B------:R-:W-:-:S04]  /*184e0*/  IMAD.HI.U32 R60, R134, R6, RZ ;  /* 0x00000006863c7227 */ /* 0x000fc800078e00ff */
[----:B------:R-:W-:Y:S01]  /*184f0*/  IMAD R63, R139, R64, R63 ;  /* 0x000000408b3f7224 */ /* 0x000fe200078e023f */
[----:B------:R-:W-:Y:S01]  /*18500*/  IADD3 R60, PT, PT, -R60, RZ, RZ ;  /* 0x000000ff3c3c7210 */ /* 0x000fe20007ffe1ff */
[----:B------:R-:W-:Y:S01]  /*18510*/  IMAD R181, R55, UR45, RZ ;  /* 0x0000002d37b57c24 */ /* 0x000fe2000f8e02ff */
[----:B------:R-:W-:Y:S01]  /*18520*/  ISETP.GE.AND P0, PT, R19, UR77, PT ;  /* 0x0000004d13007c0c */ /* 0x000fe2000bf06270 */
[----:B------:R-:W-:Y:S01]  /*18530*/  IMAD R186, R62, UR44, RZ ;  /* 0x0000002c3eba7c24 */ /* 0x000fe2000f8e02ff */
[----:B------:R-:W1:Y:S01]  /*18540*/  LDCU UR42, c[0x0][0x3b0] ;  /* 0x00007600ff2a77ac */ /* 0x000e620008000800 */
[----:B------:R-:W-:Y:S01]  /*18550*/  IMAD R60, R139, R60, R6 ;  /* 0x0000003c8b3c7224 */ /* 0x000fe200078e0206 */
[----:B------:R-:W1:Y:S01]  /*18560*/  LDCU UR43, c[0x0][0x3b0] ;  /* 0x00007600ff2b77ac */ /* 0x000e620008000800 */
[----:B------:R-:W1:Y:S01]  /*18570*/  LDCU UR44, c[0x0][0x3b0] ;  /* 0x00007600ff2c77ac */ /* 0x000e620008000800 */
[----:B------:R-:W-:Y:S02]  /*18580*/  SEL R88, R245, R88, !P1 ;  /* 0x00000058f5587207 */ /* 0x000fe40004800000 */
[----:B------:R-:W-:Y:S01]  /*18590*/  @!P3 IADD3 R244, PT, PT, -R244, RZ, RZ ;  /* 0x000000fff4f4b210 */ /* 0x000fe20007ffe1ff */
[----:B------:R-:W1:Y:S01]  /*185a0*/  LDCU UR45, c[0x0][0x3b0] ;  /* 0x00007600ff2d77ac */ /* 0x000e620008000800 */
[----:B------:R-:W-:-:S02]  /*185b0*/  IABS R215, R169 ;  /* 0x000000a900d77213 */ /* 0x000fc40000000000 */
[C---:B------:R-:W-:Y:S01]  /*185c0*/  SEL R246, R245.reuse, R246, !P1 ;  /* 0x000000f6f5f67207 */ /* 0x040fe20004800000 */
[----:B------:R-:W1:Y:S01]  /*185d0*/  LDCU UR77, c[0x0][0x3b0] ;  /* 0x00007600ff4d77ac */ /* 0x000e620008000800 */
[----:B---3--:R-:W-:Y:S01]  /*185e0*/  SEL R6, R245, R166, !P1 ;  /* 0x000000a6f5067207 */ /* 0x008fe20004800000 */
[----:B------:R-:W-:Y:S01]  /*185f0*/  VIADD R166, R195, 0x1f1 ;  /* 0x000001f1c3a67836 */ /* 0x000fe20000000000 */
[----:B----4-:R-:W-:-:S03]  /*18600*/  SEL R55, R245, R112, !P1 ;  /* 0x00000070f5377207 */ /* 0x010fc60004800000 */
[----:B------:R-:W-:Y:S01]  /*18610*/  IMAD R180, R6, UR46, RZ ;  /* 0x0000002e06b47c24 */ /* 0x000fe2000f8e02ff */
[----:B------:R-:W-:Y:S01]  /*18620*/  STL [R1+0x5c30], R166 ;  /* 0x005c30a601007387 */ /* 0x000fe20000100800 */
[----:B------:R-:W-:Y:S01]  /*18630*/  VIADD R112, R195, 0x1f4 ;  /* 0x000001f4c3707836 */ /* 0x000fe20000000000 */
[----:B------:R-:W-:Y:S01]  /*18640*/  SEL R61, R245, R204, !P1 ;  /* 0x000000ccf53d7207 */ /* 0x000fe20004800000 */
[----:B------:R-:W-:Y:S01]  /*18650*/  IMAD R176, R55, UR47, RZ ;  /* 0x0000002f37b07c24 */ /* 0x000fe2000f8e02ff */
[C---:B--2---:R-:W-:Y:S02]  /*18660*/  SEL R65, R245.reuse, R38, !P1 ;  /* 0x00000026f5417207 */ /* 0x044fe40004800000 */
[----:B------:R-:W-:Y:S01]  /*18670*/  SEL R6, R245, R233, !P1 ;  /* 0x000000e9f5067207 */ /* 0x000fe20004800000 */
[----:B------:R-:W-:Y:S01]  /*18680*/  VIADD R233, R195, 0x1f5 ;  /* 0x000001f5c3e97836 */ /* 0x000fe20000000000 */
[----:B------:R-:W-:Y:S01]  /*18690*/  STL [R1+0x5c2c], R112 ;  /* 0x005c2c7001007387 */ /* 0x000fe20000100800 */
[----:B------:R-:W-:Y:S01]  /*186a0*/  IABS R55, R112 ;  /* 0x0000007000377213 */ /* 0x000fe20000000000 */
[----:B------:R-:W-:Y:S01]  /*186b0*/  IMAD R173, R61, UR49, RZ ;  /* 0x000000313dad7c24 */ /* 0x000fe2000f8e02ff */
[----:B------:R-:W-:Y:S01]  /*186c0*/  IABS R62, R166 ;  /* 0x000000a6003e7213 */ /* 0x000fe20000000000 */
[----:B------:R-:W-:Y:S01]  /*186d0*/  STL [R1+0x5c28], R233 ;  /* 0x005c28e901007387 */ /* 0x000fe20000100800 */
[----:B------:R-:W-:Y:S01]  /*186e0*/  IABS R64, R233 ;  /* 0x000000e900407213 */ /* 0x000fe20000000000 */
[----:B------:R-:W-:Y:S01]  /*186f0*/  IMAD R175, R6, UR48, RZ ;  /* 0x0000003006af7c24 */ /* 0x000fe2000f8e02ff */
[----:B------:R-:W2:Y:S01]  /*18700*/  LDCU UR46, c[0x0][0x3b0] ;  /* 0x00007600ff2e77ac */ /* 0x000ea20008000800 */
[----:B------:R-:W3:Y:S01]  /*18710*/  LDL.LU R44, [R1+0x29c] ;  /* 0x00029c00012c7983 */ /* 0x000ee20000300800 */
[----:B------:R-:W-:Y:S01]  /*18720*/  SEL R6, R245, R194, !P1 ;  /* 0x000000c2f5067207 */ /* 0x000fe20004800000 */
[----:B------:R-:W-:Y:S01]  /*18730*/  IMAD.MOV.U32 R61, RZ, RZ, R64 ;  /* 0x000000ffff3d7224 */ /* 0x000fe200078e0040 */
[----:B------:R-:W4:Y:S01]  /*18740*/  LDCU UR47, c[0x0][0x3b0] ;  /* 0x00007600ff2f77ac */ /* 0x000f220008000800 */
[----:B------:R-:W2:Y:S01]  /*18750*/  LDL.LU R204, [R1+0x2a4] ;  /* 0x0002a40001cc7983 */ /* 0x000ea20000300800 */
[----:B------:R-:W-:-:S02]  /*18760*/  VIADD R38, R195, 0x184 ;  /* 0x00000184c3267836 */ /* 0x000fc40000000000 */
[C---:B------:R-:W-:Y:S01]  /*18770*/  IMAD.HI.U32 R66, R134.reuse, R62, RZ ;  /* 0x0000003e86427227 */ /* 0x040fe200078e00ff */
[----:B------:R-:W2:Y:S01]  /*18780*/  LDL.LU R206, [R1+0x2a8] ;  /* 0x0002a80001ce7983 */ /* 0x000ea20000300800 */
[----:B------:R-:W1:Y:S02]  /*18790*/  LDCU UR48, c[0x0][0x3b0] ;  /* 0x00007600ff3077ac */ /* 0x000e640008000800 */
[----:B------:R-:W-:Y:S01]  /*187a0*/  IMAD.HI.U32 R64, R134, R55, RZ ;  /* 0x0000003786407227 */ /* 0x000fe200078e00ff */
[----:B------:R-:W1:Y:S03]  /*187b0*/  LDCU UR49, c[0x0][0x3b0] ;  /* 0x00007600ff3177ac */ /* 0x000e660008000800 */
[----:B------:R-:W-:Y:S01]  /*187c0*/  VIADD R194, R195, 0x185 ;  /* 0x00000185c3c27836 */ /* 0x000fe20000000000 */
[----:B------:R-:W-:Y:S01]  /*187d0*/  STL [R1+0x5c18], R38 ;  /* 0x005c182601007387 */ /* 0x000fe20000100800 */
[----:B------:R-:W-:-:S03]  /*187e0*/  IMAD.MOV R64, RZ, RZ, -R64 ;  /* 0x000000ffff407224 */ /* 0x000fc600078e0a40 */
[----:B------:R-:W-:Y:S01]  /*187f0*/  STL [R1+0x5c20], R194 ;  /* 0x005c20c201007387 */ /* 0x000fe20000100800 */
[----:B------:R-:W-:Y:S01]  /*18800*/  IMAD R55, R139, R64, R55 ;  /* 0x000000408b377224 */ /* 0x000fe200078e0237 */
[----:B------:R-:W-:Y:S02]  /*18810*/  IABS R64, R38 ;  /* 0x0000002600407213 */ /* 0x000fe40000000000 */
[----:B------:R-:W2:Y:S03]  /*18820*/  LDL.LU R210, [R1+0x2a0] ;  /* 0x0002a00001d27983 */ /* 0x000ea60000300800 */
[----:B------:R-:W-:Y:S01]  /*18830*/  IMAD.HI.U32 R67, R103, R64, RZ ;  /* 0x0000004067437227 */ /* 0x000fe200078e00ff */
[----:B------:R-:W4:Y:S03]  /*18840*/  LDL.LU R209, [R1+0x298] ;  /* 0x0002980001d17983 */ /* 0x000f260000300800 */
[----:B------:R-:W-:Y:S01]  /*18850*/  IMAD.MOV R67, RZ, RZ, -R67 ;  /* 0x000000ffff437224 */ /* 0x000fe200078e0a43 */
[----:B------:R-:W4:Y:S04]  /*18860*/  LDL.LU R165, [R1+0x5f9c] ;  /* 0x005f9c0001a57983 */ /* 0x000f280000300800 */
[----:B------:R-:W4:Y:S01]  /*18870*/  LDL.LU R101, [R1+0x294] ;  /* 0x0002940001657983 */ /* 0x000f220000300800 */
[----:B------:R-:W-:-:S02]  /*18880*/  IMAD R64, R139, R67, R64 ;  /* 0x000000438b407224 */ /* 0x000fc400078e0240 */
[----:B------:R-:W-:Y:S01]  /*18890*/  IMAD R160, R6, UR50, RZ ;  /* 0x0000003206a07c24 */ /* 0x000fe2000f8e02ff */
[C---:B------:R-:W-:Y:S01]  /*188a0*/  SEL R119, R245.reuse, R119, !P1 ;  /* 0x00000077f5777207 */ /* 0x040fe20004800000 */
[----:B------:R-:W-:Y:S01]  /*188b0*/  IMAD.MOV R66, RZ, RZ, -R66 ;  /* 0x000000ffff427224 */ /* 0x000fe200078e0a42 */
[C---:B---3--:R-:W-:Y:S01]  /*188c0*/  SEL R67, R245.reuse, R44, !P1 ;  /* 0x0000002cf5437207 */ /* 0x048fe20004800000 */
[----:B------:R-:W-:Y:S01]  /*188d0*/  IMAD.HI.U32 R6, R134, R61, RZ ;  /* 0x0000003d86067227 */ /* 0x000fe200078e00ff */
[----:B------:R-:W3:Y:S01]  /*188e0*/  LDL.LU R44, [R1+0x290] ;  /* 0x00029000012c7983 */ /* 0x000ee20000300800 */
[----:B--2---:R-:W-:Y:S02]  /*188f0*/  SEL R70, R245, R210, !P1 ;  /* 0x000000d2f5467207 */ /* 0x004fe40004800000 */
[----:B------:R-:W-:Y:S01]  /*18900*/  IMAD R19, R67, UR55, RZ ;  /* 0x0000003743137c24 */ /* 0x000fe2000f8e02ff */
[----:B------:R-:W-:Y:S01]  /*18910*/  SEL R67, R245, R206, !P1 ;  /* 0x000000cef5437207 */ /* 0x000fe20004800000 */
[----:B------:R-:W-:Y:S01]  /*18920*/  IMAD R62, R139, R66, R62 ;  /* 0x000000428b3e7224 */ /* 0x000fe200078e023e */
[C---:B----4-:R-:W-:Y:S01]  /*18930*/  SEL R71, R245.reuse, R209, !P1 ;  /* 0x000000d1f5477207 */ /* 0x050fe20004800000 */
[----:B------:R-:W2:Y:S01]  /*18940*/  LDCU UR55, c[0x0][0x3b0] ;  /* 0x00007600ff3777ac */ /* 0x000ea20008000800 */
[----:B------:R4:W-:Y:S01]  /*18950*/  STL [R1+0x138], R19 ;  /* 0x0001381301007387 */ /* 0x0009e20000100800 */
[----:B------:R-:W-:-:S03]  /*18960*/  SEL R72, R245, R101, !P1 ;  /* 0x00000065f5487207 */ /* 0x000fc60004800000 */
[----:B------:R-:W2:Y:S01]  /*18970*/  LDL.LU R141, [R1+0x2b0] ;  /* 0x0002b000018d7983 */ /* 0x000ea20000300800 */
[C---:B------:R-:W-:Y:S02]  /*18980*/  SEL R249, R245.reuse, R165, !P1 ;  /* 0x000000a5f5f97207 */ /* 0x040fe40004800000 */
[----:B------:R-:W-:Y:S01]  /*18990*/  SEL R205, R245, R205, !P1 ;  /* 0x000000cdf5cd7207 */ /* 0x000fe20004800000 */
[----:B------:R-:W2:Y:S01]  /*189a0*/  LDL.LU R206, [R1+0x2b8] ;  /* 0x0002b80001ce7983 */ /* 0x000ea20000300800 */
[----:B------:R-:W-:Y:S01]  /*189b0*/  IADD3 R66, PT, PT, -R6, RZ, RZ ;  /* 0x000000ff06427210 */ /* 0x000fe20007ffe1ff */
[----:B-1----:R-:W-:Y:S01]  /*189c0*/  IMAD R69, R69, UR77, RZ ;  /* 0x0000004d45457c24 */ /* 0x002fe2000f8e02ff */
[C---:B------:R-:W-:Y:S01]  /*189d0*/  ISETP.GT.U32.AND P5, PT, R139.reuse, R64, PT ;  /* 0x000000408b00720c */ /* 0x040fe20003fa4070 */
[----:B------:R-:W1:Y:S02]  /*189e0*/  LDCU UR50, c[0x0][0x3b0] ;  /* 0x00007600ff3277ac */ /* 0x000e640008000800 */
[----:B------:R-:W-:Y:S01]  /*189f0*/  IMAD R61, R139, R66, R61 ;  /* 0x000000428b3d7224 */ /* 0x000fe200078e023d */
[----:B------:R-:W-:-:S02]  /*18a00*/  IABS R66, R194 ;  /* 0x000000c200427213 */ /* 0x000fc40000000000 */
[----:B---3--:R-:W-:-:S03]  /*18a10*/  SEL R73, R245, R44, !P1 ;  /* 0x0000002cf5497207 */ /* 0x008fc60004800000 */
[----:B------:R-:W-:Y:S01]  /*18a20*/  IMAD.HI.U32 R68, R103, R66, RZ ;  /* 0x0000004267447227 */ /* 0x000fe200078e00ff */
[----:B------:R-:W3:Y:S04]  /*18a30*/  LDCU UR77, c[0x0][0x3b0] ;  /* 0x00007600ff4d77ac */ /* 0x000ee80008000800 */
[----:B------:R-:W-:-:S05]  /*18a40*/  IADD3 R68, PT, PT, -R68, RZ, RZ ;  /* 0x000000ff44447210 */ /* 0x000fca0007ffe1ff */
[----:B------:R-:W-:Y:S01]  /*18a50*/  IMAD R66, R139, R68, R66 ;  /* 0x000000448b427224 */ /* 0x000fe200078e0242 */
[----:B------:R-:W-:Y:S01]  /*18a60*/  SEL R68, R245, R204, !P1 ;  /* 0x000000ccf5447207 */ /* 0x000fe20004800000 */
[----:B------:R-:W-:-:S04]  /*18a70*/  VIADD R204, R195, 0x186 ;  /* 0x00000186c3cc7836 */ /* 0x000fc80000000000 */
[----:B----4-:R-:W-:Y:S01]  /*18a80*/  IMAD R19, R68, UR56, RZ ;  /* 0x0000003844137c24 */ /* 0x010fe2000f8e02ff */
[----:B------:R-:W-:Y:S01]  /*18a90*/  IABS R68, R204 ;  /* 0x000000cc00447213 */ /* 0x000fe20000000000 */
[----:B------:R-:W-:Y:S01]  /*18aa0*/  IMAD R6, R65, UR53, RZ ;  /* 0x0000003541067c24 */ /* 0x000fe2000f8e02ff */
[----:B------:R-:W4:Y:S02]  /*18ab0*/  LDCU UR56, c[0x0][0x3b0] ;  /* 0x00007600ff3877ac */ /* 0x000f240008000800 */
[----:B------:R1:W-:Y:S04]  /*18ac0*/  STL [R1+0x29c], R19 ;  /* 0x00029c1301007387 */ /* 0x0003e80000100800 */
[----:B------:R-:W-:Y:S04]  /*18ad0*/  STL [R1+0x5c1c], R204 ;  /* 0x005c1ccc01007387 */ /* 0x000fe80000100800 */
[----:B------:R-:W3:Y:S01]  /*18ae0*/  LDL.LU R210, [R1+0x2bc] ;  /* 0x0002bc0001d27983 */ /* 0x000ee20000300800 */
[----:B-1----:R-:W-:-:S03]  /*18af0*/  IMAD R19, R67, UR57, RZ ;  /* 0x0000003943137c24 */ /* 0x002fc6000f8e02ff */
[----:B------:R-:W-:Y:S01]  /*18b00*/  STL [R1+0x5c24], R211 ;  /* 0x005c24d301007387 */ /* 0x000fe20000100800 */
[----:B------:R-:W-:Y:S01]  /*18b10*/  IABS R67, R211 ;  /* 0x000000d300437213 */ /* 0x000fe20000000000 */
[----:B------:R-:W-:Y:S02]  /*18b20*/  USEL UR53, URZ, 0x4, !UP0 ;  /* 0x00000004ff357887 */ /* 0x000fe4000c000000 */
[----:B------:R1:W-:Y:S01]  /*18b30*/  STL [R1+0xd0c], R19 ;  /* 0x000d0c1301007387 */ /* 0x0003e20000100800 */
[----:B------:R-:W2:Y:S03]  /*18b40*/  LDCU UR57, c[0x0][0x3b0] ;  /* 0x00007600ff3977ac */ /* 0x000ea60008000800 */
[----:B------:R-:W4:Y:S01]  /*18b50*/  LDL.LU R209, [R1+0x2b4] ;  /* 0x0002b40001d17983 */ /* 0x000f220000300800 */
[----:B-1----:R-:W-:Y:S01]  /*18b60*/  IMAD R19, R70, UR58, RZ ;  /* 0x0000003a46137c24 */ /* 0x002fe2000f8e02ff */
[----:B------:R-:W1:Y:S04]  /*18b70*/  LDCU UR58, c[0x0][0x3b0] ;  /* 0x00007600ff3a77ac */ /* 0x000e680008000800 */
[----:B------:R2:W-:Y:S04]  /*18b80*/  STL [R1+0x1e60], R19 ;  /* 0x001e601301007387 */ /* 0x0005e80000100800 */
[----:B------:R-:W4:Y:S01]  /*18b90*/  LDL.LU R93, [R1+0x2ac] ;  /* 0x0002ac00015d7983 */ /* 0x000f220000300800 */
[----:B--2---:R-:W-:Y:S01]  /*18ba0*/  IMAD R19, R71, UR59, RZ ;  /* 0x0000003b47137c24 */ /* 0x004fe2000f8e02ff */
[----:B------:R-:W2:Y:S01]  /*18bb0*/  LDCU UR59, c[0x0][0x3b0] ;  /* 0x00007600ff3b77ac */ /* 0x000ea20008000800 */
[----:B------:R-:W-:-:S03]  /*18bc0*/  IMAD.HI.U32 R70, R103, R68, RZ ;  /* 0x0000004467467227 */ /* 0x000fc600078e00ff */
[----:B------:R1:W-:Y:S01]  /*18bd0*/  STL [R1+0x294], R19 ;  /* 0x0002941301007387 */ /* 0x0003e20000100800 */
[----:B------:R-:W-:-:S03]  /*18be0*/  IMAD.HI.U32 R71, R103, R67, RZ ;  /* 0x0000004367477227 */ /* 0x000fc600078e00ff */
[----:B------:R-:W2:Y:S01]  /*18bf0*/  LDL.LU R44, [R1+0x28c] ;  /* 0x00028c00012c7983 */ /* 0x000ea20000300800 */
[----:B------:R-:W-:Y:S02]  /*18c00*/  IMAD.MOV R70, RZ, RZ, -R70 ;  /* 0x000000ffff467224 */ /* 0x000fe400078e0a46 */
[----:B-1----:R-:W-:Y:S01]  /*18c10*/  IMAD R19, R72, UR60, RZ ;  /* 0x0000003c48137c24 */ /* 0x002fe2000f8e02ff */
[----:B------:R-:W1:Y:S01]  /*18c20*/  LDCU UR60, c[0x0][0x3b0] ;  /* 0x00007600ff3c77ac */ /* 0x000e620008000800 */
[----:B------:R-:W-:-:S03]  /*18c30*/  IMAD.MOV R71, RZ, RZ, -R71 ;  /* 0x000000ffff477224 */ /* 0x000fc600078e0a47 */
[----:B------:R1:W-:Y:S01]  /*18c40*/  STL [R1+0xd08], R19 ;  /* 0x000d081301007387 */ /* 0x0003e20000100800 */
[----:B------:R-:W-:Y:S01]  /*18c50*/  IMAD R68, R139, R70, R68 ;  /* 0x000000468b447224 */ /* 0x000fe200078e0244 */
[----:B------:R-:W-:Y:S01]  /*18c60*/  SEL R70, R245, R141, !P1 ;  /* 0x0000008df5467207 */ /* 0x000fe20004800000 */
[----:B------:R-:W-:Y:S01]  /*18c70*/  IMAD R67, R139, R71, R67 ;  /* 0x000000478b437224 */ /* 0x000fe200078e0243 */
[----:B------:R-:W-:Y:S01]  /*18c80*/  SEL R71, R245, R206, !P1 ;  /* 0x000000cef5477207 */ /* 0x000fe20004800000 */
[----:B-1----:R-:W-:Y:S01]  /*18c90*/  IMAD R19, R73, UR61, RZ ;  /* 0x0000003d49137c24 */ /* 0x002fe2000f8e02ff */
[----:B------:R-:W1:Y:S04]  /*18ca0*/  LDCU UR61, c[0x0][0x3b0] ;  /* 0x00007600ff3d77ac */ /* 0x000e680008000800 */
[----:B------:R1:W-:Y:S04]  /*18cb0*/  STL [R1+0x2050], R19 ;  /* 0x0020501301007387 */ /* 0x0003e80000100800 */
[----:B------:R-:W2:Y:S01]  /*18cc0*/  LDL.LU R206, [R1+0x288] ;  /* 0x0002880001ce7983 */ /* 0x000ea20000300800 */
[----:B-1----:R-:W-:Y:S01]  /*18cd0*/  IMAD R19, R70, UR62, RZ ;  /* 0x0000003e46137c24 */ /* 0x002fe2000f8e02ff */
[----:B------:R-:W1:Y:S04]  /*18ce0*/  LDCU UR62, c[0x0][0x3b0] ;  /* 0x00007600ff3e77ac */ /* 0x000e680008000800 */
[----:B------:R1:W-:Y:S04]  /*18cf0*/  STL [R1+0x290], R19 ;  /* 0x0002901301007387 */ /* 0x0003e80000100800 */
[----:B------:R-:W2:Y:S04]  /*18d00*/  LDL.LU R101, [R1+0x2c4] ;  /* 0x0002c40001657983 */ /* 0x000ea80000300800 */
[----:B------:R-:W2:Y:S01]  /*18d10*/  LDL.LU R141, [R1+0x2cc] ;  /* 0x0002cc00018d7983 */ /* 0x000ea20000300800 */
[----:B-1----:R-:W-:Y:S01]  /*18d20*/  IMAD R19, R71, UR63, RZ ;  /* 0x0000003f47137c24 */ /* 0x002fe2000f8e02ff */
[----:B------:R-:W-:Y:S01]  /*18d30*/  IABS R71, R190 ;  /* 0x000000be00477213 */ /* 0x000fe20000000000 */
[----:B------:R-:W-:Y:S01]  /*18d40*/  IMAD.U32 R65, RZ, RZ, UR53 ;  /* 0x00000035ff417e24 */ /* 0x000fe2000f8e00ff */
[----:B------:R-:W1:Y:S02]  /*18d50*/  LDCU UR53, c[0x0][0x3b0] ;  /* 0x00007600ff3577ac */ /* 0x000e640008000800 */
[----:B------:R1:W-:Y:S01]  /*18d60*/  STL [R1+0x2b0], R19 ;  /* 0x0002b01301007387 */ /* 0x0003e20000100800 */
[----:B------:R-:W1:Y:S03]  /*18d70*/  LDCU UR63, c[0x0][0x3b0] ;  /* 0x00007600ff3f77ac */ /* 0x000e660008000800 */
[----:B------:R-:W-:Y:S01]  /*18d80*/  STL [R1+0x5c10], R190 ;  /* 0x005c10be01007387 */ /* 0x000fe20000100800 */
[----:B---3--:R-:W-:Y:S01]  /*18d90*/  SEL R70, R245, R210, !P1 ;  /* 0x000000d2f5467207 */ /* 0x008fe20004800000 */
[----:B------:R-:W-:-:S04]  /*18da0*/  VIADD R210, R195, 0x18a ;  /* 0x0000018ac3d27836 */ /* 0x000fc80000000000 */
[----:B-1----:R-:W-:Y:S01]  /*18db0*/  IMAD R19, R70, UR64, RZ ;  /* 0x0000004046137c24 */ /* 0x002fe2000f8e02ff */
[C---:B----4-:R-:W-:Y:S01]  /*18dc0*/  SEL R72, R245.reuse, R209, !P1 ;  /* 0x000000d1f5487207 */ /* 0x050fe20004800000 */
[----:B------:R-:W1:Y:S01]  /*18dd0*/  LDCU UR64, c[0x0][0x3b0] ;  /* 0x00007600ff4077ac */ /* 0x000e620008000800 */
[----:B------:R-:W3:Y:S04]  /*18de0*/  LDL.LU R209, [R1+0x2d0] ;  /* 0x0002d00001d17983 */ /* 0x000ee80000300800 */
[----:B------:R-:W-:Y:S04]  /*18df0*/  STL [R1+0x5c14], R210 ;  /* 0x005c14d201007387 */ /* 0x000fe80000100800 */
[----:B------:R4:W-:Y:S01]  /*18e00*/  STL [R1+0x2060], R19 ;  /* 0x0020601301007387 */ /* 0x0009e20000100800 */
[----:B------:R-:W-:-:S03]  /*18e10*/  SEL R73, R245, R93, !P1 ;  /* 0x0000005df5497207 */ /* 0x000fc60004800000 */
[----:B------:R-:W3:Y:S01]  /*18e20*/  LDL.LU R93, [R1+0x2c8] ;  /* 0x0002c800015d7983 */ /* 0x000ee20000300800 */
[----:B------:R-:W-:Y:S01]  /*18e30*/  IABS R70, R210 ;  /* 0x000000d200467213 */ /* 0x000fe20000000000 */
[----:B----4-:R-:W-:Y:S01]  /*18e40*/  IMAD R19, R73, UR66, RZ ;  /* 0x0000004249137c24 */ /* 0x010fe2000f8e02ff */
[----:B------:R-:W4:Y:S01]  /*18e50*/  LDCU UR66, c[0x0][0x3b0] ;  /* 0x00007600ff4277ac */ /* 0x000f220008000800 */
[----:B------:R-:W-:Y:S01]  /*18e60*/  IMAD R154, R72, UR65, RZ ;  /* 0x00000041489a7c24 */ /* 0x000fe2000f8e02ff */
[----:B------:R-:W-:Y:S02]  /*18e70*/  MOV R72, R70 ;  /* 0x0000004600487202 */ /* 0x000fe40000000f00 */
[----:B--2---:R-:W-:Y:S01]  /*18e80*/  SEL R74, R245, R44, !P1 ;  /* 0x0000002cf54a7207 */ /* 0x004fe20004800000 */
[----:B------:R-:W2:Y:S01]  /*18e90*/  LDCU UR65, c[0x0][0x3b0] ;  /* 0x00007600ff4177ac */ /* 0x000ea20008000800 */
[----:B------:R-:W2:Y:S01]  /*18ea0*/  LDL.LU R44, [R1+0x2c0] ;  /* 0x0002c000012c7983 */ /* 0x000ea20000300800 */
[----:B------:R-:W-:-:S03]  /*18eb0*/  IMAD.HI.U32 R70, R103, R71, RZ ;  /* 0x0000004767467227 */ /* 0x000fc600078e00ff */
[----:B------:R1:W-:Y:S01]  /*18ec0*/  STL [R1+0xcc], R19 ;  /* 0x0000cc1301007387 */ /* 0x0003e20000100800 */
[----:B------:R-:W-:-:S04]  /*18ed0*/  IMAD.HI.U32 R73, R103, R72, RZ ;  /* 0x0000004867497227 */ /* 0x000fc800078e00ff */
[----:B-1----:R-:W-:Y:S01]  /*18ee0*/  IMAD R19, R74, UR67, RZ ;  /* 0x000000434a137c24 */ /* 0x002fe2000f8e02ff */
[----:B------:R-:W1:Y:S01]  /*18ef0*/  LDCU UR67, c[0x0][0x3b0] ;  /* 0x00007600ff4377ac */ /* 0x000e620008000800 */
[----:B------:R-:W-:Y:S02]  /*18f00*/  IMAD.MOV R70, RZ, RZ, -R70 ;  /* 0x000000ffff467224 */ /* 0x000fe400078e0a46 */
[----:B------:R-:W-:Y:S01]  /*18f10*/  IMAD.MOV R73, RZ, RZ, -R73 ;  /* 0x000000ffff497224 */ /* 0x000fe200078e0a49 */
[----:B------:R-:W-:Y:S02]  /*18f20*/  SEL R75, R245, R206, !P1 ;  /* 0x000000cef54b7207 */ /* 0x000fe40004800000 */
[----:B------:R-:W4:Y:S04]  /*18f30*/  LDL.LU R206, [R1+0x284] ;  /* 0x0002840001ce7983 */ /* 0x000f280000300800 */
[----:B------:R1:W-:Y:S01]  /*18f40*/  STL [R1+0x28c], R19 ;  /* 0x00028c1301007387 */ /* 0x0003e20000100800 */
[----:B------:R-:W-:-:S02]  /*18f50*/  IMAD R70, R139, R70, R71 ;  /* 0x000000468b467224 */ /* 0x000fc400078e0247 */
[----:B------:R-:W-:Y:S02]  /*18f60*/  IMAD R72, R139, R73, R72 ;  /* 0x000000498b487224 */ /* 0x000fe400078e0248 */
[----:B-1----:R-:W-:Y:S01]  /*18f70*/  IMAD R19, R75, UR68, RZ ;  /* 0x000000444b137c24 */ /* 0x002fe2000f8e02ff */
[C---:B------:R-:W-:Y:S01]  /*18f80*/  SEL R71, R245.reuse, R101, !P1 ;  /* 0x00000065f5477207 */ /* 0x040fe20004800000 */
[----:B------:R-:W1:Y:S01]  /*18f90*/  LDCU UR68, c[0x0][0x3b0] ;  /* 0x00007600ff4477ac */ /* 0x000e620008000800 */
[----:B------:R-:W-:Y:S02]  /*18fa0*/  SEL R73, R245, R141, !P1 ;  /* 0x0000008df5497207 */ /* 0x000fe40004800000 */
[----:B------:R1:W-:Y:S04]  /*18fb0*/  STL [R1+0x2a8], R19 ;  /* 0x0002a81301007387 */ /* 0x0003e80000100800 */
[----:B------:R-:W4:Y:S01]  /*18fc0*/  LDL.LU R141, [R1+0x280] ;  /* 0x00028000018d7983 */ /* 0x000f220000300800 */
[----:B-1----:R-:W-:Y:S01]  /*18fd0*/  IMAD R19, R71, UR69, RZ ;  /* 0x0000004547137c24 */ /* 0x002fe2000f8e02ff */
[----:B------:R-:W1:Y:S04]  /*18fe0*/  LDCU UR69, c[0x0][0x3b0] ;  /* 0x00007600ff4577ac */ /* 0x000e680008000800 */
[----:B------:R1:W-:Y:S04]  /*18ff0*/  STL [R1+0x2c4], R19 ;  /* 0x0002c41301007387 */ /* 0x0003e80000100800 */
[----:B------:R-:W4:Y:S01]  /*19000*/  LDL.LU R101, [R1+0x2d8] ;  /* 0x0002d80001657983 */ /* 0x000f220000300800 */
[----:B------:R-:W-:Y:S01]  /*19010*/  IMAD R142, R73, UR70, RZ ;  /* 0x00000046498e7c24 */ /* 0x000fe2000f8e02ff */
[----:B------:R-:W-:Y:S01]  /*19020*/  IABS R73, R191 ;  /* 0x000000bf00497213 */ /* 0x000fe20000000000 */
[----:B------:R-:W1:Y:S01]  /*19030*/  LDCU UR70, c[0x0][0x3b0] ;  /* 0x00007600ff4677ac */ /* 0x000e620008000800 */
[----:B---3--:R-:W-:-:S02]  /*19040*/  SEL R71, R245, R209, !P1 ;  /* 0x000000d1f5477207 */ /* 0x008fc40004800000 */
[----:B------:R-:W3:Y:S04]  /*19050*/  LDL.LU R209, [R1+0x2e0] ;  /* 0x0002e00001d17983 */ /* 0x000ee80000300800 */
[----:B------:R-:W-:Y:S01]  /*19060*/  STL [R1+0x5c0c], R191 ;  /* 0x005c0cbf01007387 */ /* 0x000fe20000100800 */
[----:B------:R-:W-:-:S03]  /*19070*/  SEL R74, R245, R93, !P1 ;  /* 0x0000005df54a7207 */ /* 0x000fc60004800000 */
[----:B------:R-:W3:Y:S01]  /*19080*/  LDL.LU R93, [R1+0x2e4] ;  /* 0x0002e400015d7983 */ /* 0x000ee20000300800 */
[----:B-1----:R-:W-:-:S03]  /*19090*/  IMAD R19, R71, UR71, RZ ;  /* 0x0000004747137c24 */ /* 0x002fc6000f8e02ff */
[----:B------:R-:W-:Y:S01]  /*190a0*/  STL [R1+0x5c08], R193 ;  /* 0x005c08c101007387 */ /* 0x000fe20000100800 */
[----:B------:R-:W-:Y:S01]  /*190b0*/  IABS R71, R193 ;  /* 0x000000c100477213 */ /* 0x000fe20000000000 */
[----:B------:R-:W-:Y:S01]  /*190c0*/  @!P5 IMAD.IADD R64, R64, 0x1, -R139 ;  /* 0x000000014040d824 */ /* 0x000fe200078e0a8b */
[----:B------:R-:W-:Y:S01]  /*190d0*/  ISETP.GT.U32.AND P6, PT, R139, R66, PT ;  /* 0x000000428b00720c */ /* 0x000fe20003fc4070 */
[----:B------:R1:W-:Y:S01]  /*190e0*/  STL [R1+0x288], R19 ;  /* 0x0002881301007387 */ /* 0x0003e20000100800 */
[C---:B------:R-:W-:Y:S01]  /*190f0*/  SEL R226, R245.reuse, R200, !P1 ;  /* 0x000000c8f5e27207 */ /* 0x040fe20004800000 */
[----:B------:R-:W3:Y:S01]  /*19100*/  LDCU UR71, c[0x0][0x3b0] ;  /* 0x00007600ff4777ac */ /* 0x000ee20008000800 */
[C---:B--2---:R-:W-:Y:S02]  /*19110*/  SEL R75, R245.reuse, R44, !P1 ;  /* 0x0000002cf54b7207 */ /* 0x044fe40004800000 */
[----:B------:R-:W2:Y:S01]  /*19120*/  LDL.LU R44, [R1+0x2dc] ;  /* 0x0002dc00012c7983 */ /* 0x000ea20000300800 */
[----:B-1----:R-:W-:Y:S01]  /*19130*/  IMAD R19, R74, UR72, RZ ;  /* 0x000000484a137c24 */ /* 0x002fe2000f8e02ff */
[----:B----4-:R-:W-:-:S04]  /*19140*/  SEL R76, R245, R206, !P1 ;  /* 0x000000cef54c7207 */ /* 0x010fc80004800000 */
[----:B------:R1:W-:Y:S01]  /*19150*/  STL [R1+0x2a4], R19 ;  /* 0x0002a41301007387 */ /* 0x0003e20000100800 */
[----:B------:R-:W-:Y:S01]  /*19160*/  IMAD.MOV.U32 R74, RZ, RZ, R71 ;  /* 0x000000ffff4a7224 */ /* 0x000fe200078e0047 */
[----:B------:R-:W-:Y:S01]  /*19170*/  SEL R77, R245, R141, !P1 ;  /* 0x0000008df54d7207 */ /* 0x000fe20004800000 */
[----:B-1----:R-:W-:Y:S01]  /*19180*/  IMAD R19, R75, UR73, RZ ;  /* 0x000000494b137c24 */ /* 0x002fe2000f8e02ff */
[----:B------:R-:W4:Y:S01]  /*19190*/  LDL.LU R206, [R1+0x2d4] ;  /* 0x0002d40001ce7983 */ /* 0x000f220000300800 */
[----:B------:R-:W-:Y:S01]  /*191a0*/  IMAD.HI.U32 R71, R103, R73, RZ ;  /* 0x0000004967477227 */ /* 0x000fe200078e00ff */
[----:B------:R-:W-:Y:S01]  /*191b0*/  ISETP.GT.U32.AND P5, PT, R139, R68, PT ;  /* 0x000000448b00720c */ /* 0x000fe20003fa4070 */
[----:B------:R-:W1:Y:S01]  /*191c0*/  LDCU UR72, c[0x0][0x3b0] ;  /* 0x00007600ff4877ac */ /* 0x000e620008000800 */
[----:B------:R1:W-:Y:S01]  /*191d0*/  STL [R1+0x2bc], R19 ;  /* 0x0002bc1301007387 */ /* 0x0003e20000100800 */
[----:B------:R-:W-:Y:S02]  /*191e0*/  IMAD.MOV R71, RZ, RZ, -R71 ;  /* 0x000000ffff477224 */ /* 0x000fe400078e0a47 */
[----:B------:R-:W-:Y:S01]  /*191f0*/  IMAD.HI.U32 R75, R103, R74, RZ ;  /* 0x0000004a674b7227 */ /* 0x000fe200078e00ff */
[----:B------:R-:W4:Y:S01]  /*19200*/  LDL.LU R141, [R1+0x27c] ;  /* 0x00027c00018d7983 */ /* 0x000f220000300800 */
[----:B------:R-:W-:Y:S01]  /*19210*/  SEL R16, R245, R16, !P1 ;  /* 0x00000010f5107207 */ /* 0x000fe20004800000 */
[----:B------:R-:W2:Y:S01]  /*19220*/  LDCU UR73, c[0x0][0x3b0] ;  /* 0x00007600ff4977ac */ /* 0x000ea20008000800 */
[----:B-1----:R-:W-:-:S02]  /*19230*/  IMAD R19, R76, UR74, RZ ;  /* 0x0000004a4c137c24 */ /* 0x002fc4000f8e02ff */
[----:B------:R-:W-:Y:S01]  /*19240*/  IMAD R71, R139, R71, R73 ;  /* 0x000000478b477224 */ /* 0x000fe200078e0249 */
[----:B------:R-:W-:Y:S01]  /*19250*/  IADD3 R75, PT, PT, -R75, RZ, RZ ;  /* 0x000000ff4b4b7210 */ /* 0x000fe20007ffe1ff */
[----:B------:R-:W1:Y:S01]  /*19260*/  LDCU UR74, c[0x0][0x3b0] ;  /* 0x00007600ff4a77ac */ /* 0x000e620008000800 */
[----:B------:R1:W-:Y:S01]  /*19270*/  STL [R1+0x284], R19 ;  /* 0x0002841301007387 */ /* 0x0003e20000100800 */
[----:B------:R-:W-:Y:S01]  /*19280*/  SEL R73, R245, R101, !P1 ;  /* 0x00000065f5497207 */ /* 0x000fe20004800000 */
[----:B-1----:R-:W-:Y:S01]  /*19290*/  IMAD R19, R77, UR75, RZ ;  /* 0x0000004b4d137c24 */ /* 0x002fe2000f8e02ff */
[----:B------:R-:W1:Y:S04]  /*192a0*/  LDCU UR75, c[0x0][0x3b0] ;  /* 0x00007600ff4b77ac */ /* 0x000e680008000800 */
[----:B------:R1:W-:Y:S04]  /*192b0*/  STL [R1+0x2a0], R19 ;  /* 0x0002a01301007387 */ /* 0x0003e80000100800 */
[----:B------:R-:W4:Y:S01]  /*192c0*/  LDL.LU R101, [R1+0x278] ;  /* 0x0002780001657983 */ /* 0x000f220000300800 */
[----:B-1----:R-:W-:Y:S01]  /*192d0*/  IMAD R19, R73, UR76, RZ ;  /* 0x0000004c49137c24 */ /* 0x002fe2000f8e02ff */
[----:B------:R-:W1:Y:S04]  /*192e0*/  LDCU UR76, c[0x0][0x3b0] ;  /* 0x00007600ff4c77ac */ /* 0x000e680008000800 */
[----:B------:R1:W-:Y:S04]  /*192f0*/  STL [R1+0x2b8], R19 ;  /* 0x0002b81301007387 */ /* 0x0003e80000100800 */
[----:B------:R-:W4:Y:S01]  /*19300*/  LDL.LU R108, [R1+0x2ec] ;  /* 0x0002ec00016c7983 */ /* 0x000f220000300800 */
[----:B------:R-:W-:Y:S01]  /*19310*/  IMAD R74, R139, R75, R74 ;  /* 0x0000004b8b4a7224 */ /* 0x000fe200078e024a */
[----:B---3--:R-:W-:-:S02]  /*19320*/  SEL R75, R245, R209, !P1 ;  /* 0x000000d1f54b7207 */ /* 0x008fc40004800000 */
[----:B------:R-:W-:Y:S02]  /*19330*/  SEL R73, R245, R93, !P1 ;  /* 0x0000005df5497207 */ /* 0x000fe40004800000 */
[----:B------:R-:W3:Y:S01]  /*19340*/  LDL.LU R93, [R1+0x2f0] ;  /* 0x0002f000015d7983 */ /* 0x000ee20000300800 */
[----:B------:R-:W-:Y:S02]  /*19350*/  VIADD R209, R195, 0x18e ;  /* 0x0000018ec3d17836 */ /* 0x000fe40000000000 */
[----:B-1----:R-:W-:-:S03]  /*19360*/  IMAD R19, R73, UR40, RZ ;  /* 0x0000002849137c24 */ /* 0x002fc6000f8e02ff */
[----:B------:R-:W-:Y:S01]  /*19370*/  STL [R1+0x5c04], R209 ;  /* 0x005c04d101007387 */ /* 0x000fe20000100800 */
[C---:B--2---:R-:W-:Y:S02]  /*19380*/  SEL R76, R245.reuse, R44, !P1 ;  /* 0x0000002cf54c7207 */ /* 0x044fe40004800000 */
[C---:B----4-:R-:W-:Y:S01]  /*19390*/  SEL R77, R245.reuse, R206, !P1 ;  /* 0x000000cef54d7207 */ /* 0x050fe20004800000 */
[----:B------:R-:W2:Y:S01]  /*193a0*/  LDL.LU R44, [R1+0x2e8] ;  /* 0x0002e800012c7983 */ /* 0x000ea20000300800 */
[----:B------:R-:W-:-:S03]  /*193b0*/  SEL R78, R245, R141, !P1 ;  /* 0x0000008df54e7207 */ /* 0x000fc60004800000 */
[----:B------:R-:W-:Y:S01]  /*193c0*/  STL [R1+0x5c00], R234 ;  /* 0x005c00ea01007387 */ /* 0x000fe20000100800 */
[----:B------:R-:W-:-:S03]  /*193d0*/  SEL R79, R245, R101, !P1 ;  /* 0x00000065f54f7207 */ /* 0x000fc60004800000 */
[----:B------:R1:W-:Y:S01]  /*193e0*/  STL [R1+0x280], R19 ;  /* 0x0002801301007387 */ /* 0x0003e20000100800 */
[----:B------:R-:W-:Y:S01]  /*193f0*/  IMAD R161, R75, UR54, RZ ;  /* 0x000000364ba17c24 */ /* 0x000fe2000f8e02ff */
[----:B------:R-:W-:Y:S01]  /*19400*/  IABS R73, R234 ;  /* 0x000000ea00497213 */ /* 0x000fe20000000000 */
[--C-:B------:R-:W-:Y:S01]  /*19410*/  @!P6 IMAD.IADD R66, R66, 0x1, -R139.reuse ;  /* 0x000000014242e824 */ /* 0x100fe200078e0a8b */
[----:B------:R-:W4:Y:S01]  /*19420*/  LDL.LU R206, [R1+0x274] ;  /* 0x0002740001ce7983 */ /* 0x000f220000300800 */
[----:B------:R-:W-:Y:S01]  /*19430*/  @!P5 IMAD.IADD R68, R68, 0x1, -R139 ;  /* 0x000000014444d824 */ /* 0x000fe200078e0a8b */
[C---:B------:R-:W-:Y:S01]  /*19440*/  SEL R221, R245.reuse, R221, !P1 ;  /* 0x000000ddf5dd7207 */ /* 0x040fe20004800000 */
[----:B------:R-:W2:Y:S01]  /*19450*/  LDCU UR54, c[0x0][0x3b0] ;  /* 0x00007600ff3677ac */ /* 0x000ea20008000800 */
[----:B-1----:R-:W-:Y:S01]  /*19460*/  IMAD R19, R76, UR41, RZ ;  /* 0x000000294c137c24 */ /* 0x002fe2000f8e02ff */
[----:B------:R-:W-:Y:S01]  /*19470*/  IABS R75, R209 ;  /* 0x000000d1004b7213 */ /* 0x000fe20000000000 */
[----:B------:R-:W-:Y:S01]  /*19480*/  IMAD.MOV.U32 R76, RZ, RZ, R73 ;  /* 0x000000ffff4c7224 */ /* 0x000fe200078e0049 */
[----:B------:R-:W1:Y:S02]  /*19490*/  LDCU UR41, c[0x0][0x3b0] ;  /* 0x00007600ff2977ac */ /* 0x000e640008000800 */
[----:B------:R1:W-:Y:S01]  /*194a0*/  STL [R1+0x298], R19 ;  /* 0x0002981301007387 */ /* 0x0003e20000100800 */
[----:B------:R-:W-:Y:S01]  /*194b0*/  SEL R131, R245, R131, !P1 ;  /* 0x00000083f5837207 */ /* 0x000fe20004800000 */
[----:B------:R-:W2:Y:S02]  /*194c0*/  LDCU UR40, c[0x0][0x3b0] ;  /* 0x00007600ff2877ac */ /* 0x000ea40008000800 */
[----:B------:R-:W4:Y:S01]  /*194d0*/  LDL.LU R141, [R1+0x270] ;  /* 0x00027000018d7983 */ /* 0x000f220000300800 */
[----:B-1----:R-:W-:Y:S01]  /*194e0*/  IMAD R19, R77, UR6, RZ ;  /* 0x000000064d137c24 */ /* 0x002fe2000f8e02ff */
[----:B------:R-:W1:Y:S04]  /*194f0*/  LDCU UR6, c[0x0][0x3b0] ;  /* 0x00007600ff0677ac */ /* 0x000e680008000800 */
[----:B------:R1:W-:Y:S04]  /*19500*/  STL [R1+0x2b4], R19 ;  /* 0x0002b41301007387 */ /* 0x0003e80000100800 */
[----:B------:R-:W4:Y:S01]  /*19510*/  LDL.LU R101, [R1+0x26c] ;  /* 0x00026c0001657983 */ /* 0x000f220000300800 */
[----:B------:R-:W-:-:S04]  /*19520*/  IMAD.HI.U32 R73, R103, R75, RZ ;  /* 0x0000004b67497227 */ /* 0x000fc800078e00ff */
[----:B-1----:R-:W-:Y:S01]  /*19530*/  IMAD R19, R78, UR7, RZ ;  /* 0x000000074e137c24 */ /* 0x002fe2000f8e02ff */
[----:B------:R-:W1:Y:S01]  /*19540*/  LDCU UR7, c[0x0][0x3b0] ;  /* 0x00007600ff0777ac */ /* 0x000e620008000800 */
[----:B------:R-:W-:-:S03]  /*19550*/  IMAD.MOV R73, RZ, RZ, -R73 ;  /* 0x000000ffff497224 */ /* 0x000fc600078e0a49 */
[----:B------:R1:W-:Y:S01]  /*19560*/  STL [R1+0x278], R19 ;  /* 0x0002781301007387 */ /* 0x0003e20000100800 */
[----:B------:R-:W-:Y:S01]  /*19570*/  IMAD R73, R139, R73, R75 ;  /* 0x000000498b497224 */ /* 0x000fe200078e024b */
[----:B------:R-:W-:Y:S01]  /*19580*/  SEL R75, R245, R108, !P1 ;  /* 0x0000006cf54b7207 */ /* 0x000fe20004800000 */
[----:B------:R-:W-:-:S04]  /*19590*/  IMAD.HI.U32 R77, R103, R76, RZ ;  /* 0x0000004c674d7227 */ /* 0x000fc800078e00ff */
[----:B-1----:R-:W-:Y:S01]  /*195a0*/  IMAD R19, R79, UR8, RZ ;  /* 0x000000084f137c24 */ /* 0x002fe2000f8e02ff */
[C---:B------:R-:W-:Y:S01]  /*195b0*/  ISETP.GT.U32.AND P6, PT, R139.reuse, R64, PT ;  /* 0x000000408b00720c */ /* 0x040fe20003fc4070 */
[----:B------:R-:W-:Y:S01]  /*195c0*/  IMAD.MOV R77, RZ, RZ, -R77 ;  /* 0x000000ffff4d7224 */ /* 0x000fe200078e0a4d */
[C---:B------:R-:W-:Y:S01]  /*195d0*/  ISETP.GT.U32.AND P4, PT, R139.reuse, R68, PT ;  /* 0x000000448b00720c */ /* 0x040fe20003f84070 */
[----:B------:R-:W1:Y:S01]  /*195e0*/  LDCU UR8, c[0x0][0x3b0] ;  /* 0x00007600ff0877ac */ /* 0x000e620008000800 */
[----:B------:R1:W-:Y:S01]  /*195f0*/  STL [R1+0x27c], R19 ;  /* 0x00027c1301007387 */ /* 0x0003e20000100800 */
[----:B------:R-:W-:-:S03]  /*19600*/  IMAD R76, R139, R77, R76 ;  /* 0x0000004d8b4c7224 */ /* 0x000fc600078e024c */
[----:B------:R-:W4:Y:S01]  /*19610*/  LDL.LU R108, [R1+0x268] ;  /* 0x00026800016c7983 */ /* 0x000f220000300800 */
[----:B-1----:R-:W-:Y:S01]  /*19620*/  IMAD R19, R75, UR9, RZ ;  /* 0x000000094b137c24 */ /* 0x002fe2000f8e02ff */
[----:B------:R-:W1:Y:S04]  /*19630*/  LDCU UR9, c[0x0][0x3b0] ;  /* 0x00007600ff0977ac */ /* 0x000e680008000800 */
[----:B------:R1:W-:Y:S01]  /*19640*/  STL [R1+0x2ac], R19 ;  /* 0x0002ac1301007387 */ /* 0x0003e20000100800 */
[----:B---3--:R-:W-:-:S03]  /*19650*/  SEL R77, R245, R93, !P1 ;  /* 0x0000005df54d7207 */ /* 0x008fc60004800000 */
[----:B------:R-:W3:Y:S01]  /*19660*/  LDL.LU R93, [R1+0x264] ;  /* 0x00026400015d7983 */ /* 0x000ee20000300800 */
[----:B--2---:R-:W-:-:S03]  /*19670*/  SEL R75, R245, R44, !P1 ;  /* 0x0000002cf54b7207 */ /* 0x004fc60004800000 */
[----:B------:R-:W2:Y:S02]  /*19680*/  LDL.LU R44, [R1+0x260] ;  /* 0x00026000012c7983 */ /* 0x000ea40000300800 */
[----:B-1----:R-:W-:Y:S02]  /*19690*/  IMAD R19, R75, UR11, RZ ;  /* 0x0000000b4b137c24 */ /* 0x002fe4000f8e02ff */
[----:B------:R-:W-:Y:S01]  /*196a0*/  STL [R1+0x5bfc], R32 ;  /* 0x005bfc2001007387 */ /* 0x000fe20000100800 */
[C---:B----4-:R-:W-:Y:S02]  /*196b0*/  SEL R78, R245.reuse, R206, !P1 ;  /* 0x000000cef54e7207 */ /* 0x050fe40004800000 */
[C---:B------:R-:W-:Y:S01]  /*196c0*/  SEL R79, R245.reuse, R141, !P1 ;  /* 0x0000008df54f7207 */ /* 0x040fe20004800000 */
[----:B------:R-:W4:Y:S01]  /*196d0*/  LDL.LU R206, [R1+0x25c] ;  /* 0x00025c0001ce7983 */ /* 0x000f220000300800 */
[----:B------:R-:W-:-:S03]  /*196e0*/  SEL R80, R245, R101, !P1 ;  /* 0x00000065f5507207 */ /* 0x000fc60004800000 */
[----:B------:R-:W-:Y:S01]  /*196f0*/  STL [R1+0x5bf8], R28 ;  /* 0x005bf81c01007387 */ /* 0x000fe20000100800 */
[----:B------:R-:W-:Y:S01]  /*19700*/  IMAD R247, R77, UR10, RZ ;  /* 0x0000000a4df77c24 */ /* 0x000fe2000f8e02ff */
[----:B------:R-:W-:Y:S01]  /*19710*/  IABS R75, R28 ;  /* 0x0000001c004b7213 */ /* 0x000fe20000000000 */
[----:B------:R-:W1:Y:S01]  /*19720*/  LDCU UR10, c[0x0][0x3b0] ;  /* 0x00007600ff0a77ac */ /* 0x000e620008000800 */
[----:B------:R1:W-:Y:S01]  /*19730*/  STL [R1+0x108], R19 ;  /* 0x0001081301007387 */ /* 0x0003e20000100800 */
[----:B------:R-:W2:Y:S03]  /*19740*/  LDCU UR11, c[0x0][0x3b0] ;  /* 0x00007600ff0b77ac */ /* 0x000ea60008000800 */
[----:B------:R-:W2:Y:S01]  /*19750*/  LDL.LU R141, [R1+0x258] ;  /* 0x00025800018d7983 */ /* 0x000ea20000300800 */
[----:B-1----:R-:W-:Y:S01]  /*19760*/  IMAD R19, R78, UR12, RZ ;  /* 0x0000000c4e137c24 */ /* 0x002fe2000f8e02ff */
[----:B------:R-:W-:Y:S01]  /*19770*/  IABS R77, R32 ;  /* 0x00000020004d7213 */ /* 0x000fe20000000000 */
[----:B------:R-:W1:Y:S03]  /*19780*/  LDCU UR12, c[0x0][0x3b0] ;  /* 0x00007600ff0c77ac */ /* 0x000e660008000800 */
[----:B------:R1:W-:Y:S04]  /*19790*/  STL [R1+0x270], R19 ;  /* 0x0002701301007387 */ /* 0x0003e80000100800 */
[----:B------:R-:W4:Y:S01]  /*197a0*/  LDL.LU R101, [R1+0x254] ;  /* 0x0002540001657983 */ /* 0x000f220000300800 */
[----:B-1----:R-:W-:Y:S01]  /*197b0*/  IMAD R19, R79, UR13, RZ ;  /* 0x0000000d4f137c24 */ /* 0x002fe2000f8e02ff */
[----:B------:R-:W-:Y:S01]  /*197c0*/  SEL R83, R245, R108, !P1 ;  /* 0x0000006cf5537207 */ /* 0x000fe20004800000 */
[----:B------:R-:W-:-:S04]  /*197d0*/  IMAD.HI.U32 R78, R103, R77, RZ ;  /* 0x0000004d674e7227 */ /* 0x000fc800078e00ff */
[----:B------:R-:W-:Y:S01]  /*197e0*/  @!P6 IMAD.IADD R64, R64, 0x1, -R139 ;  /* 0x000000014040e824 */ /* 0x000fe200078e0a8b */
[----:B------:R1:W-:Y:S01]  /*197f0*/  STL [R1+0x26c], R19 ;  /* 0x00026c1301007387 */ /* 0x0003e20000100800 */
[----:B------:R-:W-:Y:S01]  /*19800*/  IMAD.HI.U32 R79, R103, R75, RZ ;  /* 0x0000004b674f7227 */ /* 0x000fe200078e00ff */
[----:B------:R-:W-:Y:S01]  /*19810*/  ISETP.GE.AND P5, PT, R38, RZ, PT ;  /* 0x000000ff2600720c */ /* 0x000fe20003fa6270 */
[----:B------:R-:W2:Y:S01]  /*19820*/  LDCU UR13, c[0x0][0x3b0] ;  /* 0x00007600ff0d77ac */ /* 0x000ea20008000800 */
[----:B------:R-:W4:Y:S01]  /*19830*/  LDL.LU R94, [R1+0x248] ;  /* 0x00024800015e7983 */ /* 0x000f220000300800 */
[----:B------:R-:W-:Y:S02]  /*19840*/  IMAD.MOV R78, RZ, RZ, -R78 ;  /* 0x000000ffff4e7224 */ /* 0x000fe400078e0a4e */
[----:B-1----:R-:W-:Y:S01]  /*19850*/  IMAD R19, R80, UR14, RZ ;  /* 0x0000000e50137c24 */ /* 0x002fe2000f8e02ff */
[----:B--2---:R-:W-:Y:S01]  /*19860*/  SEL R82, R245, R141, !P1 ;  /* 0x0000008df5527207 */ /* 0x004fe20004800000 */
[----:B------:R-:W-:Y:S01]  /*19870*/  IMAD R80, R139, R78, R77 ;  /* 0x0000004e8b507224 */ /* 0x000fe200078e024d */
[----:B---3--:R-:W-:-:S02]  /*19880*/  SEL R77, R245, R93, !P1 ;  /* 0x0000005df54d7207 */ /* 0x008fc40004800000 */
[----:B------:R1:W-:Y:S01]  /*19890*/  STL [R1+0x268], R19 ;  /* 0x0002681301007387 */ /* 0x0003e20000100800 */
[----:B------:R-:W-:Y:S02]  /*198a0*/  IMAD.MOV R79, RZ, RZ, -R79 ;  /* 0x000000ffff4f7224 */ /* 0x000fe400078e0a4f */
[----:B------:R-:W-:Y:S01]  /*198b0*/  IMAD R83, R83, UR15, RZ ;  /* 0x0000000f53537c24 */ /* 0x000fe2000f8e02ff */
[----:B------:R-:W2:Y:S01]  /*198c0*/  LDL.LU R108, [R1+0x244] ;  /* 0x00024400016c7983 */ /* 0x000ea20000300800 */
[----:B------:R-:W-:Y:S01]  /*198d0*/  ISETP.GT.U32.AND P6, PT, R139, R67, PT ;  /* 0x000000438b00720c */ /* 0x000fe20003fc4070 */
[----:B------:R-:W3:Y:S01]  /*198e0*/  LDCU UR14, c[0x0][0x3b0] ;  /* 0x00007600ff0e77ac */ /* 0x000ee20008000800 */
[----:B-1----:R-:W-:Y:S02]  /*198f0*/  IMAD R19, R77, UR16, RZ ;  /* 0x000000104d137c24 */ /* 0x002fe4000f8e02ff */
[----:B------:R-:W-:Y:S01]  /*19900*/  IMAD R81, R139, R79, R75 ;  /* 0x0000004f8b517224 */ /* 0x000fe200078e024b */
[C---:B----4-:R-:W-:Y:S01]  /*19910*/  SEL R77, R245.reuse, R206, !P1 ;  /* 0x000000cef54d7207 */ /* 0x050fe20004800000 */
[----:B------:R-:W1:Y:S01]  /*19920*/  LDCU UR15, c[0x0][0x3b0] ;  /* 0x00007600ff0f77ac */ /* 0x000e620008000800 */
[----:B------:R4:W-:Y:S01]  /*19930*/  STL [R1+0x250], R19 ;  /* 0x0002501301007387 */ /* 0x0009e20000100800 */
[C---:B------:R-:W-:Y:S01]  /*19940*/  SEL R78, R245.reuse, R101, !P1 ;  /* 0x00000065f54e7207 */ /* 0x040fe20004800000 */
[----:B------:R-:W1:Y:S02]  /*19950*/  LDCU UR16, c[0x0][0x3b0] ;  /* 0x00007600ff1077ac */ /* 0x000e640008000800 */
[----:B------:R-:W3:Y:S01]  /*19960*/  LDL.LU R93, [R1+0x240] ;  /* 0x00024000015d7983 */ /* 0x000ee20000300800 */
[----:B------:R-:W-:-:S03]  /*19970*/  SEL R75, R245, R44, !P1 ;  /* 0x0000002cf54b7207 */ /* 0x000fc60004800000 */
[----:B------:R-:W3:Y:S02]  /*19980*/  LDL.LU R44, [R1+0x23c] ;  /* 0x00023c00012c7983 */ /* 0x000ee40000300800 */
[----:B----4-:R-:W-:Y:S02]  /*19990*/  IMAD R19, R75, UR17, RZ ;  /* 0x000000114b137c24 */ /* 0x010fe4000f8e02ff */
[----:B------:R-:W-:Y:S01]  /*199a0*/  VIADD R206, R195, 0x196 ;  /* 0x00000196c3ce7836 */ /* 0x000fe20000000000 */
[----:B------:R-:W-:Y:S02]  /*199b0*/  SEL R85, R245, R94, !P1 ;  /* 0x0000005ef5557207 */ /* 0x000fe40004800000 */
[----:B------:R4:W-:Y:S01]  /*199c0*/  STL [R1+0x25c], R19 ;  /* 0x00025c1301007387 */ /* 0x0009e20000100800 */
[----:B------:R-:W-:Y:S01]  /*199d0*/  IABS R75, R42 ;  /* 0x0000002a004b7213 */ /* 0x000fe20000000000 */
[----:B------:R-:W1:Y:S02]  /*199e0*/  LDCU UR17, c[0x0][0x3b0] ;  /* 0x00007600ff1177ac */ /* 0x000e640008000800 */
[----:B------:R-:W-:Y:S04]  /*199f0*/  STL [R1+0x5bf4], R42 ;  /* 0x005bf42a01007387 */ /* 0x000fe80000100800 */
[----:B------:R-:W3:Y:S01]  /*19a00*/  LDL.LU R141, [R1+0x238] ;  /* 0x00023800018d7983 */ /* 0x000ee20000300800 */
[----:B----4-:R-:W-:-:S03]  /*19a10*/  IMAD R19, R77, UR18, RZ ;  /* 0x000000124d137c24 */ /* 0x010fc6000f8e02ff */
[----:B------:R-:W-:Y:S01]  /*19a20*/  STL [R1+0x5bf0], R206 ;  /* 0x005bf0ce01007387 */ /* 0x000fe20000100800 */
[----:B------:R-:W-:Y:S01]  /*19a30*/  IMAD.HI.U32 R79, R103, R75, RZ ;  /* 0x0000004b674f7227 */ /* 0x000fe200078e00ff */
[----:B------:R-:W-:Y:S01]  /*19a40*/  IABS R77, R206 ;  /* 0x000000ce004d7213 */ /* 0x000fe20000000000 */
[----:B------:R-:W4:Y:S01]  /*19a50*/  LDCU UR18, c[0x0][0x3b0] ;  /* 0x00007600ff1277ac */ /* 0x000f220008000800 */
[----:B------:R1:W-:Y:S04]  /*19a60*/  STL [R1+0x258], R19 ;  /* 0x0002581301007387 */ /* 0x0003e80000100800 */
[----:B------:R-:W4:Y:S04]  /*19a70*/  LDL.LU R101, [R1+0x234] ;  /* 0x0002340001657983 */ /* 0x000f280000300800 */
[----:B------:R-:W4:Y:S01]  /*19a80*/  LDL.LU R94, [R1+0x230] ;  /* 0x00023000015e7983 */ /* 0x000f220000300800 */
[----:B-1----:R-:W-:Y:S01]  /*19a90*/  IMAD R19, R78, UR20, RZ ;  /* 0x000000144e137c24 */ /* 0x002fe2000f8e02ff */
[----:B------:R-:W1:Y:S04]  /*19aa0*/  LDCU UR20, c[0x0][0x3b0] ;  /* 0x00007600ff1477ac */ /* 0x000e680008000800 */
[----:B------:R1:W-:Y:S04]  /*19ab0*/  STL [R1+0x248], R19 ;  /* 0x0002481301007387 */ /* 0x0003e80000100800 */
[----:B------:R-:W4:Y:S01]  /*19ac0*/  LDL.LU R138, [R1+0x22c] ;  /* 0x00022c00018a7983 */ /* 0x000f220000300800 */
[----:B------:R-:W-:-:S02]  /*19ad0*/  IMAD.MOV R79, RZ, RZ, -R79 ;  /* 0x000000ffff4f7224 */ /* 0x000fc400078e0a4f */
[----:B-1----:R-:W-:Y:S01]  /*19ae0*/  IMAD R19, R85, UR21, RZ ;  /* 0x0000001555137c24 */ /* 0x002fe2000f8e02ff */
[----:B------:R-:W1:Y:S01]  /*19af0*/  LDCU UR21, c[0x0][0x3b0] ;  /* 0x00007600ff1577ac */ /* 0x000e620008000800 */
[----:B------:R-:W-:-:S03]  /*19b00*/  IMAD R86, R139, R79, R75 ;  /* 0x0000004f8b567224 */ /* 0x000fc600078e024b */
[----:B------:R1:W-:Y:S01]  /*19b10*/  STL [R1+0x244], R19 ;  /* 0x0002441301007387 */ /* 0x0003e20000100800 */
[----:B------:R-:W-:-:S04]  /*19b20*/  IMAD.HI.U32 R78, R103, R77, RZ ;  /* 0x0000004d674e7227 */ /* 0x000fc800078e00ff */
[----:B------:R-:W-:Y:S01]  /*19b30*/  IMAD.MOV R78, RZ, RZ, -R78 ;  /* 0x000000ffff4e7224 */ /* 0x000fe200078e0a4e */
[----:B--2---:R-:W-:-:S05]  /*19b40*/  SEL R87, R245, R108, !P1 ;  /* 0x0000006cf5577207 */ /* 0x004fca0004800000 */
[----:B-1----:R-:W-:Y:S01]  /*19b50*/  IMAD R19, R87, UR22, RZ ;  /* 0x0000001657137c24 */ /* 0x002fe2000f8e02ff */
[----:B------:R-:W1:Y:S04]  /*19b60*/  LDCU UR22, c[0x0][0x3b0] ;  /* 0x00007600ff1677ac */ /* 0x000e680008000800 */
[----:B------:R2:W-:Y:S04]  /*19b70*/  STL [R1+0x240], R19 ;  /* 0x0002401301007387 */ /* 0x0005e80000100800 */
[----:B------:R-:W4:Y:S01]  /*19b80*/  LDL.LU R149, [R1+0x228] ;  /* 0x0002280001957983 */ /* 0x000f220000300800 */
[----:B---3--:R-:W-:-:S05]  /*19b90*/  SEL R75, R245, R93, !P1 ;  /* 0x0000005df54b7207 */ /* 0x008fca0004800000 */
[----:B--2---:R-:W-:Y:S01]  /*19ba0*/  IMAD R19, R75, UR23, RZ ;  /* 0x000000174b137c24 */ /* 0x004fe2000f8e02ff */
[----:B------:R-:W-:Y:S01]  /*19bb0*/  @!P4 IADD3 R68, PT, PT, R68, -R139, RZ ;  /* 0x8000008b4444c210 */ /* 0x000fe20007ffe0ff */
[C---:B------:R-:W-:Y:S01]  /*19bc0*/  IMAD R87, R139.reuse, R78, R77 ;  /* 0x0000004e8b577224 */ /* 0x040fe200078e024d */
[----:B------:R-:W-:Y:S01]  /*19bd0*/  ISETP.GT.U32.AND P3, PT, R139, R66, PT ;  /* 0x000000428b00720c */ /* 0x000fe20003f64070 */
[----:B------:R-:W-:Y:S01]  /*19be0*/  VIADD R93, R195, 0x198 ;  /* 0x00000198c35d7836 */ /* 0x000fe20000000000 */
[----:B------:R2:W-:Y:S01]  /*19bf0*/  STL [R1+0x1a8], R19 ;  /* 0x0001a81301007387 */ /* 0x0005e20000100800 */
[----:B------:R-:W-:Y:S01]  /*19c00*/  IMAD R23, R23, UR16, RZ ;  /* 0x0000001017177c24 */ /* 0x000fe2000f8e02ff */
[----:B------:R-:W-:Y:S01]  /*19c10*/  SEL R77, R245, R44, !P1 ;  /* 0x0000002cf54d7207 */ /* 0x000fe20004800000 */
[----:B------:R-:W-:Y:S01]  /*19c20*/  IMAD R24, R24, UR17, RZ ;  /* 0x0000001118187c24 */ /* 0x000fe2000f8e02ff */
[----:B------:R-:W3:Y:S01]  /*19c30*/  LDL.LU R108, [R1+0x224] ;  /* 0x00022400016c7983 */ /* 0x000ee20000300800 */
[----:B------:R-:W-:Y:S01]  /*19c40*/  IADD3 R44, PT, PT, R195, 0x197, RZ ;  /* 0x00000197c32c7810 */ /* 0x000fe20007ffe0ff */
[----:B------:R-:W-:Y:S01]  /*19c50*/  @!P6 IMAD.IADD R67, R67, 0x1, -R139 ;  /* 0x000000014343e824 */ /* 0x000fe200078e0a8b */
[----:B------:R-:W-:Y:S01]  /*19c60*/  SEL R75, R245, R141, !P1 ;  /* 0x0000008df54b7207 */ /* 0x000fe20004800000 */
[----:B--2---:R-:W-:Y:S01]  /*19c70*/  IMAD R19, R77, UR24, RZ ;  /* 0x000000184d137c24 */ /* 0x004fe2000f8e02ff */
[----:B------:R-:W2:Y:S01]  /*19c80*/  LDL.LU R141, [R1+0x220] ;  /* 0x00022000018d7983 */ /* 0x000ea20000300800 */
[C---:B------:R-:W-:Y:S01]  /*19c90*/  SEL R128, R245.reuse, R128, !P1 ;  /* 0x00000080f5807207 */ /* 0x040fe20004800000 */
[----:B------:R-:W1:Y:S02]  /*19ca0*/  LDCU UR23, c[0x0][0x3b0] ;  /* 0x00007600ff1777ac */ /* 0x000e640008000800 */
[----:B------:R4:W-:Y:S02]  /*19cb0*/  STL [R1+0x238], R19 ;  /* 0x0002381301007387 */ /* 0x0009e40000100800 */
[----:B----4-:R-:W-:-:S02]  /*19cc0*/  SEL R78, R245, R101, !P1 ;  /* 0x00000065f54e7207 */ /* 0x010fc40004800000 */
[----:B------:R-:W-:Y:S01]  /*19cd0*/  STL [R1+0x5bec], R44 ;  /* 0x005bec2c01007387 */ /* 0x000fe20000100800 */
[----:B------:R-:W-:Y:S01]  /*19ce0*/  SEL R79, R245, R94, !P1 ;  /* 0x0000005ef54f7207 */ /* 0x000fe20004800000 */
[----:B------:R-:W-:Y:S02]  /*19cf0*/  IMAD R19, R75, UR25, RZ ;  /* 0x000000194b137c24 */ /* 0x000fe4000f8e02ff */
[----:B------:R-:W4:Y:S01]  /*19d00*/  LDL.LU R101, [R1+0x21c] ;  /* 0x00021c0001657983 */ /* 0x000f220000300800 */
[----:B------:R-:W-:-:S03]  /*19d10*/  SEL R85, R245, R138, !P1 ;  /* 0x0000008af5557207 */ /* 0x000fc60004800000 */
[----:B------:R-:W-:Y:S01]  /*19d20*/  STL [R1+0x5be8], R93 ;  /* 0x005be85d01007387 */ /* 0x000fe20000100800 */
[----:B------:R-:W-:Y:S01]  /*19d30*/  IABS R77, R44 ;  /* 0x0000002c004d7213 */ /* 0x000fe20000000000 */
[----:B------:R-:W1:Y:S02]  /*19d40*/  LDCU UR25, c[0x0][0x3b0] ;  /* 0x00007600ff1977ac */ /* 0x000e640008000800 */
[----:B------:R1:W-:Y:S01]  /*19d50*/  STL [R1+0x234], R19 ;  /* 0x0002341301007387 */ /* 0x0003e20000100800 */
[----:B------:R-:W-:Y:S01]  /*19d60*/  SEL R89, R245, R149, !P1 ;  /* 0x00000095f5597207 */ /* 0x000fe20004800000 */
[----:B-1----:R-:W-:Y:S02]  /*19d70*/  IMAD R19, R78, UR26, RZ ;  /* 0x0000001a4e137c24 */ /* 0x002fe4000f8e02ff */
[----:B------:R-:W4:Y:S01]  /*19d80*/  LDL.LU R94, [R1+0x218] ;  /* 0x00021800015e7983 */ /* 0x000f220000300800 */
[----:B------:R-:W-:Y:S01]  /*19d90*/  IMAD.HI.U32 R78, R103, R77, RZ ;  /* 0x0000004d674e7227 */ /* 0x000fe200078e00ff */
[----:B------:R-:W-:Y:S01]  /*19da0*/  IABS R75, R93 ;  /* 0x0000005d004b7213 */ /* 0x000fe20000000000 */
[----:B------:R-:W1:Y:S01]  /*19db0*/  LDCU UR26, c[0x0][0x3b0] ;  /* 0x00007600ff1a77ac */ /* 0x000e620008000800 */
[----:B------:R3:W-:Y:S01]  /*19dc0*/  STL [R1+0x1a0], R19 ;  /* 0x0001a01301007387 */ /* 0x0007e20000100800 */
[----:B------:R-:W-:-:S02]  /*19dd0*/  ISETP.GE.AND P4, PT, R194, RZ, PT ;  /* 0x000000ffc200720c */ /* 0x000fc40003f86270 */
[----:B------:R-:W-:Y:S01]  /*19de0*/  ISETP.GE.AND P6, PT, R204, RZ, PT ;  /* 0x000000ffcc00720c */ /* 0x000fe20003fc6270 */
[----:B------:R-:W4:Y:S01]  /*19df0*/  LDL.LU R138, [R1+0x214] ;  /* 0x00021400018a7983 */ /* 0x000f220000300800 */
[----:B------:R-:W-:Y:S01]  /*19e00*/  @!P3 IMAD.IADD R66, R66, 0x1, -R139 ;  /* 0x000000014242b824 */ /* 0x000fe200078e0a8b */
[----:B------:R-:W1:Y:S01]  /*19e10*/  LDCU UR17, c[0x0][0x3b0] ;  /* 0x00007600ff1177ac */ /* 0x000e620008000800 */
[----:B---3--:R-:W-:Y:S01]  /*19e20*/  IMAD R19, R79, UR27, RZ ;  /* 0x0000001b4f137c24 */ /* 0x008fe2000f8e02ff */
[----:B------:R-:W3:Y:S04]  /*19e30*/  LDCU UR27, c[0x0][0x3b0] ;  /* 0x00007600ff1b77ac */ /* 0x000ee80008000800 */
[----:B------:R1:W-:Y:S01]  /*19e40*/  STL [R1+0x22c], R19 ;  /* 0x00022c1301007387 */ /* 0x0003e20000100800 */
[C---:B------:R-:W-:Y:S01]  /*19e50*/  SEL R224, R245.reuse, R224, !P1 ;  /* 0x000000e0f5e07207 */ /* 0x040fe20004800000 */
[----:B------:R-:W2:Y:S02]  /*19e60*/  LDCU UR24, c[0x0][0x3b0] ;  /* 0x00007600ff1877ac */ /* 0x000ea40008000800 */
[----:B------:R-:W3:Y:S01]  /*19e70*/  LDL.LU R136, [R1+0x210] ;  /* 0x0002100001887983 */ /* 0x000ee20000300800 */
[----:B------:R-:W-:Y:S01]  /*19e80*/  IMAD.MOV R78, RZ, RZ, -R78 ;  /* 0x000000ffff4e7224 */ /* 0x000fe200078e0a4e */
[----:B------:R-:W-:-:S02]  /*19e90*/  SEL R125, R245, R125, !P1 ;  /* 0x0000007df57d7207 */ /* 0x000fc40004800000 */
[----:B------:R-:W-:Y:S01]  /*19ea0*/  SEL R14, R245, R14, !P1 ;  /* 0x0000000ef50e7207 */ /* 0x000fe20004800000 */
[----:B------:R-:W-:Y:S01]  /*19eb0*/  IMAD R97, R139, R78, R77 ;  /* 0x0000004e8b617224 */ /* 0x000fe200078e024d */
[----:B------:R-:W-:Y:S01]  /*19ec0*/  SEL R77, R245, R108, !P1 ;  /* 0x0000006cf54d7207 */ /* 0x000fe20004800000 */
[----:B-1----:R-:W-:Y:S01]  /*19ed0*/  IMAD R19, R85, UR28, RZ ;  /* 0x0000001c55137c24 */ /* 0x002fe2000f8e02ff */
[----:B------:R-:W-:Y:S01]  /*19ee0*/  SEL R124, R245, R124, !P1 ;  /* 0x0000007cf57c7207 */ /* 0x000fe20004800000 */
[----:B------:R-:W-:Y:S01]  /*19ef0*/  IMAD.HI.U32 R79, R103, R75, RZ ;  /* 0x0000004b674f7227 */ /* 0x000fe200078e00ff */
[C---:B------:R-:W-:Y:S01]  /*19f00*/  SEL R192, R245.reuse, R192, !P1 ;  /* 0x000000c0f5c07207 */ /* 0x040fe20004800000 */
[----:B------:R-:W1:Y:S01]  /*19f10*/  LDCU UR28, c[0x0][0x3b0] ;  /* 0x00007600ff1c77ac */ /* 0x000e620008000800 */
[----:B------:R2:W-:Y:S01]  /*19f20*/  STL [R1+0x228], R19 ;  /* 0x0002281301007387 */ /* 0x0005e20000100800 */
[----:B------:R-:W-:Y:S01]  /*19f30*/  IMAD.MOV R79, RZ, RZ, -R79 ;  /* 0x000000ffff4f7224 */ /* 0x000fe200078e0a4f */
[----:B------:R-:W-:-:S02]  /*19f40*/  SEL R132, R245, R132, !P1 ;  /* 0x00000084f5847207 */ /* 0x000fc40004800000 */
[C---:B------:R-:W-:Y:S01]  /*19f50*/  SEL R29, R245.reuse, R29, !P1 ;  /* 0x0000001df51d7207 */ /* 0x040fe20004800000 */
[----:B------:R-:W3:Y:S01]  /*19f60*/  LDL.LU R90, [R1+0x20c] ;  /* 0x00020c00015a7983 */ /* 0x000ee20000300800 */
[C---:B------:R-:W-:Y:S02]  /*19f70*/  SEL R244, R245.reuse, R244, !P1 ;  /* 0x000000f4f5f47207 */ /* 0x040fe40004800000 */
[C---:B------:R-:W-:Y:S02]  /*19f80*/  SEL R34, R245.reuse, R34, !P1 ;  /* 0x00000022f5227207 */ /* 0x040fe40004800000 */
[----:B------:R-:W-:Y:S01]  /*19f90*/  SEL R228, R245, R228, !P1 ;  /* 0x000000e4f5e47207 */ /* 0x000fe20004800000 */
[----:B--2---:R-:W-:Y:S01]  /*19fa0*/  IMAD R19, R77, UR30, RZ ;  /* 0x0000001e4d137c24 */ /* 0x004fe2000f8e02ff */
[----:B------:R-:W-:Y:S01]  /*19fb0*/  SEL R31, R245, R31, !P1 ;  /* 0x0000001ff51f7207 */ /* 0x000fe20004800000 */
[----:B------:R-:W-:Y:S01]  /*19fc0*/  IMAD R98, R139, R79, R75 ;  /* 0x0000004f8b627224 */ /* 0x000fe200078e024b */
[----:B------:R-:W-:Y:S01]  /*19fd0*/  SEL R75, R245, R141, !P1 ;  /* 0x0000008df54b7207 */ /* 0x000fe20004800000 */
[----:B------:R-:W-:Y:S01]  /*19fe0*/  IMAD R158, R89, UR29, RZ ;  /* 0x0000001d599e7c24 */ /* 0x000fe2000f8e02ff */
[----:B------:R2:W-:Y:S01]  /*19ff0*/  STL [R1+0x198], R19 ;  /* 0x0001981301007387 */ /* 0x0005e20000100800 */
[----:B------:R-:W-:Y:S01]  /*1a000*/  VIADD R141, R195, 0x19a ;  /* 0x0000019ac38d7836 */ /* 0x000fe20000000000 */
[----:B----4-:R-:W-:Y:S01]  /*1a010*/  SEL R77, R245, R101, !P1 ;  /* 0x00000065f54d7207 */ /* 0x010fe20004800000 */
[----:B------:R-:W4:Y:S01]  /*1a020*/  LDCU UR29, c[0x0][0x3b0] ;  /* 0x00007600ff1d77ac */ /* 0x000f220008000800 */
[----:B------:R-:W4:Y:S01]  /*1a030*/  LDL.LU R149, [R1+0x208] ;  /* 0x0002080001957983 */ /* 0x000f220000300800 */
[----:B------:R-:W-:-:S02]  /*1a040*/  ISETP.GT.U32.AND P3, PT, R139, R70, PT ;  /* 0x000000468b00720c */ /* 0x000fc40003f64070 */
[----:B------:R-:W-:Y:S01]  /*1a050*/  SEL R47, R245, R47, !P1 ;  /* 0x0000002ff52f7207 */ /* 0x000fe20004800000 */
[----:B------:R-:W4:Y:S01]  /*1a060*/  LDL.LU R108, [R1+0x204] ;  /* 0x00020400016c7983 */ /* 0x000f220000300800 */
[----:B------:R-:W-:Y:S01]  /*1a070*/  IMAD R226, R226, UR24, RZ ;  /* 0x00000018e2e27c24 */ /* 0x000fe2000f8e02ff */
[----:B------:R-:W1:Y:S01]  /*1a080*/  LDCU UR24, c[0x0][0x3b0] ;  /* 0x00007600ff1877ac */ /* 0x000e620008000800 */
[----:B--2---:R-:W-:Y:S02]  /*1a090*/  IMAD R19, R75, UR31, RZ ;  /* 0x0000001f4b137c24 */ /* 0x004fe4000f8e02ff */
[----:B------:R-:W-:Y:S01]  /*1a0a0*/  VIADD R101, R195, 0x19c ;  /* 0x0000019cc3657836 */ /* 0x000fe20000000000 */
[----:B------:R-:W2:Y:S02]  /*1a0b0*/  LDCU UR30, c[0x0][0x3b0] ;  /* 0x00007600ff1e77ac */ /* 0x000ea40008000800 */
[----:B------:R1:W-:Y:S01]  /*1a0c0*/  STL [R1+0x21c], R19 ;  /* 0x00021c1301007387 */ /* 0x0003e20000100800 */
[----:B------:R-:W-:Y:S01]  /*1a0d0*/  IMAD R82, R82, UR19, RZ ;  /* 0x0000001352527c24 */ /* 0x000fe2000f8e02ff */
[----:B------:R-:W1:Y:S02]  /*1a0e0*/  LDCU UR16, c[0x0][0x3b0] ;  /* 0x00007600ff1077ac */ /* 0x000e640008000800 */
[----:B------:R-:W-:Y:S01]  /*1a0f0*/  STL [R1+0x5be4], R141 ;  /* 0x005be48d01007387 */ /* 0x000fe20000100800 */
[----:B------:R-:W-:Y:S01]  /*1a100*/  SEL R78, R245, R94, !P1 ;  /* 0x0000005ef54e7207 */ /* 0x000fe20004800000 */
[----:B-1----:R-:W-:-:S02]  /*1a110*/  IMAD R19, R77, UR32, RZ ;  /* 0x000000204d137c24 */ /* 0x002fc4000f8e02ff */
[----:B------:R-:W2:Y:S01]  /*1a120*/  LDL.LU R94, [R1+0x200] ;  /* 0x00020000015e7983 */ /* 0x000ea20000300800 */
[----:B------:R-:W-:-:S03]  /*1a130*/  SEL R79, R245, R138, !P1 ;  /* 0x0000008af54f7207 */ /* 0x000fc60004800000 */
[----:B------:R-:W-:Y:S01]  /*1a140*/  STL [R1+0x5be0], R101 ;  /* 0x005be06501007387 */ /* 0x000fe20000100800 */
[----:B---3--:R-:W-:-:S03]  /*1a150*/  SEL R85, R245, R136, !P1 ;  /* 0x00000088f5557207 */ /* 0x008fc60004800000 */
[----:B------:R1:W-:Y:S01]  /*1a160*/  STL [R1+0x218], R19 ;  /* 0x0002181301007387 */ /* 0x0003e20000100800 */
[----:B------:R-:W-:Y:S01]  /*1a170*/  IABS R75, R141 ;  /* 0x0000008d004b7213 */ /* 0x000fe20000000000 */
[----:B------:R-:W3:Y:S02]  /*1a180*/  LDCU UR32, c[0x0][0x3b0] ;  /* 0x00007600ff2077ac */ /* 0x000ee40008000800 */
[----:B------:R-:W2:Y:S01]  /*1a190*/  LDL.LU R138, [R1+0x1fc] ;  /* 0x0001fc00018a7983 */ /* 0x000ea20000300800 */
[----:B------:R-:W-:Y:S01]  /*1a1a0*/  SEL R89, R245, R90, !P1 ;  /* 0x0000005af5597207 */ /* 0x000fe20004800000 */
[----:B-1----:R-:W-:Y:S01]  /*1a1b0*/  IMAD R19, R78, UR33, RZ ;  /* 0x000000214e137c24 */ /* 0x002fe2000f8e02ff */
[----:B------:R-:W-:Y:S01]  /*1a1c0*/  IABS R77, R101 ;  /* 0x00000065004d7213 */ /* 0x000fe20000000000 */
[----:B------:R-:W-:Y:S01]  /*1a1d0*/  IMAD.HI.U32 R78, R103, R75, RZ ;  /* 0x0000004b674e7227 */ /* 0x000fe200078e00ff */
[----:B------:R-:W1:Y:S02]  /*1a1e0*/  LDCU UR33, c[0x0][0x3b0] ;  /* 0x00007600ff2177ac */ /* 0x000e640008000800 */
[----:B------:R3:W-:Y:S01]  /*1a1f0*/  STL [R1+0x190], R19 ;  /* 0x0001901301007387 */ /* 0x0007e20000100800 */
[----:B------:R-:W-:Y:S01]  /*1a200*/  @!P3 IMAD.IADD R70, R70, 0x1, -R139 ;  /* 0x000000014646b824 */ /* 0x000fe200078e0a8b */
[----:B------:R-:W1:Y:S02]  /*1a210*/  LDCU UR19, c[0x0][0x3b0] ;  /* 0x00007600ff1377ac */ /* 0x000e640008000800 */
[----:B------:R-:W2:Y:S01]  /*1a220*/  LDL.LU R136, [R1+0x1f8] ;  /* 0x0001f80001887983 */ /* 0x000ea20000300800 */
[----:B------:R-:W-:Y:S01]  /*1a230*/  IMAD R31, R31, UR24, RZ ;  /* 0x000000181f1f7c24 */ /* 0x000fe2000f8e02ff */
[----:B------:R-:W1:Y:S01]  /*1a240*/  LDCU UR31, c[0x0][0x3b0] ;  /* 0x00007600ff1f77ac */ /* 0x000e620008000800 */
[----:B---3--:R-:W-:Y:S01]  /*1a250*/  IMAD R19, R79, UR34, RZ ;  /* 0x000000224f137c24 */ /* 0x008fe2000f8e02ff */
[----:B------:R-:W3:Y:S04]  /*1a260*/  LDCU UR34, c[0x0][0x3b0] ;  /* 0x00007600ff2277ac */ /* 0x000ee80008000800 */
[----:B------:R4:W-:Y:S01]  /*1a270*/  STL [R1+0x210], R19 ;  /* 0x0002101301007387 */ /* 0x0009e20000100800 */
[----:B------:R-:W-:-:S02]  /*1a280*/  IMAD.MOV R78, RZ, RZ, -R78 ;  /* 0x000000ffff4e7224 */ /* 0x000fc400078e0a4e */
[----:B------:R-:W-:Y:S01]  /*1a290*/  IMAD R48, R48, UR32, RZ ;  /* 0x0000002030307c24 */ /* 0x000fe2000f8e02ff */
[----:B------:R-:W3:Y:S01]  /*1a2a0*/  LDL.LU R207, [R1+0x1f4] ;  /* 0x0001f40001cf7983 */ /* 0x000ee20000300800 */
[----:B------:R-:W-:-:S04]  /*1a2b0*/  IMAD.HI.U32 R79, R103, R77, RZ ;  /* 0x0000004d674f7227 */ /* 0x000fc800078e00ff */
[----:B-1----:R-:W-:Y:S01]  /*1a2c0*/  IMAD R15, R15, UR33, RZ ;  /* 0x000000210f0f7c24 */ /* 0x002fe2000f8e02ff */
[----:B------:R-:W-:Y:S01]  /*1a2d0*/  ISETP.GT.U32.AND P3, PT, R139, R70, PT ;  /* 0x000000468b00720c */ /* 0x000fe20003f64070 */
[----:B----4-:R-:W-:Y:S01]  /*1a2e0*/  IMAD R19, R85, UR35, RZ ;  /* 0x0000002355137c24 */ /* 0x010fe2000f8e02ff */
[----:B------:R-:W-:Y:S01]  /*1a2f0*/  IADD3 R79, PT, PT, -R79, RZ, RZ ;  /* 0x000000ff4f4f7210 */ /* 0x000fe20007ffe1ff */
[----:B------:R-:W-:Y:S01]  /*1a300*/  IMAD R100, R139, R78, R75 ;  /* 0x0000004e8b647224 */ /* 0x000fe200078e024b */
[----:B------:R-:W-:Y:S01]  /*1a310*/  SEL R75, R245, R149, !P1 ;  /* 0x00000095f54b7207 */ /* 0x000fe20004800000 */
[----:B------:R-:W1:Y:S01]  /*1a320*/  LDCU UR35, c[0x0][0x3b0] ;  /* 0x00007600ff2377ac */ /* 0x000e620008000800 */
[----:B------:R4:W-:Y:S01]  /*1a330*/  STL [R1+0x214], R19 ;  /* 0x0002141301007387 */ /* 0x0009e20000100800 */
[----:B------:R-:W-:Y:S01]  /*1a340*/  IMAD R99, R139, R79, R77 ;  /* 0x0000004f8b637224 */ /* 0x000fe200078e024d */
[----:B------:R-:W-:Y:S01]  /*1a350*/  SEL R77, R245, R108, !P1 ;  /* 0x0000006cf54d7207 */ /* 0x000fe20004800000 */
[----:B------:R-:W1:Y:S01]  /*1a360*/  LDCU UR32, c[0x0][0x3b0] ;  /* 0x00007600ff2077ac */ /* 0x000e620008000800 */
[----:B------:R-:W1:Y:S01]  /*1a370*/  LDCU UR33, c[0x0][0x3b0] ;  /* 0x00007600ff2177ac */ /* 0x000e620008000800 */
[----:B----4-:R-:W-:Y:S01]  /*1a380*/  IMAD R19, R89, UR36, RZ ;  /* 0x0000002459137c24 */ /* 0x010fe2000f8e02ff */
[----:B------:R-:W4:Y:S04]  /*1a390*/  LDCU UR36, c[0x0][0x3b0] ;  /* 0x00007600ff2477ac */ /* 0x000f280008000800 */
[----:B------:R1:W-:Y:S01]  /*1a3a0*/  STL [R1+0x184], R19 ;  /* 0x0001841301007387 */ /* 0x0003e20000100800 */
[----:B------:R-:W2:Y:S03]  /*1a3b0*/  LDCU UR24, c[0x0][0x3b0] ;  /* 0x00007600ff1877ac */ /* 0x000ea60008000800 */
[----:B------:R-:W4:Y:S01]  /*1a3c0*/  LDL.LU R59, [R1+0x1f0] ;  /* 0x0001f000013b7983 */ /* 0x000f220000300800 */
[----:B-1----:R-:W-:Y:S01]  /*1a3d0*/  IMAD R19, R75, UR37, RZ ;  /* 0x000000254b137c24 */ /* 0x002fe2000f8e02ff */
[----:B------:R-:W1:Y:S01]  /*1a3e0*/  LDCU UR37, c[0x0][0x3b0] ;  /* 0x00007600ff2577ac */ /* 0x000e620008000800 */
[----:B------:R-:W-:-:S03]  /*1a3f0*/  VIADD R108, R195, 0x19d ;  /* 0x0000019dc36c7836 */ /* 0x000fc60000000000 */
[----:B------:R1:W-:Y:S04]  /*1a400*/  STL [R1+0x204], R19 ;  /* 0x0002041301007387 */ /* 0x0003e80000100800 */
[----:B------:R-:W4:Y:S01]  /*1a410*/  LDL.LU R90, [R1+0x1ec] ;  /* 0x0001ec00015a7983 */ /* 0x000f220000300800 */
[----:B------:R-:W-:Y:S02]  /*1a420*/  VIADD R149, R195, 0x19e ;  /* 0x0000019ec3957836 */ /* 0x000fe40000000000 */
[----:B-1----:R-:W-:Y:S01]  /*1a430*/  IMAD R19, R77, UR38, RZ ;  /* 0x000000264d137c24 */ /* 0x002fe2000f8e02ff */
[----:B--2---:R-:W-:Y:S01]  /*1a440*/  SEL R75, R245, R94, !P1 ;  /* 0x0000005ef54b7207 */ /* 0x004fe20004800000 */
[----:B------:R-:W1:Y:S01]  /*1a450*/  LDCU UR38, c[0x0][0x3b0] ;  /* 0x00007600ff2677ac */ /* 0x000e620008000800 */
[----:B------:R-:W2:Y:S04]  /*1a460*/  LDL.LU R94, [R1+0x1e8] ;  /* 0x0001e800015e7983 */ /* 0x000ea80000300800 */
[----:B------:R1:W-:Y:S04]  /*1a470*/  STL [R1+0x20c], R19 ;  /* 0x00020c1301007387 */ /* 0x0003e80000100800 */
[----:B------:R-:W-:Y:S01]  /*1a480*/  STL [R1+0x5bdc], R108 ;  /* 0x005bdc6c01007387 */ /* 0x000fe20000100800 */
[----:B-1----:R-:W-:Y:S01]  /*1a490*/  IMAD R19, R75, UR39, RZ ;  /* 0x000000274b137c24 */ /* 0x002fe2000f8e02ff */
[C---:B---3--:R-:W-:Y:S01]  /*1a4a0*/  SEL R79, R245.reuse, R207, !P1 ;  /* 0x000000cff54f7207 */ /* 0x048fe20004800000 */
[----:B------:R-:W-:Y:S01]  /*1a4b0*/  @!P3 IMAD.IADD R70, R70, 0x1, -R139 ;  /* 0x000000014646b824 */ /* 0x000fe200078e0a8b */
[C---:B------:R-:W-:Y:S01]  /*1a4c0*/  SEL R77, R245.reuse, R138, !P1 ;  /* 0x0000008af54d7207 */ /* 0x040fe20004800000 */
[----:B------:R-:W1:Y:S01]  /*1a4d0*/  LDCU UR39, c[0x0][0x3b0] ;  /* 0x00007600ff2777ac */ /* 0x000e620008000800 */
[----:B------:R-:W3:Y:S01]  /*1a4e0*/  LDL.LU R138, [R1+0x1e4] ;  /* 0x0001e400018a7983 */ /* 0x000ee20000300800 */
[----:B------:R-:W-:-:S03]  /*1a4f0*/  SEL R75, R245, R136, !P1 ;  /* 0x00000088f54b7207 */ /* 0x000fc60004800000 */
[----:B------:R-:W-:Y:S04]  /*1a500*/  STL [R1+0x5bd8], R149 ;  /* 0x005bd89501007387 */ /* 0x000fe80000100800 */
[----:B------:R1:W-:Y:S04]  /*1a510*/  STL [R1+0x180], R19 ;  /* 0x0001801301007387 */ /* 0x0003e80000100800 */
[----:B------:R-:W3:Y:S01]  /*1a520*/  LDL.LU R136, [R1+0x1e0] ;  /* 0x0001e00001887983 */ /* 0x000ee20000300800 */
[----:B-1----:R-:W-:Y:S01]  /*1a530*/  IMAD R19, R77, UR42, RZ ;  /* 0x0000002a4d137c24 */ /* 0x002fe2000f8e02ff */
[----:B------:R-:W-:-:S02]  /*1a540*/  IABS R144, R108 ;  /* 0x0000006c00907213 */ /* 0x000fc40000000000 */
[----:B------:R-:W-:Y:S02]  /*1a550*/  IABS R145, R149 ;  /* 0x0000009500917213 */ /* 0x000fe40000000000 */
[----:B----4-:R-:W-:Y:S01]  /*1a560*/  SEL R133, R245, R59, !P1 ;  /* 0x0000003bf5857207 */ /* 0x010fe20004800000 */
[----:B------:R1:W-:Y:S01]  /*1a570*/  STL [R1+0x1f8], R19 ;  /* 0x0001f81301007387 */ /* 0x0003e20000100800 */
[----:B------:R-:W-:Y:S01]  /*1a580*/  IMAD R79, R79, UR44, RZ ;  /* 0x0000002c4f4f7c24 */ /* 0x000fe2000f8e02ff */
[----:B------:R-:W4:Y:S02]  /*1a590*/  LDCU UR44, c[0x0][0x3b0] ;  /* 0x00007600ff2c77ac */ /* 0x000f240008000800 */
[----:B------:R-:W4:Y:S01]  /*1a5a0*/  LDL.LU R207, [R1+0x1dc] ;  /* 0x0001dc0001cf7983 */ /* 0x000f220000300800 */
[----:B------:R-:W-:Y:S01]  /*1a5b0*/  ISETP.GE.AND P3, PT, R211, RZ, PT ;  /* 0x000000ffd300720c */ /* 0x000fe20003f66270 */
[----:B------:R-:W-:Y:S01]  /*1a5c0*/  IMAD R29, R29, UR39, RZ ;  /* 0x000000271d1d7c24 */ /* 0x000fe2000f8e02ff */
[----:B------:R-:W2:Y:S01]  /*1a5d0*/  LDCU UR39, c[0x0][0x3b0] ;  /* 0x00007600ff2777ac */ /* 0x000ea20008000800 */
[----:B-1----:R-:W-:Y:S01]  /*1a5e0*/  IMAD R19, R75, UR43, RZ ;  /* 0x0000002b4b137c24 */ /* 0x002fe2000f8e02ff */
[----:B------:R-:W1:Y:S04]  /*1a5f0*/  LDCU UR43, c[0x0][0x3b0] ;  /* 0x00007600ff2b77ac */ /* 0x000e680008000800 */
[----:B------:R1:W-:Y:S01]  /*1a600*/  STL [R1+0x208], R19 ;  /* 0x0002081301007387 */ /* 0x0003e20000100800 */
[----:B------:R-:W1:Y:S03]  /*1a610*/  LDCU UR42, c[0x0][0x3b0] ;  /* 0x00007600ff2a77ac */ /* 0x000e660008000800 */
[----:B------:R-:W4:Y:S04]  /*1a620*/  LDL.LU R182, [R1+0x1d8] ;  /* 0x0001d80001b67983 */ /* 0x000f280000300800 */
[----:B------:R-:W4:Y:S01]  /*1a630*/  LDL.LU R213, [R1+0x1d4] ;  /* 0x0001d40001d57983 */ /* 0x000f220000300800 */
[----:B------:R-:W-:-:S03]  /*1a640*/  IMAD.HI.U32 R77, R103, R144, RZ ;  /* 0x00000090674d7227 */ /* 0x000fc600078e00ff */
[----:B------:R-:W4:Y:S01]  /*1a650*/  LDL.LU R59, [R1+0x1d0] ;  /* 0x0001d000013b7983 */ /* 0x000f220000300800 */
[----:B------:R-:W-:-:S04]  /*1a660*/  IMAD.HI.U32 R75, R103, R145, RZ ;  /* 0x00000091674b7227 */ /* 0x000fc800078e00ff */
[----:B------:R-:W-:Y:S02]  /*1a670*/  IMAD.MOV R77, RZ, RZ, -R77 ;  /* 0x000000ffff4d7224 */ /* 0x000fe400078e0a4d */
[----:B------:R-:W-:Y:S02]  /*1a680*/  IMAD.MOV R75, RZ, RZ, -R75 ;  /* 0x000000ffff4b7224 */ /* 0x000fe400078e0a4b */
[----:B------:R-:W-:Y:S01]  /*1a690*/  IMAD R144, R139, R77, R144 ;  /* 0x0000004d8b907224 */ /* 0x000fe200078e0290 */
[----:B------:R-:W-:Y:S01]  /*1a6a0*/  SEL R77, R245, R90, !P1 ;  /* 0x0000005af54d7207 */ /* 0x000fe20004800000 */
[----:B------:R-:W-:Y:S01]  /*1a6b0*/  IMAD R145, R139, R75, R145 ;  /* 0x0000004b8b917224 */ /* 0x000fe200078e0291 */
[----:B------:R-:W4:Y:S03]  /*1a6c0*/  LDL.LU R90, [R1+0x1cc] ;  /* 0x0001cc00015a7983 */ /* 0x000f260000300800 */
[----:B------:R-:W-:Y:S01]  /*1a6d0*/  IMAD R183, R77, UR46, RZ ;  /* 0x0000002e4db77c24 */ /* 0x000fe2000f8e02ff */
[----:B------:R-:W1:Y:S01]  /*1a6e0*/  LDCU UR46, c[0x0][0x3b0] ;  /* 0x00007600ff2e77ac */ /* 0x000e620008000800 */
[----:B--2---:R-:W-:Y:S01]  /*1a6f0*/  SEL R75, R245, R94, !P1 ;  /* 0x0000005ef54b7207 */ /* 0x004fe20004800000 */
[----:B------:R-:W-:-:S04]  /*1a700*/  VIADD R94, R195, 0x19f ;  /* 0x0000019fc35e7836 */ /* 0x000fc80000000000 */
[----:B-1----:R-:W-:Y:S01]  /*1a710*/  IMAD R19, R75, UR47, RZ ;  /* 0x0000002f4b137c24 */ /* 0x002fe2000f8e02ff */
[----:B---3--:R-:W-:-:S04]  /*1a720*/  SEL R77, R245, R138, !P1 ;  /* 0x0000008af54d7207 */ /* 0x008fc80004800000 */
[----:B------:R1:W-:Y:S01]  /*1a730*/  STL [R1+0x178], R19 ;  /* 0x0001781301007387 */ /* 0x0003e20000100800 */
[----:B------:R-:W-:Y:S01]  /*1a740*/  VIADD R138, R195, 0x1a1 ;  /* 0x000001a1c38a7836 */ /* 0x000fe20000000000 */
[----:B------:R-:W-:Y:S01]  /*1a750*/  SEL R78, R245, R136, !P1 ;  /* 0x00000088f54e7207 */ /* 0x000fe20004800000 */
[----:B-1----:R-:W-:Y:S01]  /*1a760*/  IMAD R19, R77, UR48, RZ ;  /* 0x000000304d137c24 */ /* 0x002fe2000f8e02ff */
[----:B------:R-:W-:Y:S01]  /*1a770*/  STL [R1+0x5bd4], R94 ;  /* 0x005bd45e01007387 */ /* 0x000fe20000100800 */
[----:B----4-:R-:W-:-:S03]  /*1a780*/  SEL R127, R245, R207, !P1 ;  /* 0x000000cff57f7207 */ /* 0x010fc60004800000 */
[----:B------:R-:W2:Y:S01]  /*1a790*/  LDL.LU R136, [R1+0x1c8] ;  /* 0x0001c80001887983 */ /* 0x000ea20000300800 */
[----:B------:R-:W-:-:S03]  /*1a7a0*/  SEL R85, R245, R182, !P1 ;  /* 0x000000b6f5557207 */ /* 0x000fc60004800000 */
[----:B------:R-:W-:Y:S01]  /*1a7b0*/  STL [R1+0x5bd0], R138 ;  /* 0x005bd08a01007387 */ /* 0x000fe20000100800 */
[----:B------:R-:W-:Y:S01]  /*1a7c0*/  IABS R75, R94 ;  /* 0x0000005e004b7213 */ /* 0x000fe20000000000 */
[----:B------:R-:W-:Y:S01]  /*1a7d0*/  IMAD R133, R133, UR45, RZ ;  /* 0x0000002d85857c24 */ /* 0x000fe2000f8e02ff */
[C---:B------:R-:W-:Y:S01]  /*1a7e0*/  SEL R96, R245.reuse, R213, !P1 ;  /* 0x000000d5f5607207 */ /* 0x040fe20004800000 */
[----:B------:R1:W-:Y:S01]  /*1a7f0*/  STL [R1+0x1e0], R19 ;  /* 0x0001e01301007387 */ /* 0x0003e20000100800 */
[----:B------:R-:W-:Y:S01]  /*1a800*/  SEL R155, R245, R90, !P1 ;  /* 0x0000005af59b7207 */ /* 0x000fe20004800000 */
[----:B-1----:R-:W-:Y:S02]  /*1a810*/  IMAD R19, R78, UR49, RZ ;  /* 0x000000314e137c24 */ /* 0x002fe4000f8e02ff */
[----:B------:R-:W3:Y:S01]  /*1a820*/  LDL.LU R207, [R1+0x1c4] ;  /* 0x0001c40001cf7983 */ /* 0x000ee20000300800 */
[----:B------:R-:W-:Y:S01]  /*1a830*/  IMAD.HI.U32 R78, R103, R75, RZ ;  /* 0x0000004b674e7227 */ /* 0x000fe200078e00ff */
[----:B------:R-:W-:Y:S01]  /*1a840*/  IABS R77, R138 ;  /* 0x0000008a004d7213 */ /* 0x000fe20000000000 */
[----:B------:R-:W1:Y:S01]  /*1a850*/  LDCU UR45, c[0x0][0x3b0] ;  /* 0x00007600ff2d77ac */ /* 0x000e620008000800 */
[----:B------:R4:W-:Y:S01]  /*1a860*/  STL [R1+0x200], R19 ;  /* 0x0002001301007387 */ /* 0x0009e20000100800 */
[----:B------:R-:W-:Y:S01]  /*1a870*/  VIADD R90, R195, 0x1a4 ;  /* 0x000001a4c35a7836 */ /* 0x000fe20000000000 */
[----:B------:R-:W1:Y:S02]  /*1a880*/  LDCU UR47, c[0x0][0x3b0] ;  /* 0x00007600ff2f77ac */ /* 0x000e640008000800 */
[----:B------:R-:W3:Y:S01]  /*1a890*/  LDL.LU R182, [R1+0x1c0] ;  /* 0x0001c00001b67983 */ /* 0x000ee20000300800 */
[----:B------:R-:W-:Y:S01]  /*1a8a0*/  IADD3 R78, PT, PT, -R78, RZ, RZ ;  /* 0x000000ff4e4e7210 */ /* 0x000fe20007ffe1ff */
[----:B------:R-:W1:Y:S02]  /*1a8b0*/  LDCU UR48, c[0x0][0x3b0] ;  /* 0x00007600ff3077ac */ /* 0x000e640008000800 */
[----:B------:R-:W3:Y:S01]  /*1a8c0*/  LDL.LU R222, [R1+0x1bc] ;  /* 0x0001bc0001de7983 */ /* 0x000ee20000300800 */
[----:B----4-:R-:W-:Y:S01]  /*1a8d0*/  IMAD R19, R85, UR51, RZ ;  /* 0x0000003355137c24 */ /* 0x010fe2000f8e02ff */
[----:B------:R-:W4:Y:S01]  /*1a8e0*/  LDCU UR49, c[0x0][0x3b0] ;  /* 0x00007600ff3177ac */ /* 0x000f220008000800 */
[----:B------:R-:W-:Y:S01]  /*1a8f0*/  IMAD R151, R139, R78, R75 ;  /* 0x0000004e8b977224 */ /* 0x000fe200078e024b */
[----:B------:R-:W-:-:S02]  /*1a900*/  SEL R75, R245, R59, !P1 ;  /* 0x0000003bf54b7207 */ /* 0x000fc40004800000 */
[----:B------:R1:W-:Y:S01]  /*1a910*/  STL [R1+0x158], R19 ;  /* 0x0001581301007387 */ /* 0x0003e20000100800 */
[----:B------:R-:W-:Y:S01]  /*1a920*/  IMAD.HI.U32 R89, R103, R77, RZ ;  /* 0x0000004d67597227 */ /* 0x000fe200078e00ff */
[----:B------:R-:W2:Y:S03]  /*1a930*/  LDCU UR51, c[0x0][0x3b0] ;  /* 0x00007600ff3377ac */ /* 0x000ea60008000800 */
[----:B-1----:R-:W-:Y:S01]  /*1a940*/  IMAD R19, R96, UR52, RZ ;  /* 0x0000003460137c24 */ /* 0x002fe2000f8e02ff */
[----:B------:R-:W1:Y:S04]  /*1a950*/  LDCU UR52, c[0x0][0x3b0] ;  /* 0x00007600ff3477ac */ /* 0x000e680008000800 */
[----:B------:R4:W-:Y:S04]  /*1a960*/  STL [R1+0x1d0], R19 ;  /* 0x0001d01301007387 */ /* 0x0009e80000100800 */
[----:B------:R-:W3:Y:S01]  /*1a970*/  LDL.LU R167, [R1+0x1b8] ;  /* 0x0001b80001a77983 */ /* 0x000ee20000300800 */
[----:B----4-:R-:W-:Y:S01]  /*1a980*/  IMAD R19, R75, UR53, RZ ;  /* 0x000000354b137c24 */ /* 0x010fe2000f8e02ff */
[----:B------:R-:W4:Y:S04]  /*1a990*/  LDCU UR53, c[0x0][0x3b0] ;  /* 0x00007600ff3577ac */ /* 0x000f280008000800 */
[----:B------:R1:W-:Y:S04]  /*1a9a0*/  STL [R1+0x1fc], R19 ;  /* 0x0001fc1301007387 */ /* 0x0003e80000100800 */
[----:B------:R-:W4:Y:S04]  /*1a9b0*/  LDL.LU R213, [R1+0x1b4] ;  /* 0x0001b40001d57983 */ /* 0x000f280000300800 */
[----:B------:R-:W4:Y:S04]  /*1a9c0*/  LDL.LU R59, [R1+0x1b0] ;  /* 0x0001b000013b7983 */ /* 0x000f280000300800 */
[----:B------:R-:W-:Y:S01]  /*1a9d0*/  STL [R1+0x5bcc], R90 ;  /* 0x005bcc5a01007387 */ /* 0x000fe20000100800 */
[----:B--2---:R-:W-:Y:S01]  /*1a9e0*/  SEL R75, R245, R136, !P1 ;  /* 0x00000088f54b7207 */ /* 0x004fe20004800000 */
[----:B------:R-:W-:-:S04]  /*1a9f0*/  VIADD R136, R195, 0x1a5 ;  /* 0x000001a5c3887836 */ /* 0x000fc80000000000 */
[----:B-1----:R-:W-:Y:S01]  /*1aa00*/  IMAD R19, R75, UR55, RZ ;  /* 0x000000374b137c24 */ /* 0x002fe2000f8e02ff */
[C---:B---3--:R-:W-:Y:S02]  /*1aa10*/  SEL R78, R245.reuse, R207, !P1 ;  /* 0x000000cff54e7207 */ /* 0x048fe40004800000 */
[----:B------:R-:W-:Y:S01]  /*1aa20*/  SEL R85, R245, R182, !P1 ;  /* 0x000000b6f5557207 */ /* 0x000fe20004800000 */
[----:B------:R-:W2:Y:S01]  /*1aa30*/  LDL.LU R207, [R1+0x1ac] ;  /* 0x0001ac0001cf7983 */ /* 0x000ea20000300800 */
[----:B------:R-:W-:Y:S01]  /*1aa40*/  IMAD.MOV R89, RZ, RZ, -R89 ;  /* 0x000000ffff597224 */ /* 0x000fe200078e0a59 */
[----:B------:R-:W-:Y:S01]  /*1aa50*/  IABS R75, R136 ;  /* 0x00000088004b7213 */ /* 0x000fe20000000000 */
[----:B------:R-:W-:Y:S01]  /*1aa60*/  VIADD R211, R195, 0x1be ;  /* 0x000001bec3d37836 */ /* 0x000fe20000000000 */
[----:B------:R-:W-:Y:S01]  /*1aa70*/  STL [R1+0x5bc8], R136 ;  /* 0x005bc88801007387 */ /* 0x000fe20000100800 */
[----:B------:R-:W-:Y:S01]  /*1aa80*/  IMAD R155, R155, UR77, RZ ;  /* 0x0000004d9b9b7c24 */ /* 0x000fe2000f8e02ff */
[----:B------:R-:W1:Y:S02]  /*1aa90*/  LDCU UR77, c[0x0][0x3b0] ;  /* 0x00007600ff4d77ac */ /* 0x000e640008000800 */
[----:B------:R3:W-:Y:S01]  /*1aaa0*/  STL [R1+0xb4], R19 ;  /* 0x0000b41301007387 */ /* 0x0007e20000100800 */
[----:B------:R-:W-:Y:S01]  /*1aab0*/  IMAD R127, R127, UR50, RZ ;  /* 0x000000327f7f7c24 */ /* 0x000fe2000f8e02ff */
[----:B------:R-:W1:Y:S02]  /*1aac0*/  LDCU UR50, c[0x0][0x3b0] ;  /* 0x00007600ff3277ac */ /* 0x000e640008000800 */
[----:B------:R-:W2:Y:S01]  /*1aad0*/  LDL.LU R182, [R1+0x11c] ;  /* 0x00011c0001b67983 */ /* 0x000ea20000300800 */
[----:B------:R-:W1:Y:S01]  /*1aae0*/  LDCU UR55, c[0x0][0x3b0] ;  /* 0x00007600ff3777ac */ /* 0x000e620008000800 */
[----:B---3--:R-:W-:Y:S01]  /*1aaf0*/  IMAD R19, R78, UR56, RZ ;  /* 0x000000384e137c24 */ /* 0x008fe2000f8e02ff */
[----:B------:R-:W3:Y:S04]  /*1ab00*/  LDCU UR56, c[0x0][0x3b0] ;  /* 0x00007600ff3877ac */ /* 0x000ee80008000800 */
[----:B------:R1:W-:Y:S04]  /*1ab10*/  STL [R1+0x148], R19 ;  /* 0x0001481301007387 */ /* 0x0003e80000100800 */
[----:B------:R-:W3:Y:S01]  /*1ab20*/  LDL.LU R95, [R1+0x118] ;  /* 0x00011800015f7983 */ /* 0x000ee20000300800 */
[----:B------:R-:W-:Y:S01]  /*1ab30*/  IMAD R152, R139, R89, R77 ;  /* 0x000000598b987224 */ /* 0x000fe200078e024d */
[----:B------:R-:W-:-:S02]  /*1ab40*/  IABS R77, R90 ;  /* 0x0000005a004d7213 */ /* 0x000fc40000000000 */
[----:B------:R-:W-:Y:S01]  /*1ab50*/  SEL R89, R245, R222, !P1 ;  /* 0x000000def5597207 */ /* 0x000fe20004800000 */
[----:B-1----:R-:W-:Y:S01]  /*1ab60*/  IMAD R19, R85, UR57, RZ ;  /* 0x0000003955137c24 */ /* 0x002fe2000f8e02ff */
[----:B------:R-:W-:Y:S01]  /*1ab70*/  SEL R96, R245, R167, !P1 ;  /* 0x000000a7f5607207 */ /* 0x000fe20004800000 */
[----:B------:R-:W-:Y:S01]  /*1ab80*/  IMAD.HI.U32 R78, R103, R77, RZ ;  /* 0x0000004d674e7227 */ /* 0x000fe200078e00ff */
[----:B------:R-:W1:Y:S03]  /*1ab90*/  LDCU UR57, c[0x0][0x3b0] ;  /* 0x00007600ff3977ac */ /* 0x000e660008000800 */
[----:B------:R-:W-:Y:S01]  /*1aba0*/  IMAD R36, R89, UR58, RZ ;  /* 0x0000003a59247c24 */ /* 0x000fe2000f8e02ff */
[----:B------:R4:W-:Y:S01]  /*1abb0*/  STL [R1+0x1c4], R19 ;  /* 0x0001c41301007387 */ /* 0x0009e20000100800 */
[----:B------:R-:W-:Y:S01]  /*1abc0*/  IMAD.MOV R78, RZ, RZ, -R78 ;  /* 0x000000ffff4e7224 */ /* 0x000fe200078e0a4e */
[----:B------:R-:W1:Y:S01]  /*1abd0*/  LDCU UR58, c[0x0][0x3b0] ;  /* 0x00007600ff3a77ac */ /* 0x000e620008000800 */
[----:B------:R-:W-:-:S04]  /*1abe0*/  IMAD.HI.U32 R85, R103, R75, RZ ;  /* 0x0000004b67557227 */ /* 0x000fc800078e00ff */
[----:B------:R-:W-:Y:S01]  /*1abf0*/  IMAD R156, R139, R78, R77 ;  /* 0x0000004e8b9c7224 */ /* 0x000fe200078e024d */
[----:B----4-:R-:W4:Y:S01]  /*1ac00*/  LDL.LU R19, [R1+0x114] ;  /* 0x0001140001137983 */ /* 0x010f220000300800 */
[----:B------:R-:W-:-:S03]  /*1ac10*/  SEL R77, R245, R213, !P1 ;  /* 0x000000d5f54d7207 */ /* 0x000fc60004800000 */
[----:B------:R1:W-:Y:S01]  /*1ac20*/  STL [R1+0x1f4], R36 ;  /* 0x0001f42401007387 */ /* 0x0003e20000100800 */
[----:B------:R-:W-:-:S03]  /*1ac30*/  IMAD.MOV R85, RZ, RZ, -R85 ;  /* 0x000000ffff557224 */ /* 0x000fc600078e0a55 */
[----:B------:R-:W4:Y:S01]  /*1ac40*/  LDL.LU R222, [R1+0x110] ;  /* 0x0001100001de7983 */ /* 0x000f220000300800 */
[----:B-1----:R-:W-:Y:S01]  /*1ac50*/  IMAD R36, R96, UR59, RZ ;  /* 0x0000003b60247c24 */ /* 0x002fe2000f8e02ff */
[----:B------:R-:W1:Y:S04]  /*1ac60*/  LDCU UR59, c[0x0][0x3b0] ;  /* 0x00007600ff3b77ac */ /* 0x000e680008000800 */
[----:B------:R1:W-:Y:S01]  /*1ac70*/  STL [R1+0xa0], R36 ;  /* 0x0000a02401007387 */ /* 0x0003e20000100800 */
[----:B------:R-:W-:Y:S01]  /*1ac80*/  IMAD R157, R139, R85, R75 ;  /* 0x000000558b9d7224 */ /* 0x000fe200078e024b */
[----:B------:R-:W-:Y:S01]  /*1ac90*/  SEL R75, R245, R59, !P1 ;  /* 0x0000003bf54b7207 */ /* 0x000fe20004800000 */
[----:B-1----:R-:W-:Y:S01]  /*1aca0*/  IMAD R36, R77, UR60, RZ ;  /* 0x0000003c4d247c24 */ /* 0x002fe2000f8e02ff */
[----:B------:R-:W1:Y:S04]  /*1acb0*/  LDCU UR60, c[0x0][0x3b0] ;  /* 0x00007600ff3c77ac */ /* 0x000e680008000800 */
[----:B------:R1:W-:Y:S04]  /*1acc0*/  STL [R1+0x124], R36 ;  /* 0x0001242401007387 */ /* 0x0003e80000100800 */
[----:B------:R-:W4:Y:S01]  /*1acd0*/  LDL.LU R167, [R1+0x104] ;  /* 0x0001040001a77983 */ /* 0x000f220000300800 */
[----:B------:R-:W-:-:S03]  /*1ace0*/  VIADD R59, R195, 0x1a6 ;  /* 0x000001a6c33b7836 */ /* 0x000fc60000000000 */
[----:B------:R-:W4:Y:S01]  /*1acf0*/  LDL.LU R213, [R1+0x100] ;  /* 0x0001000001d57983 */ /* 0x000f220000300800 */
[----:B-1----:R-:W-:Y:S01]  /*1ad00*/  IMAD R36, R75, UR61, RZ ;  /* 0x0000003d4b247c24 */ /* 0x002fe2000f8e02ff */
[----:B--2---:R-:W-:-:S04]  /*1ad10*/  SEL R77, R245, R207, !P1 ;  /* 0x000000cff54d7207 */ /* 0x004fc80004800000 */
[----:B------:R1:W-:Y:S01]  /*1ad20*/  STL [R1+0x1c0], R36 ;  /* 0x0001c02401007387 */ /* 0x0003e20000100800 */
[----:B------:R-:W-:-:S03]  /*1ad30*/  SEL R78, R245, R182, !P1 ;  /* 0x000000b6f54e7207 */ /* 0x000fc60004800000 */
[----:B------:R-:W-:Y:S01]  /*1ad40*/  STL [R1+0x5bc4], R59 ;  /* 0x005bc43b01007387 */ /* 0x000fe20000100800 */
[----:B---3--:R-:W-:-:S03]  /*1ad50*/  SEL R85, R245, R95, !P1 ;  /* 0x0000005ff5557207 */ /* 0x008fc60004800000 */
[----:B------:R-:W2:Y:S01]  /*1ad60*/  LDL.LU R182, [R1+0xfc] ;  /* 0x0000fc0001b67983 */ /* 0x000ea20000300800 */
[----:B------:R-:W-:Y:S01]  /*1ad70*/  IADD3 R207, PT, PT, R195, 0x1a7, RZ ;  /* 0x000001a7c3cf7810 */ /* 0x000fe20007ffe0ff */
[----:B-1----:R-:W-:Y:S01]  /*1ad80*/  IMAD R36, R77, UR62, RZ ;  /* 0x0000003e4d247c24 */ /* 0x002fe2000f8e02ff */
[----:B------:R-:W-:Y:S01]  /*1ad90*/  IABS R75, R59 ;  /* 0x0000003b004b7213 */ /* 0x000fe20000000000 */
[----:B------:R-:W1:Y:S02]  /*1ada0*/  LDCU UR62, c[0x0][0x3b0] ;  /* 0x00007600ff3e77ac */ /* 0x000e640008000800 */
[----:B------:R-:W-:Y:S01]  /*1adb0*/  STL [R1+0x5bc0], R207 ;  /* 0x005bc0cf01007387 */ /* 0x000fe20000100800 */
[----:B------:R-:W3:Y:S03]  /*1adc0*/  LDCU UR61, c[0x0][0x3b0] ;  /* 0x00007600ff3d77ac */ /* 0x000ee60008000800 */
[----:B------:R4:W-:Y:S04]  /*1add0*/  STL [R1+0x1f0], R36 ;  /* 0x0001f02401007387 */ /* 0x0009e80000100800 */
[----:B------:R-:W3:Y:S01]  /*1ade0*/  LDL.LU R95, [R1+0xf8] ;  /* 0x0000f800015f7983 */ /* 0x000ee20000300800 */
[----:B----4-:R-:W-:Y:S01]  /*1adf0*/  IMAD R36, R78, UR63, RZ ;  /* 0x0000003f4e247c24 */ /* 0x010fe2000f8e02ff */
[----:B------:R-:W-:Y:S01]  /*1ae00*/  SEL R89, R245, R19, !P1 ;  /* 0x00000013f5597207 */ /* 0x000fe20004800000 */
[----:B------:R-:W-:Y:S01]  /*1ae10*/  IMAD R19, R85, UR64, RZ ;  /* 0x0000004055137c24 */ /* 0x000fe2000f8e02ff */
[----:B------:R-:W-:-:S02]  /*1ae20*/  SEL R96, R245, R222, !P1 ;  /* 0x000000def5607207 */ /* 0x000fc40004800000 */
[----:B------:R-:W-:Y:S01]  /*1ae30*/  STL [R1+0x48], R36 ;  /* 0x0000482401007387 */ /* 0x000fe20000100800 */
[----:B------:R-:W-:Y:S01]  /*1ae40*/  IMAD.HI.U32 R78, R103, R75, RZ ;  /* 0x0000004b674e7227 */ /* 0x000fe200078e00ff */
[----:B------:R-:W-:Y:S01]  /*1ae50*/  IABS R77, R207 ;  /* 0x000000cf004d7213 */ /* 0x000fe20000000000 */
[----:B------:R-:W4:Y:S01]  /*1ae60*/  LDCU UR63, c[0x0][0x3b0] ;  /* 0x00007600ff3f77ac */ /* 0x000f220008000800 */
[----:B------:R1:W-:Y:S01]  /*1ae70*/  STL [R1+0x11c], R19 ;  /* 0x00011c1301007387 */ /* 0x0003e20000100800 */
[----:B------:R-:W-:Y:S01]  /*1ae80*/  IMAD.MOV R78, RZ, RZ, -R78 ;  /* 0x000000ffff4e7224 */ /* 0x000fe200078e0a4e */
[----:B------:R-:W2:Y:S02]  /*1ae90*/  LDCU UR64, c[0x0][0x3b0] ;  /* 0x00007600ff4077ac */ /* 0x000ea40008000800 */
[----:B------:R-:W3:Y:S01]  /*1aea0*/  LDL.LU R159, [R1+0xf4] ;  /* 0x0000f400019f7983 */ /* 0x000ee20000300800 */
[----:B-1----:R-:W-:-:S03]  /*1aeb0*/  IMAD R19, R89, UR65, RZ ;  /* 0x0000004159137c24 */ /* 0x002fc6000f8e02ff */
[----:B------:R-:W3:Y:S01]  /*1aec0*/  LDL.LU R137, [R1+0xf0] ;  /* 0x0000f00001897983 */ /* 0x000ee20000300800 */
[----:B------:R-:W-:Y:S02]  /*1aed0*/  IMAD R163, R139, R78, R75 ;  /* 0x0000004e8ba37224 */ /* 0x000fe400078e024b */
[----:B------:R-:W-:Y:S01]  /*1aee0*/  IMAD.HI.U32 R85, R103, R77, RZ ;  /* 0x0000004d67557227 */ /* 0x000fe200078e00ff */
[----:B------:R1:W-:Y:S03]  /*1aef0*/  STL [R1+0x1b8], R19 ;  /* 0x0001b81301007387 */ /* 0x0003e60000100800 */
[----:B------:R-:W-:Y:S01]  /*1af00*/  VIADD R222, R195, 0x1a8 ;  /* 0x000001a8c3de7836 */ /* 0x000fe20000000000 */
[----:B------:R-:W3:Y:S01]  /*1af10*/  LDL.LU R36, [R1+0xec] ;  /* 0x0000ec0001247983 */ /* 0x000ee20000300800 */
[C---:B------:R-:W-:Y:S01]  /*1af20*/  SEL R89, R245.reuse, R25, !P1 ;  /* 0x00000019f5597207 */ /* 0x040fe20004800000 */
[----:B------:R-:W2:Y:S01]  /*1af30*/  LDCU UR65, c[0x0][0x3b0] ;  /* 0x00007600ff4177ac */ /* 0x000ea20008000800 */
[----:B-1----:R-:W-:Y:S01]  /*1af40*/  IMAD R19, R96, UR66, RZ ;  /* 0x0000004260137c24 */ /* 0x002fe2000f8e02ff */
[C---:B------:R-:W-:Y:S01]  /*1af50*/  SEL R75, R245.reuse, R167, !P1 ;  /* 0x000000a7f54b7207 */ /* 0x040fe20004800000 */
[----:B------:R-:W-:Y:S01]  /*1af60*/  IMAD.MOV R85, RZ, RZ, -R85 ;  /* 0x000000ffff557224 */ /* 0x000fe200078e0a55 */
[----:B--2---:R-:W-:-:S02]  /*1af70*/  SEL R78, R245, R182, !P1 ;  /* 0x000000b6f54e7207 */ /* 0x004fc40004800000 */
[----:B------:R1:W-:Y:S01]  /*1af80*/  STL [R1+0x1ec], R19 ;  /* 0x0001ec1301007387 */ /* 0x0003e20000100800 */
[----:B------:R-:W-:Y:S01]  /*1af90*/  IMAD R75, R75, UR67, RZ ;  /* 0x000000434b4b7c24 */ /* 0x000fe2000f8e02ff */
[----:B------:R-:W-:Y:S01]  /*1afa0*/  IABS R178, R222 ;  /* 0x000000de00b27213 */ /* 0x000fe20000000000 */
[----:B------:R-:W-:Y:S01]  /*1afb0*/  IMAD R162, R139, R85, R77 ;  /* 0x000000558ba27224 */ /* 0x000fe200078e024d */
[----:B------:R-:W2:Y:S01]  /*1afc0*/  LDCU UR66, c[0x0][0x3b0] ;  /* 0x00007600ff4277ac */ /* 0x000ea20008000800 */
[----:B-1----:R-:W2:Y:S01]  /*1afd0*/  LDL.LU R19, [R1+0xe8] ;  /* 0x0000e80001137983 */ /* 0x002ea20000300800 */
[----:B---3--:R-:W-:-:S03]  /*1afe0*/  SEL R251, R245, R36, !P1 ;  /* 0x00000024f5fb7207 */ /* 0x008fc60004800000 */
[----:B------:R1:W-:Y:S01]  /*1aff0*/  STL [R1+0x8], R75 ;  /* 0x0000084b01007387 */ /* 0x0003e20000100800 */
[----:B------:R-:W-:Y:S01]  /*1b000*/  SEL R96, R245, R137, !P1 ;  /* 0x00000089f5607207 */ /* 0x000fe20004800000 */
[----:B------:R-:W-:Y:S01]  /*1b010*/  IMAD R89, R89, UR23, RZ ;  /* 0x0000001759597c24 */ /* 0x000fe2000f8e02ff */
[----:B------:R-:W-:Y:S01]  /*1b020*/  SEL R77, R245, R213, !P1 ;  /* 0x000000d5f54d7207 */ /* 0x000fe20004800000 */
[----:B------:R-:W3:Y:S01]  /*1b030*/  LDL.LU R182, [R1+0xe4] ;  /* 0x0000e40001b67983 */ /* 0x000ee20000300800 */
[----:B------:R-:W-:Y:S01]  /*1b040*/  VIADD R137, R195, 0x1b5 ;  /* 0x000001b5c3897836 */ /* 0x000fe20000000000 */
[----:B------:R-:W2:Y:S02]  /*1b050*/  LDCU UR23, c[0x0][0x3b0] ;  /* 0x00007600ff1777ac */ /* 0x000ea40008000800 */
[----:B------:R-:W4:Y:S01]  /*1b060*/  LDL.LU R167, [R1+0xe0] ;  /* 0x0000e00001a77983 */ /* 0x000f220000300800 */
[----:B-1----:R-:W-:Y:S01]  /*1b070*/  IMAD R75, R77, UR68, RZ ;  /* 0x000000444d4b7c24 */ /* 0x002fe2000f8e02ff */
[----:B------:R-:W1:Y:S04]  /*1b080*/  LDCU UR67, c[0x0][0x3b0] ;  /* 0x00007600ff4377ac */ /* 0x000e680008000800 */
[----:B------:R1:W-:Y:S01]  /*1b090*/  STL [R1+0x110], R75 ;  /* 0x0001104b01007387 */ /* 0x0003e20000100800 */
[----:B------:R-:W-:Y:S01]  /*1b0a0*/  VIADD R213, R195, 0x1aa ;  /* 0x000001aac3d57836 */ /* 0x000fe20000000000 */
[----:B------:R-:W-:Y:S01]  /*1b0b0*/  IABS R189, R137 ;  /* 0x0000008900bd7213 */ /* 0x000fe20000000000 */
[----:B------:R-:W-:Y:S01]  /*1b0c0*/  IMAD R77, R78, UR69, RZ ;  /* 0x000000454e4d7c24 */ /* 0x000fe2000f8e02ff */
[----:B------:R-:W-:Y:S01]  /*1b0d0*/  STL [R1+0x5bbc], R222 ;  /* 0x005bbcde01007387 */ /* 0x000fe20000100800 */
[----:B------:R-:W-:Y:S01]  /*1b0e0*/  IMAD R96, R96, UR72, RZ ;  /* 0x0000004860607c24 */ /* 0x000fe2000f8e02ff */
[----:B------:R-:W2:Y:S01]  /*1b0f0*/  LDCU UR68, c[0x0][0x3b0] ;  /* 0x00007600ff4477ac */ /* 0x000ea20008000800 */
[----:B-1----:R-:W-:Y:S01]  /*1b100*/  SEL R75, R245, R95, !P1 ;  /* 0x0000005ff54b7207 */ /* 0x002fe20004800000 */
[----:B------:R-:W1:Y:S01]  /*1b110*/  LDCU UR72, c[0x0][0x3b0] ;  /* 0x00007600ff4877ac */ /* 0x000e620008000800 */
[----:B------:R-:W4:Y:S01]  /*1b120*/  LDL.LU R95, [R1+0xc8] ;  /* 0x0000c800015f7983 */ /* 0x000f220000300800 */
[----:B------:R-:W-:-:S02]  /*1b130*/  IABS R179, R213 ;  /* 0x000000d500b37213 */ /* 0x000fc40000000000 */
[----:B------:R-:W-:Y:S01]  /*1b140*/  SEL R78, R245, R159, !P1 ;  /* 0x0000009ff54e7207 */ /* 0x000fe20004800000 */
[----:B------:R-:W-:Y:S01]  /*1b150*/  STL [R1+0x5bb8], R213 ;  /* 0x005bb8d501007387 */ /* 0x000fe20000100800 */
[----:B------:R-:W-:Y:S01]  /*1b160*/  IMAD R75, R75, UR70, RZ ;  /* 0x000000464b4b7c24 */ /* 0x000fe2000f8e02ff */
[----:B------:R-:W1:Y:S02]  /*1b170*/  LDCU UR70, c[0x0][0x3b0] ;  /* 0x00007600ff4677ac */ /* 0x000e640008000800 */
[----:B------:R1:W-:Y:S01]  /*1b180*/  STL [R1+0x1b0], R77 ;  /* 0x0001b04d01007387 */ /* 0x0003e20000100800 */
[----:B------:R-:W2:Y:S03]  /*1b190*/  LDCU UR69, c[0x0][0x3b0] ;  /* 0x00007600ff4577ac */ /* 0x000ea60008000800 */
[----:B------:R1:W-:Y:S02]  /*1b1a0*/  STL [R1+0x1e8], R75 ;  /* 0x0001e84b01007387 */ /* 0x0003e40000100800 */
[----:B-1----:R-:W-:-:S04]  /*1b1b0*/  IMAD.HI.U32 R77, R103, R178, RZ ;  /* 0x000000b2674d7227 */ /* 0x002fc800078e00ff */
[----:B------:R-:W-:Y:S02]  /*1b1c0*/  IMAD.MOV R77, RZ, RZ, -R77 ;  /* 0x000000ffff4d7224 */ /* 0x000fe400078e0a4d */
[----:B------:R-:W-:-:S04]  /*1b1d0*/  IMAD.HI.U32 R75, R103, R179, RZ ;  /* 0x000000b3674b7227 */ /* 0x000fc800078e00ff */
[----:B------:R-:W-:Y:S02]  /*1b1e0*/  IMAD R178, R139, R77, R178 ;  /* 0x0000004d8bb27224 */ /* 0x000fe400078e02b2 */
[----:B------:R-:W-:-:S04]  /*1b1f0*/  IMAD.MOV R75, RZ, RZ, -R75 ;  /* 0x000000ffff4b7224 */ /* 0x000fc800078e0a4b */
[----:B------:R-:W-:Y:S02]  /*1b200*/  IMAD R179, R139, R75, R179 ;  /* 0x0000004b8bb37224 */ /* 0x000fe400078e02b3 */
[----:B------:R-:W-:-:S05]  /*1b210*/  VIADD R159, R195, 0x1b6 ;  /* 0x000001b6c39f7836 */ /* 0x000fca0000000000 */
[----:B------:R-:W-:Y:S02]  /*1b220*/  IABS R25, R159 ;  /* 0x0000009f00197213 */ /* 0x000fe40000000000 */
[----:B--2---:R-:W-:-:S05]  /*1b230*/  SEL R77, R245, R19, !P1 ;  /* 0x00000013f54d7207 */ /* 0x004fca0004800000 */
[----:B------:R-:W-:Y:S01]  /*1b240*/  IMAD R19, R77, UR74, RZ ;  /* 0x0000004a4d137c24 */ /* 0x000fe2000f8e02ff */
[----:B------:R-:W1:Y:S04]  /*1b250*/  LDCU UR74, c[0x0][0x3b0] ;  /* 0x00007600ff4a77ac */ /* 0x000e680008000800 */
[----:B------:R2:W-:Y:S01]  /*1b260*/  STL [R1+0x104], R19 ;  /* 0x0001041301007387 */ /* 0x0005e20000100800 */
[----:B---3--:R-:W-:Y:S02]  /*1b270*/  SEL R75, R245, R182, !P1 ;  /* 0x000000b6f54b7207 */ /* 0x008fe40004800000 */
[----:B------:R-:W-:Y:S02]  /*1b280*/  IADD3 R182, PT, PT, R195, 0x1ac, RZ ;  /* 0x000001acc3b67810 */ /* 0x000fe40007ffe0ff */
[----:B----4-:R-:W-:Y:S01]  /*1b290*/  SEL R77, R245, R167, !P1 ;  /* 0x000000a7f54d7207 */ /* 0x010fe20004800000 */
[----:B--2---:R-:W-:Y:S01]  /*1b2a0*/  IMAD R19, R75, UR75, RZ ;  /* 0x0000004b4b137c24 */ /* 0x004fe2000f8e02ff */
[----:B------:R-:W-:Y:S01]  /*1b2b0*/  IABS R75, R182 ;  /* 0x000000b6004b7213 */ /* 0x000fe20000000000 */
[----:B------:R-:W-:Y:S01]  /*1b2c0*/  STL [R1+0x5bb4], R182 ;  /* 0x005bb4b601007387 */ /* 0x000fe20000100800 */
[----:B------:R-:W-:Y:S01]  /*1b2d0*/  VIADD R167, R195, 0x1ad ;  /* 0x000001adc3a77836 */ /* 0x000fe20000000000 */
[----:B------:R-:W2:Y:S02]  /*1b2e0*/  LDCU UR75, c[0x0][0x3b0] ;  /* 0x00007600ff4b77ac */ /* 0x000ea40008000800 */
[----:B------:R3:W-:Y:S04]  /*1b2f0*/  STL [R1+0x1a4], R19 ;  /* 0x0001a41301007387 */ /* 0x0007e80000100800 */
[----:B------:R-:W-:Y:S01]  /*1b300*/  STL [R1+0x5bb0], R167 ;  /* 0x005bb0a701007387 */ /* 0x000fe20000100800 */
[----:B---3--:R-:W-:Y:S01]  /*1b310*/  IMAD R19, R77, UR76, RZ ;  /* 0x0000004c4d137c24 */ /* 0x008fe2000f8e02ff */
[----:B------:R-:W-:Y:S01]  /*1b320*/  IABS R185, R167 ;  /* 0x000000a700b97213 */ /* 0x000fe20000000000 */
[----:B------:R-:W-:Y:S01]  /*1b330*/  IMAD.HI.U32 R77, R103, R75, RZ ;  /* 0x0000004b674d7227 */ /* 0x000fe200078e00ff */
[----:B------:R-:W-:Y:S01]  /*1b340*/  SEL R153, R245, R95, !P1 ;  /* 0x0000005ff5997207 */ /* 0x000fe20004800000 */
[----:B------:R-:W3:Y:S01]  /*1b350*/  LDCU UR76, c[0x0][0x3b0] ;  /* 0x00007600ff4c77ac */ /* 0x000ee20008000800 */
[----:B------:R4:W-:Y:S01]  /*1b360*/  STL [R1+0x1e4], R19 ;  /* 0x0001e41301007387 */ /* 0x0009e20000100800 */
[----:B------:R-:W-:-:S02]  /*1b370*/  IMAD.MOV R77, RZ, RZ, -R77 ;  /* 0x000000ffff4d7224 */ /* 0x000fc400078e0a4d */
[----:B------:R-:W-:Y:S02]  /*1b380*/  VIADD R95, R195, 0x1af ;  /* 0x000001afc35f7836 */ /* 0x000fe40000000000 */
[----:B------:R-:W-:Y:S01]  /*1b390*/  IMAD R165, R139, R77, R75 ;  /* 0x0000004d8ba57224 */ /* 0x000fe200078e024b */
[----:B------:R-:W-:Y:S01]  /*1b3a0*/  SEL R75, R245, R22, !P1 ;  /* 0x00000016f54b7207 */ /* 0x000fe20004800000 */
[----:B----4-:R-:W-:Y:S01]  /*1b3b0*/  IMAD R19, R237, UR41, RZ ;  /* 0x00000029ed137c24 */ /* 0x010fe2000f8e02ff */
[----:B------:R-:W-:Y:S01]  /*1b3c0*/  SEL R22, R245, R238, !P1 ;  /* 0x000000eef5167207 */ /* 0x000fe20004800000 */
[----:B------:R-:W-:Y:S01]  /*1b3d0*/  IMAD.HI.U32 R85, R103, R185, RZ ;  /* 0x000000b967557227 */ /* 0x000fe200078e00ff */
[----:B------:R-:W-:Y:S01]  /*1b3e0*/  SEL R77, R245, R26, !P1 ;  /* 0x0000001af54d7207 */ /* 0x000fe20004800000 */
[----:B------:R-:W4:Y:S01]  /*1b3f0*/  LDCU UR41, c[0x0][0x3b0] ;  /* 0x00007600ff2977ac */ /* 0x000f220008000800 */
[----:B------:R1:W-:Y:S01]  /*1b400*/  STL [R1+0xf8], R19 ;  /* 0x0000f81301007387 */ /* 0x0003e20000100800 */
[----:B------:R-:W-:Y:S01]  /*1b410*/  IMAD R238, R75, UR9, RZ ;  /* 0x000000094bee7c24 */ /* 0x000fe2000f8e02ff */
[----:B------:R-:W-:Y:S01]  /*1b420*/  IABS R75, R95 ;  /* 0x0000005f004b7213 */ /* 0x000fe20000000000 */
[----:B------:R-:W-:-:S02]  /*1b430*/  IMAD R26, R113, UR7, RZ ;  /* 0x00000007711a7c24 */ /* 0x000fc4000f8e02ff */
[----:B-1----:R-:W-:Y:S02]  /*1b440*/  IMAD R19, R197, UR6, RZ ;  /* 0x00000006c5137c24 */ /* 0x002fe4000f8e02ff */
[----:B------:R-:W-:Y:S02]  /*1b450*/  IMAD.MOV R85, RZ, RZ, -R85 ;  /* 0x000000ffff557224 */ /* 0x000fe400078e0a55 */
[----:B------:R-:W-:Y:S01]  /*1b460*/  IMAD R36, R22, UR10, RZ ;  /* 0x0000000a16247c24 */ /* 0x000fe2000f8e02ff */
[----:B------:R1:W-:Y:S01]  /*1b470*/  STL [R1+0x194], R19 ;  /* 0x0001941301007387 */ /* 0x0003e20000100800 */
[----:B------:R-:W-:Y:S01]  /*1b480*/  IMAD.MOV.U32 R22, RZ, RZ, R75 ;  /* 0x000000ffff167224 */ /* 0x000fe200078e004b */
[----:B------:R-:W-:Y:S01]  /*1b490*/  SEL R237, R245, R129, !P1 ;  /* 0x00000081f5ed7207 */ /* 0x000fe20004800000 */
[----:B------:R-:W-:Y:S01]  /*1b4a0*/  IMAD R185, R139, R85, R185 ;  /* 0x000000558bb97224 */ /* 0x000fe200078e02b9 */
[----:B------:R2:W-:Y:S01]  /*1b4b0*/  STL [R1+0x1dc], R26 ;  /* 0x0001dc1a01007387 */ /* 0x0005e20000100800 */
[----:B------:R-:W-:Y:S01]  /*1b4c0*/  SEL R113, R245, R212, !P1 ;  /* 0x000000d4f5717207 */ /* 0x000fe20004800000 */
[----:B------:R-:W-:Y:S01]  /*1b4d0*/  IMAD R78, R78, UR71, RZ ;  /* 0x000000474e4e7c24 */ /* 0x000fe2000f8e02ff */
[----:B------:R-:W3:Y:S01]  /*1b4e0*/  LDCU UR6, c[0x0][0x3b0] ;  /* 0x00007600ff0677ac */ /* 0x000ee20008000800 */
[----:B-1----:R-:W-:Y:S01]  /*1b4f0*/  VIADD R19, R195, 0x1ae ;  /* 0x000001aec3137836 */ /* 0x002fe20000000000 */
[----:B------:R-:W1:Y:S01]  /*1b500*/  LDCU UR7, c[0x0][0x3b0] ;  /* 0x00007600ff0777ac */ /* 0x000e620008000800 */
[----:B------:R-:W-:-:S03]  /*1b510*/  IMAD.HI.U32 R85, R103, R22, RZ ;  /* 0x0000001667557227 */ /* 0x000fc600078e00ff */
[----:B------:R-:W-:Y:S01]  /*1b520*/  STL [R1+0x5bac], R19 ;  /* 0x005bac1301007387 */ /* 0x000fe20000100800 */
[----:B--2---:R-:W-:Y:S01]  /*1b530*/  IABS R26, R19 ;  /* 0x00000013001a7213 */ /* 0x004fe20000000000 */
[----:B------:R-:W2:Y:S02]  /*1b540*/  LDCU UR71, c[0x0][0x3b0] ;  /* 0x00007600ff4777ac */ /* 0x000ea40008000800 */
[----:B------:R-:W-:Y:S01]  /*1b550*/  STL [R1+0x5ba8], R95 ;  /* 0x005ba85f01007387 */ /* 0x000fe20000100800 */
[----:B------:R-:W-:Y:S01]  /*1b560*/  SEL R197, R245, R232, !P1 ;  /* 0x000000e8f5c57207 */ /* 0x000fe20004800000 */
[----:B------:R-:W-:Y:S01]  /*1b570*/  IMAD R153, R153, UR54, RZ ;  /* 0x0000003699997c24 */ /* 0x000fe2000f8e02ff */
[----:B------:R-:W-:Y:S01]  /*1b580*/  IABS R212, R114 ;  /* 0x0000007200d47213 */ /* 0x000fe20000000000 */
[----:B------:R1:W-:Y:S01]  /*1b590*/  STL [R1+0xec], R36 ;  /* 0x0000ec2401007387 */ /* 0x0003e20000100800 */
[----:B------:R-:W-:Y:S01]  /*1b5a0*/  IMAD.MOV R85, RZ, RZ, -R85 ;  /* 0x000000ffff557224 */ /* 0x000fe200078e0a55 */
[----:B------:R-:W2:Y:S01]  /*1b5b0*/  LDCU UR54, c[0x0][0x3b0] ;  /* 0x00007600ff3677ac */ /* 0x000ea20008000800 */
[----:B------:R-:W-:Y:S01]  /*1b5c0*/  IMAD.HI.U32 R75, R103, R26, RZ ;  /* 0x0000001a674b7227 */ /* 0x000fe200078e00ff */
[----:B------:R-:W2:Y:S03]  /*1b5d0*/  LDCU UR9, c[0x0][0x3b0] ;  /* 0x00007600ff0977ac */ /* 0x000ea60008000800 */
[----:B-1----:R-:W-:Y:S01]  /*1b5e0*/  IMAD R36, R177, UR11, RZ ;  /* 0x0000000bb1247c24 */ /* 0x002fe2000f8e02ff */
[----:B------:R-:W1:Y:S01]  /*1b5f0*/  LDCU UR10, c[0x0][0x3b0] ;  /* 0x00007600ff0a77ac */ /* 0x000e620008000800 */
[----:B------:R-:W-:-:S03]  /*1b600*/  IMAD R129, R139, R85, R22 ;  /* 0x000000558b817224 */ /* 0x000fc600078e0216 */
[----:B------:R2:W-:Y:S01]  /*1b610*/  STL [R1+0x188], R36 ;  /* 0x0001882401007387 */ /* 0x0005e20000100800 */
[----:B------:R-:W-:Y:S01]  /*1b620*/  IMAD R22, R230, UR15, RZ ;  /* 0x0000000fe6167c24 */ /* 0x000fe2000f8e02ff */
[----:B------:R-:W-:Y:S01]  /*1b630*/  IADD3 R75, PT, PT, -R75, RZ, RZ ;  /* 0x000000ff4b4b7210 */ /* 0x000fe20007ffe1ff */
[----:B------:R-:W-:Y:S01]  /*1b640*/  IMAD R85, R104, UR20, RZ ;  /* 0x0000001468557c24 */ /* 0x000fe2000f8e02ff */
[----:B------:R-:W1:Y:S01]  /*1b650*/  LDCU UR11, c[0x0][0x3b0] ;  /* 0x00007600ff0b77ac */ /* 0x000e620008000800 */
[----:B--2---:R-:W-:Y:S01]  /*1b660*/  IMAD R36, R239, UR12, RZ ;  /* 0x0000000cef247c24 */ /* 0x004fe2000f8e02ff */
[----:B------:R-:W-:Y:S01]  /*1b670*/  SEL R230, R245, R199, !P1 ;  /* 0x000000c7f5e67207 */ /* 0x000fe20004800000 */
[----:B------:R-:W-:Y:S01]  /*1b680*/  VIADD R239, R195, 0x1b1 ;  /* 0x000001b1c3ef7836 */ /* 0x000fe20000000000 */
[----:B------:R-:W2:Y:S02]  /*1b690*/  LDCU UR15, c[0x0][0x3b0] ;  /* 0x00007600ff0f77ac */ /* 0x000ea40008000800 */
[----:B------:R1:W-:Y:S01]  /*1b6a0*/  STL [R1+0x1d8], R36 ;  /* 0x0001d82401007387 */ /* 0x0003e20000100800 */
[----:B------:R-:W-:Y:S01]  /*1b6b0*/  IMAD R177, R139, R75, R26 ;  /* 0x0000004b8bb17224 */ /* 0x000fe200078e021a */
[----:B------:R-:W-:Y:S01]  /*1b6c0*/  SEL R104, R245, R27, !P1 ;  /* 0x0000001bf5687207 */ /* 0x000fe20004800000 */
[----:B------:R-:W2:Y:S01]  /*1b6d0*/  LDCU UR12, c[0x0][0x3b0] ;  /* 0x00007600ff0c77ac */ /* 0x000ea20008000800 */
[----:B------:R-:W-:Y:S01]  /*1b6e0*/  STL [R1+0x5ba4], R239 ;  /* 0x005ba4ef01007387 */ /* 0x000fe20000100800 */
[----:B------:R-:W-:Y:S01]  /*1b6f0*/  IMAD R113, R113, UR13, RZ ;  /* 0x0000000d71717c24 */ /* 0x000fe2000f8e02ff */
[----:B------:R-:W2:Y:S02]  /*1b700*/  LDCU UR20, c[0x0][0x3b0] ;  /* 0x00007600ff1477ac */ /* 0x000ea40008000800 */
[----:B------:R3:W-:Y:S01]  /*1b710*/  STL [R1+0xe4], R22 ;  /* 0x0000e41601007387 */ /* 0x0007e20000100800 */
[----:B-1----:R-:W-:Y:S01]  /*1b720*/  VIADD R36, R195, 0x1b4 ;  /* 0x000001b4c3247836 */ /* 0x002fe20000000000 */
[----:B------:R-:W-:Y:S01]  /*1b730*/  IABS R27, R198 ;  /* 0x000000c6001b7213 */ /* 0x000fe20000000000 */
[----:B------:R-:W1:Y:S03]  /*1b740*/  LDCU UR13, c[0x0][0x3b0] ;  /* 0x00007600ff0d77ac */ /* 0x000e660008000800 */
[----:B------:R-:W-:Y:S01]  /*1b750*/  STL [R1+0x5ba0], R36 ;  /* 0x005ba02401007387 */ /* 0x000fe20000100800 */
[----:B---3--:R-:W-:-:S03]  /*1b760*/  IABS R22, R239 ;  /* 0x000000ef00167213 */ /* 0x008fc60000000000 */
[----:B------:R3:W-:Y:S01]  /*1b770*/  STL [R1+0x17c], R23 ;  /* 0x00017c1701007387 */ /* 0x0007e20000100800 */
[----:B------:R-:W-:-:S03]  /*1b780*/  IABS R26, R36 ;  /* 0x00000024001a7213 */ /* 0x000fc60000000000 */
[----:B------:R1:W-:Y:S01]  /*1b790*/  STL [R1+0x1d4], R24 ;  /* 0x0001d41801007387 */ /* 0x0003e20000100800 */
[----:B---3--:R-:W-:Y:S02]  /*1b7a0*/  IMAD.MOV.U32 R23, RZ, RZ, R22 ;  /* 0x000000ffff177224 */ /* 0x008fe400078e0016 */
[----:B------:R-:W-:Y:S02]  /*1b7b0*/  IMAD.MOV.U32 R22, RZ, RZ, R26 ;  /* 0x000000ffff167224 */ /* 0x000fe400078e001a */
[----:B------:R-:W-:-:S04]  /*1b7c0*/  IMAD.HI.U32 R26, R103, R23, RZ ;  /* 0x00000017671a7227 */ /* 0x000fc800078e00ff */
[----:B-1----:R-:W-:-:S04]  /*1b7d0*/  IMAD.HI.U32 R24, R103, R22, RZ ;  /* 0x0000001667187227 */ /* 0x002fc800078e00ff */
[----:B------:R-:W-:Y:S01]  /*1b7e0*/  IMAD.MOV R26, RZ, RZ, -R26 ;  /* 0x000000ffff1a7224 */ /* 0x000fe200078e0a1a */
[----:B------:R-:W-:-:S03]  /*1b7f0*/  IADD3 R24, PT, PT, -R24, RZ, RZ ;  /* 0x000000ff18187210 */ /* 0x000fc60007ffe1ff */
[----:B------:R-:W-:Y:S01]  /*1b800*/  IMAD R23, R139, R26, R23 ;  /* 0x0000001a8b177224 */ /* 0x000fe200078e0217 */
[----:B------:R-:W-:Y:S01]  /*1b810*/  SEL R26, R245, R4, !P1 ;  /* 0x00000004f51a7207 */ /* 0x000fe20004800000 */
[----:B------:R-:W-:-:S04]  /*1b820*/  IMAD R4, R139, R24, R22 ;  /* 0x000000188b047224 */ /* 0x000fc800078e0216 */
[----:B------:R-:W-:Y:S01]  /*1b830*/  IMAD R22, R26, UR21, RZ ;  /* 0x000000151a167c24 */ /* 0x000fe2000f8e02ff */
[----:B------:R1:W-:Y:S01]  /*1b840*/  STL [R1+0xd0], R85 ;  /* 0x0000d05501007387 */ /* 0x0003e20000100800 */
[----:B------:R-:W-:Y:S01]  /*1b850*/  IMAD R26, R172, UR25, RZ ;  /* 0x00000019ac1a7c24 */ /* 0x000fe2000f8e02ff */
[----:B------:R-:W-:Y:S01]  /*1b860*/  SEL R75, R245, R240, !P1 ;  /* 0x000000f0f54b7207 */ /* 0x000fe20004800000 */
[----:B------:R-:W-:Y:S01]  /*1b870*/  IMAD.HI.U32 R24, R103, R25, RZ ;  /* 0x0000001967187227 */ /* 0x000fe200078e00ff */
[----:B------:R3:W-:Y:S01]  /*1b880*/  STL [R1+0x160], R22 ;  /* 0x0001601601007387 */ /* 0x0007e20000100800 */
[----:B------:R-:W2:Y:S03]  /*1b890*/  LDCU UR25, c[0x0][0x3b0] ;  /* 0x00007600ff1977ac */ /* 0x000ea60008000800 */
[----:B------:R-:W-:Y:S01]  /*1b8a0*/  STL [R1+0x5b9c], R137 ;  /* 0x005b9c8901007387 */ /* 0x000fe20000100800 */
[----:B------:R-:W-:Y:S01]  /*1b8b0*/  IMAD R237, R237, UR14, RZ ;  /* 0x0000000eeded7c24 */ /* 0x000fe2000f8e02ff */
[----:B-1----:R-:W-:Y:S01]  /*1b8c0*/  SEL R85, R245, R107, !P1 ;  /* 0x0000006bf5557207 */ /* 0x002fe20004800000 */
[----:B------:R-:W-:Y:S01]  /*1b8d0*/  IMAD.MOV R24, RZ, RZ, -R24 ;  /* 0x000000ffff187224 */ /* 0x000fe200078e0a18 */
[----:B------:R-:W1:Y:S01]  /*1b8e0*/  LDCU UR14, c[0x0][0x3b0] ;  /* 0x00007600ff0e77ac */ /* 0x000e620008000800 */
[----:B---3--:R-:W-:-:S02]  /*1b8f0*/  IMAD R22, R30, UR22, RZ ;  /* 0x000000161e167c24 */ /* 0x008fc4000f8e02ff */
[----:B------:R-:W-:Y:S01]  /*1b900*/  IMAD R25, R139, R24, R25 ;  /* 0x000000188b197224 */ /* 0x000fe200078e0219 */
[----:B------:R-:W3:Y:S02]  /*1b910*/  LDCU UR21, c[0x0][0x3b0] ;  /* 0x00007600ff1577ac */ /* 0x000ee40008000800 */
[----:B------:R2:W-:Y:S01]  /*1b920*/  STL [R1+0x1cc], R22 ;  /* 0x0001cc1601007387 */ /* 0x0005e20000100800 */
[----:B------:R-:W-:Y:S01]  /*1b930*/  IMAD.MOV.U32 R172, RZ, RZ, R68 ;  /* 0x000000ffffac7224 */ /* 0x000fe200078e0044 */
[----:B------:R-:W-:Y:S01]  /*1b940*/  SEL R30, R245, R223, !P1 ;  /* 0x000000dff51e7207 */ /* 0x000fe20004800000 */
[----:B------:R-:W-:Y:S01]  /*1b950*/  IMAD R75, R75, UR18, RZ ;  /* 0x000000124b4b7c24 */ /* 0x000fe2000f8e02ff */
[----:B------:R-:W-:Y:S01]  /*1b960*/  STL [R1+0x5b98], R159 ;  /* 0x005b989f01007387 */ /* 0x000fe20000100800 */
[----:B------:R-:W-:Y:S01]  /*1b970*/  SEL R107, R245, R10, !P1 ;  /* 0x0000000af56b7207 */ /* 0x000fe20004800000 */
[----:B------:R-:W1:Y:S01]  /*1b980*/  LDCU UR22, c[0x0][0x3b0] ;  /* 0x00007600ff1677ac */ /* 0x000e620008000800 */
[----:B--2---:R-:W-:Y:S01]  /*1b990*/  IMAD.HI.U32 R22, R103, R189, RZ ;  /* 0x000000bd67167227 */ /* 0x004fe200078e00ff */
[----:B------:R2:W-:Y:S03]  /*1b9a0*/  STL [R1+0xc8], R26 ;  /* 0x0000c81a01007387 */ /* 0x0005e60000100800 */
[----:B------:R-:W-:Y:S01]  /*1b9b0*/  @!P6 IMAD.MOV R172, RZ, RZ, -R172 ;  /* 0x000000fffface224 */ /* 0x000fe200078e0aac */
[----:B------:R-:W-:Y:S01]  /*1b9c0*/  SEL R223, R245, R201, !P1 ;  /* 0x000000c9f5df7207 */ /* 0x000fe20004800000 */
[----:B------:R-:W-:Y:S01]  /*1b9d0*/  IMAD.MOV R22, RZ, RZ, -R22 ;  /* 0x000000ffff167224 */ /* 0x000fe200078e0a16 */
[----:B------:R-:W1:Y:S03]  /*1b9e0*/  LDCU UR18, c[0x0][0x3b0] ;  /* 0x00007600ff1277ac */ /* 0x000e660008000800 */
[----:B------:R-:W-:-:S02]  /*1b9f0*/  IMAD R189, R139, R22, R189 ;  /* 0x000000168bbd7224 */ /* 0x000fc400078e02bd */
[----:B--2---:R-:W-:Y:S01]  /*1ba00*/  IMAD R26, R229, UR26, RZ ;  /* 0x0000001ae51a7c24 */ /* 0x004fe2000f8e02ff */
[----:B------:R-:W-:Y:S01]  /*1ba10*/  ISETP.GT.U32.AND P6, PT, R139, R71, PT ;  /* 0x000000478b00720c */ /* 0x000fe20003fc4070 */
[----:B------:R-:W-:Y:S01]  /*1ba20*/  IMAD R22, R241, UR27, RZ ;  /* 0x0000001bf1167c24 */ /* 0x000fe2000f8e02ff */
[----:B------:R-:W2:Y:S02]  /*1ba30*/  LDCU UR27, c[0x0][0x3b0] ;  /* 0x00007600ff1b77ac */ /* 0x000ea40008000800 */
[----:B------:R-:W-:Y:S01]  /*1ba40*/  STL [R1+0x150], R26 ;  /* 0x0001501a01007387 */ /* 0x000fe20000100800 */
[----:B------:R-:W-:Y:S01]  /*1ba50*/  VIADD R229, R195, 0x1bd ;  /* 0x000001bdc3e57836 */ /* 0x000fe20000000000 */
[----:B------:R-:W1:Y:S02]  /*1ba60*/  LDCU UR26, c[0x0][0x3b0] ;  /* 0x00007600ff1a77ac */ /* 0x000e640008000800 */
[----:B------:R3:W-:Y:S02]  /*1ba70*/  STL [R1+0x1c8], R22 ;  /* 0x0001c81601007387 */ /* 0x0007e40000100800 */
[----:B---3--:R-:W-:-:S05]  /*1ba80*/  IABS R22, R231 ;  /* 0x000000e700167213 */ /* 0x008fca0000000000 */
[----:B------:R-:W-:Y:S01]  /*1ba90*/  IMAD.HI.U32 R24, R103, R22, RZ ;  /* 0x0000001667187227 */ /* 0x000fe200078e00ff */
[----:B------:R-:W-:Y:S04]  /*1baa0*/  STL [R1+0x5b94], R231 ;  /* 0x005b94e701007387 */ /* 0x000fe80000100800 */
[----:B------:R-:W-:Y:S01]  /*1bab0*/  IADD3 R24, PT, PT, -R24, RZ, RZ ;  /* 0x000000ff18187210 */ /* 0x000fe20007ffe1ff */
[----:B------:R-:W-:Y:S04]  /*1bac0*/  STL [R1+0x5b90], R198 ;  /* 0x005b90c601007387 */ /* 0x000fe80000100800 */
[----:B------:R-:W-:Y:S04]  /*1bad0*/  STL [R1+0x9c], R48 ;  /* 0x00009c3001007387 */ /* 0x000fe80000100800 */
[----:B------:R3:W-:Y:S02]  /*1bae0*/  STL [R1+0x134], R15 ;  /* 0x0001340f01007387 */ /* 0x0007e40000100800 */
[----:B---3--:R-:W-:-:S02]  /*1baf0*/  IMAD R15, R139, R24, R22 ;  /* 0x000000188b0f7224 */ /* 0x008fc400078e0216 */
[----:B------:R-:W-:Y:S02]  /*1bb00*/  IMAD R22, R242, UR34, RZ ;  /* 0x00000022f2167c24 */ /* 0x000fe4000f8e02ff */
[----:B------:R-:W-:Y:S02]  /*1bb10*/  @!P6 IMAD.IADD R71, R71, 0x1, -R139 ;  /* 0x000000014747e824 */ /* 0x000fe400078e0a8b */
[----:B------:R-:W-:Y:S01]  /*1bb20*/  IMAD.HI.U32 R26, R103, R27, RZ ;  /* 0x0000001b671a7227 */ /* 0x000fe200078e00ff */
[----:B------:R3:W-:Y:S01]  /*1bb30*/  STL [R1+0x1bc], R22 ;  /* 0x0001bc1601007387 */ /* 0x0007e20000100800 */
[C---:B------:R-:W-:Y:S01]  /*1bb40*/  SEL R48, R245.reuse, R21, !P1 ;  /* 0x00000015f5307207 */ /* 0x040fe20004800000 */
[----:B------:R-:W1:Y:S01]  /*1bb50*/  LDCU UR34, c[0x0][0x3b0] ;  /* 0x00007600ff2277ac */ /* 0x000e620008000800 */
[----:B---3--:R-:W-:Y:S01]  /*1bb60*/  SEL R22, R245, R216, !P1 ;  /* 0x000000d8f5167207 */ /* 0x008fe20004800000 */
[----:B------:R-:W-:Y:S01]  /*1bb70*/  IMAD R216, R5, UR35, RZ ;  /* 0x0000002305d87c24 */ /* 0x000fe2000f8e02ff */
[----:B------:R-:W-:Y:S01]  /*1bb80*/  IABS R68, R229 ;  /* 0x000000e500447213 */ /* 0x000fe20000000000 */
[----:B------:R-:W-:Y:S01]  /*1bb90*/  IMAD R24, R171, UR43, RZ ;  /* 0x0000002bab187c24 */ /* 0x000fe2000f8e02ff */
[----:B------:R-:W3:Y:S01]  /*1bba0*/  LDCU UR35, c[0x0][0x3b0] ;  /* 0x00007600ff2377ac */ /* 0x000ee20008000800 */
[----:B------:R-:W-:-:S02]  /*1bbb0*/  IMAD R5, R22, UR36, RZ ;  /* 0x0000002416057c24 */ /* 0x000fc4000f8e02ff */
[----:B------:R-:W-:Y:S01]  /*1bbc0*/  IMAD.HI.U32 R22, R103, R215, RZ ;  /* 0x000000d767167227 */ /* 0x000fe200078e00ff */
[----:B------:R-:W1:Y:S02]  /*1bbd0*/  LDCU UR36, c[0x0][0x3b0] ;  /* 0x00007600ff2477ac */ /* 0x000e640008000800 */
[----:B------:R2:W-:Y:S01]  /*1bbe0*/  STL [R1+0x30], R5 ;  /* 0x0000300501007387 */ /* 0x0005e20000100800 */
[----:B------:R-:W-:Y:S01]  /*1bbf0*/  IMAD.MOV R26, RZ, RZ, -R26 ;  /* 0x000000ffff1a7224 */ /* 0x000fe200078e0a1a */
[----:B------:R-:W1:Y:S01]  /*1bc00*/  LDCU UR43, c[0x0][0x3b0] ;  /* 0x00007600ff2b77ac */ /* 0x000e620008000800 */
[----:B--2---:R-:W-:Y:S01]  /*1bc10*/  IMAD R5, R227, UR37, RZ ;  /* 0x00000025e3057c24 */ /* 0x004fe2000f8e02ff */
[----:B------:R-:W2:Y:S04]  /*1bc20*/  LDCU UR37, c[0x0][0x3b0] ;  /* 0x00007600ff2577ac */ /* 0x000ea80008000800 */
[----:B------:R1:W-:Y:S04]  /*1bc30*/  STL [R1+0x118], R5 ;  /* 0x0001180501007387 */ /* 0x0003e80000100800 */
[----:B------:R-:W-:Y:S01]  /*1bc40*/  STL [R1+0x5b8c], R169 ;  /* 0x005b8ca901007387 */ /* 0x000fe20000100800 */
[----:B-1----:R-:W-:Y:S01]  /*1bc50*/  IMAD R5, R243, UR38, RZ ;  /* 0x00000026f3057c24 */ /* 0x002fe2000f8e02ff */
[----:B------:R-:W1:Y:S04]  /*1bc60*/  LDCU UR38, c[0x0][0x3b0] ;  /* 0x00007600ff2677ac */ /* 0x000e680008000800 */
[----:B------:R2:W-:Y:S02]  /*1bc70*/  STL [R1+0x1b4], R5 ;  /* 0x0001b40501007387 */ /* 0x0005e40000100800 */
[----:B--2---:R-:W-:-:S04]  /*1bc80*/  IMAD.HI.U32 R5, R103, R212, RZ ;  /* 0x000000d467057227 */ /* 0x004fc800078e00ff */
[----:B------:R-:W-:Y:S01]  /*1bc90*/  IMAD.MOV R5, RZ, RZ, -R5 ;  /* 0x000000ffff057224 */ /* 0x000fe200078e0a05 */
[----:B------:R-:W-:Y:S03]  /*1bca0*/  STL [R1+0x5b88], R114 ;  /* 0x005b887201007387 */ /* 0x000fe60000100800 */
[----:B------:R-:W-:Y:S01]  /*1bcb0*/  IMAD R212, R139, R5, R212 ;  /* 0x000000058bd47224 */ /* 0x000fe200078e02d4 */
[----:B------:R-:W2:Y:S01]  /*1bcc0*/  LDL.LU R38, [R1+0x5f98] ;  /* 0x005f980001267983 */ /* 0x000ea20000300800 */
[----:B------:R-:W-:Y:S01]  /*1bcd0*/  IMAD R5, R88, UR44, RZ ;  /* 0x0000002c58057c24 */ /* 0x000fe2000f8e02ff */
[----:B------:R-:W1:Y:S02]  /*1bce0*/  LDCU UR44, c[0x0][0x3b0] ;  /* 0x00007600ff2c77ac */ /* 0x000e640008000800 */
[----:B------:R-:W-:Y:S04]  /*1bcf0*/  STL [R1+0x28], R24 ;  /* 0x0000281801007387 */ /* 0x000fe80000100800 */
[----:B------:R3:W-:Y:S04]  /*1bd00*/  STL [R1+0x10c], R5 ;  /* 0x00010c0501007387 */ /* 0x0007e80000100800 */
[----:B------:R-:W4:Y:S04]  /*1bd10*/  LDL.LU R194, [R1+0x5f94] ;  /* 0x005f940001c27983 */ /* 0x000f280000300800 */
[----:B------:R-:W4:Y:S01]  /*1bd20*/  LDL.LU R204, [R1+0x5f90] ;  /* 0x005f900001cc7983 */ /* 0x000f220000300800 */
[----:B---3--:R-:W-:-:S02]  /*1bd30*/  IMAD.MOV.U32 R5, RZ, RZ, R64 ;  /* 0x000000ffff057224 */ /* 0x008fc400078e0040 */
[----:B------:R-:W-:Y:S02]  /*1bd40*/  IMAD.MOV.U32 R24, RZ, RZ, R66 ;  /* 0x000000ffff187224 */ /* 0x000fe400078e0042 */
[----:B------:R-:W-:Y:S01]  /*1bd50*/  @!P5 IMAD.MOV R5, RZ, RZ, -R5 ;  /* 0x000000ffff05d224 */ /* 0x000fe200078e0a05 */
[C---:B------:R-:W-:Y:S02]  /*1bd60*/  ISETP.GT.U32.AND P5, PT, R139.reuse, R67, PT ;  /* 0x000000438b00720c */ /* 0x040fe40003fa4070 */
[----:B------:R-:W-:Y:S02]  /*1bd70*/  @!P4 IADD3 R24, PT, PT, -R24, RZ, RZ ;  /* 0x000000ff1818c210 */ /* 0x000fe40007ffe1ff */
[----:B------:R-:W-:-:S09]  /*1bd80*/  ISETP.GT.U32.AND P4, PT, R139, R72, PT ;  /* 0x000000488b00720c */ /* 0x000fd20003f84070 */
[----:B------:R-:W-:Y:S01]  /*1bd90*/  @!P5 IMAD.IADD R67, R67, 0x1, -R139 ;  /* 0x000000014343d824 */ /* 0x000fe200078e0a8b */
[----:B------:R-:W-:-:S03]  /*1bda0*/  ISETP.GT.U32.AND P5, PT, R139, R74, PT ;  /* 0x0000004a8b00720c */ /* 0x000fc60003fa4070 */
[----:B------:R-:W-:Y:S01]  /*1bdb0*/  @!P4 IMAD.IADD R72, R72, 0x1, -R139 ;  /* 0x000000014848c824 */ /* 0x000fe200078e0a8b */
[----:B------:R-:W-:Y:S02]  /*1bdc0*/  ISETP.GE.AND P4, PT, R190, RZ, PT ;  /* 0x000000ffbe00720c */ /* 0x000fe40003f86270 */
[----:B------:R-:W-:-:S07]  /*1bdd0*/  MOV R190, R67 ;  /* 0x0000004300be7202 */ /* 0x000fce0000000f00 */
[----:B------:R-:W-:Y:S02]  /*1bde0*/  @!P5 IMAD.IADD R74, R74, 0x1, -R139 ;  /* 0x000000014a4ad824 */ /* 0x000fe400078e0a8b */
[----:B------:R-:W-:-:S03]  /*1bdf0*/  @!P3 IMAD.MOV R190, RZ, RZ, -R190 ;  /* 0x000000ffffbeb224 */ /* 0x000fc600078e0abe */
[C---:B------:R-:W-:Y:S01]  /*1be00*/  ISETP.GT.U32.AND P3, PT, R139.reuse, R74, PT ;  /* 0x0000004a8b00720c */ /* 0x040fe20003f64070 */
[----:B------:R-:W-:Y:S01]  /*1be10*/  @!P4 IMAD.MOV R70, RZ, RZ, -R70 ;  /* 0x000000ffff46c224 */ /* 0x000fe200078e0a46 */
[C---:B------:R-:W-:Y:S02]  /*1be20*/  ISETP.GT.U32.AND P4, PT, R139.reuse, R73, PT ;  /* 0x000000498b00720c */ /* 0x040fe40003f84070 */
[----:B------:R-:W-:-:S09]  /*1be30*/  ISETP.GT.U32.AND P5, PT, R139, R71, PT ;  /* 0x000000478b00720c */ /* 0x000fd20003fa4070 */
[--C-:B------:R-:W-:Y:S01]  /*1be40*/  @!P3 IMAD.IADD R74, R74, 0x1, -R139.reuse ;  /* 0x000000014a4ab824 */ /* 0x100fe200078e0a8b */
[----:B------:R-:W-:Y:S01]  /*1be50*/  ISETP.GT.U32.AND P3, PT, R139, R76, PT ;  /* 0x0000004c8b00720c */ /* 0x000fe20003f64070 */
[----:B------:R-:W-:Y:S01]  /*1be60*/  @!P4 IMAD.IADD R73, R73, 0x1, -R139 ;  /* 0x000000014949c824 */ /* 0x000fe200078e0a8b */
[----:B------:R-:W-:Y:S02]  /*1be70*/  ISETP.GT.U32.AND P4, PT, R139, R80, PT ;  /* 0x000000508b00720c */ /* 0x000fe40003f84070 */
[----:B------:R-:W-:Y:S02]  /*1be80*/  @!P5 IADD3 R71, PT, PT, R71, -R139, RZ ;  /* 0x8000008b4747d210 */ /* 0x000fe40007ffe0ff */
[----:B------:R-:W-:Y:S01]  /*1be90*/  ISETP.GE.AND P5, PT, R191, RZ, PT ;  /* 0x000000ffbf00720c */ /* 0x000fe20003fa6270 */
[----:B------:R-:W-:Y:S01]  /*1bea0*/  IMAD.MOV R22, RZ, RZ, -R22 ;  /* 0x000000ffff167224 */ /* 0x000fe200078e0a16 */
[----:B------:R-:W-:-:S05]  /*1beb0*/  ISETP.GT.U32.AND P6, PT, R139, R72, PT ;  /* 0x000000488b00720c */ /* 0x000fca0003fc4070 */
[--C-:B------:R-:W-:Y:S01]  /*1bec0*/  @!P3 IMAD.IADD R76, R76, 0x1, -R139.reuse ;  /* 0x000000014c4cb824 */ /* 0x100fe200078e0a8b */
[----:B------:R-:W-:Y:S01]  /*1bed0*/  ISETP.GE.AND P3, PT, R193, RZ, PT ;  /* 0x000000ffc100720c */ /* 0x000fe20003f66270 */
[----:B------:R-:W-:Y:S01]  /*1bee0*/  @!P4 IMAD.IADD R80, R80, 0x1, -R139 ;  /* 0x000000015050c824 */ /* 0x000fe200078e0a8b */
[----:B------:R-:W-:Y:S01]  /*1bef0*/  MOV R193, R71 ;  /* 0x0000004700c17202 */ /* 0x000fe20000000f00 */
[----:B------:R-:W-:-:S04]  /*1bf00*/  IMAD R215, R139, R22, R215 ;  /* 0x000000168bd77224 */ /* 0x000fc800078e02d7 */
[----:B------:R-:W-:Y:S01]  /*1bf10*/  @!P5 IMAD.MOV R193, RZ, RZ, -R193 ;  /* 0x000000ffffc1d224 */ /* 0x000fe200078e0ac1 */
[C---:B------:R-:W-:Y:S01]  /*1bf20*/  ISETP.GT.U32.AND P5, PT, R139.reuse, R80, PT ;  /* 0x000000508b00720c */ /* 0x040fe20003fa4070 */
[----:B------:R-:W-:Y:S02]  /*1bf30*/  IMAD R27, R139, R26, R27 ;  /* 0x0000001a8b1b7224 */ /* 0x000fe400078e021b */
[----:B------:R-:W-:Y:S02]  /*1bf40*/  IMAD R26, R246, UR48, RZ ;  /* 0x00000030f61a7c24 */ /* 0x000fe4000f8e02ff */
[----:B------:R-:W-:Y:S01]  /*1bf50*/  @!P6 IMAD.IADD R72, R72, 0x1, -R139 ;  /* 0x000000014848e824 */ /* 0x000fe200078e0a8b */
[----:B------:R-:W-:Y:S01]  /*1bf60*/  ISETP.GE.AND P6, PT, R210, RZ, PT ;  /* 0x000000ffd200720c */ /* 0x000fe20003fc6270 */
[----:B------:R-:W-:-:S06]  /*1bf70*/  VIADD R227, R195, 0x1c5 ;  /* 0x000001c5c3e37836 */ /* 0x000fcc0000000000 */
[----:B------:R-:W-:Y:S01]  /*1bf80*/  @!P5 IMAD.IADD R80, R80, 0x1, -R139 ;  /* 0x000000015050d824 */ /* 0x000fe200078e0a8b */
[----:B------:R-:W-:Y:S02]  /*1bf90*/  ISETP.GE.AND P5, PT, R209, RZ, PT ;  /* 0x000000ffd100720c */ /* 0x000fe40003fa6270 */
[C---:B--2---:R-:W-:Y:S01]  /*1bfa0*/  SEL R38, R245.reuse, R38, !P1 ;  /* 0x00000026f5267207 */ /* 0x044fe20004800000 */
[----:B------:R-:W-:Y:S01]  /*1bfb0*/  IMAD R30, R30, UR28, RZ ;  /* 0x0000001c1e1e7c24 */ /* 0x000fe2000f8e02ff */
[----:B----4-:R-:W-:-:S03]  /*1bfc0*/  SEL R204, R245, R204, !P1 ;  /* 0x000000ccf5cc7207 */ /* 0x010fc60004800000 */
[----:B------:R-:W-:Y:S01]  /*1bfd0*/  IMAD R22, R38, UR45, RZ ;  /* 0x0000002d26167c24 */ /* 0x000fe2000f8e02ff */
[----:B------:R-:W-:Y:S01]  /*1bfe0*/  ISETP.GT.U32.AND P4, PT, R139, R73, PT ;  /* 0x000000498b00720c */ /* 0x000fe20003f84070 */
[----:B------:R-:W-:Y:S01]  /*1bff0*/  IMAD R38, R119, UR49, RZ ;  /* 0x0000003177267c24 */ /* 0x000fe2000f8e02ff */
[C---:B------:R-:W-:Y:S01]  /*1c000*/  SEL R171, R245.reuse, R194, !P1 ;  /* 0x000000c2f5ab7207 */ /* 0x040fe20004800000 */
[----:B------:R-:W-:Y:S01]  /*1c010*/  IMAD.MOV.U32 R191, RZ, RZ, R72 ;  /* 0x000000ffffbf7224 */ /* 0x000fe200078e0048 */
[----:B------:R2:W-:Y:S01]  /*1c020*/  STL [R1+0x1ac], R22 ;  /* 0x0001ac1601007387 */ /* 0x0005e20000100800 */
[----:B------:R-:W-:Y:S01]  /*1c030*/  SEL R119, R245, R11, !P1 ;  /* 0x0000000bf5777207 */ /* 0x000fe20004800000 */
[----:B------:R-:W-:Y:S01]  /*1c040*/  IMAD R11, R205, UR53, RZ ;  /* 0x00000035cd0b7c24 */ /* 0x000fe2000f8e02ff */
[----:B------:R-:W-:Y:S01]  /*1c050*/  SEL R246, R245, R219, !P1 ;  /* 0x000000dbf5f67207 */ /* 0x000fe20004800000 */
[----:B------:R-:W-:Y:S01]  /*1c060*/  IMAD.MOV.U32 R201, RZ, RZ, R80 ;  /* 0x000000ffffc97224 */ /* 0x000fe200078e0050 */
[----:B------:R-:W3:Y:S04]  /*1c070*/  LDCU UR28, c[0x0][0x3b0] ;  /* 0x00007600ff1c77ac */ /* 0x000ee80008000800 */
[----:B------:R-:W-:Y:S01]  /*1c080*/  @!P4 IMAD.IADD R73, R73, 0x1, -R139 ;  /* 0x000000014949c824 */ /* 0x000fe200078e0a8b */
[----:B------:R-:W-:Y:S01]  /*1c090*/  SEL R190, R245, R190, !P1 ;  /* 0x000000bef5be7207 */ /* 0x000fe20004800000 */
[----:B--2---:R-:W-:Y:S01]  /*1c0a0*/  IMAD R22, R204, UR47, RZ ;  /* 0x0000002fcc167c24 */ /* 0x004fe2000f8e02ff */
[----:B------:R-:W2:Y:S04]  /*1c0b0*/  LDCU UR45, c[0x0][0x3b0] ;  /* 0x00007600ff2d77ac */ /* 0x000ea80008000800 */
[----:B------:R4:W-:Y:S01]  /*1c0c0*/  STL [R1+0x24], R22 ;  /* 0x0000241601007387 */ /* 0x0009e20000100800 */
[----:B------:R-:W-:Y:S01]  /*1c0d0*/  @!P6 IMAD.MOV R191, RZ, RZ, -R191 ;  /* 0x000000ffffbfe224 */ /* 0x000fe200078e0abf */
[----:B------:R-:W1:Y:S02]  /*1c0e0*/  LDCU UR49, c[0x0][0x3b0] ;  /* 0x00007600ff3177ac */ /* 0x000e640008000800 */
[----:B------:R-:W-:Y:S01]  /*1c0f0*/  STL [R1+0x5b84], R229 ;  /* 0x005b84e501007387 */ /* 0x000fe20000100800 */
[----:B------:R-:W-:Y:S01]  /*1c100*/  IMAD.MOV.U32 R194, RZ, RZ, R74 ;  /* 0x000000ffffc27224 */ /* 0x000fe200078e004a */
[----:B------:R-:W-:Y:S01]  /*1c110*/  ISETP.GT.U32.AND P4, PT, R139, R86, PT ;  /* 0x000000568b00720c */ /* 0x000fe20003f84070 */
[----:B------:R-:W-:Y:S01]  /*1c120*/  IMAD.MOV.U32 R199, RZ, RZ, R73 ;  /* 0x000000ffffc77224 */ /* 0x000fe200078e0049 */
[----:B------:R-:W-:Y:S01]  /*1c130*/  STL [R1+0x5b80], R211 ;  /* 0x005b80d301007387 */ /* 0x000fe20000100800 */
[----:B------:R-:W-:Y:S01]  /*1c140*/  VIADD R219, R195, 0x1c6 ;  /* 0x000001c6c3db7836 */ /* 0x000fe20000000000 */
[----:B------:R-:W1:Y:S02]  /*1c150*/  LDCU UR47, c[0x0][0x3b0] ;  /* 0x00007600ff2f77ac */ /* 0x000e640008000800 */
[----:B------:R-:W-:Y:S01]  /*1c160*/  STL [R1+0xfc], R26 ;  /* 0x0000fc1a01007387 */ /* 0x000fe20000100800 */
[----:B------:R-:W-:Y:S01]  /*1c170*/  IMAD R171, R171, UR46, RZ ;  /* 0x0000002eabab7c24 */ /* 0x000fe2000f8e02ff */
[----:B------:R-:W-:Y:S01]  /*1c180*/  ISETP.GT.U32.AND P6, PT, R139, R76, PT ;  /* 0x0000004c8b00720c */ /* 0x000fe20003fc4070 */
[----:B------:R-:W-:Y:S01]  /*1c190*/  @!P3 IMAD.MOV R194, RZ, RZ, -R194 ;  /* 0x000000ffffc2b224 */ /* 0x000fe200078e0ac2 */
[----:B------:R-:W2:Y:S01]  /*1c1a0*/  LDL.LU R210, [R1+0x5f8c] ;  /* 0x005f8c0001d27983 */ /* 0x000ea20000300800 */
[----:B------:R-:W-:Y:S01]  /*1c1b0*/  IMAD R85, R85, UR29, RZ ;  /* 0x0000001d55557c24 */ /* 0x000fe2000f8e02ff */
[----:B------:R-:W-:Y:S01]  /*1c1c0*/  ISETP.GT.U32.AND P3, PT, R139, R81, PT ;  /* 0x000000518b00720c */ /* 0x000fe20003f64070 */
[--C-:B------:R-:W-:Y:S01]  /*1c1d0*/  @!P4 IMAD.IADD R86, R86, 0x1, -R139.reuse ;  /* 0x000000015656c824 */ /* 0x100fe200078e0a8b */
[----:B------:R-:W-:Y:S01]  /*1c1e0*/  STL [R1+0x19c], R38 ;  /* 0x00019c2601007387 */ /* 0x000fe20000100800 */
[----:B------:R-:W-:Y:S01]  /*1c1f0*/  @!P5 IADD3 R199, PT, PT, -R199, RZ, RZ ;  /* 0x000000ffc7c7d210 */ /* 0x000fe20007ffe1ff */
[----:B------:R-:W-:Y:S01]  /*1c200*/  IMAD R47, R47, UR35, RZ ;  /* 0x000000232f2f7c24 */ /* 0x000fe2000f8e02ff */
[----:B------:R-:W-:Y:S01]  /*1c210*/  IABS R72, R219 ;  /* 0x000000db00487213 */ /* 0x000fe20000000000 */
[----:B------:R1:W-:Y:S01]  /*1c220*/  STL [R1+0xf4], R11 ;  /* 0x0000f40b01007387 */ /* 0x0003e20000100800 */
[----:B----4-:R-:W-:Y:S01]  /*1c230*/  IABS R22, R211 ;  /* 0x000000d300167213 */ /* 0x010fe20000000000 */
[----:B------:R-:W-:Y:S01]  /*1c240*/  VIADD R74, R195, 0x1cd ;  /* 0x000001cdc34a7836 */ /* 0x000fe20000000000 */
[----:B------:R-:W-:Y:S01]  /*1c250*/  @!P6 IADD3 R76, PT, PT, R76, -R139, RZ ;  /* 0x8000008b4c4ce210 */ /* 0x000fe20007ffe0ff */
[----:B------:R-:W4:Y:S01]  /*1c260*/  LDL.LU R209, [R1+0x5f88] ;  /* 0x005f880001d17983 */ /* 0x000f220000300800 */
[----:B------:R-:W-:Y:S01]  /*1c270*/  ISETP.GT.U32.AND P6, PT, R139, R87, PT ;  /* 0x000000578b00720c */ /* 0x000fe20003fc4070 */
[----:B------:R-:W1:Y:S01]  /*1c280*/  LDCU UR46, c[0x0][0x3b0] ;  /* 0x00007600ff2e77ac */ /* 0x000e620008000800 */
[----:B------:R-:W-:Y:S01]  /*1c290*/  @!P3 IMAD.IADD R81, R81, 0x1, -R139 ;  /* 0x000000015151b824 */ /* 0x000fe200078e0a8b */
[----:B------:R-:W-:-:S02]  /*1c2a0*/  ISETP.GE.AND P4, PT, R32, RZ, PT ;  /* 0x000000ff2000720c */ /* 0x000fc40003f86270 */
[----:B------:R-:W-:Y:S01]  /*1c2b0*/  ISETP.GE.AND P3, PT, R234, RZ, PT ;  /* 0x000000ffea00720c */ /* 0x000fe20003f66270 */
[----:B------:R-:W-:Y:S01]  /*1c2c0*/  IMAD R246, R246, UR52, RZ ;  /* 0x00000034f6f67c24 */ /* 0x000fe2000f8e02ff */
[----:B------:R-:W-:Y:S01]  /*1c2d0*/  ISETP.GT.U32.AND P5, PT, R139, R81, PT ;  /* 0x000000518b00720c */ /* 0x000fe20003fa4070 */
[----:B------:R-:W1:Y:S01]  /*1c2e0*/  LDCU UR29, c[0x0][0x3b0] ;  /* 0x00007600ff1d77ac */ /* 0x000e620008000800 */
[----:B------:R-:W-:Y:S01]  /*1c2f0*/  SEL R80, R245, R168, !P1 ;  /* 0x000000a8f5507207 */ /* 0x000fe20004800000 */
[----:B------:R-:W1:Y:S03]  /*1c300*/  LDCU UR35, c[0x0][0x3b0] ;  /* 0x00007600ff2377ac */ /* 0x000e660008000800 */
[----:B------:R-:W-:Y:S02]  /*1c310*/  @!P6 IMAD.IADD R87, R87, 0x1, -R139 ;  /* 0x000000015757e824 */ /* 0x000fe400078e0a8b */
[----:B------:R-:W-:Y:S01]  /*1c320*/  IMAD.MOV.U32 R200, RZ, RZ, R76 ;  /* 0x000000ffffc87224 */ /* 0x000fe200078e004c */
[----:B------:R-:W1:Y:S02]  /*1c330*/  LDCU UR52, c[0x0][0x3b0] ;  /* 0x00007600ff3477ac */ /* 0x000e640008000800 */
[C---:B------:R-:W-:Y:S01]  /*1c340*/  ISETP.GT.U32.AND P6, PT, R139.reuse, R87, PT ;  /* 0x000000578b00720c */ /* 0x040fe20003fc4070 */
[----:B------:R-:W-:Y:S01]  /*1c350*/  @!P4 IMAD.MOV R201, RZ, RZ, -R201 ;  /* 0x000000ffffc9c224 */ /* 0x000fe200078e0ac9 */
[----:B------:R-:W-:Y:S01]  /*1c360*/  ISETP.GT.U32.AND P4, PT, R139, R97, PT ;  /* 0x000000618b00720c */ /* 0x000fe20003f84070 */
[----:B------:R-:W-:Y:S01]  /*1c370*/  @!P5 IMAD.IADD R81, R81, 0x1, -R139 ;  /* 0x000000015151d824 */ /* 0x000fe200078e0a8b */
[C---:B------:R-:W-:Y:S01]  /*1c380*/  ISETP.GT.U32.AND P5, PT, R139.reuse, R98, PT ;  /* 0x000000628b00720c */ /* 0x040fe20003fa4070 */
[----:B------:R-:W-:Y:S01]  /*1c390*/  @!P3 IMAD.MOV R200, RZ, RZ, -R200 ;  /* 0x000000ffffc8b224 */ /* 0x000fe200078e0ac8 */
[----:B------:R-:W-:Y:S01]  /*1c3a0*/  ISETP.GT.U32.AND P3, PT, R139, R86, PT ;  /* 0x000000568b00720c */ /* 0x000fe20003f64070 */
[----:B------:R-:W-:Y:S01]  /*1c3b0*/  IMAD R77, R77, UR8, RZ ;  /* 0x000000084d4d7c24 */ /* 0x000fe2000f8e02ff */
[----:B------:R-:W2:Y:S01]  /*1c3c0*/  LDCU UR8, c[0x0][0x3b0] ;  /* 0x00007600ff0877ac */ /* 0x000ea20008000800 */
[----:B------:R-:W-:-:S02]  /*1c3d0*/  IMAD R107, R107, UR57, RZ ;  /* 0x000000396b6b7c24 */ /* 0x000fc4000f8e02ff */
[----:B------:R-:W-:Y:S01]  /*1c3e0*/  IMAD R119, R119, UR51, RZ ;  /* 0x0000003377777c24 */ /* 0x000fe2000f8e02ff */
[----:B------:R-:W2:Y:S01]  /*1c3f0*/  LDCU UR57, c[0x0][0x3b0] ;  /* 0x00007600ff3977ac */ /* 0x000ea20008000800 */
[--C-:B------:R-:W-:Y:S01]  /*1c400*/  @!P6 IMAD.IADD R87, R87, 0x1, -R139.reuse ;  /* 0x000000015757e824 */ /* 0x100fe200078e0a8b */
[----:B------:R-:W-:Y:S01]  /*1c410*/  ISETP.GT.U32.AND P6, PT, R139, R100, PT ;  /* 0x000000648b00720c */ /* 0x000fe20003fc4070 */
[--C-:B------:R-:W-:Y:S01]  /*1c420*/  @!P4 IMAD.IADD R97, R97, 0x1, -R139.reuse ;  /* 0x000000016161c824 */ /* 0x100fe200078e0a8b */
[----:B------:R-:W-:Y:S01]  /*1c430*/  ISETP.GE.AND P4, PT, R42, RZ, PT ;  /* 0x000000ff2a00720c */ /* 0x000fe20003f86270 */
[--C-:B------:R-:W-:Y:S01]  /*1c440*/  @!P5 IMAD.IADD R98, R98, 0x1, -R139.reuse ;  /* 0x000000016262d824 */ /* 0x100fe200078e0a8b */
[----:B------:R-:W-:Y:S01]  /*1c450*/  ISETP.GE.AND P5, PT, R206, RZ, PT ;  /* 0x000000ffce00720c */ /* 0x000fe20003fa6270 */
[----:B-1----:R-:W-:Y:S01]  /*1c460*/  IMAD R11, R16, UR77, RZ ;  /* 0x0000004d100b7c24 */ /* 0x002fe2000f8e02ff */
[----:B------:R-:W-:Y:S01]  /*1c470*/  @!P3 IADD3 R86, PT, PT, R86, -R139, RZ ;  /* 0x8000008b5656b210 */ /* 0x000fe20007ffe0ff */
[C---:B------:R-:W-:Y:S01]  /*1c480*/  VIADD R32, R195.reuse, 0x1bf ;  /* 0x000001bfc3207836 */ /* 0x040fe20000000000 */
[----:B------:R-:W1:Y:S02]  /*1c490*/  LDCU UR51, c[0x0][0x3b0] ;  /* 0x00007600ff3377ac */ /* 0x000e640008000800 */
[----:B------:R-:W-:Y:S01]  /*1c4a0*/  MOV R205, R86 ;  /* 0x0000005600cd7202 */ /* 0x000fe20000000f00 */
[----:B------:R-:W-:Y:S01]  /*1c4b0*/  VIADD R234, R195, 0x1c1 ;  /* 0x000001c1c3ea7836 */ /* 0x000fe20000000000 */
[----:B------:R-:W1:Y:S01]  /*1c4c0*/  LDCU UR48, c[0x0][0x3b0] ;  /* 0x00007600ff3077ac */ /* 0x000e620008000800 */
[----:B------:R-:W-:-:S02]  /*1c4d0*/  @!P6 IMAD.IADD R100, R100, 0x1, -R139 ;  /* 0x000000016464e824 */ /* 0x000fc400078e0a8b */
[----:B------:R-:W-:Y:S01]  /*1c4e0*/  @!P4 IMAD.MOV R205, RZ, RZ, -R205 ;  /* 0x000000ffffcdc224 */ /* 0x000fe200078e0acd */
[----:B------:R-:W-:Y:S01]  /*1c4f0*/  ISETP.GT.U32.AND P4, PT, R139, R98, PT ;  /* 0x000000628b00720c */ /* 0x000fe20003f84070 */
[----:B------:R-:W-:Y:S01]  /*1c500*/  VIADD R76, R195, 0x1c4 ;  /* 0x000001c4c34c7836 */ /* 0x000fe20000000000 */
[----:B------:R-:W-:Y:S01]  /*1c510*/  ISETP.GT.U32.AND P6, PT, R139, R100, PT ;  /* 0x000000648b00720c */ /* 0x000fe20003fc4070 */
[----:B------:R1:W-:Y:S01]  /*1c520*/  STL [R1+0x18c], R11 ;  /* 0x00018c0b01007387 */ /* 0x0003e20000100800 */
[----:B------:R-:W-:Y:S01]  /*1c530*/  ISETP.GE.AND P3, PT, R28, RZ, PT ;  /* 0x000000ff1c00720c */ /* 0x000fe20003f66270 */
[----:B------:R-:W-:Y:S01]  /*1c540*/  IMAD R197, R197, UR42, RZ ;  /* 0x0000002ac5c57c24 */ /* 0x000fe2000f8e02ff */
[----:B------:R-:W1:Y:S01]  /*1c550*/  LDCU UR77, c[0x0][0x3b0] ;  /* 0x00007600ff4d77ac */ /* 0x000e620008000800 */
[----:B------:R-:W-:Y:S01]  /*1c560*/  STL [R1+0x5b7c], R32 ;  /* 0x005b7c2001007387 */ /* 0x000fe20000100800 */
[----:B------:R-:W-:Y:S02]  /*1c570*/  IMAD R48, R48, UR55, RZ ;  /* 0x0000003730307c24 */ /* 0x000fe4000f8e02ff */
[----:B------:R-:W-:Y:S01]  /*1c580*/  IMAD R104, R104, UR30, RZ ;  /* 0x0000001e68687c24 */ /* 0x000fe2000f8e02ff */
[----:B------:R-:W-:Y:S01]  /*1c590*/  STL [R1+0x5b78], R234 ;  /* 0x005b78ea01007387 */ /* 0x000fe20000100800 */
[----:B------:R-:W-:Y:S01]  /*1c5a0*/  IMAD R251, R251, UR73, RZ ;  /* 0x00000049fbfb7c24 */ /* 0x000fe2000f8e02ff */
[----:B------:R-:W1:Y:S01]  /*1c5b0*/  LDCU UR53, c[0x0][0x3b0] ;  /* 0x00007600ff3577ac */ /* 0x000e620008000800 */
[--C-:B------:R-:W-:Y:S01]  /*1c5c0*/  @!P4 IMAD.IADD R98, R98, 0x1, -R139.reuse ;  /* 0x000000016262c824 */ /* 0x100fe200078e0a8b */
[----:B------:R-:W3:Y:S01]  /*1c5d0*/  LDL.LU R28, [R1+0x5f84] ;  /* 0x005f8400011c7983 */ /* 0x000ee20000300800 */
[----:B------:R-:W-:Y:S01]  /*1c5e0*/  ISETP.GE.AND P4, PT, R44, RZ, PT ;  /* 0x000000ff2c00720c */ /* 0x000fe20003f86270 */
[----:B------:R-:W-:Y:S01]  /*1c5f0*/  @!P6 IMAD.IADD R100, R100, 0x1, -R139 ;  /* 0x000000016464e824 */ /* 0x000fe200078e0a8b */
[----:B----4-:R-:W-:Y:S01]  /*1c600*/  SEL R64, R245, R209, !P1 ;  /* 0x000000d1f5407207 */ /* 0x010fe20004800000 */
[----:B------:R-:W-:Y:S01]  /*1c610*/  IMAD.MOV.U32 R209, RZ, RZ, R87 ;  /* 0x000000ffffd17224 */ /* 0x000fe200078e0057 */
[----:B------:R-:W4:Y:S01]  /*1c620*/  LDL.LU R42, [R1+0x5f80] ;  /* 0x005f8000012a7983 */ /* 0x000f220000300800 */
[----:B------:R-:W-:Y:S01]  /*1c630*/  IMAD.MOV.U32 R204, RZ, RZ, R81 ;  /* 0x000000ffffcc7224 */ /* 0x000fe200078e0051 */
[----:B-1----:R-:W-:Y:S01]  /*1c640*/  IABS R11, R32 ;  /* 0x00000020000b7213 */ /* 0x002fe20000000000 */
[----:B------:R-:W-:Y:S01]  /*1c650*/  @!P5 IMAD.MOV R209, RZ, RZ, -R209 ;  /* 0x000000ffffd1d224 */ /* 0x000fe200078e0ad1 */
[----:B------:R-:W-:Y:S01]  /*1c660*/  ISETP.GT.U32.AND P5, PT, R139, R99, PT ;  /* 0x000000638b00720c */ /* 0x000fe20003fa4070 */
[----:B------:R-:W3:Y:S01]  /*1c670*/  LDL.LU R206, [R1+0x5f7c] ;  /* 0x005f7c0001ce7983 */ /* 0x000ee20000300800 */
[----:B------:R-:W-:Y:S01]  /*1c680*/  ISETP.GE.AND P6, PT, R93, RZ, PT ;  /* 0x000000ff5d00720c */ /* 0x000fe20003fc6270 */
[----:B------:R-:W-:Y:S01]  /*1c690*/  IMAD.MOV.U32 R67, RZ, RZ, R22 ;  /* 0x000000ffff437224 */ /* 0x000fe200078e0016 */
[----:B------:R-:W-:Y:S01]  /*1c6a0*/  IABS R16, R234 ;  /* 0x000000ea00107213 */ /* 0x000fe20000000000 */
[----:B------:R-:W3:Y:S01]  /*1c6b0*/  LDL.LU R44, [R1+0x5f78] ;  /* 0x005f7800012c7983 */ /* 0x000ee20000300800 */
[----:B------:R-:W-:-:S02]  /*1c6c0*/  IABS R71, R76 ;  /* 0x0000004c00477213 */ /* 0x000fc40000000000 */
[----:B--2---:R-:W-:Y:S01]  /*1c6d0*/  SEL R210, R245, R210, !P1 ;  /* 0x000000d2f5d27207 */ /* 0x004fe20004800000 */
[----:B------:R-:W2:Y:S01]  /*1c6e0*/  LDL.LU R93, [R1+0x5f74] ;  /* 0x005f7400015d7983 */ /* 0x000ea20000300800 */
[----:B------:R-:W-:Y:S01]  /*1c6f0*/  VIADD R168, R195, 0x1fb ;  /* 0x000001fbc3a87836 */ /* 0x000fe20000000000 */
[----:B------:R-:W-:Y:S01]  /*1c700*/  SEL R205, R245, R205, !P1 ;  /* 0x000000cdf5cd7207 */ /* 0x000fe20004800000 */
[----:B------:R-:W-:Y:S01]  /*1c710*/  IMAD R80, R80, UR15, RZ ;  /* 0x0000000f50507c24 */ /* 0x000fe2000f8e02ff */
[----:B------:R-:W-:Y:S01]  /*1c720*/  STL [R1+0x5b74], R76 ;  /* 0x005b744c01007387 */ /* 0x000fe20000100800 */
[----:B------:R-:W-:Y:S01]  /*1c730*/  @!P5 IMAD.IADD R99, R99, 0x1, -R139 ;  /* 0x000000016363d824 */ /* 0x000fe200078e0a8b */
[----:B------:R-:W-:Y:S01]  /*1c740*/  ISETP.GE.AND P5, PT, R141, RZ, PT ;  /* 0x000000ff8d00720c */ /* 0x000fe20003fa6270 */
[----:B------:R-:W-:Y:S01]  /*1c750*/  @!P3 IMAD.MOV R204, RZ, RZ, -R204 ;  /* 0x000000ffffccb224 */ /* 0x000fe200078e0acc */
[----:B------:R-:W-:Y:S01]  /*1c760*/  STL [R1+0x5b70], R227 ;  /* 0x005b70e301007387 */ /* 0x000fe20000100800 */
[----:B------:R-:W-:Y:S01]  /*1c770*/  IMAD.HI.U32 R21, R103, R11, RZ ;  /* 0x0000000b67157227 */ /* 0x000fe200078e00ff */
[----:B------:R-:W-:Y:S01]  /*1c780*/  SEL R87, R245, R9, !P1 ;  /* 0x00000009f5577207 */ /* 0x000fe20004800000 */
[----:B------:R-:W1:Y:S01]  /*1c790*/  LDCU UR15, c[0x0][0x3b0] ;  /* 0x00007600ff0f77ac */ /* 0x000e620008000800 */
[----:B------:R-:W2:Y:S01]  /*1c7a0*/  LDL.LU R141, [R1+0x5f70] ;  /* 0x005f7000018d7983 */ /* 0x000ea20000300800 */
[----:B------:R-:W-:Y:S01]  /*1c7b0*/  ISETP.GT.U32.AND P3, PT, R139, R97, PT ;  /* 0x000000618b00720c */ /* 0x000fe20003f64070 */
[----:B------:R-:W1:Y:S01]  /*1c7c0*/  LDCU UR42, c[0x0][0x3b0] ;  /* 0x00007600ff2a77ac */ /* 0x000e620008000800 */
[----:B------:R-:W1:Y:S01]  /*1c7d0*/  LDCU UR55, c[0x0][0x3b0] ;  /* 0x00007600ff3777ac */ /* 0x000e620008000800 */
[----:B------:R-:W1:Y:S10]  /*1c7e0*/  LDCU UR30, c[0x0][0x3b0] ;  /* 0x00007600ff1e77ac */ /* 0x000e740008000800 */
[----:B------:R-:W-:Y:S01]  /*1c7f0*/  @!P3 IADD3 R97, PT, PT, R97, -R139, RZ ;  /* 0x8000008b6161b210 */ /* 0x000fe20007ffe0ff */
[----:B------:R-:W1:Y:S01]  /*1c800*/  LDCU UR73, c[0x0][0x3b0] ;  /* 0x00007600ff4977ac */ /* 0x000e620008000800 */
[----:B------:R-:W-:-:S02]  /*1c810*/  ISETP.GT.U32.AND P3, PT, R139, R144, PT ;  /* 0x000000908b00720c */ /* 0x000fc40003f64070 */
[----:B------:R-:W-:Y:S02]  /*1c820*/  @!P4 IADD3 R97, PT, PT, -R97, RZ, RZ ;  /* 0x000000ff6161c210 */ /* 0x000fe40007ffe1ff */
[C---:B------:R-:W-:Y:S01]  /*1c830*/  ISETP.GT.U32.AND P4, PT, R139.reuse, R99, PT ;  /* 0x000000638b00720c */ /* 0x040fe20003f84070 */
[----:B------:R-:W-:Y:S01]  /*1c840*/  @!P5 IMAD.MOV R100, RZ, RZ, -R100 ;  /* 0x000000ffff64d224 */ /* 0x000fe200078e0a64 */
[----:B------:R-:W-:-:S07]  /*1c850*/  ISETP.GT.U32.AND P5, PT, R139, R145, PT ;  /* 0x000000918b00720c */ /* 0x000fce0003fa4070 */
[----:B------:R-:W-:-:S05]  /*1c860*/  @!P3 IMAD.IADD R144, R144, 0x1, -R139 ;  /* 0x000000019090b824 */ /* 0x000fca00078e0a8b */
[----:B------:R-:W-:Y:S01]  /*1c870*/  ISETP.GT.U32.AND P3, PT, R139, R144, PT ;  /* 0x000000908b00720c */ /* 0x000fe20003f64070 */
[--C-:B------:R-:W-:Y:S01]  /*1c880*/  @!P4 IMAD.IADD R99, R99, 0x1, -R139.reuse ;  /* 0x000000016363c824 */ /* 0x100fe200078e0a8b */
[----:B------:R-:W-:Y:S01]  /*1c890*/  ISETP.GT.U32.AND P4, PT, R139, R151, PT ;  /* 0x000000978b00720c */ /* 0x000fe20003f84070 */
[----:B------:R-:W-:-:S10]  /*1c8a0*/  @!P5 IMAD.IADD R145, R145, 0x1, -R139 ;  /* 0x000000019191d824 */ /* 0x000fd400078e0a8b */
[----:B------:R-:W-:Y:S02]  /*1c8b0*/  @!P3 IADD3 R144, PT, PT, R144, -R139, RZ ;  /* 0x8000008b9090b210 */ /* 0x000fe40007ffe0ff */
[----:B------:R-:W-:Y:S01]  /*1c8c0*/  ISETP.GT.U32.AND P3, PT, R139, R152, PT ;  /* 0x000000988b00720c */ /* 0x000fe20003f64070 */
[----:B------:R-:W-:Y:S01]  /*1c8d0*/  @!P4 IMAD.IADD R151, R151, 0x1, -R139 ;  /* 0x000000019797c824 */ /* 0x000fe200078e0a8b */
[----:B------:R-:W-:Y:S01]  /*1c8e0*/  ISETP.GT.U32.AND P4, PT, R139, R145, PT ;  /* 0x000000918b00720c */ /* 0x000fe20003f84070 */
[----:B------:R-:W-:Y:S01]  /*1c8f0*/  IMAD.MOV R21, RZ, RZ, -R21 ;  /* 0x000000ffff157224 */ /* 0x000fe200078e0a15 */
[----:B------:R-:W-:-:S09]  /*1c900*/  ISETP.GE.AND P5, PT, R108, RZ, PT ;  /* 0x000000ff6c00720c */ /* 0x000fd20003fa6270 */
[----:B------:R-:W-:Y:S02]  /*1c910*/  @!P3 IMAD.IADD R152, R152, 0x1, -R139 ;  /* 0x000000019898b824 */ /* 0x000fe400078e0a8b */
[----:B------:R-:W-:Y:S02]  /*1c920*/  @!P4 IADD3 R145, PT, PT, R145, -R139, RZ ;  /* 0x8000008b9191c210 */ /* 0x000fe40007ffe0ff */
[C---:B------:R-:W-:Y:S02]  /*1c930*/  ISETP.GT.U32.AND P4, PT, R139.reuse, R156, PT ;  /* 0x0000009c8b00720c */ /* 0x040fe40003f84070 */
[C---:B------:R-:W-:Y:S01]  /*1c940*/  ISETP.GT.U32.AND P3, PT, R139.reuse, R152, PT ;  /* 0x000000988b00720c */ /* 0x040fe20003f64070 */
[----:B------:R-:W-:Y:S02]  /*1c950*/  IMAD R11, R139, R21, R11 ;  /* 0x000000158b0b7224 */ /* 0x000fe400078e020b */
[----:B------:R-:W-:Y:S01]  /*1c960*/  @!P6 IMAD.MOV R98, RZ, RZ, -R98 ;  /* 0x000000ffff62e224 */ /* 0x000fe200078e0a62 */
[----:B------:R-:W-:Y:S01]  /*1c970*/  ISETP.GE.AND P6, PT, R101, RZ, PT ;  /* 0x000000ff6500720c */ /* 0x000fe20003fc6270 */
[----:B------:R-:W-:Y:S01]  /*1c980*/  @!P5 IMAD.MOV R144, RZ, RZ, -R144 ;  /* 0x000000ffff90d224 */ /* 0x000fe200078e0a90 */
[----:B------:R-:W-:-:S05]  /*1c990*/  ISETP.GE.AND P5, PT, R149, RZ, PT ;  /* 0x000000ff9500720c */ /* 0x000fca0003fa6270 */
[--C-:B------:R-:W-:Y:S02]  /*1c9a0*/  @!P4 IMAD.IADD R156, R156, 0x1, -R139.reuse ;  /* 0x000000019c9cc824 */ /* 0x100fe400078e0a8b */
[----:B------:R-:W-:Y:S01]  /*1c9b0*/  @!P3 IMAD.IADD R152, R152, 0x1, -R139 ;  /* 0x000000019898b824 */ /* 0x000fe200078e0a8b */
[----:B------:R-:W-:Y:S02]  /*1c9c0*/  ISETP.GE.AND P3, PT, R94, RZ, PT ;  /* 0x000000ff5e00720c */ /* 0x000fe40003f66270 */
[----:B------:R-:W-:Y:S02]  /*1c9d0*/  ISETP.GE.AND P4, PT, R138, RZ, PT ;  /* 0x000000ff8a00720c */ /* 0x000fe40003f86270 */
[----:B---3--:R-:W-:-:S05]  /*1c9e0*/  SEL R44, R245, R44, !P1 ;  /* 0x0000002cf52c7207 */ /* 0x008fca0004800000 */
[----:B------:R-:W-:Y:S01]  /*1c9f0*/  IMAD R21, R44, UR59, RZ ;  /* 0x0000003b2c157c24 */ /* 0x000fe2000f8e02ff */
[----:B--2---:R-:W-:-:S04]  /*1ca00*/  SEL R141, R245, R141, !P1 ;  /* 0x0000008df58d7207 */ /* 0x004fc80004800000 */
[----:B------:R2:W-:Y:S01]  /*1ca10*/  STL [R1+0xe0], R21 ;  /* 0x0000e01501007387 */ /* 0x0005e20000100800 */
[----:B------:R-:W-:Y:S02]  /*1ca20*/  IMAD.MOV.U32 R10, RZ, RZ, R16 ;  /* 0x000000ffff0a7224 */ /* 0x000fe400078e0010 */
[----:B------:R-:W-:Y:S01]  /*1ca30*/  @!P6 IMAD.MOV R99, RZ, RZ, -R99 ;  /* 0x000000ffff63e224 */ /* 0x000fe200078e0a63 */
[----:B------:R-:W3:Y:S01]  /*1ca40*/  LDL.LU R101, [R1+0x5f6c] ;  /* 0x005f6c0001657983 */ /* 0x000ee20000300800 */
[----:B------:R-:W-:Y:S02]  /*1ca50*/  IMAD R38, R141, UR60, RZ ;  /* 0x0000003c8d267c24 */ /* 0x000fe4000f8e02ff */
[----:B------:R-:W-:Y:S01]  /*1ca60*/  IMAD.HI.U32 R26, R103, R67, RZ ;  /* 0x00000043671a7227 */ /* 0x000fe200078e00ff */
[----:B------:R-:W-:Y:S01]  /*1ca70*/  SEL R88, R245, R28, !P1 ;  /* 0x0000001cf5587207 */ /* 0x000fe20004800000 */
[----:B------:R-:W1:Y:S01]  /*1ca80*/  LDCU UR60, c[0x0][0x3b0] ;  /* 0x00007600ff3c77ac */ /* 0x000e620008000800 */
[----:B------:R-:W-:Y:S01]  /*1ca90*/  STL [R1+0x168], R38 ;  /* 0x0001682601007387 */ /* 0x000fe20000100800 */
[----:B------:R-:W-:-:S02]  /*1caa0*/  @!P4 IMAD.MOV R152, RZ, RZ, -R152 ;  /* 0x000000ffff98c224 */ /* 0x000fc400078e0a98 */
[----:B------:R-:W-:Y:S01]  /*1cab0*/  @!P5 IMAD.MOV R145, RZ, RZ, -R145 ;  /* 0x000000ffff91d224 */ /* 0x000fe200078e0a91 */
[----:B------:R-:W3:Y:S01]  /*1cac0*/  LDL.LU R108, [R1+0x5f68] ;  /* 0x005f6800016c7983 */ /* 0x000ee20000300800 */
[----:B------:R-:W-:Y:S01]  /*1cad0*/  SEL R243, R245, R206, !P1 ;  /* 0x000000cef5f37207 */ /* 0x000fe20004800000 */
[----:B------:R-:W-:Y:S01]  /*1cae0*/  IMAD.HI.U32 R22, R103, R68, RZ ;  /* 0x0000004467167227 */ /* 0x000fe200078e00ff */
[C---:B----4-:R-:W-:Y:S01]  /*1caf0*/  SEL R242, R245.reuse, R42, !P1 ;  /* 0x0000002af5f27207 */ /* 0x050fe20004800000 */
[----:B------:R-:W4:Y:S01]  /*1cb00*/  LDL.LU R149, [R1+0x5f64] ;  /* 0x005f640001957983 */ /* 0x000f220000300800 */
[C---:B------:R-:W-:Y:S02]  /*1cb10*/  SEL R66, R245.reuse, R93, !P1 ;  /* 0x0000005df5427207 */ /* 0x040fe40004800000 */
[C---:B------:R-:W-:Y:S01]  /*1cb20*/  SEL R204, R245.reuse, R204, !P1 ;  /* 0x000000ccf5cc7207 */ /* 0x040fe20004800000 */
[----:B------:R-:W-:Y:S01]  /*1cb30*/  STL [R1+0x5b6c], R219 ;  /* 0x005b6cdb01007387 */ /* 0x000fe20000100800 */
[C---:B------:R-:W-:Y:S01]  /*1cb40*/  SEL R209, R245.reuse, R209, !P1 ;  /* 0x000000d1f5d17207 */ /* 0x040fe20004800000 */
[----:B------:R-:W-:Y:S01]  /*1cb50*/  IMAD R64, R64, UR56, RZ ;  /* 0x0000003840407c24 */ /* 0x000fe2000f8e02ff */
[----:B------:R-:W-:Y:S01]  /*1cb60*/  SEL R97, R245, R97, !P1 ;  /* 0x00000061f5617207 */ /* 0x000fe20004800000 */
[----:B------:R-:W3:Y:S01]  /*1cb70*/  LDL.LU R94, [R1+0x5f60] ;  /* 0x005f6000015e7983 */ /* 0x000ee20000300800 */
[----:B------:R-:W-:Y:S01]  /*1cb80*/  IMAD.HI.U32 R16, R103, R10, RZ ;  /* 0x0000000a67107227 */ /* 0x000fe200078e00ff */
[----:B------:R-:W-:Y:S01]  /*1cb90*/  ISETP.GE.AND P4, PT, R90, RZ, PT ;  /* 0x000000ff5a00720c */ /* 0x000fe20003f86270 */
[----:B------:R-:W2:Y:S01]  /*1cba0*/  LDCU UR56, c[0x0][0x3b0] ;  /* 0x00007600ff3877ac */ /* 0x000ea20008000800 */
[----:B------:R-:W4:Y:S01]  /*1cbb0*/  LDL.LU R138, [R1+0x5f5c] ;  /* 0x005f5c00018a7983 */ /* 0x000f220000300800 */
[----:B------:R-:W-:Y:S01]  /*1cbc0*/  IMAD.MOV R16, RZ, RZ, -R16 ;  /* 0x000000ffff107224 */ /* 0x000fe200078e0a10 */
[----:B------:R-:W-:Y:S01]  /*1cbd0*/  SEL R98, R245, R98, !P1 ;  /* 0x00000062f5627207 */ /* 0x000fe20004800000 */
[----:B-1----:R-:W-:Y:S01]  /*1cbe0*/  IMAD R87, R87, UR73, RZ ;  /* 0x0000004957577c24 */ /* 0x002fe2000f8e02ff */
[C---:B------:R-:W-:Y:S01]  /*1cbf0*/  ISETP.GT.U32.AND P6, PT, R139.reuse, R151, PT ;  /* 0x000000978b00720c */ /* 0x040fe20003fc4070 */
[C---:B------:R-:W-:Y:S01]  /*1cc00*/  IMAD R10, R139.reuse, R16, R10 ;  /* 0x000000108b0a7224 */ /* 0x040fe200078e020a */
[----:B------:R-:W-:Y:S01]  /*1cc10*/  IABS R16, R227 ;  /* 0x000000e300107213 */ /* 0x000fe20000000000 */
[----:B------:R-:W-:Y:S01]  /*1cc20*/  IMAD R230, R230, UR19, RZ ;  /* 0x00000013e6e67c24 */ /* 0x000fe2000f8e02ff */
[----:B------:R-:W-:Y:S01]  /*1cc30*/  ISETP.GT.U32.AND P5, PT, R139, R156, PT ;  /* 0x0000009c8b00720c */ /* 0x000fe20003fa4070 */
[----:B------:R-:W-:Y:S01]  /*1cc40*/  IMAD.MOV R26, RZ, RZ, -R26 ;  /* 0x000000ffff1a7224 */ /* 0x000fe200078e0a1a */
[C---:B------:R-:W-:Y:S01]  /*1cc50*/  SEL R100, R245.reuse, R100, !P1 ;  /* 0x00000064f5647207 */ /* 0x040fe20004800000 */
[----:B------:R-:W-:Y:S01]  /*1cc60*/  IMAD.MOV.U32 R44, RZ, RZ, R16 ;  /* 0x000000ffff2c7224 */ /* 0x000fe200078e0010 */
[----:B------:R-:W-:Y:S01]  /*1cc70*/  SEL R99, R245, R99, !P1 ;  /* 0x00000063f5637207 */ /* 0x000fe20004800000 */
[----:B------:R-:W-:Y:S01]  /*1cc80*/  IMAD.HI.U32 R16, R103, R71, RZ ;  /* 0x0000004767107227 */ /* 0x000fe200078e00ff */
[----:B------:R-:W-:Y:S01]  /*1cc90*/  SEL R144, R245, R144, !P1 ;  /* 0x00000090f5907207 */ /* 0x000fe20004800000 */
[----:B------:R-:W1:Y:S02]  /*1cca0*/  LDCU UR73, c[0x0][0x3b0] ;  /* 0x00007600ff4977ac */ /* 0x000e640008000800 */
[----:B------:R-:W-:-:S02]  /*1ccb0*/  IMAD.MOV R16, RZ, RZ, -R16 ;  /* 0x000000ffff107224 */ /* 0x000fc400078e0a10 */
[----:B--2---:R-:W-:Y:S01]  /*1ccc0*/  IMAD.HI.U32 R21, R103, R44, RZ ;  /* 0x0000002c67157227 */ /* 0x004fe200078e00ff */
[----:B------:R-:W-:Y:S01]  /*1ccd0*/  SEL R145, R245, R145, !P1 ;  /* 0x00000091f5917207 */ /* 0x000fe20004800000 */
[----:B------:R-:W2:Y:S02]  /*1cce0*/  LDCU UR19, c[0x0][0x3b0] ;  /* 0x00007600ff1377ac */ /* 0x000ea40008000800 */
[----:B------:R-:W-:Y:S02]  /*1ccf0*/  IMAD R71, R139, R16, R71 ;  /* 0x000000108b477224 */ /* 0x000fe400078e0247 */
[----:B------:R-:W-:Y:S01]  /*1cd00*/  IMAD.HI.U32 R16, R103, R72, RZ ;  /* 0x0000004867107227 */ /* 0x000fe200078e00ff */
[----:B------:R-:W1:Y:S03]  /*1cd10*/  LDCU UR59, c[0x0][0x3b0] ;  /* 0x00007600ff3b77ac */ /* 0x000e660008000800 */
[----:B------:R-:W-:-:S02]  /*1cd20*/  IMAD.MOV R21, RZ, RZ, -R21 ;  /* 0x000000ffff157224 */ /* 0x000fc400078e0a15 */
[----:B------:R-:W-:Y:S02]  /*1cd30*/  IMAD.MOV R16, RZ, RZ, -R16 ;  /* 0x000000ffff107224 */ /* 0x000fe400078e0a10 */
[C---:B------:R-:W-:Y:S02]  /*1cd40*/  IMAD R44, R139.reuse, R21, R44 ;  /* 0x000000158b2c7224 */ /* 0x040fe400078e022c */
[----:B------:R-:W-:Y:S01]  /*1cd50*/  IMAD R72, R139, R16, R72 ;  /* 0x000000108b487224 */ /* 0x000fe200078e0248 */
[C---:B---3--:R-:W-:Y:S02]  /*1cd60*/  SEL R94, R245.reuse, R94, !P1 ;  /* 0x0000005ef55e7207 */ /* 0x048fe40004800000 */
[----:B----4-:R-:W-:-:S03]  /*1cd70*/  SEL R138, R245, R138, !P1 ;  /* 0x0000008af58a7207 */ /* 0x010fc60004800000 */
[----:B------:R-:W-:Y:S02]  /*1cd80*/  IMAD R21, R94, UR65, RZ ;  /* 0x000000415e157c24 */ /* 0x000fe4000f8e02ff */
[----:B------:R-:W-:Y:S02]  /*1cd90*/  VIADD R206, R195, 0x1ca ;  /* 0x000001cac3ce7836 */ /* 0x000fe40000000000 */
[----:B------:R-:W-:Y:S02]  /*1cda0*/  IMAD.MOV R22, RZ, RZ, -R22 ;  /* 0x000000ffff167224 */ /* 0x000fe400078e0a16 */
[----:B------:R-:W-:Y:S01]  /*1cdb0*/  IMAD R16, R138, UR66, RZ ;  /* 0x000000428a107c24 */ /* 0x000fe2000f8e02ff */
[----:B------:R-:W-:Y:S01]  /*1cdc0*/  STL [R1+0xbc], R21 ;  /* 0x0000bc1501007387 */ /* 0x000fe20000100800 */
[--C-:B------:R-:W-:Y:S02]  /*1cdd0*/  @!P6 IMAD.IADD R151, R151, 0x1, -R139.reuse ;  /* 0x000000019797e824 */ /* 0x100fe400078e0a8b */
[----:B------:R-:W-:Y:S01]  /*1cde0*/  @!P5 IMAD.IADD R156, R156, 0x1, -R139 ;  /* 0x000000019c9cd824 */ /* 0x000fe200078e0a8b */
[----:B------:R3:W-:Y:S01]  /*1cdf0*/  STL [R1+0x140], R16 ;  /* 0x0001401001007387 */ /* 0x0007e20000100800 */
[----:B------:R-:W-:Y:S01]  /*1ce00*/  IMAD R67, R139, R26, R67 ;  /* 0x0000001a8b437224 */ /* 0x000fe200078e0243 */
[----:B------:R-:W-:Y:S01]  /*1ce10*/  SEL R42, R245, R149, !P1 ;  /* 0x00000095f52a7207 */ /* 0x000fe20004800000 */
[C---:B------:R-:W-:Y:S01]  /*1ce20*/  IMAD R68, R139.reuse, R22, R68 ;  /* 0x000000168b447224 */ /* 0x040fe200078e0244 */
[----:B------:R-:W4:Y:S01]  /*1ce30*/  LDL.LU R90, [R1+0x5f58] ;  /* 0x005f5800015a7983 */ /* 0x000f220000300800 */
[----:B------:R-:W-:-:S02]  /*1ce40*/  ISETP.GT.U32.AND P6, PT, R139, R157, PT ;  /* 0x0000009d8b00720c */ /* 0x000fc40003fc4070 */
[----:B------:R-:W-:Y:S01]  /*1ce50*/  SEL R93, R245, R108, !P1 ;  /* 0x0000006cf55d7207 */ /* 0x000fe20004800000 */
[----:B------:R-:W-:Y:S01]  /*1ce60*/  IMAD R243, R243, UR58, RZ ;  /* 0x0000003af3f37c24 */ /* 0x000fe2000f8e02ff */
[----:B------:R-:W-:Y:S02]  /*1ce70*/  @!P3 IADD3 R151, PT, PT, -R151, RZ, RZ ;  /* 0x000000ff9797b210 */ /* 0x000fe40007ffe1ff */
[----:B------:R-:W-:Y:S01]  /*1ce80*/  SEL R152, R245, R152, !P1 ;  /* 0x00000098f5987207 */ /* 0x000fe20004800000 */
[----:B------:R-:W-:Y:S01]  /*1ce90*/  IMAD R66, R66, UR62, RZ ;  /* 0x0000003e42427c24 */ /* 0x000fe2000f8e02ff */
[----:B------:R-:W-:Y:S01]  /*1cea0*/  ISETP.GE.AND P5, PT, R136, RZ, PT ;  /* 0x000000ff8800720c */ /* 0x000fe20003fa6270 */
[----:B------:R-:W-:Y:S01]  /*1ceb0*/  @!P4 IMAD.MOV R156, RZ, RZ, -R156 ;  /* 0x000000ffff9cc224 */ /* 0x000fe200078e0a9c */
[----:B------:R-:W-:Y:S01]  /*1cec0*/  IABS R73, R206 ;  /* 0x000000ce00497213 */ /* 0x000fe20000000000 */
[----:B------:R-:W2:Y:S01]  /*1ced0*/  LDL.LU R136, [R1+0x5f54] ;  /* 0x005f540001887983 */ /* 0x000ea20000300800 */
[----:B------:R-:W-:Y:S01]  /*1cee0*/  IMAD R88, R88, UR68, RZ ;  /* 0x0000004458587c24 */ /* 0x000fe2000f8e02ff */
[----:B------:R-:W2:Y:S01]  /*1cef0*/  LDCU UR66, c[0x0][0x3b0] ;  /* 0x00007600ff4277ac */ /* 0x000ea20008000800 */
[----:B------:R-:W-:Y:S01]  /*1cf00*/  @!P6 IMAD.IADD R157, R157, 0x1, -R139 ;  /* 0x000000019d9de824 */ /* 0x000fe200078e0a8b */
[C---:B------:R-:W-:Y:S01]  /*1cf10*/  ISETP.GT.U32.AND P4, PT, R139.reuse, R178, PT ;  /* 0x000000b28b00720c */ /* 0x040fe20003f84070 */
[----:B------:R-:W-:Y:S01]  /*1cf20*/  IMAD R26, R210, UR50, RZ ;  /* 0x00000032d21a7c24 */ /* 0x000fe2000f8e02ff */
[C---:B------:R-:W-:Y:S01]  /*1cf30*/  ISETP.GT.U32.AND P6, PT, R139.reuse, R163, PT ;  /* 0x000000a38b00720c */ /* 0x040fe20003fc4070 */
[----:B------:R-:W2:Y:S01]  /*1cf40*/  LDCU UR58, c[0x0][0x3b0] ;  /* 0x00007600ff3a77ac */ /* 0x000ea20008000800 */
[----:B------:R-:W-:Y:S01]  /*1cf50*/  ISETP.GT.U32.AND P3, PT, R139, R157, PT ;  /* 0x0000009d8b00720c */ /* 0x000fe20003f64070 */
[----:B-1----:R-:W-:-:S02]  /*1cf60*/  IMAD R209, R209, UR73, RZ ;  /* 0x00000049d1d17c24 */ /* 0x002fc4000f8e02ff */
[----:B------:R-:W-:Y:S01]  /*1cf70*/  IMAD R242, R242, UR64, RZ ;  /* 0x00000040f2f27c24 */ /* 0x000fe2000f8e02ff */
[----:B------:R-:W1:Y:S01]  /*1cf80*/  LDCU UR65, c[0x0][0x3b0] ;  /* 0x00007600ff4177ac */ /* 0x000e620008000800 */
[----:B----4-:R-:W-:-:S08]  /*1cf90*/  SEL R90, R245, R90, !P1 ;  /* 0x0000005af55a7207 */ /* 0x010fd00004800000 */
[--C-:B------:R-:W-:Y:S01]  /*1cfa0*/  @!P3 IMAD.IADD R157, R157, 0x1, -R139.reuse ;  /* 0x000000019d9db824 */ /* 0x100fe200078e0a8b */
[----:B------:R-:W-:Y:S01]  /*1cfb0*/  SEL R22, R245, R101, !P1 ;  /* 0x00000065f5167207 */ /* 0x000fe20004800000 */
[----:B------:R-:W-:Y:S02]  /*1cfc0*/  @!P4 IMAD.IADD R178, R178, 0x1, -R139 ;  /* 0x00000001b2b2c824 */ /* 0x000fe400078e0a8b */
[----:B------:R-:W-:Y:S01]  /*1cfd0*/  IMAD R93, R93, UR63, RZ ;  /* 0x0000003f5d5d7c24 */ /* 0x000fe2000f8e02ff */
[C---:B------:R-:W-:Y:S01]  /*1cfe0*/  SEL R151, R245.reuse, R151, !P1 ;  /* 0x00000097f5977207 */ /* 0x040fe20004800000 */
[----:B---3--:R-:W-:Y:S01]  /*1cff0*/  IMAD R16, R90, UR70, RZ ;  /* 0x000000465a107c24 */ /* 0x008fe2000f8e02ff */
[----:B------:R-:W-:Y:S01]  /*1d000*/  SEL R156, R245, R156, !P1 ;  /* 0x0000009cf59c7207 */ /* 0x000fe20004800000 */
[----:B------:R-:W-:Y:S01]  /*1d010*/  @!P5 IMAD.MOV R157, RZ, RZ, -R157 ;  /* 0x000000ffff9dd224 */ /* 0x000fe200078e0a9d */
[----:B------:R-:W-:Y:S01]  /*1d020*/  ISETP.GE.AND P5, PT, R59, RZ, PT ;  /* 0x000000ff3b00720c */ /* 0x000fe20003fa6270 */
[--C-:B------:R-:W-:Y:S01]  /*1d030*/  @!P6 IMAD.IADD R163, R163, 0x1, -R139.reuse ;  /* 0x00000001a3a3e824 */ /* 0x100fe200078e0a8b */
[----:B------:R-:W3:Y:S01]  /*1d040*/  LDL.LU R59, [R1+0x5f50] ;  /* 0x005f5000013b7983 */ /* 0x000ee20000300800 */
[----:B------:R-:W-:Y:S01]  /*1d050*/  ISETP.GE.AND P4, PT, R207, RZ, PT ;  /* 0x000000ffcf00720c */ /* 0x000fe20003f86270 */
[----:B------:R-:W-:Y:S01]  /*1d060*/  VIADD R210, R195, 0x1c7 ;  /* 0x000001c7c3d27836 */ /* 0x000fe20000000000 */
[----:B------:R-:W-:Y:S01]  /*1d070*/  ISETP.GT.U32.AND P3, PT, R139, R162, PT ;  /* 0x000000a28b00720c */ /* 0x000fe20003f64070 */
[----:B------:R4:W-:Y:S01]  /*1d080*/  STL [R1+0xa4], R16 ;  /* 0x0000a41001007387 */ /* 0x0009e20000100800 */
[----:B--2---:R-:W-:Y:S01]  /*1d090*/  SEL R241, R245, R136, !P1 ;  /* 0x00000088f5f17207 */ /* 0x004fe20004800000 */
[----:B------:R-:W2:Y:S01]  /*1d0a0*/  LDCU UR63, c[0x0][0x3b0] ;  /* 0x00007600ff3f77ac */ /* 0x000ea20008000800 */
[----:B------:R-:W1:Y:S01]  /*1d0b0*/  LDCU UR62, c[0x0][0x3b0] ;  /* 0x00007600ff3e77ac */ /* 0x000e620008000800 */
[----:B----4-:R-:W-:Y:S01]  /*1d0c0*/  IMAD R16, R221, UR71, RZ ;  /* 0x00000047dd107c24 */ /* 0x010fe2000f8e02ff */
[----:B------:R-:W-:Y:S01]  /*1d0d0*/  ISETP.GT.U32.AND P6, PT, R139, R163, PT ;  /* 0x000000a38b00720c */ /* 0x000fe20003fc4070 */
[----:B------:R-:W4:Y:S03]  /*1d0e0*/  LDCU UR71, c[0x0][0x3b0] ;  /* 0x00007600ff4777ac */ /* 0x000f260008000800 */
[----:B------:R1:W-:Y:S01]  /*1d0f0*/  STL [R1+0x12c], R16 ;  /* 0x00012c1001007387 */ /* 0x0003e20000100800 */
[----:B------:R-:W1:Y:S03]  /*1d100*/  LDCU UR68, c[0x0][0x3b0] ;  /* 0x00007600ff4477ac */ /* 0x000e660008000800 */
[----:B------:R-:W2:Y:S01]  /*1d110*/  LDL.LU R207, [R1+0x5f4c] ;  /* 0x005f4c0001cf7983 */ /* 0x000ea20000300800 */
[----:B------:R-:W1:Y:S04]  /*1d120*/  LDCU UR50, c[0x0][0x3b0] ;  /* 0x00007600ff3277ac */ /* 0x000e680008000800 */
[----:B------:R-:W-:Y:S01]  /*1d130*/  @!P6 IMAD.IADD R163, R163, 0x1, -R139 ;  /* 0x00000001a3a3e824 */ /* 0x000fe200078e0a8b */
[C---:B------:R-:W-:Y:S01]  /*1d140*/  ISETP.GT.U32.AND P6, PT, R139.reuse, R179, PT ;  /* 0x000000b38b00720c */ /* 0x040fe20003fc4070 */
[----:B------:R-:W-:Y:S01]  /*1d150*/  IMAD R22, R22, UR61, RZ ;  /* 0x0000003d16167c24 */ /* 0x000fe2000f8e02ff */
[-C--:B------:R-:W-:Y:S01]  /*1d160*/  @!P3 IADD3 R162, PT, PT, R162, -R139.reuse, RZ ;  /* 0x8000008ba2a2b210 */ /* 0x080fe20007ffe0ff */
[----:B------:R-:W-:Y:S01]  /*1d170*/  @!P5 IMAD.MOV R163, RZ, RZ, -R163 ;  /* 0x000000ffffa3d224 */ /* 0x000fe200078e0aa3 */
[----:B------:R-:W-:Y:S01]  /*1d180*/  ISETP.GT.U32.AND P5, PT, R139, R178, PT ;  /* 0x000000b28b00720c */ /* 0x000fe20003fa4070 */
[----:B------:R-:W1:Y:S01]  /*1d190*/  LDCU UR73, c[0x0][0x3b0] ;  /* 0x00007600ff4977ac */ /* 0x000e620008000800 */
[----:B------:R-:W-:Y:S01]  /*1d1a0*/  IABS R136, R210 ;  /* 0x000000d200887213 */ /* 0x000fe20000000000 */
[----:B------:R-:W1:Y:S06]  /*1d1b0*/  LDCU UR64, c[0x0][0x3b0] ;  /* 0x00007600ff4077ac */ /* 0x000e6c0008000800 */
[----:B------:R-:W-:Y:S01]  /*1d1c0*/  @!P6 IMAD.IADD R179, R179, 0x1, -R139 ;  /* 0x00000001b3b3e824 */ /* 0x000fe200078e0a8b */
[----:B------:R-:W1:Y:S03]  /*1d1d0*/  LDCU UR70, c[0x0][0x3b0] ;  /* 0x00007600ff4677ac */ /* 0x000e660008000800 */
[----:B------:R-:W-:-:S02]  /*1d1e0*/  @!P5 IADD3 R178, PT, PT, R178, -R139, RZ ;  /* 0x8000008bb2b2d210 */ /* 0x000fc40007ffe0ff */
[C---:B---3--:R-:W-:Y:S02]  /*1d1f0*/  SEL R21, R245.reuse, R59, !P1 ;  /* 0x0000003bf5157207 */ /* 0x048fe40004800000 */
[----:B------:R-:W-:Y:S01]  /*1d200*/  SEL R157, R245, R157, !P1 ;  /* 0x0000009df59d7207 */ /* 0x000fe20004800000 */
[----:B------:R-:W-:Y:S01]  /*1d210*/  IMAD R241, R241, UR69, RZ ;  /* 0x00000045f1f17c24 */ /* 0x000fe2000f8e02ff */
[----:B------:R-:W-:Y:S01]  /*1d220*/  ISETP.GT.U32.AND P6, PT, R139, R179, PT ;  /* 0x000000b38b00720c */ /* 0x000fe20003fc4070 */
[----:B------:R-:W3:Y:S01]  /*1d230*/  LDCU UR61, c[0x0][0x3b0] ;  /* 0x00007600ff3d77ac */ /* 0x000ee20008000800 */
[----:B------:R-:W-:Y:S02]  /*1d240*/  ISETP.GE.AND P5, PT, R222, RZ, PT ;  /* 0x000000ffde00720c */ /* 0x000fe40003fa6270 */
[----:B------:R-:W3:Y:S01]  /*1d250*/  LDL.LU R222, [R1+0x5f48] ;  /* 0x005f480001de7983 */ /* 0x000ee20000300800 */
[----:B--2---:R-:W-:Y:S01]  /*1d260*/  SEL R240, R245, R207, !P1 ;  /* 0x000000cff5f07207 */ /* 0x004fe20004800000 */
[----:B------:R-:W-:-:S02]  /*1d270*/  VIADD R207, R195, 0x1c8 ;  /* 0x000001c8c3cf7836 */ /* 0x000fc40000000000 */
[----:B------:R-:W-:Y:S05]  /*1d280*/  STL [R1+0x5b68], R210 ;  /* 0x005b68d201007387 */ /* 0x000fea0000100800 */
[--C-:B------:R-:W-:Y:S01]  /*1d290*/  @!P6 IMAD.IADD R179, R179, 0x1, -R139.reuse ;  /* 0x00000001b3b3e824 */ /* 0x100fe200078e0a8b */
[----:B------:R-:W-:Y:S01]  /*1d2a0*/  ISETP.GE.AND P6, PT, R213, RZ, PT ;  /* 0x000000ffd500720c */ /* 0x000fe20003fc6270 */
[----:B------:R-:W-:Y:S01]  /*1d2b0*/  @!P5 IMAD.MOV R178, RZ, RZ, -R178 ;  /* 0x000000ffffb2d224 */ /* 0x000fe200078e0ab2 */
[----:B------:R-:W2:Y:S01]  /*1d2c0*/  LDL.LU R213, [R1+0x5f44] ;  /* 0x005f440001d57983 */ /* 0x000ea20000300800 */
[----:B------:R-:W-:Y:S02]  /*1d2d0*/  ISETP.GE.AND P5, PT, R182, RZ, PT ;  /* 0x000000ffb600720c */ /* 0x000fe40003fa6270 */
[----:B------:R-:W-:Y:S01]  /*1d2e0*/  ISETP.GT.U32.AND P3, PT, R139, R162, PT ;  /* 0x000000a28b00720c */ /* 0x000fe20003f64070 */
[----:B------:R-:W-:Y:S01]  /*1d2f0*/  STL [R1+0x5b64], R207 ;  /* 0x005b64cf01007387 */ /* 0x000fe20000100800 */
[----:B-1----:R-:W-:Y:S01]  /*1d300*/  IMAD.HI.U32 R16, R103, R136, RZ ;  /* 0x0000008867107227 */ /* 0x002fe200078e00ff */
[----:B------:R-:W-:Y:S01]  /*1d310*/  SEL R221, R245, R214, !P1 ;  /* 0x000000d6f5dd7207 */ /* 0x000fe20004800000 */
[----:B------:R-:W1:Y:S01]  /*1d320*/  LDCU UR69, c[0x0][0x3b0] ;  /* 0x00007600ff4577ac */ /* 0x000e620008000800 */
[----:B------:R-:W3:Y:S08]  /*1d330*/  LDL.LU R182, [R1+0x5f40] ;  /* 0x005f400001b67983 */ /* 0x000ef00000300800 */
[----:B------:R-:W-:Y:S01]  /*1d340*/  @!P3 IMAD.IADD R162, R162, 0x1, -R139 ;  /* 0x00000001a2a2b824 */ /* 0x000fe200078e0a8b */
[----:B------:R-:W-:-:S13]  /*1d350*/  ISETP.GT.U32.AND P3, PT, R139, R165, PT ;  /* 0x000000a58b00720c */ /* 0x000fda0003f64070 */
[----:B------:R-:W-:-:S05]  /*1d360*/  @!P3 IMAD.IADD R165, R165, 0x1, -R139 ;  /* 0x00000001a5a5b824 */ /* 0x000fca00078e0a8b */
[----:B------:R-:W-:Y:S02]  /*1d370*/  ISETP.GT.U32.AND P3, PT, R139, R165, PT ;  /* 0x000000a58b00720c */ /* 0x000fe40003f64070 */
[----:B------:R-:W-:-:S05]  /*1d380*/  IABS R28, R207 ;  /* 0x000000cf001c7213 */ /* 0x000fca0000000000 */
[----:B------:R-:W-:-:S06]  /*1d390*/  IMAD.HI.U32 R9, R103, R28, RZ ;  /* 0x0000001c67097227 */ /* 0x000fcc00078e00ff */
[----:B------:R-:W-:-:S05]  /*1d3a0*/  @!P3 IADD3 R165, PT, PT, R165, -R139, RZ ;  /* 0x8000008ba5a5b210 */ /* 0x000fca0007ffe0ff */
[----:B------:R-:W-:Y:S01]  /*1d3b0*/  @!P5 IMAD.MOV R165, RZ, RZ, -R165 ;  /* 0x000000ffffa5d224 */ /* 0x000fe200078e0aa5 */
[C---:B------:R-:W-:Y:S01]  /*1d3c0*/  ISETP.GT.U32.AND P5, PT, R139.reuse, R129, PT ;  /* 0x000000818b00720c */ /* 0x040fe20003fa4070 */
[----:B------:R-:W-:Y:S02]  /*1d3d0*/  IMAD.MOV R9, RZ, RZ, -R9 ;  /* 0x000000ffff097224 */ /* 0x000fe400078e0a09 */
[----:B------:R-:W-:Y:S02]  /*1d3e0*/  @!P6 IMAD.MOV R179, RZ, RZ, -R179 ;  /* 0x000000ffffb3e224 */ /* 0x000fe400078e0ab3 */
[----:B------:R-:W-:Y:S01]  /*1d3f0*/  IMAD R28, R139, R9, R28 ;  /* 0x000000098b1c7224 */ /* 0x000fe200078e021c */
[----:B------:R-:W-:Y:S02]  /*1d400*/  ISETP.GE.AND P6, PT, R167, RZ, PT ;  /* 0x000000ffa700720c */ /* 0x000fe40003fc6270 */
[----:B------:R-:W4:Y:S05]  /*1d410*/  LDL.LU R167, [R1+0x5f3c] ;  /* 0x005f3c0001a77983 */ /* 0x000f2a0000300800 */
[----:B------:R-:W-:-:S02]  /*1d420*/  @!P5 IADD3 R129, PT, PT, R129, -R139, RZ ;  /* 0x8000008b8181d210 */ /* 0x000fc40007ffe0ff */
[----:B------:R-:W-:Y:S02]  /*1d430*/  ISETP.GE.AND P5, PT, R19, RZ, PT ;  /* 0x000000ff1300720c */ /* 0x000fe40003fa6270 */
[C---:B--2---:R-:W-:Y:S02]  /*1d440*/  SEL R213, R245.reuse, R213, !P1 ;  /* 0x000000d5f5d57207 */ /* 0x044fe40004800000 */
[----:B---3--:R-:W-:-:S03]  /*1d450*/  SEL R182, R245, R182, !P1 ;  /* 0x000000b6f5b67207 */ /* 0x008fc60004800000 */
[----:B------:R-:W-:Y:S01]  /*1d460*/  IMAD R9, R213, UR76, RZ ;  /* 0x0000004cd5097c24 */ /* 0x000fe2000f8e02ff */
[C---:B------:R-:W-:Y:S01]  /*1d470*/  ISETP.GT.U32.AND P3, PT, R139.reuse, R177, PT ;  /* 0x000000b18b00720c */ /* 0x040fe20003f64070 */
[----:B------:R-:W-:Y:S02]  /*1d480*/  @!P4 IMAD.MOV R162, RZ, RZ, -R162 ;  /* 0x000000ffffa2c224 */ /* 0x000fe400078e0aa2 */
[----:B------:R-:W-:Y:S01]  /*1d490*/  IMAD R38, R182, UR75, RZ ;  /* 0x0000004bb6267c24 */ /* 0x000fe2000f8e02ff */
[----:B------:R-:W-:Y:S01]  /*1d4a0*/  ISETP.GT.U32.AND P4, PT, R139, R185, PT ;  /* 0x000000b98b00720c */ /* 0x000fe20003f84070 */
[----:B------:R-:W-:Y:S01]  /*1d4b0*/  IMAD.MOV R16, RZ, RZ, -R16 ;  /* 0x000000ffff107224 */ /* 0x000fe200078e0a10 */
[C---:B------:R-:W-:Y:S02]  /*1d4c0*/  SEL R86, R245.reuse, R222, !P1 ;  /* 0x000000def5567207 */ /* 0x040fe40004800000 */
[C---:B------:R-:W-:Y:S01]  /*1d4d0*/  SEL R163, R245.reuse, R163, !P1 ;  /* 0x000000a3f5a37207 */ /* 0x040fe20004800000 */
[----:B------:R-:W-:Y:S01]  /*1d4e0*/  STL [R1+0x7c], R38 ;  /* 0x00007c2601007387 */ /* 0x000fe20000100800 */
[----:B------:R-:W-:Y:S01]  /*1d4f0*/  SEL R178, R245, R178, !P1 ;  /* 0x000000b2f5b27207 */ /* 0x000fe20004800000 */
[----:B------:R-:W-:Y:S01]  /*1d500*/  IMAD R21, R21, UR72, RZ ;  /* 0x0000004815157c24 */ /* 0x000fe2000f8e02ff */
[----:B------:R-:W-:Y:S01]  /*1d510*/  SEL R179, R245, R179, !P1 ;  /* 0x000000b3f5b37207 */ /* 0x000fe20004800000 */
[----:B------:R2:W-:Y:S01]  /*1d520*/  STL [R1+0x114], R9 ;  /* 0x0001140901007387 */ /* 0x0005e20000100800 */
[--C-:B------:R-:W-:Y:S01]  /*1d530*/  @!P3 IMAD.IADD R177, R177, 0x1, -R139.reuse ;  /* 0x00000001b1b1b824 */ /* 0x100fe200078e0a8b */
[----:B------:R-:W-:Y:S01]  /*1d540*/  IADD3 R182, PT, PT, R195, 0x1cc, RZ ;  /* 0x000001ccc3b67810 */ /* 0x000fe20007ffe0ff */
[----:B------:R-:W-:Y:S01]  /*1d550*/  IMAD R221, R221, UR37, RZ ;  /* 0x00000025dddd7c24 */ /* 0x000fe2000f8e02ff */
[----:B------:R-:W3:Y:S01]  /*1d560*/  LDL.LU R19, [R1+0x5f38] ;  /* 0x005f380001137983 */ /* 0x000ee20000300800 */
[----:B------:R-:W-:Y:S01]  /*1d570*/  @!P4 IMAD.IADD R185, R185, 0x1, -R139 ;  /* 0x00000001b9b9c824 */ /* 0x000fe200078e0a8b */
[C---:B------:R-:W-:Y:S01]  /*1d580*/  ISETP.GT.U32.AND P3, PT, R139.reuse, R177, PT ;  /* 0x000000b18b00720c */ /* 0x040fe20003f64070 */
[C---:B------:R-:W-:Y:S01]  /*1d590*/  IMAD R136, R139.reuse, R16, R136 ;  /* 0x000000108b887224 */ /* 0x040fe200078e0288 */
[----:B------:R-:W-:Y:S01]  /*1d5a0*/  IABS R138, R182 ;  /* 0x000000b6008a7213 */ /* 0x000fe20000000000 */
[----:B------:R-:W1:Y:S01]  /*1d5b0*/  LDCU UR72, c[0x0][0x3b0] ;  /* 0x00007600ff4877ac */ /* 0x000e620008000800 */
[----:B------:R-:W-:-:S02]  /*1d5c0*/  ISETP.GT.U32.AND P4, PT, R139, R185, PT ;  /* 0x000000b98b00720c */ /* 0x000fc40003f84070 */
[C---:B------:R-:W-:Y:S01]  /*1d5d0*/  SEL R222, R245.reuse, R17, !P1 ;  /* 0x00000011f5de7207 */ /* 0x040fe20004800000 */
[----:B------:R-:W1:Y:S01]  /*1d5e0*/  LDCU UR37, c[0x0][0x3b0] ;  /* 0x00007600ff2577ac */ /* 0x000e620008000800 */
[C---:B------:R-:W-:Y:S02]  /*1d5f0*/  SEL R162, R245.reuse, R162, !P1 ;  /* 0x000000a2f5a27207 */ /* 0x040fe40004800000 */
[----:B------:R-:W-:Y:S01]  /*1d600*/  SEL R165, R245, R165, !P1 ;  /* 0x000000a5f5a57207 */ /* 0x000fe20004800000 */
[----:B------:R-:W1:Y:S02]  /*1d610*/  LDCU UR75, c[0x0][0x3b0] ;  /* 0x00007600ff4b77ac */ /* 0x000e640008000800 */
[--C-:B------:R-:W-:Y:S01]  /*1d620*/  @!P3 IMAD.IADD R177, R177, 0x1, -R139.reuse ;  /* 0x00000001b1b1b824 */ /* 0x100fe200078e0a8b */
[----:B------:R-:W-:Y:S01]  /*1d630*/  ISETP.GT.U32.AND P3, PT, R139, R4, PT ;  /* 0x000000048b00720c */ /* 0x000fe20003f64070 */
[----:B------:R-:W-:Y:S01]  /*1d640*/  IMAD R240, R240, UR74, RZ ;  /* 0x0000004af0f07c24 */ /* 0x000fe2000f8e02ff */
[----:B------:R-:W-:Y:S01]  /*1d650*/  STL [R1+0x5b60], R206 ;  /* 0x005b60ce01007387 */ /* 0x000fe20000100800 */
[----:B------:R-:W-:Y:S01]  /*1d660*/  @!P4 IMAD.IADD R185, R185, 0x1, -R139 ;  /* 0x00000001b9b9c824 */ /* 0x000fe200078e0a8b */
[C---:B------:R-:W-:Y:S01]  /*1d670*/  ISETP.GT.U32.AND P4, PT, R139.reuse, R23, PT ;  /* 0x000000178b00720c */ /* 0x040fe20003f84070 */
[----:B------:R-:W-:Y:S01]  /*1d680*/  @!P5 IMAD.MOV R177, RZ, RZ, -R177 ;  /* 0x000000ffffb1d224 */ /* 0x000fe200078e0ab1 */
[----:B------:R-:W-:Y:S01]  /*1d690*/  ISETP.GT.U32.AND P5, PT, R139, R189, PT ;  /* 0x000000bd8b00720c */ /* 0x000fe20003fa4070 */
[----:B--2---:R-:W-:Y:S01]  /*1d6a0*/  IMAD.HI.U32 R9, R103, R138, RZ ;  /* 0x0000008a67097227 */ /* 0x004fe200078e00ff */
[----:B------:R-:W2:Y:S03]  /*1d6b0*/  LDCU UR74, c[0x0][0x3b0] ;  /* 0x00007600ff4a77ac */ /* 0x000ea60008000800 */
[----:B------:R-:W-:Y:S01]  /*1d6c0*/  IMAD R249, R249, UR40, RZ ;  /* 0x00000028f9f97c24 */ /* 0x000fe2000f8e02ff */
[----:B------:R-:W1:Y:S01]  /*1d6d0*/  LDCU UR76, c[0x0][0x3b0] ;  /* 0x00007600ff4c77ac */ /* 0x000e620008000800 */
[----:B------:R-:W-:Y:S01]  /*1d6e0*/  @!P3 IMAD.IADD R4, R4, 0x1, -R139 ;  /* 0x000000010404b824 */ /* 0x000fe200078e0a8b */
[----:B------:R-:W-:-:S03]  /*1d6f0*/  ISETP.GT.U32.AND P3, PT, R139, R25, PT ;  /* 0x000000198b00720c */ /* 0x000fc60003f64070 */
[--C-:B------:R-:W-:Y:S01]  /*1d700*/  @!P4 IMAD.IADD R23, R23, 0x1, -R139.reuse ;  /* 0x000000011717c824 */ /* 0x100fe200078e0a8b */
[----:B------:R-:W-:Y:S01]  /*1d710*/  ISETP.GT.U32.AND P4, PT, R139, R129, PT ;  /* 0x000000818b00720c */ /* 0x000fe20003f84070 */
[----:B------:R-:W-:Y:S01]  /*1d720*/  @!P5 IMAD.IADD R189, R189, 0x1, -R139 ;  /* 0x00000001bdbdd824 */ /* 0x000fe200078e0a8b */
[C---:B------:R-:W-:Y:S01]  /*1d730*/  ISETP.GT.U32.AND P5, PT, R139.reuse, R4, PT ;  /* 0x000000048b00720c */ /* 0x040fe20003fa4070 */
[----:B------:R-:W-:Y:S01]  /*1d740*/  @!P6 IMAD.MOV R185, RZ, RZ, -R185 ;  /* 0x000000ffffb9e224 */ /* 0x000fe200078e0ab9 */
[----:B------:R-:W-:Y:S01]  /*1d750*/  ISETP.GT.U32.AND P6, PT, R139, R23, PT ;  /* 0x000000178b00720c */ /* 0x000fe20003fc4070 */
[----:B------:R-:W-:Y:S01]  /*1d760*/  IMAD.MOV R9, RZ, RZ, -R9 ;  /* 0x000000ffff097224 */ /* 0x000fe200078e0a09 */
[C---:B----4-:R-:W-:Y:S02]  /*1d770*/  SEL R38, R245.reuse, R167, !P1 ;  /* 0x000000a7f5267207 */ /* 0x050fe40004800000 */
[----:B---3--:R-:W-:-:S05]  /*1d780*/  SEL R19, R245, R19, !P1 ;  /* 0x00000013f5137207 */ /* 0x008fca0004800000 */
[--C-:B------:R-:W-:Y:S01]  /*1d790*/  @!P4 IMAD.IADD R129, R129, 0x1, -R139.reuse ;  /* 0x000000018181c824 */ /* 0x100fe200078e0a8b */
[----:B------:R-:W-:Y:S01]  /*1d7a0*/  ISETP.GE.AND P4, PT, R95, RZ, PT ;  /* 0x000000ff5f00720c */ /* 0x000fe20003f86270 */
[--C-:B------:R-:W-:Y:S01]  /*1d7b0*/  @!P3 IMAD.IADD R25, R25, 0x1, -R139.reuse ;  /* 0x000000011919b824 */ /* 0x100fe200078e0a8b */
[----:B------:R-:W3:Y:S01]  /*1d7c0*/  LDL.LU R95, [R1+0x5f34] ;  /* 0x005f3400015f7983 */ /* 0x000ee20000300800 */
[--C-:B------:R-:W-:Y:S02]  /*1d7d0*/  @!P5 IMAD.IADD R4, R4, 0x1, -R139.reuse ;  /* 0x000000010404d824 */ /* 0x100fe400078e0a8b */
[----:B------:R-:W-:Y:S01]  /*1d7e0*/  IMAD.HI.U32 R16, R103, R73, RZ ;  /* 0x0000004967107227 */ /* 0x000fe200078e00ff */
[C---:B------:R-:W-:Y:S01]  /*1d7f0*/  ISETP.GT.U32.AND P3, PT, R139.reuse, R25, PT ;  /* 0x000000198b00720c */ /* 0x040fe20003f64070 */
[----:B------:R-:W4:Y:S01]  /*1d800*/  LDCU UR40, c[0x0][0x3b0] ;  /* 0x00007600ff2877ac */ /* 0x000f220008000800 */
[----:B------:R-:W-:Y:S01]  /*1d810*/  ISETP.GT.U32.AND P5, PT, R139, R15, PT ;  /* 0x0000000f8b00720c */ /* 0x000fe20003fa4070 */
[----:B------:R-:W-:Y:S01]  /*1d820*/  @!P6 IMAD.IADD R23, R23, 0x1, -R139 ;  /* 0x000000011717e824 */ /* 0x000fe200078e0a8b */
[----:B------:R-:W-:-:S03]  /*1d830*/  ISETP.GE.AND P6, PT, R239, RZ, PT ;  /* 0x000000ffef00720c */ /* 0x000fc60003fc6270 */
[----:B------:R-:W-:Y:S01]  /*1d840*/  @!P4 IMAD.MOV R129, RZ, RZ, -R129 ;  /* 0x000000ffff81c224 */ /* 0x000fe200078e0a81 */
[----:B------:R-:W-:-:S05]  /*1d850*/  ISETP.GT.U32.AND P4, PT, R139, R189, PT ;  /* 0x000000bd8b00720c */ /* 0x000fca0003f84070 */
[--C-:B------:R-:W-:Y:S01]  /*1d860*/  @!P3 IMAD.IADD R25, R25, 0x1, -R139.reuse ;  /* 0x000000011919b824 */ /* 0x100fe200078e0a8b */
[----:B------:R-:W-:Y:S01]  /*1d870*/  ISETP.GE.AND P3, PT, R137, RZ, PT ;  /* 0x000000ff8900720c */ /* 0x000fe20003f66270 */
[----:B------:R-:W-:Y:S01]  /*1d880*/  @!P5 IMAD.IADD R15, R15, 0x1, -R139 ;  /* 0x000000010f0fd824 */ /* 0x000fe200078e0a8b */
[----:B------:R-:W-:Y:S01]  /*1d890*/  ISETP.GE.AND P5, PT, R159, RZ, PT ;  /* 0x000000ff9f00720c */ /* 0x000fe20003fa6270 */
[----:B------:R-:W-:Y:S02]  /*1d8a0*/  IMAD R19, R19, UR6, RZ ;  /* 0x0000000613137c24 */ /* 0x000fe4000f8e02ff */
[----:B------:R-:W-:Y:S01]  /*1d8b0*/  IMAD R138, R139, R9, R138 ;  /* 0x000000098b8a7224 */ /* 0x000fe200078e028a */
[----:B------:R-:W-:Y:S01]  /*1d8c0*/  STL [R1+0x5b5c], R182 ;  /* 0x005b5cb601007387 */ /* 0x000fe20000100800 */
[----:B------:R-:W-:Y:S02]  /*1d8d0*/  IMAD R9, R131, UR7, RZ ;  /* 0x0000000783097c24 */ /* 0x000fe4000f8e02ff */
[----:B------:R-:W-:Y:S01]  /*1d8e0*/  @!P6 IMAD.MOV R23, RZ, RZ, -R23 ;  /* 0x000000ffff17e224 */ /* 0x000fe200078e0a17 */
[----:B------:R-:W-:Y:S01]  /*1d8f0*/  ISETP.GE.AND P6, PT, R36, RZ, PT ;  /* 0x000000ff2400720c */ /* 0x000fe20003fc6270 */
[----:B------:R-:W-:Y:S01]  /*1d900*/  @!P4 IMAD.IADD R189, R189, 0x1, -R139 ;  /* 0x00000001bdbdc824 */ /* 0x000fe200078e0a8b */
[----:B------:R-:W2:Y:S01]  /*1d910*/  LDL.LU R36, [R1+0x5f30] ;  /* 0x005f300001247983 */ /* 0x000ea20000300800 */
[----:B------:R-:W-:-:S02]  /*1d920*/  ISETP.GT.U32.AND P4, PT, R139, R27, PT ;  /* 0x0000001b8b00720c */ /* 0x000fc40003f84070 */
[----:B------:R-:W-:Y:S01]  /*1d930*/  IADD3 R167, PT, PT, R195, 0x1ce, RZ ;  /* 0x000001cec3a77810 */ /* 0x000fe20007ffe0ff */
[----:B------:R-:W-:Y:S01]  /*1d940*/  STL [R1+0x60], R19 ;  /* 0x0000601301007387 */ /* 0x000fe20000100800 */
[----:B------:R-:W-:Y:S01]  /*1d950*/  @!P3 IMAD.MOV R189, RZ, RZ, -R189 ;  /* 0x000000ffffbdb224 */ /* 0x000fe200078e0abd */
[----:B------:R-:W-:Y:S01]  /*1d960*/  ISETP.GT.U32.AND P3, PT, R139, R215, PT ;  /* 0x000000d78b00720c */ /* 0x000fe20003f64070 */
[----:B------:R-:W-:Y:S01]  /*1d970*/  IMAD R38, R38, UR54, RZ ;  /* 0x0000003626267c24 */ /* 0x000fe2000f8e02ff */
[----:B------:R1:W-:Y:S01]  /*1d980*/  STL [R1+0x100], R9 ;  /* 0x0001000901007387 */ /* 0x0003e20000100800 */
[----:B---3--:R-:W-:Y:S01]  /*1d990*/  SEL R239, R245, R95, !P1 ;  /* 0x0000005ff5ef7207 */ /* 0x008fe20004800000 */
[----:B-1----:R-:W-:Y:S02]  /*1d9a0*/  IMAD.MOV.U32 R9, RZ, RZ, R25 ;  /* 0x000000ffff097224 */ /* 0x002fe400078e0019 */
[----:B------:R-:W3:Y:S02]  /*1d9b0*/  LDL.LU R137, [R1+0x5f2c] ;  /* 0x005f2c0001897983 */ /* 0x000ee40000300800 */
[----:B------:R-:W-:Y:S01]  /*1d9c0*/  @!P4 IMAD.IADD R27, R27, 0x1, -R139 ;  /* 0x000000011b1bc824 */ /* 0x000fe200078e0a8b */
[----:B------:R-:W-:Y:S01]  /*1d9d0*/  @!P6 IADD3 R4, PT, PT, -R4, RZ, RZ ;  /* 0x000000ff0404e210 */ /* 0x000fe20007ffe1ff */
[----:B------:R-:W-:Y:S01]  /*1d9e0*/  @!P5 IMAD.MOV R9, RZ, RZ, -R9 ;  /* 0x000000ffff09d224 */ /* 0x000fe200078e0a09 */
[----:B------:R-:W-:-:S02]  /*1d9f0*/  ISETP.GT.U32.AND P5, PT, R139, R212, PT ;  /* 0x000000d48b00720c */ /* 0x000fc40003fa4070 */
[--C-:B------:R-:W-:Y:S01]  /*1da00*/  @!P3 IMAD.IADD R215, R215, 0x1, -R139.reuse ;  /* 0x00000001d7d7b824 */ /* 0x100fe200078e0a8b */
[----:B------:R-:W-:Y:S01]  /*1da10*/  ISETP.GT.U32.AND P4, PT, R139, R27, PT ;  /* 0x0000001b8b00720c */ /* 0x000fe20003f84070 */
[----:B------:R-:W2:Y:S01]  /*1da20*/  LDL.LU R159, [R1+0x5f28] ;  /* 0x005f2800019f7983 */ /* 0x000ea20000300800 */
[----:B------:R-:W-:Y:S01]  /*1da30*/  IABS R149, R167 ;  /* 0x000000a700957213 */ /* 0x000fe20000000000 */
[----:B------:R-:W1:Y:S01]  /*1da40*/  LDCU UR54, c[0x0][0x3b0] ;  /* 0x00007600ff3677ac */ /* 0x000e620008000800 */
[----:B------:R-:W-:Y:S02]  /*1da50*/  IADD3 R16, PT, PT, -R16, RZ, RZ ;  /* 0x000000ff10107210 */ /* 0x000fe40007ffe1ff */
[----:B------:R-:W-:Y:S01]  /*1da60*/  SEL R185, R245, R185, !P1 ;  /* 0x000000b9f5b97207 */ /* 0x000fe20004800000 */
[----:B------:R-:W1:Y:S03]  /*1da70*/  LDCU UR7, c[0x0][0x3b0] ;  /* 0x00007600ff0777ac */ /* 0x000e660008000800 */
[----:B------:R-:W-:Y:S01]  /*1da80*/  @!P5 IMAD.IADD R212, R212, 0x1, -R139 ;  /* 0x00000001d4d4d824 */ /* 0x000fe200078e0a8b */
[----:B------:R-:W-:-:S02]  /*1da90*/  ISETP.GT.U32.AND P5, PT, R139, R215, PT ;  /* 0x000000d78b00720c */ /* 0x000fc40003fa4070 */
[----:B------:R-:W-:Y:S01]  /*1daa0*/  @!P4 IMAD.IADD R27, R27, 0x1, -R139 ;  /* 0x000000011b1bc824 */ /* 0x000fe200078e0a8b */
[----:B------:R-:W-:Y:S01]  /*1dab0*/  ISETP.GE.AND P4, PT, R231, RZ, PT ;  /* 0x000000ffe700720c */ /* 0x000fe20003f86270 */
[----:B------:R-:W1:Y:S01]  /*1dac0*/  LDCU UR6, c[0x0][0x3b0] ;  /* 0x00007600ff0677ac */ /* 0x000e620008000800 */
[----:B------:R-:W2:Y:S01]  /*1dad0*/  LDL.LU R231, [R1+0x5f24] ;  /* 0x005f240001e77983 */ /* 0x000ea20000300800 */
[----:B------:R-:W-:-:S03]  /*1dae0*/  ISETP.GE.AND P3, PT, R198, RZ, PT ;  /* 0x000000ffc600720c */ /* 0x000fc60003f66270 */
[----:B------:R-:W3:Y:S04]  /*1daf0*/  LDL.LU R198, [R1+0x5f20] ;  /* 0x005f200001c67983 */ /* 0x000ee80000300800 */
[----:B------:R-:W-:Y:S01]  /*1db00*/  STL [R1+0x5b58], R74 ;  /* 0x005b584a01007387 */ /* 0x000fe20000100800 */
[----:B------:R-:W-:Y:S01]  /*1db10*/  @!P5 IMAD.IADD R215, R215, 0x1, -R139 ;  /* 0x00000001d7d7d824 */ /* 0x000fe200078e0a8b */
[----:B------:R-:W-:Y:S02]  /*1db20*/  ISETP.GE.AND P5, PT, R169, RZ, PT ;  /* 0x000000ffa900720c */ /* 0x000fe40003fa6270 */
[----:B------:R-:W-:Y:S04]  /*1db30*/  STL [R1+0x5b54], R167 ;  /* 0x005b54a701007387 */ /* 0x000fe80000100800 */
[----:B------:R-:W3:Y:S01]  /*1db40*/  LDL.LU R169, [R1+0x5f1c] ;  /* 0x005f1c0001a97983 */ /* 0x000ee20000300800 */
[----:B------:R-:W-:-:S13]  /*1db50*/  ISETP.GT.U32.AND P6, PT, R139, R15, PT ;  /* 0x0000000f8b00720c */ /* 0x000fda0003fc4070 */
[----:B------:R-:W-:Y:S01]  /*1db60*/  @!P6 IMAD.IADD R15, R15, 0x1, -R139 ;  /* 0x000000010f0fe824 */ /* 0x000fe200078e0a8b */
[----:B------:R-:W-:-:S03]  /*1db70*/  ISETP.GT.U32.AND P6, PT, R139, R68, PT ;  /* 0x000000448b00720c */ /* 0x000fc60003fc4070 */
[----:B------:R-:W-:-:S04]  /*1db80*/  IMAD.MOV.U32 R90, RZ, RZ, R15 ;  /* 0x000000ffff5a7224 */ /* 0x000fc800078e000f */
[----:B------:R-:W-:-:S06]  /*1db90*/  @!P4 IMAD.MOV R90, RZ, RZ, -R90 ;  /* 0x000000ffff5ac224 */ /* 0x000fcc00078e0a5a */
[----:B------:R-:W-:Y:S02]  /*1dba0*/  @!P6 IMAD.IADD R68, R68, 0x1, -R139 ;  /* 0x000000014444e824 */ /* 0x000fe400078e0a8b */
[----:B------:R-:W-:-:S03]  /*1dbb0*/  IMAD.MOV.U32 R94, RZ, RZ, R27 ;  /* 0x000000ffff5e7224 */ /* 0x000fc600078e001b */
[C---:B------:R-:W-:Y:S02]  /*1dbc0*/  ISETP.GT.U32.AND P4, PT, R139.reuse, R68, PT ;  /* 0x000000448b00720c */ /* 0x040fe40003f84070 */
[----:B------:R-:W-:Y:S02]  /*1dbd0*/  @!P3 IADD3 R94, PT, PT, -R94, RZ, RZ ;  /* 0x000000ff5e5eb210 */ /* 0x000fe40007ffe1ff */
[----:B------:R-:W-:-:S09]  /*1dbe0*/  ISETP.GT.U32.AND P3, PT, R139, R67, PT ;  /* 0x000000438b00720c */ /* 0x000fd20003f64070 */
[----:B------:R-:W-:Y:S01]  /*1dbf0*/  @!P4 IMAD.IADD R68, R68, 0x1, -R139 ;  /* 0x000000014444c824 */ /* 0x000fe200078e0a8b */
[----:B------:R-:W-:-:S03]  /*1dc00*/  ISETP.GT.U32.AND P4, PT, R139, R11, PT ;  /* 0x0000000b8b00720c */ /* 0x000fc60003f84070 */
[----:B------:R-:W-:Y:S01]  /*1dc10*/  @!P3 IMAD.IADD R67, R67, 0x1, -R139 ;  /* 0x000000014343b824 */ /* 0x000fe200078e0a8b */
[----:B------:R-:W-:-:S09]  /*1dc20*/  ISETP.GT.U32.AND P3, PT, R139, R10, PT ;  /* 0x0000000a8b00720c */ /* 0x000fd20003f64070 */
[----:B------:R-:W-:Y:S02]  /*1dc30*/  @!P4 IADD3 R11, PT, PT, R11, -R139, RZ ;  /* 0x8000008b0b0bc210 */ /* 0x000fe40007ffe0ff */
[----:B------:R-:W-:Y:S01]  /*1dc40*/  ISETP.GE.AND P4, PT, R229, RZ, PT ;  /* 0x000000ffe500720c */ /* 0x000fe20003f86270 */
[----:B------:R-:W-:Y:S02]  /*1dc50*/  IMAD.MOV.U32 R95, RZ, RZ, R68 ;  /* 0x000000ffff5f7224 */ /* 0x000fe400078e0044 */
[----:B------:R-:W-:Y:S01]  /*1dc60*/  @!P3 IMAD.IADD R10, R10, 0x1, -R139 ;  /* 0x000000010a0ab824 */ /* 0x000fe200078e0a8b */
[----:B------:R-:W-:Y:S01]  /*1dc70*/  ISETP.GT.U32.AND P6, PT, R139, R212, PT ;  /* 0x000000d48b00720c */ /* 0x000fe20003fc4070 */
[----:B------:R-:W-:Y:S02]  /*1dc80*/  @!P5 IMAD.MOV R215, RZ, RZ, -R215 ;  /* 0x000000ffffd7d224 */ /* 0x000fe400078e0ad7 */
[----:B------:R-:W-:Y:S01]  /*1dc90*/  IMAD.HI.U32 R15, R103, R149, RZ ;  /* 0x00000095670f7227 */ /* 0x000fe200078e00ff */
[----:B------:R-:W-:-:S05]  /*1dca0*/  ISETP.GT.U32.AND P5, PT, R139, R10, PT ;  /* 0x0000000a8b00720c */ /* 0x000fca0003fa4070 */
[----:B------:R-:W-:Y:S01]  /*1dcb0*/  @!P4 IMAD.MOV R95, RZ, RZ, -R95 ;  /* 0x000000ffff5fc224 */ /* 0x000fe200078e0a5f */
[C---:B------:R-:W-:Y:S01]  /*1dcc0*/  ISETP.GT.U32.AND P4, PT, R139.reuse, R71, PT ;  /* 0x000000478b00720c */ /* 0x040fe20003f84070 */
[----:B------:R-:W-:Y:S02]  /*1dcd0*/  IMAD.MOV R15, RZ, RZ, -R15 ;  /* 0x000000ffff0f7224 */ /* 0x000fe400078e0a0f */
[----:B------:R-:W-:Y:S02]  /*1dce0*/  @!P6 IMAD.IADD R212, R212, 0x1, -R139 ;  /* 0x00000001d4d4e824 */ /* 0x000fe400078e0a8b */
[----:B------:R-:W-:Y:S01]  /*1dcf0*/  IMAD R149, R139, R15, R149 ;  /* 0x0000000f8b957224 */ /* 0x000fe200078e0295 */
[----:B------:R-:W-:Y:S01]  /*1dd00*/  ISETP.GE.AND P6, PT, R114, RZ, PT ;  /* 0x000000ff7200720c */ /* 0x000fe20003fc6270 */
[----:B------:R-:W-:Y:S01]  /*1dd10*/  @!P5 IMAD.IADD R10, R10, 0x1, -R139 ;  /* 0x000000010a0ad824 */ /* 0x000fe200078e0a8b */
[----:B------:R-:W4:Y:S01]  /*1dd20*/  LDL.LU R114, [R1+0x5f18] ;  /* 0x005f180001727983 */ /* 0x000f220000300800 */
[----:B------:R-:W-:-:S04]  /*1dd30*/  ISETP.GE.AND P5, PT, R211, RZ, PT ;  /* 0x000000ffd300720c */ /* 0x000fc80003fa6270 */
[----:B------:R-:W-:Y:S01]  /*1dd40*/  @!P4 IMAD.IADD R71, R71, 0x1, -R139 ;  /* 0x000000014747c824 */ /* 0x000fe200078e0a8b */
[----:B------:R-:W-:Y:S02]  /*1dd50*/  ISETP.GE.AND P4, PT, R32, RZ, PT ;  /* 0x000000ff2000720c */ /* 0x000fe40003f86270 */
[----:B--2---:R-:W-:-:S05]  /*1dd60*/  SEL R231, R245, R231, !P1 ;  /* 0x000000e7f5e77207 */ /* 0x004fca0004800000 */
[----:B------:R-:W-:Y:S01]  /*1dd70*/  IMAD R25, R231, UR12, RZ ;  /* 0x0000000ce7197c24 */ /* 0x000fe2000f8e02ff */
[----:B---3--:R-:W-:-:S04]  /*1dd80*/  SEL R169, R245, R169, !P1 ;  /* 0x000000a9f5a97207 */ /* 0x008fc80004800000 */
[----:B------:R2:W-:Y:S01]  /*1dd90*/  STL [R1+0x58], R25 ;  /* 0x0000581901007387 */ /* 0x0005e20000100800 */
[C---:B------:R-:W-:Y:S01]  /*1dda0*/  ISETP.GT.U32.AND P3, PT, R139.reuse, R67, PT ;  /* 0x000000438b00720c */ /* 0x040fe20003f64070 */
[----:B------:R-:W-:Y:S02]  /*1ddb0*/  @!P6 IMAD.MOV R212, RZ, RZ, -R212 ;  /* 0x000000ffffd4e224 */ /* 0x000fe400078e0ad4 */
[----:B------:R-:W-:Y:S01]  /*1ddc0*/  IMAD R73, R139, R16, R73 ;  /* 0x000000108b497224 */ /* 0x000fe200078e0249 */
[----:B------:R-:W-:Y:S01]  /*1ddd0*/  SEL R229, R245, R130, !P1 ;  /* 0x00000082f5e57207 */ /* 0x000fe20004800000 */
[----:B------:R-:W-:Y:S01]  /*1dde0*/  IMAD R15, R169, UR13, RZ ;  /* 0x0000000da90f7c24 */ /* 0x000fe2000f8e02ff */
[----:B------:R-:W-:Y:S01]  /*1ddf0*/  ISETP.GT.U32.AND P6, PT, R139, R11, PT ;  /* 0x0000000b8b00720c */ /* 0x000fe20003fc4070 */
[----:B------:R-:W-:Y:S01]  /*1de00*/  VIADD R68, R195, 0x1cf ;  /* 0x000001cfc3447836 */ /* 0x000fe20000000000 */
[C---:B------:R-:W-:Y:S02]  /*1de10*/  SEL R81, R245.reuse, R159, !P1 ;  /* 0x0000009ff5517207 */ /* 0x040fe40004800000 */
[----:B------:R-:W-:Y:S01]  /*1de20*/  SEL R59, R245, R137, !P1 ;  /* 0x00000089f53b7207 */ /* 0x000fe20004800000 */
[----:B------:R3:W-:Y:S01]  /*1de30*/  STL [R1+0xf0], R15 ;  /* 0x0000f00f01007387 */ /* 0x0007e20000100800 */
[----:B------:R-:W-:Y:S01]  /*1de40*/  VIADD R27, R195, 0x1d4 ;  /* 0x000001d4c31b7836 */ /* 0x000fe20000000000 */
[----:B------:R-:W-:Y:S01]  /*1de50*/  SEL R232, R245, R198, !P1 ;  /* 0x000000c6f5e87207 */ /* 0x000fe20004800000 */
[----:B------:R-:W-:Y:S01]  /*1de60*/  @!P3 IMAD.IADD R67, R67, 0x1, -R139 ;  /* 0x000000014343b824 */ /* 0x000fe200078e0a8b */
[----:B------:R-:W4:Y:S01]  /*1de70*/  LDL.LU R211, [R1+0x5f14] ;  /* 0x005f140001d37983 */ /* 0x000f220000300800 */
[----:B------:R-:W-:Y:S01]  /*1de80*/  IABS R16, R74 ;  /* 0x0000004a00107213 */ /* 0x000fe20000000000 */
[----:B--2---:R-:W-:Y:S01]  /*1de90*/  IMAD R25, R125, UR22, RZ ;  /* 0x000000167d197c24 */ /* 0x004fe2000f8e02ff */
[----:B------:R-:W-:Y:S01]  /*1dea0*/  ISETP.GT.U32.AND P3, PT, R139, R44, PT ;  /* 0x0000002c8b00720c */ /* 0x000fe20003f64070 */
[----:B------:R-:W2:Y:S01]  /*1deb0*/  LDL.LU R32, [R1+0x5f10] ;  /* 0x005f100001207983 */ /* 0x000ea20000300800 */
[----:B------:R-:W-:Y:S01]  /*1dec0*/  @!P6 IADD3 R11, PT, PT, R11, -R139, RZ ;  /* 0x8000008b0b0be210 */ /* 0x000fe20007ffe0ff */
[----:B------:R-:W-:Y:S01]  /*1ded0*/  IMAD.MOV.U32 R101, RZ, RZ, R67 ;  /* 0x000000ffff657224 */ /* 0x000fe200078e0043 */
[----:B------:R-:W-:Y:S01]  /*1dee0*/  ISETP.GT.U32.AND P6, PT, R139, R72, PT ;  /* 0x000000488b00720c */ /* 0x000fe20003fc4070 */
[----:B---3--:R-:W-:Y:S01]  /*1def0*/  IMAD R15, R128, UR17, RZ ;  /* 0x00000011800f7c24 */ /* 0x008fe2000f8e02ff */
[----:B------:R-:W-:Y:S01]  /*1df00*/  IABS R159, R68 ;  /* 0x00000044009f7213 */ /* 0x000fe20000000000 */
[----:B------:R-:W-:Y:S01]  /*1df10*/  IMAD.MOV.U32 R108, RZ, RZ, R11 ;  /* 0x000000ffff6c7224 */ /* 0x000fe200078e000b */
[----:B------:R-:W-:Y:S01]  /*1df20*/  @!P5 IADD3 R101, PT, PT, -R101, RZ, RZ ;  /* 0x000000ff6565d210 */ /* 0x000fe20007ffe1ff */
[----:B------:R-:W-:Y:S01]  /*1df30*/  IMAD.HI.U32 R141, R103, R16, RZ ;  /* 0x00000010678d7227 */ /* 0x000fe200078e00ff */
[----:B------:R-:W-:Y:S01]  /*1df40*/  ISETP.GT.U32.AND P5, PT, R139, R71, PT ;  /* 0x000000478b00720c */ /* 0x000fe20003fa4070 */
[----:B------:R-:W3:Y:S02]  /*1df50*/  LDCU UR13, c[0x0][0x3b0] ;  /* 0x00007600ff0d77ac */ /* 0x000ee40008000800 */
[--C-:B------:R-:W-:Y:S01]  /*1df60*/  @!P3 IMAD.IADD R44, R44, 0x1, -R139.reuse ;  /* 0x000000012c2cb824 */ /* 0x100fe200078e0a8b */
[----:B------:R-:W-:Y:S01]  /*1df70*/  ISETP.GE.AND P3, PT, R234, RZ, PT ;  /* 0x000000ffea00720c */ /* 0x000fe20003f66270 */
[----:B------:R-:W-:Y:S01]  /*1df80*/  @!P4 IMAD.MOV R108, RZ, RZ, -R108 ;  /* 0x000000ffff6cc224 */ /* 0x000fe200078e0a6c */
[----:B------:R-:W-:Y:S01]  /*1df90*/  IADD3 R198, PT, PT, R195, 0x1f7, RZ ;  /* 0x000001f7c3c67810 */ /* 0x000fe20007ffe0ff */
[----:B------:R-:W-:Y:S01]  /*1dfa0*/  IMAD.MOV.U32 R128, RZ, RZ, R10 ;  /* 0x000000ffff807224 */ /* 0x000fe200078e000a */
[----:B------:R-:W-:Y:S01]  /*1dfb0*/  ISETP.GT.U32.AND P4, PT, R139, R44, PT ;  /* 0x0000002c8b00720c */ /* 0x000fe20003f84070 */
[--C-:B------:R-:W-:Y:S01]  /*1dfc0*/  @!P6 IMAD.IADD R72, R72, 0x1, -R139.reuse ;  /* 0x000000014848e824 */ /* 0x100fe200078e0a8b */
[----:B------:R-:W-:Y:S01]  /*1dfd0*/  SEL R19, R245, R36, !P1 ;  /* 0x00000024f5137207 */ /* 0x000fe20004800000 */
[----:B------:R-:W-:Y:S01]  /*1dfe0*/  VIADD R67, R195, 0x1d1 ;  /* 0x000001d1c3437836 */ /* 0x000fe20000000000 */
[----:B------:R-:W-:Y:S01]  /*1dff0*/  SEL R231, R245, R202, !P1 ;  /* 0x000000caf5e77207 */ /* 0x000fe20004800000 */
[----:B------:R-:W-:Y:S01]  /*1e000*/  @!P5 IMAD.IADD R71, R71, 0x1, -R139 ;  /* 0x000000014747d824 */ /* 0x000fe200078e0a8b */
[----:B------:R-:W-:Y:S01]  /*1e010*/  ISETP.GT.U32.AND P5, PT, R139, R28, PT ;  /* 0x0000001c8b00720c */ /* 0x000fe20003fa4070 */
[----:B------:R-:W-:Y:S01]  /*1e020*/  VIADD R169, R195, 0x1fa ;  /* 0x000001fac3a97836 */ /* 0x000fe20000000000 */
[----:B------:R-:W-:Y:S01]  /*1e030*/  SEL R177, R245, R177, !P1 ;  /* 0x000000b1f5b17207 */ /* 0x000fe20004800000 */
[----:B------:R-:W-:Y:S01]  /*1e040*/  @!P3 IMAD.MOV R128, RZ, RZ, -R128 ;  /* 0x000000ffff80b224 */ /* 0x000fe200078e0a80 */
[----:B------:R-:W-:Y:S01]  /*1e050*/  ISETP.GT.U32.AND P3, PT, R139, R136, PT ;  /* 0x000000888b00720c */ /* 0x000fe20003f64070 */
[----:B------:R-:W1:Y:S02]  /*1e060*/  LDCU UR12, c[0x0][0x3b0] ;  /* 0x00007600ff0c77ac */ /* 0x000e640008000800 */
[----:B------:R-:W-:-:S02]  /*1e070*/  @!P4 IADD3 R44, PT, PT, R44, -R139, RZ ;  /* 0x8000008b2c2cc210 */ /* 0x000fc40007ffe0ff */
[----:B------:R-:W-:Y:S02]  /*1e080*/  ISETP.GE.AND P4, PT, R76, RZ, PT ;  /* 0x000000ff4c00720c */ /* 0x000fe40003f86270 */
[C---:B------:R-:W-:Y:S02]  /*1e090*/  SEL R129, R245.reuse, R129, !P1 ;  /* 0x00000081f5817207 */ /* 0x040fe40004800000 */
[C---:B------:R-:W-:Y:S02]  /*1e0a0*/  SEL R23, R245.reuse, R23, !P1 ;  /* 0x00000017f5177207 */ /* 0x040fe40004800000 */
[C---:B------:R-:W-:Y:S02]  /*1e0b0*/  SEL R4, R245.reuse, R4, !P1 ;  /* 0x00000004f5047207 */ /* 0x040fe40004800000 */
[C---:B------:R-:W-:Y:S02]  /*1e0c0*/  SEL R189, R245.reuse, R189, !P1 ;  /* 0x000000bdf5bd7207 */ /* 0x040fe40004800000 */
[----:B------:R-:W-:-:S02]  /*1e0d0*/  SEL R9, R245, R9, !P1 ;  /* 0x00000009f5097207 */ /* 0x000fc40004800000 */
[C---:B------:R-:W-:Y:S02]  /*1e0e0*/  SEL R215, R245.reuse, R215, !P1 ;  /* 0x000000d7f5d77207 */ /* 0x040fe40004800000 */
[----:B------:R-:W-:Y:S01]  /*1e0f0*/  SEL R212, R245, R212, !P1 ;  /* 0x000000d4f5d47207 */ /* 0x000fe20004800000 */
[----:B------:R-:W-:Y:S01]  /*1e100*/  IMAD R59, R59, UR9, RZ ;  /* 0x000000093b3b7c24 */ /* 0x000fe2000f8e02ff */
[----:B------:R-:W-:Y:S01]  /*1e110*/  ISETP.GT.U32.AND P6, PT, R139, R72, PT ;  /* 0x000000488b00720c */ /* 0x000fe20003fc4070 */
[--C-:B------:R-:W-:Y:S01]  /*1e120*/  @!P3 IMAD.IADD R136, R136, 0x1, -R139.reuse ;  /* 0x000000018888b824 */ /* 0x100fe200078e0a8b */
[----:B------:R-:W1:Y:S01]  /*1e130*/  LDCU UR17, c[0x0][0x3b0] ;  /* 0x00007600ff1177ac */ /* 0x000e620008000800 */
[----:B------:R-:W-:Y:S01]  /*1e140*/  @!P5 IMAD.IADD R28, R28, 0x1, -R139 ;  /* 0x000000011c1cd824 */ /* 0x000fe200078e0a8b */
[----:B------:R-:W-:Y:S02]  /*1e150*/  ISETP.GE.AND P5, PT, R219, RZ, PT ;  /* 0x000000ffdb00720c */ /* 0x000fe40003fa6270 */
[----:B------:R-:W-:Y:S01]  /*1e160*/  ISETP.GE.AND P3, PT, R227, RZ, PT ;  /* 0x000000ffe300720c */ /* 0x000fe20003f66270 */
[----:B------:R-:W-:Y:S01]  /*1e170*/  IMAD.MOV R141, RZ, RZ, -R141 ;  /* 0x000000ffff8d7224 */ /* 0x000fe200078e0a8d */
[----:B------:R1:W-:Y:S01]  /*1e180*/  STL [R1+0x54], R15 ;  /* 0x0000540f01007387 */ /* 0x0003e20000100800 */
[----:B------:R-:W-:Y:S01]  /*1e190*/  IMAD.MOV.U32 R130, RZ, RZ, R44 ;  /* 0x000000ffff827224 */ /* 0x000fe200078e002c */
[----:B------:R-:W-:Y:S01]  /*1e1a0*/  IABS R10, R67 ;  /* 0x00000043000a7213 */ /* 0x000fe20000000000 */
[----:B------:R-:W1:Y:S02]  /*1e1b0*/  LDCU UR9, c[0x0][0x3b0] ;  /* 0x00007600ff0977ac */ /* 0x000e640008000800 */
[----:B------:R-:W-:Y:S01]  /*1e1c0*/  @!P6 IMAD.IADD R72, R72, 0x1, -R139 ;  /* 0x000000014848e824 */ /* 0x000fe200078e0a8b */
[C---:B------:R-:W-:Y:S01]  /*1e1d0*/  ISETP.GT.U32.AND P6, PT, R139.reuse, R73, PT ;  /* 0x000000498b00720c */ /* 0x040fe20003fc4070 */
[C---:B------:R-:W-:Y:S01]  /*1e1e0*/  IMAD R141, R139.reuse, R141, R16 ;  /* 0x0000008d8b8d7224 */ /* 0x040fe200078e0210 */
[----:B------:R-:W3:Y:S01]  /*1e1f0*/  LDL.LU R234, [R1+0x5f0c] ;  /* 0x005f0c0001ea7983 */ /* 0x000ee20000300800 */
[----:B------:R-:W-:Y:S01]  /*1e200*/  IMAD.MOV.U32 R131, RZ, RZ, R72 ;  /* 0x000000ffff837224 */ /* 0x000fe200078e0048 */
[----:B------:R-:W2:Y:S03]  /*1e210*/  LDCU UR22, c[0x0][0x3b0] ;  /* 0x00007600ff1677ac */ /* 0x000ea60008000800 */
[----:B------:R-:W-:Y:S01]  /*1e220*/  @!P5 IMAD.MOV R131, RZ, RZ, -R131 ;  /* 0x000000ffff83d224 */ /* 0x000fe200078e0a83 */
[C---:B------:R-:W-:Y:S01]  /*1e230*/  ISETP.GT.U32.AND P5, PT, R139.reuse, R138, PT ;  /* 0x0000008a8b00720c */ /* 0x040fe20003fa4070 */
[----:B------:R-:W-:Y:S01]  /*1e240*/  @!P3 IMAD.MOV R130, RZ, RZ, -R130 ;  /* 0x000000ffff82b224 */ /* 0x000fe200078e0a82 */
[----:B------:R-:W-:-:S03]  /*1e250*/  ISETP.GT.U32.AND P3, PT, R139, R28, PT ;  /* 0x0000001c8b00720c */ /* 0x000fc60003f64070 */
[----:B------:R-:W-:-:S04]  /*1e260*/  @!P6 IADD3 R73, PT, PT, R73, -R139, RZ ;  /* 0x8000008b4949e210 */ /* 0x000fc80007ffe0ff */
[----:B------:R-:W-:Y:S01]  /*1e270*/  ISETP.GT.U32.AND P6, PT, R139, R73, PT ;  /* 0x000000498b00720c */ /* 0x000fe20003fc4070 */
[----:B-1----:R-:W-:-:S03]  /*1e280*/  IMAD R15, R224, UR18, RZ ;  /* 0x00000012e00f7c24 */ /* 0x002fc6000f8e02ff */
[----:B------:R-:W-:Y:S02]  /*1e290*/  @!P5 IMAD.IADD R138, R138, 0x1, -R139 ;  /* 0x000000018a8ad824 */ /* 0x000fe400078e0a8b */
[----:B------:R-:W-:Y:S01]  /*1e2a0*/  @!P3 IADD3 R28, PT, PT, R28, -R139, RZ ;  /* 0x8000008b1c1cb210 */ /* 0x000fe20007ffe0ff */
[----:B------:R1:W-:Y:S01]  /*1e2b0*/  STL [R1+0xe8], R15 ;  /* 0x0000e80f01007387 */ /* 0x0003e20000100800 */
[----:B------:R-:W-:Y:S01]  /*1e2c0*/  ISETP.GE.AND P3, PT, R210, RZ, PT ;  /* 0x000000ffd200720c */ /* 0x000fe20003f66270 */
[----:B------:R-:W-:-:S04]  /*1e2d0*/  IMAD.HI.U32 R11, R103, R10, RZ ;  /* 0x0000000a670b7227 */ /* 0x000fc800078e00ff */
[----:B------:R-:W-:Y:S01]  /*1e2e0*/  @!P6 IMAD.IADD R73, R73, 0x1, -R139 ;  /* 0x000000014949e824 */ /* 0x000fe200078e0a8b */
[----:B------:R-:W-:Y:S01]  /*1e2f0*/  ISETP.GE.AND P6, PT, R207, RZ, PT ;  /* 0x000000ffcf00720c */ /* 0x000fe20003fc6270 */
[----:B------:R-:W-:Y:S01]  /*1e300*/  VIADD R44, R195, 0x1d3 ;  /* 0x000001d3c32c7836 */ /* 0x000fe20000000000 */
[C---:B--2---:R-:W-:Y:S01]  /*1e310*/  SEL R76, R245.reuse, R32, !P1 ;  /* 0x00000020f54c7207 */ /* 0x044fe20004800000 */
[----:B------:R-:W-:Y:S01]  /*1e320*/  IMAD.MOV.U32 R32, RZ, RZ, R71 ;  /* 0x000000ffff207224 */ /* 0x000fe200078e0047 */
[C---:B------:R-:W-:Y:S02]  /*1e330*/  SEL R219, R245.reuse, R18, !P1 ;  /* 0x00000012f5db7207 */ /* 0x040fe40004800000 */
[----:B----4-:R-:W-:Y:S01]  /*1e340*/  SEL R36, R245, R114, !P1 ;  /* 0x00000072f5247207 */ /* 0x010fe20004800000 */
[----:B------:R-:W-:Y:S01]  /*1e350*/  @!P4 IMAD.MOV R32, RZ, RZ, -R32 ;  /* 0x000000ffff20c224 */ /* 0x000fe200078e0a20 */
[----:B------:R-:W-:Y:S02]  /*1e360*/  ISETP.GT.U32.AND P4, PT, R139, R136, PT ;  /* 0x000000888b00720c */ /* 0x000fe40003f84070 */
[----:B------:R-:W-:-:S02]  /*1e370*/  SEL R101, R245, R101, !P1 ;  /* 0x00000065f5657207 */ /* 0x000fc40004800000 */
[----:B------:R-:W-:Y:S01]  /*1e380*/  SEL R108, R245, R108, !P1 ;  /* 0x0000006cf56c7207 */ /* 0x000fe20004800000 */
[----:B------:R-:W-:Y:S01]  /*1e390*/  IMAD R19, R19, UR8, RZ ;  /* 0x0000000813137c24 */ /* 0x000fe2000f8e02ff */
[----:B---3--:R-:W-:-:S07]  /*1e3a0*/  SEL R16, R245, R234, !P1 ;  /* 0x000000eaf5107207 */ /* 0x008fce0004800000 */
[----:B------:R-:W-:Y:S01]  /*1e3b0*/  @!P4 IMAD.IADD R136, R136, 0x1, -R139 ;  /* 0x000000018888c824 */ /* 0x000fe200078e0a8b */
[----:B------:R-:W-:Y:S01]  /*1e3c0*/  ISETP.GT.U32.AND P4, PT, R139, R141, PT ;  /* 0x0000008d8b00720c */ /* 0x000fe20003f84070 */
[----:B-1----:R-:W-:Y:S01]  /*1e3d0*/  IMAD.HI.U32 R15, R103, R159, RZ ;  /* 0x0000009f670f7227 */ /* 0x002fe200078e00ff */
[----:B------:R-:W-:Y:S01]  /*1e3e0*/  ISETP.GE.AND P5, PT, R206, RZ, PT ;  /* 0x000000ffce00720c */ /* 0x000fe20003fa6270 */
[----:B------:R-:W1:Y:S02]  /*1e3f0*/  LDCU UR18, c[0x0][0x3b0] ;  /* 0x00007600ff1277ac */ /* 0x000e640008000800 */
[----:B------:R-:W-:Y:S01]  /*1e400*/  IMAD.MOV R15, RZ, RZ, -R15 ;  /* 0x000000ffff0f7224 */ /* 0x000fe200078e0a0f */
[----:B------:R-:W-:Y:S01]  /*1e410*/  MOV R125, R28 ;  /* 0x0000001c007d7202 */ /* 0x000fe20000000f00 */
[----:B------:R-:W-:Y:S02]  /*1e420*/  IMAD.MOV.U32 R137, RZ, RZ, R73 ;  /* 0x000000ffff897224 */ /* 0x000fe400078e0049 */
[----:B------:R-:W-:Y:S01]  /*1e430*/  IMAD.MOV R11, RZ, RZ, -R11 ;  /* 0x000000ffff0b7224 */ /* 0x000fe200078e0a0b */
[----:B------:R-:W-:Y:S01]  /*1e440*/  STL [R1+0x5b50], R68 ;  /* 0x005b504401007387 */ /* 0x000fe20000100800 */
[----:B------:R-:W-:-:S02]  /*1e450*/  SEL R71, R245, R45, !P1 ;  /* 0x0000002df5477207 */ /* 0x000fc40004800000 */
[----:B------:R-:W-:Y:S01]  /*1e460*/  SEL R114, R245, R24, !P1 ;  /* 0x00000018f5727207 */ /* 0x000fe20004800000 */
[----:B------:R-:W-:Y:S01]  /*1e470*/  @!P4 IMAD.IADD R141, R141, 0x1, -R139 ;  /* 0x000000018d8dc824 */ /* 0x000fe200078e0a8b */
[C---:B------:R-:W-:Y:S01]  /*1e480*/  ISETP.GT.U32.AND P4, PT, R139.reuse, R138, PT ;  /* 0x0000008a8b00720c */ /* 0x040fe20003f84070 */
[----:B------:R-:W-:Y:S01]  /*1e490*/  IMAD R159, R139, R15, R159 ;  /* 0x0000000f8b9f7224 */ /* 0x000fe200078e029f */
[----:B------:R-:W-:Y:S01]  /*1e4a0*/  SEL R224, R245, R225, !P1 ;  /* 0x000000e1f5e07207 */ /* 0x000fe20004800000 */
[----:B------:R-:W-:Y:S01]  /*1e4b0*/  @!P3 IMAD.MOV R136, RZ, RZ, -R136 ;  /* 0x000000ffff88b224 */ /* 0x000fe200078e0a88 */
[----:B------:R-:W-:Y:S01]  /*1e4c0*/  ISETP.GT.U32.AND P3, PT, R139, R141, PT ;  /* 0x0000008d8b00720c */ /* 0x000fe20003f64070 */
[----:B------:R-:W-:Y:S01]  /*1e4d0*/  @!P6 IMAD.MOV R125, RZ, RZ, -R125 ;  /* 0x000000ffff7de224 */ /* 0x000fe200078e0a7d */
[----:B------:R-:W-:Y:S02]  /*1e4e0*/  ISETP.GE.AND P6, PT, R182, RZ, PT ;  /* 0x000000ffb600720c */ /* 0x000fe40003fc6270 */
[----:B------:R-:W-:-:S02]  /*1e4f0*/  SEL R227, R245, R211, !P1 ;  /* 0x000000d3f5e37207 */ /* 0x000fc40004800000 */
[C---:B------:R-:W-:Y:S02]  /*1e500*/  SEL R130, R245.reuse, R130, !P1 ;  /* 0x00000082f5827207 */ /* 0x040fe40004800000 */
[----:B------:R-:W-:Y:S01]  /*1e510*/  SEL R131, R245, R131, !P1 ;  /* 0x00000083f5837207 */ /* 0x000fe20004800000 */
[----:B------:R-:W-:Y:S01]  /*1e520*/  @!P4 IMAD.IADD R138, R138, 0x1, -R139 ;  /* 0x000000018a8ac824 */ /* 0x000fe200078e0a8b */
[C---:B------:R-:W-:Y:S01]  /*1e530*/  ISETP.GT.U32.AND P4, PT, R139.reuse, R159, PT ;  /* 0x0000009f8b00720c */ /* 0x040fe20003f84070 */
[----:B------:R-:W-:Y:S01]  /*1e540*/  @!P5 IMAD.MOV R137, RZ, RZ, -R137 ;  /* 0x000000ffff89d224 */ /* 0x000fe200078e0a89 */
[C---:B------:R-:W-:Y:S01]  /*1e550*/  ISETP.GT.U32.AND P5, PT, R139.reuse, R149, PT ;  /* 0x000000958b00720c */ /* 0x040fe20003fa4070 */
[----:B------:R-:W-:Y:S01]  /*1e560*/  IMAD R10, R139, R11, R10 ;  /* 0x0000000b8b0a7224 */ /* 0x000fe200078e020a */
[----:B------:R-:W-:Y:S01]  /*1e570*/  @!P3 IADD3 R141, PT, PT, R141, -R139, RZ ;  /* 0x8000008b8d8db210 */ /* 0x000fe20007ffe0ff */
[----:B------:R-:W-:Y:S01]  /*1e580*/  STL [R1+0x5b4c], R67 ;  /* 0x005b4c4301007387 */ /* 0x000fe20000100800 */
[----:B------:R-:W-:Y:S01]  /*1e590*/  IABS R15, R44 ;  /* 0x0000002c000f7213 */ /* 0x000fe20000000000 */
[----:B------:R-:W-:Y:S01]  /*1e5a0*/  IMAD R76, R76, UR20, RZ ;  /* 0x000000144c4c7c24 */ /* 0x000fe2000f8e02ff */
[----:B------:R-:W-:Y:S01]  /*1e5b0*/  ISETP.GT.U32.AND P3, PT, R139, R10, PT ;  /* 0x0000000a8b00720c */ /* 0x000fe20003f64070 */
[----:B------:R-:W-:Y:S01]  /*1e5c0*/  STL [R1+0x5b48], R44 ;  /* 0x005b482c01007387 */ /* 0x000fe20000100800 */
[----:B------:R-:W-:Y:S01]  /*1e5d0*/  IABS R11, R27 ;  /* 0x0000001b000b7213 */ /* 0x000fe20000000000 */
[----:B------:R-:W-:Y:S01]  /*1e5e0*/  @!P6 IMAD.MOV R138, RZ, RZ, -R138 ;  /* 0x000000ffff8ae224 */ /* 0x000fe200078e0a8a */
[----:B------:R-:W2:Y:S01]  /*1e5f0*/  LDCU UR8, c[0x0][0x3b0] ;  /* 0x00007600ff0877ac */ /* 0x000ea20008000800 */
[--C-:B------:R-:W-:Y:S01]  /*1e600*/  @!P4 IMAD.IADD R159, R159, 0x1, -R139.reuse ;  /* 0x000000019f9fc824 */ /* 0x100fe200078e0a8b */
[----:B------:R-:W-:Y:S01]  /*1e610*/  STL [R1+0x5b44], R27 ;  /* 0x005b441b01007387 */ /* 0x000fe20000100800 */
[----:B------:R-:W-:-:S02]  /*1e620*/  @!P5 IMAD.IADD R149, R149, 0x1, -R139 ;  /* 0x000000019595d824 */ /* 0x000fc400078e0a8b */
[----:B------:R-:W-:Y:S01]  /*1e630*/  IMAD R28, R14, UR23, RZ ;  /* 0x000000170e1c7c24 */ /* 0x000fe2000f8e02ff */
[----:B------:R3:W-:Y:S01]  /*1e640*/  STL [R1+0x4c], R25 ;  /* 0x00004c1901007387 */ /* 0x0007e20000100800 */
[----:B------:R-:W-:Y:S01]  /*1e650*/  ISETP.GT.U32.AND P6, PT, R139, R159, PT ;  /* 0x0000009f8b00720c */ /* 0x000fe20003fc4070 */
[----:B------:R-:W-:Y:S01]  /*1e660*/  VIADD R206, R195, 0x1f6 ;  /* 0x000001f6c3ce7836 */ /* 0x000fe20000000000 */
[----:B------:R-:W-:Y:S01]  /*1e670*/  ISETP.GT.U32.AND P4, PT, R139, R149, PT ;  /* 0x000000958b00720c */ /* 0x000fe20003f84070 */
[----:B------:R-:W-:Y:S01]  /*1e680*/  @!P3 IMAD.IADD R10, R10, 0x1, -R139 ;  /* 0x000000010a0ab824 */ /* 0x000fe200078e0a8b */
[----:B------:R-:W-:Y:S02]  /*1e690*/  ISETP.GE.AND P5, PT, R74, RZ, PT ;  /* 0x000000ff4a00720c */ /* 0x000fe40003fa6270 */
[----:B------:R-:W-:Y:S01]  /*1e6a0*/  SEL R73, R245, R109, !P1 ;  /* 0x0000006df5497207 */ /* 0x000fe20004800000 */
[----:B------:R-:W-:Y:S01]  /*1e6b0*/  VIADD R182, R195, 0x1f8 ;  /* 0x000001f8c3b67836 */ /* 0x000fe20000000000 */
[----:B------:R-:W-:Y:S01]  /*1e6c0*/  SEL R234, R245, R135, !P1 ;  /* 0x00000087f5ea7207 */ /* 0x000fe20004800000 */
[----:B---3--:R-:W-:Y:S01]  /*1e6d0*/  IMAD.HI.U32 R25, R103, R15, RZ ;  /* 0x0000000f67197227 */ /* 0x008fe200078e00ff */
[----:B------:R-:W-:Y:S01]  /*1e6e0*/  SEL R225, R245, R199, !P1 ;  /* 0x000000c7f5e17207 */ /* 0x000fe20004800000 */
[----:B------:R-:W3:Y:S02]  /*1e6f0*/  LDCU UR20, c[0x0][0x3b0] ;  /* 0x00007600ff1477ac */ /* 0x000ee40008000800 */
[----:B------:R-:W-:Y:S01]  /*1e700*/  IMAD.HI.U32 R103, R103, R11, RZ ;  /* 0x0000000b67677227 */ /* 0x000fe200078e00ff */
[----:B------:R-:W-:Y:S01]  /*1e710*/  SEL R136, R245, R136, !P1 ;  /* 0x00000088f5887207 */ /* 0x000fe20004800000 */
[----:B------:R-:W4:Y:S02]  /*1e720*/  LDCU UR23, c[0x0][0x3b0] ;  /* 0x00007600ff1777ac */ /* 0x000f240008000800 */
[----:B------:R-:W-:-:S04]  /*1e730*/  IMAD.MOV R103, RZ, RZ, -R103 ;  /* 0x000000ffff677224 */ /* 0x000fc800078e0a67 */
[C---:B------:R-:W-:Y:S01]  /*1e740*/  IMAD R11, R139.reuse, R103, R11 ;  /* 0x000000678b0b7224 */ /* 0x040fe200078e020b */
[----:B------:R-:W-:Y:S01]  /*1e750*/  ISETP.GT.U32.AND P3, PT, R139, R10, PT ;  /* 0x0000000a8b00720c */ /* 0x000fe20003f64070 */
[----:B------:R-:W-:Y:S02]  /*1e760*/  IMAD.MOV R25, RZ, RZ, -R25 ;  /* 0x000000ffff197224 */ /* 0x000fe400078e0a19 */
[----:B------:R-:W-:Y:S01]  /*1e770*/  @!P6 IMAD.IADD R159, R159, 0x1, -R139 ;  /* 0x000000019f9fe824 */ /* 0x000fe200078e0a8b */
[C---:B------:R-:W-:Y:S01]  /*1e780*/  ISETP.GT.U32.AND P6, PT, R139.reuse, R11, PT ;  /* 0x0000000b8b00720c */ /* 0x040fe20003fc4070 */
[----:B------:R-:W-:Y:S01]  /*1e790*/  IMAD R14, R139, R25, R15 ;  /* 0x000000198b0e7224 */ /* 0x000fe200078e020f */
[----:B------:R-:W-:-:S04]  /*1e7a0*/  @!P4 IADD3 R149, PT, PT, R149, -R139, RZ ;  /* 0x8000008b9595c210 */ /* 0x000fc80007ffe0ff */
[----:B------:R-:W-:Y:S01]  /*1e7b0*/  ISETP.GT.U32.AND P4, PT, R139, R14, PT ;  /* 0x0000000e8b00720c */ /* 0x000fe20003f84070 */
[----:B------:R-:W-:Y:S02]  /*1e7c0*/  @!P5 IMAD.MOV R141, RZ, RZ, -R141 ;  /* 0x000000ffff8dd224 */ /* 0x000fe400078e0a8d */
[--C-:B------:R-:W-:Y:S01]  /*1e7d0*/  @!P3 IMAD.IADD R10, R10, 0x1, -R139.reuse ;  /* 0x000000010a0ab824 */ /* 0x100fe200078e0a8b */
[----:B------:R-:W-:Y:S02]  /*1e7e0*/  ISETP.GE.AND P3, PT, R68, RZ, PT ;  /* 0x000000ff4400720c */ /* 0x000fe40003f66270 */
[----:B------:R-:W-:Y:S01]  /*1e7f0*/  ISETP.GE.AND P5, PT, R167, RZ, PT ;  /* 0x000000ffa700720c */ /* 0x000fe20003fa6270 */
[----:B------:R-:W-:Y:S01]  /*1e800*/  @!P6 IMAD.IADD R11, R11, 0x1, -R139 ;  /* 0x000000010b0be824 */ /* 0x000fe200078e0a8b */
[----:B------:R-:W-:-:S04]  /*1e810*/  SEL R25, R245, R20, !P1 ;  /* 0x00000014f5197207 */ /* 0x000fc80004800000 */
[----:B------:R-:W-:Y:S01]  /*1e820*/  ISETP.GT.U32.AND P6, PT, R139, R11, PT ;  /* 0x0000000b8b00720c */ /* 0x000fe20003fc4070 */
[----:B------:R-:W-:Y:S01]  /*1e830*/  @!P4 IMAD.IADD R14, R14, 0x1, -R139 ;  /* 0x000000010e0ec824 */ /* 0x000fe200078e0a8b */
[----:B------:R-:W-:Y:S01]  /*1e840*/  ISETP.GE.AND P4, PT, R67, RZ, PT ;  /* 0x000000ff4300720c */ /* 0x000fe20003f86270 */
[----:B------:R-:W-:Y:S01]  /*1e850*/  IMAD R25, R25, UR27, RZ ;  /* 0x0000001b19197c24 */ /* 0x000fe2000f8e02ff */
[----:B------:R-:W-:Y:S01]  /*1e860*/  STL [R1+0xc0], R28 ;  /* 0x0000c01c01007387 */ /* 0x000fe20000100800 */
[----:B------:R-:W-:Y:S01]  /*1e870*/  @!P3 IADD3 R159, PT, PT, -R159, RZ, RZ ;  /* 0x000000ff9f9fb210 */ /* 0x000fe20007ffe1ff */
[----:B------:R-:W-:Y:S01]  /*1e880*/  VIADD R135, R195, 0x1fe ;  /* 0x000001fec3877836 */ /* 0x000fe20000000000 */
[C---:B------:R-:W-:Y:S01]  /*1e890*/  ISETP.GT.U32.AND P3, PT, R139.reuse, R105, PT ;  /* 0x000000698b00720c */ /* 0x040fe20003f64070 */
[----:B------:R-:W-:Y:S01]  /*1e8a0*/  @!P5 IMAD.MOV R149, RZ, RZ, -R149 ;  /* 0x000000ffff95d224 */ /* 0x000fe200078e0a95 */
[----:B------:R-:W-:Y:S01]  /*1e8b0*/  STL [R1+0x5b40], R206 ;  /* 0x005b40ce01007387 */ /* 0x000fe20000100800 */
[----:B------:R-:W-:Y:S01]  /*1e8c0*/  ISETP.GT.U32.AND P5, PT, R139, R14, PT ;  /* 0x0000000e8b00720c */ /* 0x000fe20003fa4070 */
[----:B------:R-:W1:Y:S02]  /*1e8d0*/  LDCU UR27, c[0x0][0x3b0] ;  /* 0x00007600ff1b77ac */ /* 0x000e640008000800 */
[----:B------:R2:W-:Y:S01]  /*1e8e0*/  STL [R1+0x44], R25 ;  /* 0x0000441901007387 */ /* 0x0005e20000100800 */
[----:B------:R-:W-:Y:S01]  /*1e8f0*/  @!P6 IMAD.IADD R11, R11, 0x1, -R139 ;  /* 0x000000010b0be824 */ /* 0x000fe200078e0a8b */
[----:B------:R-:W-:Y:S01]  /*1e900*/  ISETP.GT.U32.AND P6, PT, R139, R35, PT ;  /* 0x000000238b00720c */ /* 0x000fe20003fc4070 */
[----:B--2---:R-:W-:-:S04]  /*1e910*/  IMAD R25, R124, UR28, RZ ;  /* 0x0000001c7c197c24 */ /* 0x004fc8000f8e02ff */
[--C-:B------:R-:W-:Y:S01]  /*1e920*/  @!P3 IMAD.IADD R105, R105, 0x1, -R139.reuse ;  /* 0x000000016969b824 */ /* 0x100fe200078e0a8b */
[----:B------:R-:W-:Y:S01]  /*1e930*/  IABS R15, R206 ;  /* 0x000000ce000f7213 */ /* 0x000fe20000000000 */
[----:B------:R-:W-:Y:S01]  /*1e940*/  IMAD.MOV.U32 R124, RZ, RZ, R10 ;  /* 0x000000ffff7c7224 */ /* 0x000fe200078e000a */
[C---:B------:R-:W-:Y:S01]  /*1e950*/  SEL R74, R245.reuse, R115, !P1 ;  /* 0x00000073f54a7207 */ /* 0x040fe20004800000 */
[--C-:B------:R-:W-:Y:S01]  /*1e960*/  @!P5 IMAD.IADD R14, R14, 0x1, -R139.reuse ;  /* 0x000000010e0ed824 */ /* 0x100fe200078e0a8b */
[----:B------:R-:W-:Y:S01]  /*1e970*/  SEL R67, R245, R217, !P1 ;  /* 0x000000d9f5437207 */ /* 0x000fe20004800000 */
[----:B------:R-:W-:Y:S01]  /*1e980*/  @!P4 IMAD.MOV R124, RZ, RZ, -R124 ;  /* 0x000000ffff7cc224 */ /* 0x000fe200078e0a7c */
[----:B------:R-:W-:Y:S01]  /*1e990*/  ISETP.GE.AND P4, PT, R44, RZ, PT ;  /* 0x000000ff2c00720c */ /* 0x000fe20003f86270 */
[----:B------:R-:W-:Y:S01]  /*1e9a0*/  IMAD.MOV.U32 R109, RZ, RZ, R14 ;  /* 0x000000ffff6d7224 */ /* 0x000fe200078e000e */
[----:B------:R-:W-:Y:S01]  /*1e9b0*/  ISETP.GT.U32.AND P3, PT, R139, R105, PT ;  /* 0x000000698b00720c */ /* 0x000fe20003f64070 */
[----:B------:R-:W-:Y:S01]  /*1e9c0*/  @!P6 IMAD.IADD R35, R35, 0x1, -R139 ;  /* 0x000000012323e824 */ /* 0x000fe200078e0a8b */
[----:B------:R-:W-:Y:S01]  /*1e9d0*/  ISETP.GT.U32.AND P6, PT, R139, R3, PT ;  /* 0x000000038b00720c */ /* 0x000fe20003fc4070 */
[----:B------:R-:W-:Y:S01]  /*1e9e0*/  IMAD.MOV.U32 R17, RZ, RZ, R11 ;  /* 0x000000ffff117224 */ /* 0x000fe200078e000b */
[----:B------:R-:W-:-:S02]  /*1e9f0*/  SEL R103, R245, R194, !P1 ;  /* 0x000000c2f5677207 */ /* 0x000fc40004800000 */
[C---:B------:R-:W-:Y:S02]  /*1ea00*/  SEL R125, R245.reuse, R125, !P1 ;  /* 0x0000007df57d7207 */ /* 0x040fe40004800000 */
[C---:B------:R-:W-:Y:S02]  /*1ea10*/  SEL R137, R245.reuse, R137, !P1 ;  /* 0x00000089f5897207 */ /* 0x040fe40004800000 */
[----:B------:R-:W-:Y:S01]  /*1ea20*/  SEL R138, R245, R138, !P1 ;  /* 0x0000008af58a7207 */ /* 0x000fe20004800000 */
[----:B------:R-:W-:Y:S01]  /*1ea30*/  @!P4 IMAD.MOV R109, RZ, RZ, -R109 ;  /* 0x000000ffff6dc224 */ /* 0x000fe200078e0a6d */
[----:B------:R-:W-:Y:S01]  /*1ea40*/  ISETP.GE.AND P4, PT, R196, RZ, PT ;  /* 0x000000ffc400720c */ /* 0x000fe20003f86270 */
[--C-:B------:R-:W-:Y:S01]  /*1ea50*/  @!P3 IMAD.IADD R105, R105, 0x1, -R139.reuse ;  /* 0x000000016969b824 */ /* 0x100fe200078e0a8b */
[----:B------:R-:W-:Y:S01]  /*1ea60*/  SEL R141, R245, R141, !P1 ;  /* 0x0000008df58d7207 */ /* 0x000fe20004800000 */
[----:B------:R-:W-:Y:S01]  /*1ea70*/  @!P6 IMAD.IADD R3, R3, 0x1, -R139 ;  /* 0x000000010303e824 */ /* 0x000fe200078e0a8b */
[----:B------:R-:W-:Y:S01]  /*1ea80*/  ISETP.GE.AND P5, PT, R27, RZ, PT ;  /* 0x000000ff1b00720c */ /* 0x000fe20003fa6270 */
[----:B------:R-:W-:Y:S01]  /*1ea90*/  IMAD R11, R192, UR32, RZ ;  /* 0x00000020c00b7c24 */ /* 0x000fe2000f8e02ff */
[C---:B------:R-:W-:Y:S01]  /*1eaa0*/  SEL R149, R245.reuse, R149, !P1 ;  /* 0x00000095f5957207 */ /* 0x040fe20004800000 */
[----:B------:R-:W-:Y:S01]  /*1eab0*/  IMAD R14, R132, UR33, RZ ;  /* 0x00000021840e7c24 */ /* 0x000fe2000f8e02ff */
[----:B------:R-:W-:Y:S01]  /*1eac0*/  SEL R159, R245, R159, !P1 ;  /* 0x0000009ff59f7207 */ /* 0x000fe20004800000 */
[----:B------:R-:W-:Y:S01]  /*1ead0*/  STL [R1+0xa8], R25 ;  /* 0x0000a81901007387 */ /* 0x000fe20000100800 */
[----:B------:R-:W-:Y:S01]  /*1eae0*/  IMAD R36, R36, UR14, RZ ;  /* 0x0000000e24247c24 */ /* 0x000fe2000f8e02ff */
[----:B------:R-:W2:Y:S02]  /*1eaf0*/  LDCU UR28, c[0x0][0x3b0] ;  /* 0x00007600ff1c77ac */ /* 0x000ea40008000800 */
[----:B------:R-:W-:Y:S01]  /*1eb00*/  @!P4 IADD3 R105, PT, PT, -R105, RZ, RZ ;  /* 0x000000ff6969c210 */ /* 0x000fe20007ffe1ff */
[----:B------:R-:W2:Y:S01]  /*1eb10*/  LDL.LU R196, [R1+0x5f08] ;  /* 0x005f080001c47983 */ /* 0x000ea20000300800 */
[----:B------:R-:W-:-:S02]  /*1eb20*/  ISETP.GT.U32.AND P4, PT, R139, R3, PT ;  /* 0x000000038b00720c */ /* 0x000fc40003f84070 */
[----:B------:R-:W-:Y:S01]  /*1eb30*/  IABS R10, R198 ;  /* 0x000000c6000a7213 */ /* 0x000fe20000000000 */
[----:B------:R-:W-:Y:S01]  /*1eb40*/  STL [R1+0x5b3c], R198 ;  /* 0x005b3cc601007387 */ /* 0x000fe20000100800 */
[----:B------:R-:W-:Y:S01]  /*1eb50*/  ISETP.GE.AND P6, PT, R187, RZ, PT ;  /* 0x000000ffbb00720c */ /* 0x000fe20003fc6270 */
[----:B------:R-:W-:Y:S01]  /*1eb60*/  @!P5 IMAD.MOV R17, RZ, RZ, -R17 ;  /* 0x000000ffff11d224 */ /* 0x000fe200078e0a11 */
[----:B------:R-:W-:Y:S01]  /*1eb70*/  ISETP.GT.U32.AND P3, PT, R139, R40, PT ;  /* 0x000000288b00720c */ /* 0x000fe20003f64070 */
[----:B------:R1:W-:Y:S01]  /*1eb80*/  STL [R1+0x40], R11 ;  /* 0x0000400b01007387 */ /* 0x0003e20000100800 */
[----:B------:R-:W-:Y:S01]  /*1eb90*/  IMAD.HI.U32 R20, R134, R15, RZ ;  /* 0x0000000f86147227 */ /* 0x000fe200078e00ff */
[----:B------:R-:W-:Y:S01]  /*1eba0*/  SEL R115, R245, R106, !P1 ;  /* 0x0000006af5737207 */ /* 0x000fe20004800000 */
[----:B------:R-:W2:Y:S01]  /*1ebb0*/  LDCU UR14, c[0x0][0x3b0] ;  /* 0x00007600ff0e77ac */ /* 0x000ea20008000800 */
[----:B------:R1:W-:Y:S02]  /*1ebc0*/  STL [R1+0x84], R14 ;  /* 0x0000840e01007387 */ /* 0x0003e40000100800 */
[--C-:B------:R-:W-:Y:S01]  /*1ebd0*/  @!P4 IMAD.IADD R3, R3, 0x1, -R139.reuse ;  /* 0x000000010303c824 */ /* 0x100fe200078e0a8b */
[----:B------:R-:W-:Y:S01]  /*1ebe0*/  ISETP.GE.AND P4, PT, R117, RZ, PT ;  /* 0x000000ff7500720c */ /* 0x000fe20003f86270 */
[----:B------:R-:W2:Y:S01]  /*1ebf0*/  LDL.LU R187, [R1+0x5f04] ;  /* 0x005f040001bb7983 */ /* 0x000ea20000300800 */
[----:B------:R-:W-:Y:S01]  /*1ec00*/  SEL R27, R245, R235, !P1 ;  /* 0x000000ebf51b7207 */ /* 0x000fe20004800000 */
[----:B------:R-:W-:Y:S01]  /*1ec10*/  IMAD R74, R74, UR25, RZ ;  /* 0x000000194a4a7c24 */ /* 0x000fe2000f8e02ff */
[----:B------:R-:W-:Y:S01]  /*1ec20*/  ISETP.GT.U32.AND P5, PT, R139, R35, PT ;  /* 0x000000238b00720c */ /* 0x000fe20003fa4070 */
[----:B------:R-:W2:Y:S01]  /*1ec30*/  LDL.LU R117, [R1+0x5f00] ;  /* 0x005f000001757983 */ /* 0x000ea20000300800 */
[----:B------:R-:W-:Y:S01]  /*1ec40*/  @!P3 IMAD.IADD R40, R40, 0x1, -R139 ;  /* 0x000000012828b824 */ /* 0x000fe200078e0a8b */
[C---:B------:R-:W-:Y:S01]  /*1ec50*/  SEL R109, R245.reuse, R109, !P1 ;  /* 0x0000006df56d7207 */ /* 0x040fe20004800000 */
[----:B------:R-:W-:Y:S01]  /*1ec60*/  IMAD.MOV.U32 R167, RZ, RZ, R3 ;  /* 0x000000ffffa77224 */ /* 0x000fe200078e0003 */
[----:B------:R-:W2:Y:S01]  /*1ec70*/  LDCU UR32, c[0x0][0x3b0] ;  /* 0x00007600ff2077ac */ /* 0x000ea20008000800 */
[----:B-1----:R-:W-:Y:S01]  /*1ec80*/  IMAD.HI.U32 R11, R134, R10, RZ ;  /* 0x0000000a860b7227 */ /* 0x002fe200078e00ff */
[----:B------:R-:W-:Y:S01]  /*1ec90*/  SEL R14, R245, R33, !P1 ;  /* 0x00000021f50e7207 */ /* 0x000fe20004800000 */
[----:B------:R-:W1:Y:S05]  /*1eca0*/  LDCU UR33, c[0x0][0x3b0] ;  /* 0x00007600ff2177ac */ /* 0x000e6a0008000800 */
[--C-:B------:R-:W-:Y:S01]  /*1ecb0*/  @!P5 IMAD.IADD R35, R35, 0x1, -R139.reuse ;  /* 0x000000012323d824 */ /* 0x100fe200078e0a8b */
[----:B------:R-:W-:Y:S01]  /*1ecc0*/  ISETP.GT.U32.AND P5, PT, R139, R49, PT ;  /* 0x000000318b00720c */ /* 0x000fe20003fa4070 */
[----:B------:R-:W-:Y:S01]  /*1ecd0*/  IMAD.MOV R20, RZ, RZ, -R20 ;  /* 0x000000ffff147224 */ /* 0x000fe200078e0a14 */
[----:B------:R-:W-:Y:S01]  /*1ece0*/  IABS R106, R135 ;  /* 0x00000087006a7213 */ /* 0x000fe20000000000 */
[----:B------:R-:W1:Y:S10]  /*1ecf0*/  LDCU UR25, c[0x0][0x3b0] ;  /* 0x00007600ff1977ac */ /* 0x000e740008000800 */
[----:B------:R-:W-:Y:S01]  /*1ed00*/  @!P5 IMAD.IADD R49, R49, 0x1, -R139 ;  /* 0x000000013131d824 */ /* 0x000fe200078e0a8b */
[----:B------:R-:W-:-:S02]  /*1ed10*/  ISETP.GE.AND P5, PT, R140, RZ, PT ;  /* 0x000000ff8c00720c */ /* 0x000fc40003fa6270 */
[----:B------:R-:W3:Y:S01]  /*1ed20*/  LDL.LU R140, [R1+0x5efc] ;  /* 0x005efc00018c7983 */ /* 0x000ee20000300800 */
[C---:B------:R-:W-:Y:S01]  /*1ed30*/  ISETP.GT.U32.AND P3, PT, R139.reuse, R40, PT ;  /* 0x000000288b00720c */ /* 0x040fe20003f64070 */
[----:B------:R-:W-:Y:S01]  /*1ed40*/  @!P4 IMAD.MOV R167, RZ, RZ, -R167 ;  /* 0x000000ffffa7c224 */ /* 0x000fe200078e0aa7 */
[C---:B------:R-:W-:Y:S01]  /*1ed50*/  ISETP.GT.U32.AND P4, PT, R139.reuse, R51, PT ;  /* 0x000000338b00720c */ /* 0x040fe20003f84070 */
[----:B------:R-:W-:Y:S01]  /*1ed60*/  @!P6 IMAD.MOV R35, RZ, RZ, -R35 ;  /* 0x000000ffff23e224 */ /* 0x000fe200078e0a23 */
[----:B------:R-:W-:-:S09]  /*1ed70*/  ISETP.GT.U32.AND P6, PT, R139, R49, PT ;  /* 0x000000318b00720c */ /* 0x000fd20003fc4070 */
[-C--:B------:R-:W-:Y:S02]  /*1ed80*/  @!P3 IADD3 R40, PT, PT, R40, -R139.reuse, RZ ;  /* 0x8000008b2828b210 */ /* 0x080fe40007ffe0ff */
[----:B------:R-:W-:Y:S02]  /*1ed90*/  ISETP.GT.U32.AND P3, PT, R139, R50, PT ;  /* 0x000000328b00720c */ /* 0x000fe40003f64070 */
[----:B------:R-:W-:Y:S01]  /*1eda0*/  @!P4 IADD3 R51, PT, PT, R51, -R139, RZ ;  /* 0x8000008b3333c210 */ /* 0x000fe20007ffe0ff */
[----:B------:R-:W-:Y:S01]  /*1edb0*/  @!P6 IMAD.IADD R49, R49, 0x1, -R139 ;  /* 0x000000013131e824 */ /* 0x000fe200078e0a8b */
[----:B------:R-:W-:-:S09]  /*1edc0*/  ISETP.GE.AND P6, PT, R164, RZ, PT ;  /* 0x000000ffa400720c */ /* 0x000fd20003fc6270 */
[----:B------:R-:W-:Y:S01]  /*1edd0*/  @!P3 IMAD.IADD R50, R50, 0x1, -R139 ;  /* 0x000000013232b824 */ /* 0x000fe200078e0a8b */
[----:B------:R-:W-:-:S03]  /*1ede0*/  ISETP.GT.U32.AND P3, PT, R139, R53, PT ;  /* 0x000000358b00720c */ /* 0x000fc60003f64070 */
[----:B------:R-:W-:-:S10]  /*1edf0*/  @!P6 IMAD.MOV R49, RZ, RZ, -R49 ;  /* 0x000000ffff31e224 */ /* 0x000fd400078e0a31 */
[----:B------:R-:W-:-:S05]  /*1ee00*/  @!P3 IMAD.IADD R53, R53, 0x1, -R139 ;  /* 0x000000013535b824 */ /* 0x000fca00078e0a8b */
[----:B------:R-:W-:-:S13]  /*1ee10*/  ISETP.GT.U32.AND P6, PT, R139, R53, PT ;  /* 0x000000358b00720c */ /* 0x000fda0003fc4070 */
[----:B------:R-:W-:Y:S01]  /*1ee20*/  @!P6 IMAD.IADD R53, R53, 0x1, -R139 ;  /* 0x000000013535e824 */ /* 0x000fe200078e0a8b */
[----:B------:R-:W-:Y:S02]  /*1ee30*/  ISETP.GE.AND P6, PT, R46, RZ, PT ;  /* 0x000000ff2e00720c */ /* 0x000fe40003fc6270 */
[----:B--2---:R-:W-:Y:S01]  /*1ee40*/  SEL R3, R245, R117, !P1 ;  /* 0x00000075f5037207 */ /* 0x004fe20004800000 */
[----:B------:R-:W-:-:S04]  /*1ee50*/  IMAD.MOV.U32 R117, RZ, RZ, R40 ;  /* 0x000000ffff757224 */ /* 0x000fc800078e0028 */
[----:B------:R-:W-:Y:S01]  /*1ee60*/  @!P5 IMAD.MOV R117, RZ, RZ, -R117 ;  /* 0x000000ffff75d224 */ /* 0x000fe200078e0a75 */
[----:B------:R-:W-:-:S13]  /*1ee70*/  ISETP.GT.U32.AND P5, PT, R139, R52, PT ;  /* 0x000000348b00720c */ /* 0x000fda0003fa4070 */
[----:B------:R-:W-:Y:S01]  /*1ee80*/  @!P5 IMAD.IADD R52, R52, 0x1, -R139 ;  /* 0x000000013434d824 */ /* 0x000fe200078e0a8b */
[----:B------:R-:W-:Y:S01]  /*1ee90*/  ISETP.GT.U32.AND P5, PT, R139, R51, PT ;  /* 0x000000338b00720c */ /* 0x000fe20003fa4070 */
[----:B------:R-:W-:Y:S01]  /*1eea0*/  IMAD R3, R3, UR38, RZ ;  /* 0x0000002603037c24 */ /* 0x000fe2000f8e02ff */
[----:B---3--:R-:W-:-:S11]  /*1eeb0*/  SEL R140, R245, R140, !P1 ;  /* 0x0000008cf58c7207 */ /* 0x008fd60004800000 */
[----:B------:R-:W-:Y:S01]  /*1eec0*/  @!P5 IADD3 R51, PT, PT, R51, -R139, RZ ;  /* 0x8000008b3333d210 */ /* 0x000fe20007ffe0ff */
[----:B------:R-:W-:Y:S01]  /*1eed0*/  IMAD.MOV R11, RZ, RZ, -R11 ;  /* 0x000000ffff0b7224 */ /* 0x000fe200078e0a0b */
[C---:B------:R-:W-:Y:S01]  /*1eee0*/  ISETP.GT.U32.AND P5, PT, R139.reuse, R57, PT ;  /* 0x000000398b00720c */ /* 0x040fe20003fa4070 */
[----:B------:R2:W-:Y:S01]  /*1eef0*/  STL [R1+0x3c], R3 ;  /* 0x00003c0301007387 */ /* 0x0005e20000100800 */
[C---:B------:R-:W-:Y:S01]  /*1ef00*/  ISETP.GT.U32.AND P4, PT, R139.reuse, R50, PT ;  /* 0x000000328b00720c */ /* 0x040fe20003f84070 */
[C---:B------:R-:W-:Y:S01]  /*1ef10*/  IMAD R20, R139.reuse, R20, R15 ;  /* 0x000000148b147224 */ /* 0x040fe200078e020f */
[----:B------:R-:W-:Y:S01]  /*1ef20*/  ISETP.GT.U32.AND P3, PT, R139, R52, PT ;  /* 0x000000348b00720c */ /* 0x000fe20003f64070 */
[----:B------:R-:W3:Y:S01]  /*1ef30*/  LDL.LU R164, [R1+0x5ef8] ;  /* 0x005ef80001a47983 */ /* 0x000ee20000300800 */
[----:B------:R-:W-:Y:S01]  /*1ef40*/  SEL R28, R245, R196, !P1 ;  /* 0x000000c4f51c7207 */ /* 0x000fe20004800000 */
[----:B------:R-:W1:Y:S01]  /*1ef50*/  LDCU UR38, c[0x0][0x3b0] ;  /* 0x00007600ff2677ac */ /* 0x000e620008000800 */
[----:B--2---:R-:W-:-:S05]  /*1ef60*/  IMAD R3, R140, UR39, RZ ;  /* 0x000000278c037c24 */ /* 0x004fca000f8e02ff */
[--C-:B------:R-:W-:Y:S01]  /*1ef70*/  @!P5 IMAD.IADD R57, R57, 0x1, -R139.reuse ;  /* 0x000000013939d824 */ /* 0x100fe200078e0a8b */
[----:B------:R-:W-:Y:S01]  /*1ef80*/  ISETP.GE.AND P5, PT, R170, RZ, PT ;  /* 0x000000ffaa00720c */ /* 0x000fe20003fa6270 */
[--C-:B------:R-:W-:Y:S01]  /*1ef90*/  @!P4 IMAD.IADD R50, R50, 0x1, -R139.reuse ;  /* 0x000000013232c824 */ /* 0x100fe200078e0a8b */
[----:B------:R2:W-:Y:S01]  /*1efa0*/  STL [R1+0x78], R3 ;  /* 0x0000780301007387 */ /* 0x0005e20000100800 */
[----:B------:R-:W-:Y:S02]  /*1efb0*/  @!P3 IMAD.IADD R52, R52, 0x1, -R139 ;  /* 0x000000013434b824 */ /* 0x000fe400078e0a8b */
[----:B------:R-:W-:Y:S01]  /*1efc0*/  IMAD R132, R139, R11, R10 ;  /* 0x0000000b8b847224 */ /* 0x000fe200078e020a */
[----:B------:R-:W-:Y:S01]  /*1efd0*/  STL [R1+0x5b38], R182 ;  /* 0x005b38b601007387 */ /* 0x000fe20000100800 */
[----:B---3--:R-:W-:-:S03]  /*1efe0*/  SEL R44, R245, R164, !P1 ;  /* 0x000000a4f52c7207 */ /* 0x008fc60004800000 */
[----:B------:R-:W3:Y:S01]  /*1eff0*/  LDL.LU R46, [R1+0x5ef4] ;  /* 0x005ef400012e7983 */ /* 0x000ee20000300800 */
[----:B------:R-:W-:Y:S01]  /*1f000*/  IADD3 R140, PT, PT, R195, 0x1fd, RZ ;  /* 0x000001fdc38c7810 */ /* 0x000fe20007ffe0ff */
[----:B------:R-:W-:Y:S01]  /*1f010*/  IMAD R15, R228, UR29, RZ ;  /* 0x0000001de40f7c24 */ /* 0x000fe2000f8e02ff */
[----:B------:R-:W-:Y:S01]  /*1f020*/  SEL R72, R245, R187, !P1 ;  /* 0x000000bbf5487207 */ /* 0x000fe20004800000 */
[----:B------:R-:W4:Y:S01]  /*1f030*/  LDL.LU R170, [R1+0x5ef0] ;  /* 0x005ef00001aa7983 */ /* 0x000f220000300800 */
[----:B------:R-:W-:Y:S02]  /*1f040*/  ISETP.GT.U32.AND P4, PT, R139, R56, PT ;  /* 0x000000388b00720c */ /* 0x000fe40003f84070 */
[C---:B------:R-:W-:Y:S02]  /*1f050*/  SEL R40, R245.reuse, R191, !P1 ;  /* 0x000000bff5287207 */ /* 0x040fe40004800000 */
[C---:B------:R-:W-:Y:S02]  /*1f060*/  SEL R105, R245.reuse, R105, !P1 ;  /* 0x00000069f5697207 */ /* 0x040fe40004800000 */
[----:B------:R-:W-:Y:S01]  /*1f070*/  SEL R167, R245, R167, !P1 ;  /* 0x000000a7f5a77207 */ /* 0x000fe20004800000 */
[----:B------:R-:W-:Y:S01]  /*1f080*/  IMAD R231, R231, UR57, RZ ;  /* 0x00000039e7e77c24 */ /* 0x000fe2000f8e02ff */
[C---:B------:R-:W-:Y:S01]  /*1f090*/  ISETP.GT.U32.AND P3, PT, R139.reuse, R58, PT ;  /* 0x0000003a8b00720c */ /* 0x040fe20003f64070 */
[----:B------:R-:W-:Y:S01]  /*1f0a0*/  @!P6 IMAD.MOV R50, RZ, RZ, -R50 ;  /* 0x000000ffff32e224 */ /* 0x000fe200078e0a32 */
[----:B------:R-:W1:Y:S03]  /*1f0b0*/  LDCU UR39, c[0x0][0x3b0] ;  /* 0x00007600ff2777ac */ /* 0x000e660008000800 */
[----:B------:R-:W-:Y:S01]  /*1f0c0*/  @!P4 IMAD.IADD R56, R56, 0x1, -R139 ;  /* 0x000000013838c824 */ /* 0x000fe200078e0a8b */
[----:B------:R-:W-:Y:S01]  /*1f0d0*/  ISETP.GT.U32.AND P4, PT, R139, R63, PT ;  /* 0x0000003f8b00720c */ /* 0x000fe20003f84070 */
[----:B------:R-:W-:Y:S01]  /*1f0e0*/  @!P5 IMAD.MOV R51, RZ, RZ, -R51 ;  /* 0x000000ffff33d224 */ /* 0x000fe200078e0a33 */
[----:B------:R-:W-:Y:S01]  /*1f0f0*/  STL [R1+0x5b34], R169 ;  /* 0x005b34a901007387 */ /* 0x000fe20000100800 */
[----:B------:R-:W-:Y:S01]  /*1f100*/  VIADD R164, R195, 0x1fc ;  /* 0x000001fcc3a47836 */ /* 0x000fe20000000000 */
[----:B--2---:R-:W-:-:S02]  /*1f110*/  IABS R3, R182 ;  /* 0x000000b600037213 */ /* 0x004fc40000000000 */
[C---:B---3--:R-:W-:Y:S02]  /*1f120*/  SEL R46, R245.reuse, R46, !P1 ;  /* 0x0000002ef52e7207 */ /* 0x048fe40004800000 */
[----:B------:R-:W-:Y:S01]  /*1f130*/  SEL R228, R245, R172, !P1 ;  /* 0x000000acf5e47207 */ /* 0x000fe20004800000 */
[----:B------:R-:W-:Y:S01]  /*1f140*/  IMAD R72, R72, UR36, RZ ;  /* 0x0000002448487c24 */ /* 0x000fe2000f8e02ff */
[----:B------:R-:W-:-:S03]  /*1f150*/  @!P3 IADD3 R58, PT, PT, R58, -R139, RZ ;  /* 0x8000008b3a3ab210 */ /* 0x000fc60007ffe0ff */
[----:B------:R-:W-:Y:S01]  /*1f160*/  @!P4 IMAD.IADD R63, R63, 0x1, -R139 ;  /* 0x000000013f3fc824 */ /* 0x000fe200078e0a8b */
[C---:B------:R-:W-:Y:S01]  /*1f170*/  ISETP.GT.U32.AND P3, PT, R139.reuse, R56, PT ;  /* 0x000000388b00720c */ /* 0x040fe20003f64070 */
[----:B------:R-:W2:Y:S01]  /*1f180*/  LDCU UR29, c[0x0][0x3b0] ;  /* 0x00007600ff1d77ac */ /* 0x000ea20008000800 */
[C---:B------:R-:W-:Y:S02]  /*1f190*/  ISETP.GT.U32.AND P4, PT, R139.reuse, R57, PT ;  /* 0x000000398b00720c */ /* 0x040fe40003f84070 */
[----:B------:R-:W-:Y:S02]  /*1f1a0*/  ISETP.GT.U32.AND P6, PT, R139, R63, PT ;  /* 0x0000003f8b00720c */ /* 0x000fe40003fc4070 */
[----:B----4-:R-:W-:Y:S01]  /*1f1b0*/  SEL R170, R245, R170, !P1 ;  /* 0x000000aaf5aa7207 */ /* 0x010fe20004800000 */
[----:B------:R-:W-:Y:S01]  /*1f1c0*/  IMAD.MOV.U32 R45, RZ, RZ, R3 ;  /* 0x000000ffff2d7224 */ /* 0x000fe200078e0003 */
[----:B------:R-:W3:Y:S01]  /*1f1d0*/  LDCU UR36, c[0x0][0x3b0] ;  /* 0x00007600ff2477ac */ /* 0x000ee20008000800 */
[----:B------:R-:W-:Y:S01]  /*1f1e0*/  IMAD R44, R44, UR43, RZ ;  /* 0x0000002b2c2c7c24 */ /* 0x000fe2000f8e02ff */
[----:B------:R-:W4:Y:S03]  /*1f1f0*/  LDCU UR57, c[0x0][0x3b0] ;  /* 0x00007600ff3977ac */ /* 0x000f260008000800 */
[--C-:B------:R-:W-:Y:S01]  /*1f200*/  @!P3 IMAD.IADD R56, R56, 0x1, -R139.reuse ;  /* 0x000000013838b824 */ /* 0x100fe200078e0a8b */
[----:B------:R-:W-:Y:S01]  /*1f210*/  ISETP.GT.U32.AND P3, PT, R139, R7, PT ;  /* 0x000000078b00720c */ /* 0x000fe20003f64070 */
[----:B------:R-:W-:Y:S01]  /*1f220*/  @!P4 IMAD.IADD R57, R57, 0x1, -R139 ;  /* 0x000000013939c824 */ /* 0x000fe200078e0a8b */
[----:B------:R-:W-:-:S02]  /*1f230*/  ISETP.GT.U32.AND P4, PT, R139, R8, PT ;  /* 0x000000088b00720c */ /* 0x000fc40003f84070 */
[----:B------:R-:W-:Y:S02]  /*1f240*/  @!P6 IADD3 R63, PT, PT, R63, -R139, RZ ;  /* 0x8000008b3f3fe210 */ /* 0x000fe40007ffe0ff */
[C---:B------:R-:W-:Y:S01]  /*1f250*/  ISETP.GT.U32.AND P5, PT, R139.reuse, R58, PT ;  /* 0x0000003a8b00720c */ /* 0x040fe20003fa4070 */
[----:B------:R-:W-:Y:S01]  /*1f260*/  IMAD R10, R170, UR46, RZ ;  /* 0x0000002eaa0a7c24 */ /* 0x000fe2000f8e02ff */
[----:B------:R-:W-:Y:S01]  /*1f270*/  ISETP.GT.U32.AND P6, PT, R139, R12, PT ;  /* 0x0000000c8b00720c */ /* 0x000fe20003fc4070 */
[----:B------:R-:W-:Y:S01]  /*1f280*/  IMAD.MOV.U32 R18, RZ, RZ, R56 ;  /* 0x000000ffff127224 */ /* 0x000fe200078e0038 */
[----:B------:R-:W1:Y:S03]  /*1f290*/  LDCU UR43, c[0x0][0x3b0] ;  /* 0x00007600ff2b77ac */ /* 0x000e660008000800 */
[--C-:B------:R-:W-:Y:S01]  /*1f2a0*/  @!P3 IMAD.IADD R7, R7, 0x1, -R139.reuse ;  /* 0x000000010707b824 */ /* 0x100fe200078e0a8b */
[----:B------:R-:W-:Y:S01]  /*1f2b0*/  ISETP.GE.AND P3, PT, R102, RZ, PT ;  /* 0x000000ff6600720c */ /* 0x000fe20003f66270 */
[--C-:B------:R-:W-:Y:S01]  /*1f2c0*/  @!P4 IMAD.IADD R8, R8, 0x1, -R139.reuse ;  /* 0x000000010808c824 */ /* 0x100fe200078e0a8b */
[----:B------:R-:W1:Y:S02]  /*1f2d0*/  LDCU UR46, c[0x0][0x3b0] ;  /* 0x00007600ff2e77ac */ /* 0x000e640008000800 */
[----:B------:R-:W-:Y:S01]  /*1f2e0*/  ISETP.GT.U32.AND P4, PT, R139, R7, PT ;  /* 0x000000078b00720c */ /* 0x000fe20003f84070 */
[----:B------:R2:W-:Y:S01]  /*1f2f0*/  STL [R1+0x38], R10 ;  /* 0x0000380a01007387 */ /* 0x0005e20000100800 */
[----:B------:R-:W-:-:S02]  /*1f300*/  @!P5 IMAD.IADD R58, R58, 0x1, -R139 ;  /* 0x000000013a3ad824 */ /* 0x000fc400078e0a8b */
[----:B------:R-:W-:Y:S01]  /*1f310*/  @!P6 IMAD.IADD R12, R12, 0x1, -R139 ;  /* 0x000000010c0ce824 */ /* 0x000fe200078e0a8b */
[----:B------:R-:W-:Y:S01]  /*1f320*/  ISETP.GE.AND P5, PT, R174, RZ, PT ;  /* 0x000000ffae00720c */ /* 0x000fe20003fa6270 */
[----:B--2---:R-:W-:-:S03]  /*1f330*/  IMAD R10, R46, UR47, RZ ;  /* 0x0000002f2e0a7c24 */ /* 0x004fc6000f8e02ff */
[----:B------:R-:W-:-:S04]  /*1f340*/  @!P3 IADD3 R53, PT, PT, -R53, RZ, RZ ;  /* 0x000000ff3535b210 */ /* 0x000fc80007ffe1ff */
[----:B------:R-:W-:Y:S01]  /*1f350*/  @!P4 IMAD.IADD R7, R7, 0x1, -R139 ;  /* 0x000000010707c824 */ /* 0x000fe200078e0a8b */
[C---:B------:R-:W-:Y:S01]  /*1f360*/  ISETP.GT.U32.AND P6, PT, R139.reuse, R41, PT ;  /* 0x000000298b00720c */ /* 0x040fe20003fc4070 */
[----:B------:R-:W-:Y:S01]  /*1f370*/  IMAD.HI.U32 R3, R134, R45, RZ ;  /* 0x0000002d86037227 */ /* 0x000fe200078e00ff */
[----:B------:R2:W-:Y:S01]  /*1f380*/  STL [R1+0x70], R10 ;  /* 0x0000700a01007387 */ /* 0x0005e20000100800 */
[C---:B------:R-:W-:Y:S01]  /*1f390*/  ISETP.GT.U32.AND P3, PT, R139.reuse, R12, PT ;  /* 0x0000000c8b00720c */ /* 0x040fe20003f64070 */
[----:B------:R-:W1:Y:S02]  /*1f3a0*/  LDCU UR47, c[0x0][0x3b0] ;  /* 0x00007600ff2f77ac */ /* 0x000e640008000800 */
[----:B------:R-:W2:Y:S01]  /*1f3b0*/  LDL.LU R174, [R1+0x5eec] ;  /* 0x005eec0001ae7983 */ /* 0x000ea20000300800 */
[----:B------:R-:W-:-:S03]  /*1f3c0*/  ISETP.GT.U32.AND P4, PT, R139, R43, PT ;  /* 0x0000002b8b00720c */ /* 0x000fc60003f84070 */
[----:B------:R-:W2:Y:S04]  /*1f3d0*/  LDL.LU R102, [R1+0x5ee8] ;  /* 0x005ee80001667983 */ /* 0x000ea80000300800 */
[----:B------:R-:W-:Y:S02]  /*1f3e0*/  STL [R1+0x5b30], R168 ;  /* 0x005b30a801007387 */ /* 0x000fe40000100800 */
[--C-:B------:R-:W-:Y:S01]  /*1f3f0*/  @!P3 IMAD.IADD R12, R12, 0x1, -R139.reuse ;  /* 0x000000010c0cb824 */ /* 0x100fe200078e0a8b */
[----:B------:R-:W-:Y:S01]  /*1f400*/  ISETP.GE.AND P3, PT, R111, RZ, PT ;  /* 0x000000ff6f00720c */ /* 0x000fe20003f66270 */
[----:B------:R-:W-:Y:S02]  /*1f410*/  STL [R1+0x5b2c], R164 ;  /* 0x005b2ca401007387 */ /* 0x000fe40000100800 */
[--C-:B------:R-:W-:Y:S01]  /*1f420*/  @!P4 IMAD.IADD R43, R43, 0x1, -R139.reuse ;  /* 0x000000012b2bc824 */ /* 0x100fe200078e0a8b */
[----:B------:R-:W-:Y:S01]  /*1f430*/  ISETP.GE.AND P4, PT, R37, RZ, PT ;  /* 0x000000ff2500720c */ /* 0x000fe20003f86270 */
[----:B------:R-:W3:Y:S04]  /*1f440*/  LDL.LU R111, [R1+0x5ee4] ;  /* 0x005ee400016f7983 */ /* 0x000ee80000300800 */
[----:B------:R-:W3:Y:S01]  /*1f450*/  LDL.LU R37, [R1+0x5ee0] ;  /* 0x005ee00001257983 */ /* 0x000ee20000300800 */
[----:B------:R-:W-:Y:S01]  /*1f460*/  @!P5 IMAD.MOV R52, RZ, RZ, -R52 ;  /* 0x000000ffff34d224 */ /* 0x000fe200078e0a34 */
[----:B------:R-:W-:Y:S01]  /*1f470*/  ISETP.GT.U32.AND P5, PT, R139, R8, PT ;  /* 0x000000088b00720c */ /* 0x000fe20003fa4070 */
[----:B------:R-:W-:Y:S01]  /*1f480*/  @!P6 IMAD.IADD R41, R41, 0x1, -R139 ;  /* 0x000000012929e824 */ /* 0x000fe200078e0a8b */
[----:B------:R-:W-:-:S11]  /*1f490*/  ISETP.GT.U32.AND P6, PT, R139, R54, PT ;  /* 0x000000368b00720c */ /* 0x000fd60003fc4070 */
[--C-:B------:R-:W-:Y:S01]  /*1f4a0*/  @!P5 IMAD.IADD R8, R8, 0x1, -R139.reuse ;  /* 0x000000010808d824 */ /* 0x100fe200078e0a8b */
[C---:B------:R-:W-:Y:S01]  /*1f4b0*/  ISETP.GT.U32.AND P5, PT, R139.reuse, R13, PT ;  /* 0x0000000d8b00720c */ /* 0x040fe20003fa4070 */
[----:B------:R-:W-:Y:S02]  /*1f4c0*/  @!P6 IMAD.IADD R54, R54, 0x1, -R139 ;  /* 0x000000013636e824 */ /* 0x000fe400078e0a8b */
[----:B------:R-:W-:Y:S01]  /*1f4d0*/  @!P3 IMAD.MOV R18, RZ, RZ, -R18 ;  /* 0x000000ffff12b224 */ /* 0x000fe200078e0a12 */
[C---:B------:R-:W-:Y:S01]  /*1f4e0*/  ISETP.GT.U32.AND P3, PT, R139.reuse, R43, PT ;  /* 0x0000002b8b00720c */ /* 0x040fe20003f64070 */
[----:B------:R-:W-:Y:S01]  /*1f4f0*/  @!P4 IMAD.MOV R57, RZ, RZ, -R57 ;  /* 0x000000ffff39c224 */ /* 0x000fe200078e0a39 */
[----:B------:R-:W-:-:S07]  /*1f500*/  ISETP.GT.U32.AND P4, PT, R139, R54, PT ;  /* 0x000000368b00720c */ /* 0x000fce0003f84070 */
[----:B------:R-:W-:Y:S01]  /*1f510*/  @!P5 IMAD.IADD R13, R13, 0x1, -R139 ;  /* 0x000000010d0dd824 */ /* 0x000fe200078e0a8b */
[----:B------:R-:W-:-:S04]  /*1f520*/  ISETP.GT.U32.AND P5, PT, R139, R41, PT ;  /* 0x000000298b00720c */ /* 0x000fc80003fa4070 */
[----:B------:R-:W-:Y:S01]  /*1f530*/  ISETP.GT.U32.AND P6, PT, R139, R13, PT ;  /* 0x0000000d8b00720c */ /* 0x000fe20003fc4070 */
[----:B------:R-:W-:Y:S01]  /*1f540*/  @!P3 IMAD.IADD R43, R43, 0x1, -R139 ;  /* 0x000000012b2bb824 */ /* 0x000fe200078e0a8b */
[----:B------:R-:W-:Y:S01]  /*1f550*/  ISETP.GT.U32.AND P3, PT, R139, R62, PT ;  /* 0x0000003e8b00720c */ /* 0x000fe20003f64070 */
[----:B------:R-:W-:Y:S02]  /*1f560*/  IMAD.MOV R3, RZ, RZ, -R3 ;  /* 0x000000ffff037224 */ /* 0x000fe400078e0a03 */
[----:B------:R-:W-:-:S04]  /*1f570*/  @!P4 IMAD.IADD R54, R54, 0x1, -R139 ;  /* 0x000000013636c824 */ /* 0x000fc800078e0a8b */
[----:B------:R-:W-:Y:S02]  /*1f580*/  @!P5 IADD3 R41, PT, PT, R41, -R139, RZ ;  /* 0x8000008b2929d210 */ /* 0x000fe40007ffe0ff */
[----:B------:R-:W-:Y:S02]  /*1f590*/  ISETP.GT.U32.AND P5, PT, R139, R60, PT ;  /* 0x0000003c8b00720c */ /* 0x000fe40003fa4070 */
[----:B------:R-:W-:Y:S01]  /*1f5a0*/  ISETP.GE.AND P4, PT, R188, RZ, PT ;  /* 0x000000ffbc00720c */ /* 0x000fe20003f86270 */
[----:B------:R-:W-:Y:S01]  /*1f5b0*/  @!P6 IMAD.IADD R13, R13, 0x1, -R139 ;  /* 0x000000010d0de824 */ /* 0x000fe200078e0a8b */
[C---:B------:R-:W-:Y:S01]  /*1f5c0*/  ISETP.GT.U32.AND P6, PT, R139.reuse, R55, PT ;  /* 0x000000378b00720c */ /* 0x040fe20003fc4070 */
[----:B------:R-:W-:Y:S01]  /*1f5d0*/  IMAD R45, R139, R3, R45 ;  /* 0x000000038b2d7224 */ /* 0x000fe200078e022d */
[----:B------:R-:W-:Y:S02]  /*1f5e0*/  IABS R3, R169 ;  /* 0x000000a900037213 */ /* 0x000fe40000000000 */
[----:B------:R-:W-:Y:S01]  /*1f5f0*/  MOV R33, R58 ;  /* 0x0000003a00217202 */ /* 0x000fe20000000f00 */
[----:B------:R-:W-:-:S02]  /*1f600*/  @!P3 IMAD.IADD R62, R62, 0x1, -R139 ;  /* 0x000000013e3eb824 */ /* 0x000fc400078e0a8b */
[----:B------:R-:W-:Y:S01]  /*1f610*/  IMAD.HI.U32 R46, R134, R3, RZ ;  /* 0x00000003862e7227 */ /* 0x000fe200078e00ff */
[----:B------:R-:W-:-:S03]  /*1f620*/  ISETP.GT.U32.AND P3, PT, R139, R61, PT ;  /* 0x0000003d8b00720c */ /* 0x000fc60003f64070 */
[----:B------:R-:W-:Y:S02]  /*1f630*/  @!P5 IMAD.IADD R60, R60, 0x1, -R139 ;  /* 0x000000013c3cd824 */ /* 0x000fe400078e0a8b */
[----:B------:R-:W-:Y:S02]  /*1f640*/  IMAD.MOV R46, RZ, RZ, -R46 ;  /* 0x000000ffff2e7224 */ /* 0x000fe400078e0a2e */
[----:B------:R-:W-:Y:S01]  /*1f650*/  @!P4 IMAD.MOV R33, RZ, RZ, -R33 ;  /* 0x000000ffff21c224 */ /* 0x000fe200078e0a21 */
[----:B------:R-:W-:Y:S01]  /*1f660*/  ISETP.GT.U32.AND P4, PT, R139, R60, PT ;  /* 0x0000003c8b00720c */ /* 0x000fe20003f84070 */
[----:B------:R-:W-:Y:S01]  /*1f670*/  @!P6 IMAD.IADD R55, R55, 0x1, -R139 ;  /* 0x000000013737e824 */ /* 0x000fe200078e0a8b */
[----:B------:R-:W-:Y:S01]  /*1f680*/  ISETP.GE.AND P5, PT, R184, RZ, PT ;  /* 0x000000ffb800720c */ /* 0x000fe20003fa6270 */
[C---:B------:R-:W-:Y:S01]  /*1f690*/  IMAD R46, R139.reuse, R46, R3 ;  /* 0x0000002e8b2e7224 */ /* 0x040fe200078e0203 */
[----:B------:R-:W-:Y:S02]  /*1f6a0*/  ISETP.GT.U32.AND P6, PT, R139, R62, PT ;  /* 0x0000003e8b00720c */ /* 0x000fe40003fc4070 */
[----:B------:R-:W-:Y:S01]  /*1f6b0*/  IABS R3, R168 ;  /* 0x000000a800037213 */ /* 0x000fe20000000000 */
[----:B------:R-:W-:Y:S01]  /*1f6c0*/  @!P3 IMAD.IADD R61, R61, 0x1, -R139 ;  /* 0x000000013d3db824 */ /* 0x000fe200078e0a8b */
[----:B------:R-:W-:-:S05]  /*1f6d0*/  ISETP.GT.U32.AND P3, PT, R139, R55, PT ;  /* 0x000000378b00720c */ /* 0x000fca0003f64070 */
[----:B------:R-:W-:Y:S01]  /*1f6e0*/  @!P4 IMAD.IADD R60, R60, 0x1, -R139 ;  /* 0x000000013c3cc824 */ /* 0x000fe200078e0a8b */
[C---:B------:R-:W-:Y:S01]  /*1f6f0*/  ISETP.GT.U32.AND P4, PT, R139.reuse, R20, PT ;  /* 0x000000148b00720c */ /* 0x040fe20003f84070 */
[----:B------:R-:W-:Y:S01]  /*1f700*/  @!P5 IMAD.MOV R63, RZ, RZ, -R63 ;  /* 0x000000ffff3fd224 */ /* 0x000fe200078e0a3f */
[C---:B------:R-:W-:Y:S01]  /*1f710*/  ISETP.GT.U32.AND P5, PT, R139.reuse, R61, PT ;  /* 0x0000003d8b00720c */ /* 0x040fe20003fa4070 */
[----:B------:R-:W-:Y:S01]  /*1f720*/  @!P6 IMAD.IADD R62, R62, 0x1, -R139 ;  /* 0x000000013e3ee824 */ /* 0x000fe200078e0a8b */
[----:B------:R-:W-:-:S03]  /*1f730*/  ISETP.GT.U32.AND P6, PT, R139, R132, PT ;  /* 0x000000848b00720c */ /* 0x000fc60003fc4070 */
[----:B------:R-:W-:Y:S01]  /*1f740*/  @!P3 IMAD.IADD R55, R55, 0x1, -R139 ;  /* 0x000000013737b824 */ /* 0x000fe200078e0a8b */
[----:B------:R-:W-:-:S05]  /*1f750*/  ISETP.GT.U32.AND P3, PT, R139, R45, PT ;  /* 0x0000002d8b00720c */ /* 0x000fca0003f64070 */
[--C-:B------:R-:W-:Y:S01]  /*1f760*/  @!P4 IMAD.IADD R20, R20, 0x1, -R139.reuse ;  /* 0x000000011414c824 */ /* 0x100fe200078e0a8b */
[----:B------:R-:W-:Y:S01]  /*1f770*/  ISETP.GT.U32.AND P4, PT, R139, R46, PT ;  /* 0x0000002e8b00720c */ /* 0x000fe20003f84070 */
[--C-:B------:R-:W-:Y:S01]  /*1f780*/  @!P5 IMAD.IADD R61, R61, 0x1, -R139.reuse ;  /* 0x000000013d3dd824 */ /* 0x100fe200078e0a8b */
[----:B------:R-:W-:Y:S01]  /*1f790*/  ISETP.GE.AND P5, PT, R220, RZ, PT ;  /* 0x000000ffdc00720c */ /* 0x000fe20003fa6270 */
[----:B------:R-:W-:Y:S01]  /*1f7a0*/  @!P6 IMAD.IADD R132, R132, 0x1, -R139 ;  /* 0x000000018484e824 */ /* 0x000fe200078e0a8b */
[----:B------:R-:W-:-:S03]  /*1f7b0*/  ISETP.GE.AND P6, PT, R122, RZ, PT ;  /* 0x000000ff7a00720c */ /* 0x000fc60003fc6270 */
[----:B------:R-:W-:-:S06]  /*1f7c0*/  @!P3 IMAD.IADD R45, R45, 0x1, -R139 ;  /* 0x000000012d2db824 */ /* 0x000fcc00078e0a8b */
[----:B------:R-:W-:Y:S01]  /*1f7d0*/  @!P4 IMAD.IADD R46, R46, 0x1, -R139 ;  /* 0x000000012e2ec824 */ /* 0x000fe200078e0a8b */
[C---:B------:R-:W-:Y:S01]  /*1f7e0*/  ISETP.GT.U32.AND P4, PT, R139.reuse, R20, PT ;  /* 0x000000148b00720c */ /* 0x040fe20003f84070 */
[----:B------:R-:W-:Y:S01]  /*1f7f0*/  @!P5 IMAD.MOV R7, RZ, RZ, -R7 ;  /* 0x000000ffff07d224 */ /* 0x000fe200078e0a07 */
[C---:B------:R-:W-:Y:S01]  /*1f800*/  ISETP.GT.U32.AND P5, PT, R139.reuse, R132, PT ;  /* 0x000000848b00720c */ /* 0x040fe20003fa4070 */
[----:B------:R-:W-:Y:S01]  /*1f810*/  @!P6 IMAD.MOV R8, RZ, RZ, -R8 ;  /* 0x000000ffff08e224 */ /* 0x000fe200078e0a08 */
[----:B------:R-:W-:-:S09]  /*1f820*/  ISETP.GT.U32.AND P6, PT, R139, R45, PT ;  /* 0x0000002d8b00720c */ /* 0x000fd20003fc4070 */
[--C-:B------:R-:W-:Y:S02]  /*1f830*/  @!P4 IMAD.IADD R20, R20, 0x1, -R139.reuse ;  /* 0x000000011414c824 */ /* 0x100fe400078e0a8b */
[----:B------:R-:W-:Y:S02]  /*1f840*/  @!P5 IADD3 R132, PT, PT, R132, -R139, RZ ;  /* 0x8000008b8484d210 */ /* 0x000fe40007ffe0ff */
[----:B------:R-:W-:Y:S01]  /*1f850*/  @!P6 IMAD.IADD R45, R45, 0x1, -R139 ;  /* 0x000000012d2de824 */ /* 0x000fe200078e0a8b */
[----:B------:R-:W-:Y:S01]  /*1f860*/  SEL R58, R245, R5, !P1 ;  /* 0x00000005f53a7207 */ /* 0x000fe20004800000 */
[----:B------:R-:W-:Y:S01]  /*1f870*/  IMAD R5, R190, UR63, RZ ;  /* 0x0000003fbe057c24 */ /* 0x000fe2000f8e02ff */
[----:B------:R-:W-:Y:S02]  /*1f880*/  ISETP.GE.AND P3, PT, R123, RZ, PT ;  /* 0x000000ff7b00720c */ /* 0x000fe40003f66270 */
[C---:B--2---:R-:W-:Y:S01]  /*1f890*/  SEL R68, R245.reuse, R102, !P1 ;  /* 0x00000066f5447207 */ /* 0x044fe20004800000 */
[----:B------:R-:W-:Y:S01]  /*1f8a0*/  IMAD.MOV.U32 R102, RZ, RZ, R3 ;  /* 0x000000ffff667224 */ /* 0x000fe200078e0003 */
[----:B---3--:R-:W-:-:S03]  /*1f8b0*/  SEL R37, R245, R37, !P1 ;  /* 0x00000025f5257207 */ /* 0x008fc60004800000 */
[----:B------:R-:W-:Y:S01]  /*1f8c0*/  IMAD.HI.U32 R10, R134, R102, RZ ;  /* 0x00000066860a7227 */ /* 0x000fe200078e00ff */
[----:B------:R-:W-:Y:S01]  /*1f8d0*/  IABS R3, R164 ;  /* 0x000000a400037213 */ /* 0x000fe20000000000 */
[----:B------:R-:W2:Y:S03]  /*1f8e0*/  LDCU UR63, c[0x0][0x3b0] ;  /* 0x00007600ff3f77ac */ /* 0x000ea60008000800 */
[----:B------:R-:W-:-:S05]  /*1f8f0*/  IADD3 R10, PT, PT, -R10, RZ, RZ ;  /* 0x000000ff0a0a7210 */ /* 0x000fca0007ffe1ff */
[----:B------:R-:W-:Y:S02]  /*1f900*/  IMAD R102, R139, R10, R102 ;  /* 0x0000000a8b667224 */ /* 0x000fe400078e0266 */
[----:B------:R-:W-:Y:S01]  /*1f910*/  IMAD.HI.U32 R10, R134, R3, RZ ;  /* 0x00000003860a7227 */ /* 0x000fe200078e00ff */
[----:B------:R-:W-:-:S03]  /*1f920*/  SEL R11, R245, R111, !P1 ;  /* 0x0000006ff50b7207 */ /* 0x000fc60004800000 */
[----:B------:R-:W-:Y:S02]  /*1f930*/  IMAD.MOV R10, RZ, RZ, -R10 ;  /* 0x000000ffff0a7224 */ /* 0x000fe400078e0a0a */
[----:B------:R-:W-:Y:S01]  /*1f940*/  IMAD R25, R37, UR52, RZ ;  /* 0x0000003425197c24 */ /* 0x000fe2000f8e02ff */
[C---:B------:R-:W-:Y:S01]  /*1f950*/  ISETP.GT.U32.AND P4, PT, R139.reuse, R102, PT ;  /* 0x000000668b00720c */ /* 0x040fe20003f84070 */
[----:B------:R-:W-:Y:S02]  /*1f960*/  IMAD R111, R139, R10, R3 ;  /* 0x0000000a8b6f7224 */ /* 0x000fe400078e0203 */
[----:B------:R-:W-:Y:S01]  /*1f970*/  IMAD.MOV.U32 R24, RZ, RZ, R132 ;  /* 0x000000ffff187224 */ /* 0x000fe200078e0084 */
[----:B------:R-:W-:Y:S01]  /*1f980*/  SEL R214, R245, R174, !P1 ;  /* 0x000000aef5d67207 */ /* 0x000fe20004800000 */
[----:B------:R-:W-:Y:S01]  /*1f990*/  IMAD R10, R244, UR58, RZ ;  /* 0x0000003af40a7c24 */ /* 0x000fe2000f8e02ff */
[----:B------:R-:W-:Y:S01]  /*1f9a0*/  STL [R1+0x68], R25 ;  /* 0x0000681901007387 */ /* 0x000fe20000100800 */
[----:B------:R-:W-:Y:S01]  /*1f9b0*/  IMAD R3, R34, UR54, RZ ;  /* 0x0000003622037c24 */ /* 0x000fe2000f8e02ff */
[----:B------:R-:W-:Y:S01]  /*1f9c0*/  ISETP.GT.U32.AND P5, PT, R139, R111, PT ;  /* 0x0000006f8b00720c */ /* 0x000fe20003fa4070 */
[----:B------:R-:W-:Y:S01]  /*1f9d0*/  @!P3 IMAD.MOV R12, RZ, RZ, -R12 ;  /* 0x000000ffff0cb224 */ /* 0x000fe200078e0a0c */
[----:B------:R-:W3:Y:S01]  /*1f9e0*/  LDL.LU R188, [R1+0x5edc] ;  /* 0x005edc0001bc7983 */ /* 0x000ee20000300800 */
[----:B------:R-:W-:Y:S01]  /*1f9f0*/  IMAD.HI.U32 R34, R134, R106, RZ ;  /* 0x0000006a86227227 */ /* 0x000fe200078e00ff */
[C---:B------:R-:W-:Y:S01]  /*1fa00*/  SEL R56, R245.reuse, R193, !P1 ;  /* 0x000000c1f5387207 */ /* 0x040fe20004800000 */
[----:B------:R-:W1:Y:S01]  /*1fa10*/  LDCU UR54, c[0x0][0x3b0] ;  /* 0x00007600ff3677ac */ /* 0x000e620008000800 */
[----:B------:R-:W2:Y:S01]  /*1fa20*/  LDL.LU R184, [R1+0x5ed8] ;  /* 0x005ed80001b87983 */ /* 0x000ea20000300800 */
[----:B------:R-:W-:Y:S01]  /*1fa30*/  @!P4 IMAD.IADD R102, R102, 0x1, -R139 ;  /* 0x000000016666c824 */ /* 0x000fe200078e0a8b */
[----:B------:R-:W-:-:S02]  /*1fa40*/  SEL R244, R245, R200, !P1 ;  /* 0x000000c8f5f47207 */ /* 0x000fc40004800000 */
[C---:B------:R-:W-:Y:S01]  /*1fa50*/  SEL R170, R245.reuse, R52, !P1 ;  /* 0x00000034f5aa7207 */ /* 0x040fe20004800000 */
[----:B------:R1:W-:Y:S01]  /*1fa60*/  STL [R1+0x64], R10 ;  /* 0x0000640a01007387 */ /* 0x0003e20000100800 */
[C---:B------:R-:W-:Y:S02]  /*1fa70*/  SEL R174, R245.reuse, R117, !P1 ;  /* 0x00000075f5ae7207 */ /* 0x040fe40004800000 */
[C---:B------:R-:W-:Y:S01]  /*1fa80*/  SEL R172, R245.reuse, R53, !P1 ;  /* 0x00000035f5ac7207 */ /* 0x040fe20004800000 */
[----:B------:R-:W2:Y:S01]  /*1fa90*/  LDL.LU R195, [R1+0x5ed4] ;  /* 0x005ed40001c37983 */ /* 0x000ea20000300800 */
[C---:B------:R-:W-:Y:S02]  /*1faa0*/  SEL R191, R245.reuse, R18, !P1 ;  /* 0x00000012f5bf7207 */ /* 0x040fe40004800000 */
[C---:B------:R-:W-:Y:S02]  /*1fab0*/  SEL R187, R245.reuse, R33, !P1 ;  /* 0x00000021f5bb7207 */ /* 0x040fe40004800000 */
[----:B------:R-:W-:-:S02]  /*1fac0*/  SEL R63, R245, R63, !P1 ;  /* 0x0000003ff53f7207 */ /* 0x000fc40004800000 */
[C---:B------:R-:W-:Y:S02]  /*1fad0*/  SEL R190, R245.reuse, R7, !P1 ;  /* 0x00000007f5be7207 */ /* 0x040fe40004800000 */
[----:B------:R-:W-:Y:S01]  /*1fae0*/  SEL R8, R245, R8, !P1 ;  /* 0x00000008f5087207 */ /* 0x000fe20004800000 */
[----:B------:R-:W-:Y:S01]  /*1faf0*/  IMAD R58, R58, UR60, RZ ;  /* 0x0000003c3a3a7c24 */ /* 0x000fe2000f8e02ff */
[----:B-1----:R-:W-:Y:S01]  /*1fb00*/  IABS R10, R140 ;  /* 0x0000008c000a7213 */ /* 0x002fe20000000000 */
[----:B------:R-:W-:Y:S01]  /*1fb10*/  STL [R1+0x5b28], R140 ;  /* 0x005b288c01007387 */ /* 0x000fe20000100800 */
[----:B------:R-:W-:Y:S01]  /*1fb20*/  ISETP.GE.AND P4, PT, R120, RZ, PT ;  /* 0x000000ff7800720c */ /* 0x000fe20003f86270 */
[--C-:B------:R-:W-:Y:S01]  /*1fb30*/  @!P5 IMAD.IADD R111, R111, 0x1, -R139.reuse ;  /* 0x000000016f6fd824 */ /* 0x100fe200078e0a8b */
[----:B------:R-:W-:Y:S01]  /*1fb40*/  ISETP.GT.U32.AND P3, PT, R139, R46, PT ;  /* 0x0000002e8b00720c */ /* 0x000fe20003f64070 */
[----:B------:R-:W-:Y:S01]  /*1fb50*/  IMAD.HI.U32 R37, R134, R10, RZ ;  /* 0x0000000a86257227 */ /* 0x000fe200078e00ff */
[----:B------:R-:W-:Y:S01]  /*1fb60*/  SEL R25, R245, R203, !P1 ;  /* 0x000000cbf5197207 */ /* 0x000fe20004800000 */
[----:B------:R-:W1:Y:S03]  /*1fb70*/  LDCU UR60, c[0x0][0x3b0] ;  /* 0x00007600ff3c77ac */ /* 0x000e660008000800 */
[----:B------:R-:W-:Y:S01]  /*1fb80*/  IADD3 R134, PT, PT, -R37, RZ, RZ ;  /* 0x000000ff25867210 */ /* 0x000fe20007ffe1ff */
[----:B------:R-:W-:Y:S01]  /*1fb90*/  IMAD R228, R228, UR62, RZ ;  /* 0x0000003ee4e47c24 */ /* 0x000fe2000f8e02ff */
[----:B------:R-:W-:Y:S01]  /*1fba0*/  STL [R1+0x596c], R135 ;  /* 0x00596c8701007387 */ /* 0x000fe20000100800 */
[----:B------:R-:W-:Y:S01]  /*1fbb0*/  ISETP.GE.AND P5, PT, R121, RZ, PT ;  /* 0x000000ff7900720c */ /* 0x000fe20003fa6270 */
[----:B------:R-:W-:Y:S01]  /*1fbc0*/  IMAD.MOV R34, RZ, RZ, -R34 ;  /* 0x000000ffff227224 */ /* 0x000fe200078e0a22 */
[----:B------:R-:W-:Y:S01]  /*1fbd0*/  @!P4 IADD3 R41, PT, PT, -R41, RZ, RZ ;  /* 0x000000ff2929c210 */ /* 0x000fe20007ffe1ff */
[----:B------:R-:W-:Y:S01]  /*1fbe0*/  IMAD R134, R139, R134, R10 ;  /* 0x000000868b867224 */ /* 0x000fe200078e020a */
[----:B------:R-:W2:Y:S01]  /*1fbf0*/  LDL.LU R220, [R1+0x5ed0] ;  /* 0x005ed00001dc7983 */ /* 0x000ea20000300800 */
[----:B------:R-:W-:Y:S01]  /*1fc00*/  @!P3 IMAD.IADD R46, R46, 0x1, -R139 ;  /* 0x000000012e2eb824 */ /* 0x000fe200078e0a8b */
[----:B------:R-:W-:Y:S01]  /*1fc10*/  SEL R192, R245, R12, !P1 ;  /* 0x0000000cf5c07207 */ /* 0x000fe20004800000 */
[----:B------:R-:W-:Y:S01]  /*1fc20*/  IMAD R52, R204, UR71, RZ ;  /* 0x00000047cc347c24 */ /* 0x000fe2000f8e02ff */
[C---:B------:R-:W-:Y:S01]  /*1fc30*/  ISETP.GT.U32.AND P6, PT, R139.reuse, R134, PT ;  /* 0x000000868b00720c */ /* 0x040fe20003fc4070 */
[----:B------:R-:W2:Y:S01]  /*1fc40*/  LDL.LU R122, [R1+0x5ecc] ;  /* 0x005ecc00017a7983 */ /* 0x000ea20000300800 */
[C---:B------:R-:W-:Y:S01]  /*1fc50*/  IMAD R106, R139.reuse, R34, R106 ;  /* 0x000000228b6a7224 */ /* 0x040fe200078e026a */
[----:B------:R-:W-:Y:S01]  /*1fc60*/  ISETP.GT.U32.AND P4, PT, R139, R102, PT ;  /* 0x000000668b00720c */ /* 0x000fe20003f84070 */
[----:B------:R-:W1:Y:S01]  /*1fc70*/  LDCU UR62, c[0x0][0x3b0] ;  /* 0x00007600ff3e77ac */ /* 0x000e620008000800 */
[----:B------:R-:W2:Y:S01]  /*1fc80*/  LDL.LU R123, [R1+0x5ec8] ;  /* 0x005ec800017b7983 */ /* 0x000ea20000300800 */
[----:B------:R-:W-:-:S02]  /*1fc90*/  @!P5 IMAD.MOV R43, RZ, RZ, -R43 ;  /* 0x000000ffff2bd224 */ /* 0x000fc400078e0a2b */
[----:B------:R-:W-:Y:S01]  /*1fca0*/  IMAD.MOV.U32 R37, RZ, RZ, R46 ;  /* 0x000000ffff257224 */ /* 0x000fe200078e002e */
[----:B------:R1:W-:Y:S01]  /*1fcb0*/  STL [R1+0x5c], R5 ;  /* 0x00005c0501007387 */ /* 0x0003e20000100800 */
[----:B------:R-:W-:Y:S01]  /*1fcc0*/  SEL R10, R245, R70, !P1 ;  /* 0x00000046f50a7207 */ /* 0x000fe20004800000 */
[----:B------:R-:W-:Y:S01]  /*1fcd0*/  IMAD R219, R219, UR45, RZ ;  /* 0x0000002ddbdb7c24 */ /* 0x000fe2000f8e02ff */
[----:B------:R-:W-:Y:S01]  /*1fce0*/  SEL R41, R245, R41, !P1 ;  /* 0x00000029f5297207 */ /* 0x000fe20004800000 */
[----:B------:R-:W2:Y:S01]  /*1fcf0*/  LDL.LU R120, [R1+0x5ec4] ;  /* 0x005ec40001787983 */ /* 0x000ea20000300800 */
[--C-:B------:R-:W-:Y:S01]  /*1fd00*/  @!P6 IMAD.IADD R134, R134, 0x1, -R139.reuse ;  /* 0x000000018686e824 */ /* 0x100fe200078e0a8b */
[----:B------:R-:W-:Y:S01]  /*1fd10*/  ISETP.GE.AND P6, PT, R2, RZ, PT ;  /* 0x000000ff0200720c */ /* 0x000fe20003fc6270 */
[----:B------:R-:W-:Y:S01]  /*1fd20*/  IMAD R225, R225, UR68, RZ ;  /* 0x00000044e1e17c24 */ /* 0x000fe2000f8e02ff */
[----:B------:R-:W2:Y:S01]  /*1fd30*/  LDL.LU R121, [R1+0x5ec0] ;  /* 0x005ec00001797983 */ /* 0x000ea20000300800 */
[C---:B------:R-:W-:Y:S01]  /*1fd40*/  ISETP.GT.U32.AND P3, PT, R139.reuse, R106, PT ;  /* 0x0000006a8b00720c */ /* 0x040fe20003f64070 */
[----:B------:R-:W-:Y:S01]  /*1fd50*/  @!P4 IMAD.IADD R102, R102, 0x1, -R139 ;  /* 0x000000016666c824 */ /* 0x000fe200078e0a8b */
[----:B------:R-:W-:Y:S01]  /*1fd60*/  ISETP.GT.U32.AND P5, PT, R139, R111, PT ;  /* 0x0000006f8b00720c */ /* 0x000fe20003fa4070 */
[----:B------:R-:W2:Y:S01]  /*1fd70*/  LDL.LU R2, [R1+0x5ebc] ;  /* 0x005ebc0001027983 */ /* 0x000ea20000300800 */
[----:B-1----:R-:W-:Y:S01]  /*1fd80*/  SEL R5, R65, RZ, !P2 ;  /* 0x000000ff41057207 */ /* 0x002fe20005000000 */
[----:B------:R-:W-:Y:S01]  /*1fd90*/  IMAD.MOV.U32 R34, RZ, RZ, R45 ;  /* 0x000000ffff227224 */ /* 0x000fe200078e002d */
[----:B------:R-:W-:Y:S01]  /*1fda0*/  SEL R193, R245, R43, !P1 ;  /* 0x0000002bf5c17207 */ /* 0x000fe20004800000 */
[----:B------:R-:W-:Y:S01]  /*1fdb0*/  IMAD R244, R244, UR69, RZ ;  /* 0x00000045f4f47c24 */ /* 0x000fe2000f8e02ff */
[----:B------:R-:W1:Y:S02]  /*1fdc0*/  LDCU UR45, c[0x0][0x3b0] ;  /* 0x00007600ff2d77ac */ /* 0x000e640008000800 */
[----:B------:R-:W-:-:S02]  /*1fdd0*/  @!P6 IMAD.MOV R13, RZ, RZ, -R13 ;  /* 0x000000ffff0de224 */ /* 0x000fc400078e0a0d */
[----:B------:R-:W-:Y:S01]  /*1fde0*/  IMAD R214, R214, UR50, RZ ;  /* 0x00000032d6d67c24 */ /* 0x000fe2000f8e02ff */
[----:B------:R-:W1:Y:S01]  /*1fdf0*/  LDCU UR68, c[0x0][0x3b0] ;  /* 0x00007600ff4477ac */ /* 0x000e620008000800 */
[--C-:B------:R-:W-:Y:S01]  /*1fe00*/  @!P3 IMAD.IADD R106, R106, 0x1, -R139.reuse ;  /* 0x000000016a6ab824 */ /* 0x100fe200078e0a8b */
[----:B------:R-:W-:Y:S01]  /*1fe10*/  ISETP.GE.AND P3, PT, R39, RZ, PT ;  /* 0x000000ff2700720c */ /* 0x000fe20003f66270 */
[----:B------:R-:W-:Y:S01]  /*1fe20*/  @!P5 IMAD.IADD R111, R111, 0x1, -R139 ;  /* 0x000000016f6fd824 */ /* 0x000fe200078e0a8b */
[----:B------:R-:W3:Y:S01]  /*1fe30*/  LDL.LU R39, [R1+0x5eb8] ;  /* 0x005eb80001277983 */ /* 0x000ee20000300800 */
[----:B------:R-:W-:Y:S01]  /*1fe40*/  ISETP.GE.AND P2, PT, R0, RZ, PT ;  /* 0x000000ff0000720c */ /* 0x000fe20003f46270 */
[----:B------:R-:W-:Y:S01]  /*1fe50*/  IMAD R234, R234, UR51, RZ ;  /* 0x00000033eaea7c24 */ /* 0x000fe2000f8e02ff */
[----:B------:R-:W-:Y:S01]  /*1fe60*/  ISETP.GE.AND P4, PT, R166, RZ, PT ;  /* 0x000000ffa600720c */ /* 0x000fe20003f86270 */
[----:B------:R-:W3:Y:S01]  /*1fe70*/  LDL.LU R0, [R1+0x5eb4] ;  /* 0x005eb40001007983 */ /* 0x000ee20000300800 */
[----:B------:R-:W-:Y:S01]  /*1fe80*/  IMAD.MOV.U32 R45, RZ, RZ, R102 ;  /* 0x000000ffff2d7224 */ /* 0x000fe200078e0066 */
[----:B------:R-:W1:Y:S01]  /*1fe90*/  LDCU UR52, c[0x0][0x3b0] ;  /* 0x00007600ff3477ac */ /* 0x000e620008000800 */
[----:B------:R-:W-:Y:S01]  /*1fea0*/  IMAD R14, R14, UR42, RZ ;  /* 0x0000002a0e0e7c24 */ /* 0x000fe2000f8e02ff */
[----:B------:R-:W3:Y:S01]  /*1feb0*/  LDL.LU R166, [R1+0x5eb0] ;  /* 0x005eb00001a67983 */ /* 0x000ee20000300800 */
[----:B------:R-:W-:Y:S01]  /*1fec0*/  IMAD R28, R28, UR34, RZ ;  /* 0x000000221c1c7c24 */ /* 0x000fe2000f8e02ff */
[----:B------:R-:W1:Y:S01]  /*1fed0*/  LDCU UR71, c[0x0][0x3b0] ;  /* 0x00007600ff4777ac */ /* 0x000e620008000800 */
[----:B------:R-:W-:Y:S01]  /*1fee0*/  @!P3 IMAD.MOV R54, RZ, RZ, -R54 ;  /* 0x000000ffff36b224 */ /* 0x000fe200078e0a36 */
[----:B------:R-:W-:-:S02]  /*1fef0*/  ISETP.GT.U32.AND P3, PT, R139, R134, PT ;  /* 0x000000868b00720c */ /* 0x000fc40003f64070 */
[----:B------:R-:W-:Y:S01]  /*1ff00*/  ISETP.GE.AND P5, PT, R112, RZ, PT ;  /* 0x000000ff7000720c */ /* 0x000fe20003fa6270 */
[----:B------:R-:W1:Y:S01]  /*1ff10*/  LDCU UR69, c[0x0][0x3b0] ;  /* 0x00007600ff4577ac */ /* 0x000e620008000800 */
[----:B------:R-:W3:Y:S01]  /*1ff20*/  LDL.LU R112, [R1+0x5eac] ;  /* 0x005eac0001707983 */ /* 0x000ee20000300800 */
[----:B------:R-:W-:Y:S02]  /*1ff30*/  MOV R46, R111 ;  /* 0x0000006f002e7202 */ /* 0x000fe40000000f00 */
[----:B------:R-:W-:Y:S01]  /*1ff40*/  SEL R102, R245, R90, !P1 ;  /* 0x0000005af5667207 */ /* 0x000fe20004800000 */
[----:B------:R-:W1:Y:S01]  /*1ff50*/  LDCU UR50, c[0x0][0x3b0] ;  /* 0x00007600ff3277ac */ /* 0x000e620008000800 */
[----:B------:R-:W-:Y:S01]  /*1ff60*/  ISETP.GT.U32.AND P6, PT, R139, R106, PT ;  /* 0x0000006a8b00720c */ /* 0x000fe20003fc4070 */
[----:B------:R-:W-:Y:S02]  /*1ff70*/  IMAD R71, R71, UR44, RZ ;  /* 0x0000002c47477c24 */ /* 0x000fe4000f8e02ff */
[----:B------:R-:W-:Y:S01]  /*1ff80*/  IMAD R68, R68, UR49, RZ ;  /* 0x0000003144447c24 */ /* 0x000fe2000f8e02ff */
[----:B------:R-:W-:Y:S01]  /*1ff90*/  @!P3 IADD3 R134, PT, PT, R134, -R139, RZ ;  /* 0x8000008b8686b210 */ /* 0x000fe20007ffe0ff */
[----:B------:R-:W-:Y:S01]  /*1ffa0*/  IMAD R27, R27, UR48, RZ ;  /* 0x000000301b1b7c24 */ /* 0x000fe2000f8e02ff */
[----:B------:R-:W-:Y:S01]  /*1ffb0*/  ISETP.GE.AND P3, PT, R233, RZ, PT ;  /* 0x000000ffe900720c */ /* 0x000fe20003f66270 */
[----:B------:R-:W-:Y:S01]  /*1ffc0*/  IMAD R224, R224, UR26, RZ ;  /* 0x0000001ae0e07c24 */ /* 0x000fe2000f8e02ff */
[----:B------:R-:W3:Y:S01]  /*1ffd0*/  LDL.LU R233, [R1+0x5ea8] ;  /* 0x005ea80001e97983 */ /* 0x000ee20000300800 */
[----:B------:R-:W-:Y:S01]  /*1ffe0*/  SEL R111, R245, R94, !P1 ;  /* 0x0000005ef56f7207 */ /* 0x000fe20004800000 */
[----:B------:R-:W-:Y:S01]  /*1fff0*/  IMAD R115, R115, UR56, RZ ;  /* 0x0000003873737c24 */ /* 0x000fe2000f8e02ff */
[----:B------:R-:W1:Y:S01]  /*20000*/  LDCU UR58, c[0x0][0x3b0] ;  /* 0x00007600ff3a77ac */ /* 0x000e620008000800 */
[----:B--2---:R-:W-:Y:S01]  /*20010*/  SEL R132, R245, R2, !P1 ;  /* 0x00000002f5847207 */ /* 0x004fe20004800000 */
[----:B------:R-:W-:Y:S01]  /*20020*/  @!P6 IMAD.IADD R106, R106, 0x1, -R139 ;  /* 0x000000016a6ae824 */ /* 0x000fe200078e0a8b */
[----:B------:R-:W2:Y:S01]  /*20030*/  LDL.LU R2, [R1+0x5ea4] ;  /* 0x005ea40001027983 */ /* 0x000ea20000300800 */
[----:B------:R-:W-:-:S02]  /*20040*/  @!P4 IMAD.MOV R62, RZ, RZ, -R62 ;  /* 0x000000ffff3ec224 */ /* 0x000fc400078e0a3e */
[----:B------:R-:W-:Y:S01]  /*20050*/  @!P2 IMAD.MOV R60, RZ, RZ, -R60 ;  /* 0x000000ffff3ca224 */ /* 0x000fe200078e0a3c */
[----:B------:R-:W2:Y:S01]  /*20060*/  LDL R217, [R1+0xd8] ;  /* 0x0000d80001d97983 */ /* 0x000ea20000100800 */
[----:B------:R-:W-:Y:S01]  /*20070*/  @!P5 IMAD.MOV R55, RZ, RZ, -R55 ;  /* 0x000000ffff37d224 */ /* 0x000fe200078e0a37 */
[----:B------:R-:W-:Y:S01]  /*20080*/  SEL R65, R65, RZ, !P0 ;  /* 0x000000ff41417207 */ /* 0x000fe20004000000 */
[----:B------:R-:W-:Y:S01]  /*20090*/  @!P3 IMAD.MOV R61, RZ, RZ, -R61 ;  /* 0x000000ffff3db224 */ /* 0x000fe200078e0a3d */
[----:B------:R-:W4:Y:S01]  /*200a0*/  LDL R94, [R1+0xdc] ;  /* 0x0000dc00015e7983 */ /* 0x000f220000100800 */
[C---:B------:R-:W-:Y:S01]  /*200b0*/  SEL R194, R245.reuse, R13, !P1 ;  /* 0x0000000df5c27207 */ /* 0x040fe20004800000 */
[----:B------:R-:W1:Y:S02]  /*200c0*/  LDCU UR51, c[0x0][0x3b0] ;  /* 0x00007600ff3377ac */ /* 0x000e640008000800 */
[----:B------:R-:W4:Y:S01]  /*200d0*/  LDL R235, [R1+0x3150] ;  /* 0x0031500001eb7983 */ /* 0x000f220000100800 */
[----:B------:R-:W-:Y:S01]  /*200e0*/  SEL R196, R245, R54, !P1 ;  /* 0x00000036f5c47207 */ /* 0x000fe20004800000 */
[----:B------:R-:W1:Y:S02]  /*200f0*/  LDCU UR42, c[0x0][0x3b0] ;  /* 0x00007600ff2a77ac */ /* 0x000e640008000800 */
[----:B------:R-:W4:Y:S01]  /*20100*/  LDL R90, [R1+0x3154] ;  /* 0x00315400015a7983 */ /* 0x000f220000100800 */
[----:B------:R-:W-:Y:S01]  /*20110*/  ISETP.GE.AND P4, PT, R206, RZ, PT ;  /* 0x000000ffce00720c */ /* 0x000fe20003f86270 */
[----:B------:R-:W1:Y:S01]  /*20120*/  LDCU UR34, c[0x0][0x3b0] ;  /* 0x00007600ff2277ac */ /* 0x000e620008000800 */
[----:B------:R-:W-:-:S02]  /*20130*/  ISETP.GE.AND P5, PT, R198, RZ, PT ;  /* 0x000000ffc600720c */ /* 0x000fc40003fa6270 */
[----:B------:R-:W-:Y:S01]  /*20140*/  ISETP.GE.AND P6, PT, R182, RZ, PT ;  /* 0x000000ffb600720c */ /* 0x000fe20003fc6270 */
[----:B------:R-:W-:Y:S01]  /*20150*/  IMAD R12, R152, UR7, RZ ;  /* 0x00000007980c7c24 */ /* 0x000fe2000f8e02ff */
[----:B------:R-:W-:Y:S01]  /*20160*/  ISETP.GE.AND P3, PT, R169, RZ, PT ;  /* 0x000000ffa900720c */ /* 0x000fe20003f66270 */
[----:B------:R-:W-:Y:S01]  /*20170*/  IMAD R117, R131, UR32, RZ ;  /* 0x0000002083757c24 */ /* 0x000fe2000f8e02ff */
[----:B------:R-:W-:Y:S01]  /*20180*/  ISETP.NE.U32.AND P2, PT, R5, RZ, PT ;  /* 0x000000ff0500720c */ /* 0x000fe20003f45070 */
[----:B------:R-:W-:Y:S01]  /*20190*/  IMAD.MOV.U32 R5, RZ, RZ, R20 ;  /* 0x000000ffff057224 */ /* 0x000fe200078e0014 */
[----:B------:R-:W1:Y:S04]  /*201a0*/  LDCU UR44, c[0x0][0x3b0] ;  /* 0x00007600ff2c77ac */ /* 0x000e680008000800 */
[----:B------:R-:W-:Y:S01]  /*201b0*/  @!P4 IADD3 R5, PT, PT, -R5, RZ, RZ ;  /* 0x000000ff0505c210 */ /* 0x000fe20007ffe1ff */
[----:B------:R-:W-:Y:S01]  /*201c0*/  @!P5 IMAD.MOV R24, RZ, RZ, -R24 ;  /* 0x000000ffff18d224 */ /* 0x000fe200078e0a18 */
[----:B------:R-:W-:Y:S01]  /*201d0*/  ISETP.GE.AND P4, PT, R168, RZ, PT ;  /* 0x000000ffa800720c */ /* 0x000fe20003f86270 */
[----:B------:R-:W-:Y:S01]  /*201e0*/  @!P6 IMAD.MOV R34, RZ, RZ, -R34 ;  /* 0x000000ffff22e224 */ /* 0x000fe200078e0a22 */
[----:B------:R-:W-:Y:S01]  /*201f0*/  ISETP.GE.AND P5, PT, R164, RZ, PT ;  /* 0x000000ffa400720c */ /* 0x000fe20003fa6270 */
[----:B------:R-:W-:Y:S01]  /*20200*/  @!P3 IMAD.MOV R37, RZ, RZ, -R37 ;  /* 0x000000ffff25b224 */ /* 0x000fe200078e0a25 */
[----:B------:R-:W-:Y:S01]  /*20210*/  ISETP.GE.AND P6, PT, R140, RZ, PT ;  /* 0x000000ff8c00720c */ /* 0x000fe20003fc6270 */
[----:B------:R-:W-:Y:S01]  /*20220*/  IMAD R43, R109, UR43, RZ ;  /* 0x0000002b6d2b7c24 */ /* 0x000fe2000f8e02ff */
[----:B------:R-:W-:Y:S01]  /*20230*/  ISETP.GE.AND P3, PT, R135, RZ, PT ;  /* 0x000000ff8700720c */ /* 0x000fe20003f66270 */
[----:B------:R-:W1:Y:S01]  /*20240*/  LDCU UR49, c[0x0][0x3b0] ;  /* 0x00007600ff3177ac */ /* 0x000e620008000800 */
[----:B------:R-:W-:Y:S01]  /*20250*/  ISETP.NE.U32.AND P0, PT, R65, RZ, PT ;  /* 0x000000ff4100720c */ /* 0x000fe20003f05070 */
[----:B------:R-:W-:-:S02]  /*20260*/  IMAD.MOV.U32 R65, RZ, RZ, R134 ;  /* 0x000000ffff417224 */ /* 0x000fc400078e0086 */
[----:B------:R-:W-:Y:S01]  /*20270*/  IMAD.MOV.U32 R70, RZ, RZ, R106 ;  /* 0x000000ffff467224 */ /* 0x000fe200078e006a */
[----:B------:R-:W1:Y:S01]  /*20280*/  LDCU UR48, c[0x0][0x3b0] ;  /* 0x00007600ff3077ac */ /* 0x000e620008000800 */
[----:B------:R-:W-:Y:S02]  /*20290*/  @!P4 IMAD.MOV R45, RZ, RZ, -R45 ;  /* 0x000000ffff2dc224 */ /* 0x000fe400078e0a2d */
[----:B------:R-:W-:Y:S01]  /*202a0*/  @!P5 IMAD.MOV R46, RZ, RZ, -R46 ;  /* 0x000000ffff2ed224 */ /* 0x000fe200078e0a2e */
[----:B------:R-:W1:Y:S01]  /*202b0*/  LDCU UR26, c[0x0][0x3b0] ;  /* 0x00007600ff1a77ac */ /* 0x000e620008000800 */
[----:B------:R-:W-:Y:S01]  /*202c0*/  @!P6 IMAD.MOV R65, RZ, RZ, -R65 ;  /* 0x000000ffff41e224 */ /* 0x000fe200078e0a41 */
[----:B---3--:R-:W-:Y:S01]  /*202d0*/  ISETP.GT.U32.AND P4, PT, R0, R233, PT ;  /* 0x000000e90000720c */ /* 0x008fe20003f84070 */
[----:B------:R-:W-:Y:S01]  /*202e0*/  @!P3 IMAD.MOV R70, RZ, RZ, -R70 ;  /* 0x000000ffff46b224 */ /* 0x000fe200078e0a46 */
[C---:B------:R-:W-:Y:S01]  /*202f0*/  SEL R20, R245.reuse, R201, !P1 ;  /* 0x000000c9f5147207 */ /* 0x040fe20004800000 */
[----:B------:R-:W3:Y:S01]  /*20300*/  LDCU UR56, c[0x0][0x3b0] ;  /* 0x00007600ff3877ac */ /* 0x000ee20008000800 */
        /* <DEDUP_REMOVED lines=21> */
[----:B------:R-:W-:Y:S02]  /*20460*/  SEL R245, R245, R70, !P1 ;  /* 0x00000046f5f57207 */ /* 0x000fe40004800000 */
[C---:B------:R-:W-:Y:S02]  /*20470*/  ISETP.GT.U32.AND P5, PT, R0.reuse, R112, PT ;  /* 0x000000700000720c */ /* 0x040fe40003fa4070 */
[----:B------:R-:W-:Y:S02]  /*20480*/  ISETP.GT.U32.AND P6, PT, R0, R166, PT ;  /* 0x000000a60000720c */ /* 0x000fe40003fc4070 */
[----:B------:R-:W-:-:S02]  /*20490*/  @!P4 IADD3 R233, PT, PT, R233, -R0, RZ ;  /* 0x80000000e9e9c210 */ /* 0x000fc40007ffe0ff */
[----:B------:R-:W-:-:S07]  /*204a0*/  ISETP.GT.U32.AND P3, PT, R0, R39, PT ;  /* 0x000000270000720c */ /* 0x000fce0003f64070 */
[--C-:B------:R-:W-:Y:S02]  /*204b0*/  @!P5 IMAD.IADD R112, R112, 0x1, -R0.reuse ;  /* 0x000000017070d824 */ /* 0x100fe400078e0a00 */
[----:B------:R-:W-:Y:S02]  /*204c0*/  @!P6 IMAD.IADD R166, R166, 0x1, -R0 ;  /* 0x00000001a6a6e824 */ /* 0x000fe400078e0a00 */
[----:B------:R-:W-:Y:S01]  /*204d0*/  IMAD R95, R205, UR72, RZ ;  /* 0x00000048cd5f7c24 */ /* 0x000fe2000f8e02ff */
[----:B------:R-:W1:Y:S01]  /*204e0*/  LDCU UR72, c[0x0][0x3b0] ;  /* 0x00007600ff4877ac */ /* 0x000e620008000800 */
[----:B------:R-:W-:Y:S02]  /*204f0*/  IMAD.MOV.U32 R205, RZ, RZ, R166 ;  /* 0x000000ffffcd7224 */ /* 0x000fe400078e00a6 */
[----:B------:R-:W-:Y:S02]  /*20500*/  @!P3 IMAD.IADD R39, R39, 0x1, -R0 ;  /* 0x000000012727b824 */ /* 0x000fe400078e0a00 */
[----:B------:R-:W-:-:S02]  /*20510*/  IMAD R124, R149, UR38, RZ ;  /* 0x00000026957c7c24 */ /* 0x000fc4000f8e02ff */
[----:B------:R-:W-:Y:S02]  /*20520*/  IMAD R57, R138, UR36, RZ ;  /* 0x000000248a397c24 */ /* 0x000fe4000f8e02ff */
[----:B------:R-:W-:Y:S02]  /*20530*/  IMAD R35, R137, UR35, RZ ;  /* 0x0000002389237c24 */ /* 0x000fe4000f8e02ff */
[----:B------:R-:W-:Y:S02]  /*20540*/  IMAD R17, R134, UR29, RZ ;  /* 0x0000001d86117c24 */ /* 0x000fe4000f8e02ff */
[----:B------:R-:W-:Y:S02]  /*20550*/  IMAD R54, R212, UR25, RZ ;  /* 0x00000019d4367c24 */ /* 0x000fe4000f8e02ff */
[----:B------:R-:W-:Y:S02]  /*20560*/  IMAD R34, R215, UR24, RZ ;  /* 0x00000018d7227c24 */ /* 0x000fe4000f8e02ff */
[----:B------:R-:W-:-:S02]  /*20570*/  IMAD R51, R165, UR14, RZ ;  /* 0x0000000ea5337c24 */ /* 0x000fc4000f8e02ff */
[----:B------:R-:W-:Y:S02]  /*20580*/  IMAD R32, R179, UR13, RZ ;  /* 0x0000000db3207c24 */ /* 0x000fe4000f8e02ff */
[----:B------:R-:W-:Y:S01]  /*20590*/  IMAD R0, R178, UR12, RZ ;  /* 0x0000000cb2007c24 */ /* 0x000fe2000f8e02ff */
[----:B--2---:R-:W-:Y:S02]  /*205a0*/  ISETP.GE.AND P1, PT, R217, RZ, PT ;  /* 0x000000ffd900720c */ /* 0x004fe40003f26270 */
[----:B----4-:R-:W-:Y:S02]  /*205b0*/  ISETP.GE.AND P4, PT, R94, RZ, PT ;  /* 0x000000ff5e00720c */ /* 0x010fe40003f86270 */
[----:B------:R-:W-:-:S09]  /*205c0*/  ISETP.GE.AND P5, PT, R90, RZ, PT ;  /* 0x000000ff5a00720c */ /* 0x000fd20003fa6270 */
[----:B------:R-:W-:Y:S01]  /*205d0*/  @!P1 IMAD.MOV R233, RZ, RZ, -R233 ;  /* 0x000000ffffe99224 */ /* 0x000fe200078e0ae9 */
[----:B------:R-:W-:Y:S02]  /*205e0*/  ISETP.GE.AND P1, PT, R235, RZ, PT ;  /* 0x000000ffeb00720c */ /* 0x000fe40003f26270 */
[----:B------:R-:W-:Y:S01]  /*205f0*/  ISETP.NE.AND P3, PT, R2, RZ, PT ;  /* 0x000000ff0200720c */ /* 0x000fe20003f65270 */
[----:B------:R-:W-:Y:S01]  /*20600*/  @!P4 IMAD.MOV R112, RZ, RZ, -R112 ;  /* 0x000000ffff70c224 */ /* 0x000fe200078e0a70 */
[----:B------:R-:W-:-:S04]  /*20610*/  LOP3.LUT R217, RZ, R2, RZ, 0x33, !PT ;  /* 0x00000002ffd97212 */ /* 0x000fc800078e33ff */
[----:B------:R-:W-:Y:S01]  /*20620*/  SEL R166, R217, R233, !P3 ;  /* 0x000000e9d9a67207 */ /* 0x000fe20005800000 */
[----:B------:R-:W-:-:S04]  /*20630*/  @!P5 IMAD.MOV R39, RZ, RZ, -R39 ;  /* 0x000000ffff27d224 */ /* 0x000fc800078e0a27 */
[----:B------:R-:W-:Y:S02]  /*20640*/  @!P1 IADD3 R205, PT, PT, -R205, RZ, RZ ;  /* 0x000000ffcdcd9210 */ /* 0x000fe40007ffe1ff */
[C---:B------:R-:W-:Y:S02]  /*20650*/  SEL R204, R217.reuse, R112, !P3 ;  /* 0x00000070d9cc7207 */ /* 0x040fe40005800000 */
[C---:B------:R-:W-:Y:S02]  /*20660*/  SEL R205, R217.reuse, R205, !P3 ;  /* 0x000000cdd9cd7207 */ /* 0x040fe40005800000 */
[----:B------:R-:W-:Y:S01]  /*20670*/  SEL R217, R217, R39, !P3 ;  /* 0x00000027d9d97207 */ /* 0x000fe20005800000 */
[----:B------:R-:W-:Y:S01]  /*20680*/  STL [R1+0x5d38], R166 ;  /* 0x005d38a601007387 */ /* 0x000fe20000100800 */
[----:B------:R-:W-:-:S03]  /*20690*/  IMAD R112, R101, UR27, RZ ;  /* 0x0000001b65707c24 */ /* 0x000fc6000f8e02ff */
[----:B------:R-:W-:Y:S01]  /*206a0*/  STL [R1+0x5d3c], R204 ;  /* 0x005d3ccc01007387 */ /* 0x000fe20000100800 */
[----:B------:R-:W-:-:S03]  /*206b0*/  IMAD R101, R141, UR37, RZ ;  /* 0x000000258d657c24 */ /* 0x000fc6000f8e02ff */
[----:B------:R-:W-:Y:S04]  /*206c0*/  STL [R1+0x5d40], R205 ;  /* 0x005d40cd01007387 */ /* 0x000fe80000100800 */
[----:B------:R2:W-:Y:S04]  /*206d0*/  STL [R1+0x5d44], R217 ;  /* 0x005d44d901007387 */ /* 0x0005e80000100800 */
[----:B------:R-:W4:Y:S04]  /*206e0*/  LDL R149, [R1+0xc4] ;  /* 0x0000c40001957983 */ /* 0x000f280000100800 */
[----:B------:R-:W3:Y:S04]  /*206f0*/  LDL R141, [R1+0x2f8] ;  /* 0x0002f800018d7983 */ /* 0x000ee80000100800 */
[----:B------:R-:W3:Y:S04]  /*20700*/  LDL R138, [R1+0x2f4] ;  /* 0x0002f400018a7983 */ /* 0x000ee80000100800 */
[----:B------:R-:W3:Y:S04]  /*20710*/  LDL R137, [R1+0x2fc] ;  /* 0x0002fc0001897983 */ /* 0x000ee80000100800 */
[----:B------:R-:W3:Y:S01]  /*20720*/  LDL R134, [R1+0x300] ;  /* 0x0003000001867983 */ /* 0x000ee20000100800 */
[----:B------:R-:W-:Y:S01]  /*20730*/  IMAD R2, R98, UR75, RZ ;  /* 0x0000004b62027c24 */ /* 0x000fe2000f8e02ff */
[----:B------:R-:W1:Y:S02]  /*20740*/  LDCU UR75, c[0x0][0x3b0] ;  /* 0x00007600ff4b77ac */ /* 0x000e640008000800 */
[----:B------:R-:W3:Y:S01]  /*20750*/  LDL R212, [R1+0x304] ;  /* 0x0003040001d47983 */ /* 0x000ee20000100800 */
[----:B------:R-:W-:-:S03]  /*20760*/  IMAD R98, R189, UR20, RZ ;  /* 0x00000014bd627c24 */ /* 0x000fc6000f8e02ff */
[----:B------:R-:W3:Y:S01]  /*20770*/  LDL R215, [R1+0x308] ;  /* 0x0003080001d77983 */ /* 0x000ee20000100800 */
[----:B------:R-:W-:Y:S01]  /*20780*/  IMAD R235, R97, UR74, RZ ;  /* 0x0000004a61eb7c24 */ /* 0x000fe2000f8e02ff */
[----:B------:R-:W1:Y:S01]  /*20790*/  LDCU UR74, c[0x0][0x3b0] ;  /* 0x00007600ff4a77ac */ /* 0x000e620008000800 */
[----:B------:R-:W-:Y:S01]  /*207a0*/  IMAD R97, R185, UR15, RZ ;  /* 0x0000000fb9617c24 */ /* 0x000fe2000f8e02ff */
[----:B------:R-:W3:Y:S04]  /*207b0*/  LDL R189, [R1+0x4] ;  /* 0x0000040001bd7983 */ /* 0x000ee80000100800 */
[----:B------:R-:W3:Y:S04]  /*207c0*/  LDL R185, [R1+0x50] ;  /* 0x0000500001b97983 */ /* 0x000ee80000100800 */
[----:B------:R-:W3:Y:S01]  /*207d0*/  LDL R165, [R1+0x74] ;  /* 0x0000740001a57983 */ /* 0x000ee20000100800 */
[----:B------:R-:W-:-:S03]  /*207e0*/  IMAD R94, R157, UR9, RZ ;  /* 0x000000099d5e7c24 */ /* 0x000fc6000f8e02ff */
[----:B------:R-:W3:Y:S04]  /*207f0*/  LDL R179, [R1+0x80] ;  /* 0x0000800001b37983 */ /* 0x000ee80000100800 */
[----:B------:R-:W3:Y:S04]  /*20800*/  LDL R178, [R1+0x8c] ;  /* 0x00008c0001b27983 */ /* 0x000ee80000100800 */
[----:B------:R-:W3:Y:S04]  /*20810*/  LDL R157, [R1+0x88] ;  /* 0x00008800019d7983 */ /* 0x000ee80000100800 */
[----:B--2---:R-:W2:Y:S04]  /*20820*/  LDL R217, [R1+0x94] ;  /* 0x0000940001d97983 */ /* 0x004ea80000100800 */
[----:B------:R-:W2:Y:S04]  /*20830*/  LDL R205, [R1+0x20] ;  /* 0x0000200001cd7983 */ /* 0x000ea80000100800 */
[----:B------:R-:W2:Y:S04]  /*20840*/  LDL R204, [R1+0x1c] ;  /* 0x00001c0001cc7983 */ /* 0x000ea80000100800 */
[----:B------:R-:W2:Y:S01]  /*20850*/  LDL R166, [R1+0x18] ;  /* 0x0000180001a67983 */ /* 0x000ea20000100800 */
[----:B------:R-:W-:-:S02]  /*20860*/  IMAD R50, R156, UR8, RZ ;  /* 0x000000089c327c24 */ /* 0x000fc4000f8e02ff */
[----:B------:R-:W-:Y:S02]  /*20870*/  IMAD R156, R129, UR17, RZ ;  /* 0x00000011819c7c24 */ /* 0x000fe4000f8e02ff */
[----:B------:R-:W-:Y:S02]  /*20880*/  IMAD R129, R63, UR57, RZ ;  /* 0x000000393f817c24 */ /* 0x000fe4000f8e02ff */
[----:B------:R-:W-:Y:S02]  /*20890*/  IMAD R39, R192, UR60, RZ ;  /* 0x0000003cc0277c24 */ /* 0x000fe4000f8e02ff */
[----:B------:R-:W-:Y:S02]  /*208a0*/  IMAD R63, R193, UR62, RZ ;  /* 0x0000003ec13f7c24 */ /* 0x000fe4000f8e02ff */
[----:B------:R-:W-:Y:S02]  /*208b0*/  IMAD R152, R102, UR22, RZ ;  /* 0x0000001666987c24 */ /* 0x000fe4000f8e02ff */
[----:B------:R-:W-:-:S04]  /*208c0*/  IMAD.WIDE R192, R69, 0x4, R120 ;  /* 0x0000000445c07825 */ /* 0x000fc800078e0278 */
[----:B-1----:R-:W-:Y:S02]  /*208d0*/  IMAD R102, R105, UR45, RZ ;  /* 0x0000002d69667c24 */ /* 0x002fe4000f8e02ff */
[----:B------:R-:W-:Y:S02]  /*208e0*/  IMAD R109, R200, UR68, RZ ;  /* 0x00000044c86d7c24 */ /* 0x000fe4000f8e02ff */
[----:B------:R-:W-:Y:S02]  /*208f0*/  IMAD R131, R201, UR69, RZ ;  /* 0x00000045c9837c24 */ /* 0x000fe4000f8e02ff */
[----:B------:R-:W-:Y:S02]  /*20900*/  IMAD R61, R168, UR50, RZ ;  /* 0x00000032a83d7c24 */ /* 0x000fe4000f8e02ff */
[----:B------:R-:W-:Y:S02]  /*20910*/  IMAD R105, R169, UR51, RZ ;  /* 0x00000033a9697c24 */ /* 0x000fe4000f8e02ff */
[----:B------:R-:W-:Y:S01]  /*20920*/  IMAD.WIDE R200, R69, 0x4, R122 ;  /* 0x0000000445c87825 */ /* 0x000fe200078e027a */
[----:B------:R1:W-:Y:S03]  /*20930*/  STL.64 [R1+0x468], R192 ;  /* 0x000468c001007387 */ /* 0x0003e60000100a00 */
[--C-:B------:R-:W-:Y:S01]  /*20940*/  IMAD.WIDE R168, R184, 0x4, R120.reuse ;  /* 0x00000004b8a87825 */ /* 0x100fe200078e0278 */
[----:B------:R1:W-:Y:S04]  /*20950*/  STL.64 [R1+0x460], R200 ;  /* 0x000460c801007387 */ /* 0x0003e80000100a00 */
[----:B------:R1:W-:Y:S02]  /*20960*/  STL.64 [R1+0x10b8], R168 ;  /* 0x0010b8a801007387 */ /* 0x0003e40000100a00 */
[----:B-1----:R-:W-:-:S04]  /*20970*/  IMAD.WIDE R192, R195, 0x4, R120 ;  /* 0x00000004c3c07825 */ /* 0x002fc800078e0278 */
[--C-:B------:R-:W-:Y:S01]  /*20980*/  IMAD.WIDE R200, R188, 0x4, R120.reuse ;  /* 0x00000004bcc87825 */ /* 0x100fe200078e0278 */
[----:B------:R4:W-:Y:S03]  /*20990*/  STL.64 [R1+0x10b0], R192 ;  /* 0x0010b0c001007387 */ /* 0x0009e60000100a00 */
[----:B------:R-:W-:Y:S01]  /*209a0*/  IMAD.WIDE R168, R220, 0x4, R120 ;  /* 0x00000004dca87825 */ /* 0x000fe200078e0278 */
[----:B------:R-:W-:Y:S03]  /*209b0*/  STL.64 [R1+0x1bd8], R200 ;  /* 0x001bd8c801007387 */ /* 0x000fe60000100a00 */
[----:B------:R-:W-:Y:S01]  /*209c0*/  IMAD R18, R140, UR42, RZ ;  /* 0x0000002a8c127c24 */ /* 0x000fe2000f8e02ff */
[----:B------:R1:W-:Y:S01]  /*209d0*/  STL.64 [R1+0x1bd0], R168 ;  /* 0x001bd0a801007387 */ /* 0x0003e20000100a00 */
[----:B------:R-:W-:-:S02]  /*209e0*/  IMAD R5, R125, UR34, RZ ;  /* 0x000000227d057c24 */ /* 0x000fc4000f8e02ff */
[----:B------:R-:W-:Y:S02]  /*209f0*/  IMAD R125, R139, UR46, RZ ;  /* 0x0000002e8b7d7c24 */ /* 0x000fe4000f8e02ff */
[----:B------:R-:W-:Y:S02]  /*20a00*/  IMAD R60, R135, UR44, RZ ;  /* 0x0000002c873c7c24 */ /* 0x000fe4000f8e02ff */
[----:B------:R-:W-:Y:S02]  /*20a10*/  IMAD R37, R164, UR49, RZ ;  /* 0x00000031a4257c24 */ /* 0x000fe4000f8e02ff */
[----:B------:R-:W-:Y:S02]  /*20a20*/  IMAD R7, R174, UR48, RZ ;  /* 0x00000030ae077c24 */ /* 0x000fe4000f8e02ff */
[----:B----4-:R-:W-:-:S04]  /*20a30*/  IMAD.WIDE R192, R149, 0x4, R120 ;  /* 0x0000000495c07825 */ /* 0x010fc800078e0278 */
[--C-:B---3--:R-:W-:Y:S01]  /*20a40*/  IMAD.WIDE R140, R141, 0x4, R120.reuse ;  /* 0x000000048d8c7825 */ /* 0x108fe200078e0278 */
[----:B------:R-:W-:Y:S03]  /*20a50*/  STL.64 [R1+0x1bc8], R192 ;  /* 0x001bc8c001007387 */ /* 0x000fe60000100a00 */
[--C-:B-1----:R-:W-:Y:S01]  /*20a60*/  IMAD.WIDE R168, R138, 0x4, R120.reuse ;  /* 0x000000048aa87825 */ /* 0x102fe200078e0278 */
[----:B------:R1:W-:Y:S03]  /*20a70*/  STL.64 [R1+0x1bc0], R140 ;  /* 0x001bc08c01007387 */ /* 0x0003e60000100a00 */
[--C-:B------:R-:W-:Y:S01]  /*20a80*/  IMAD.WIDE R138, R137, 0x4, R120.reuse ;  /* 0x00000004898a7825 */ /* 0x100fe200078e0278 */
[----:B------:R-:W-:Y:S04]  /*20a90*/  STL.64 [R1+0x1bb8], R168 ;  /* 0x001bb8a801007387 */ /* 0x000fe80000100a00 */
[----:B------:R3:W-:Y:S01]  /*20aa0*/  STL.64 [R1+0x1bb0], R138 ;  /* 0x001bb08a01007387 */ /* 0x0007e20000100a00 */
[----:B-1----:R-:W-:-:S04]  /*20ab0*/  IMAD.WIDE R140, R134, 0x4, R120 ;  /* 0x00000004868c7825 */ /* 0x002fc800078e0278 */
[--C-:B------:R-:W-:Y:S01]  /*20ac0*/  IMAD.WIDE R134, R212, 0x4, R120.reuse ;  /* 0x00000004d4867825 */ /* 0x100fe200078e0278 */
[----:B------:R1:W-:Y:S03]  /*20ad0*/  STL.64 [R1+0x1ba8], R140 ;  /* 0x001ba88c01007387 */ /* 0x0003e60000100a00 */
[--C-:B---3--:R-:W-:Y:S01]  /*20ae0*/  IMAD.WIDE R138, R215, 0x4, R120.reuse ;  /* 0x00000004d78a7825 */ /* 0x108fe200078e0278 */
[----:B------:R3:W-:Y:S04]  /*20af0*/  STL.64 [R1+0x1ba0], R134 ;  /* 0x001ba08601007387 */ /* 0x0007e80000100a00 */
[----:B------:R4:W-:Y:S01]  /*20b00*/  STL.64 [R1+0x1b98], R138 ;  /* 0x001b988a01007387 */ /* 0x0009e20000100a00 */
[----:B-1----:R-:W-:-:S04]  /*20b10*/  IMAD.WIDE R140, R189, 0x4, R120 ;  /* 0x00000004bd8c7825 */ /* 0x002fc800078e0278 */
[--C-:B---3--:R-:W-:Y:S01]  /*20b20*/  IMAD.WIDE R134, R185, 0x4, R120.reuse ;  /* 0x00000004b9867825 */ /* 0x108fe200078e0278 */
[----:B------:R1:W-:Y:S03]  /*20b30*/  STL.64 [R1+0x1af0], R140 ;  /* 0x001af08c01007387 */ /* 0x0003e60000100a00 */
[--C-:B----4-:R-:W-:Y:S01]  /*20b40*/  IMAD.WIDE R138, R165, 0x4, R120.reuse ;  /* 0x00000004a58a7825 */ /* 0x110fe200078e0278 */
        /* <DEDUP_REMOVED lines=8> */
[----:B--2---:R-:W-:-:S04]  /*20bd0*/  IMAD.WIDE R140, R217, 0x4, R120 ;  /* 0x00000004d98c7825 */ /* 0x004fc800078e0278 */
[--C-:B-1----:R-:W-:Y:S01]  /*20be0*/  IMAD.WIDE R134, R205, 0x4, R120.reuse ;  /* 0x00000004cd867825 */ /* 0x102fe200078e0278 */
[----:B------:R1:W-:Y:S03]  /*20bf0*/  STL.64 [R1+0x1ac0], R140 ;  /* 0x001ac08c01007387 */ /* 0x0003e60000100a00 */
[--C-:B---3--:R-:W-:Y:S01]  /*20c00*/  IMAD.WIDE R138, R204, 0x4, R120.reuse ;  /* 0x00000004cc8a7825 */ /* 0x108fe200078e0278 */
[----:B------:R2:W-:Y:S04]  /*20c10*/  STL.64 [R1+0x1ab8], R134 ;  /* 0x001ab88601007387 */ /* 0x0005e80000100a00 */
[----:B------:R3:W-:Y:S01]  /*20c20*/  STL.64 [R1+0x1ab0], R138 ;  /* 0x001ab08a01007387 */ /* 0x0007e20000100a00 */
[----:B-1----:R-:W-:-:S04]  /*20c30*/  IMAD.WIDE R140, R166, 0x4, R120 ;  /* 0x00000004a68c7825 */ /* 0x002fc800078e0278 */
[--C-:B--2---:R-:W-:Y:S01]  /*20c40*/  IMAD.WIDE R134, R250, 0x4, R120.reuse ;  /* 0x00000004fa867825 */ /* 0x104fe200078e0278 */
[----:B------:R1:W-:Y:S03]  /*20c50*/  STL.64 [R1+0x1aa8], R140 ;  /* 0x001aa88c01007387 */ /* 0x0003e60000100a00 */
[--C-:B---3--:R-:W-:Y:S01]  /*20c60*/  IMAD.WIDE R138, R150, 0x4, R120.reuse ;  /* 0x00000004968a7825 */ /* 0x108fe200078e0278 */
[----:B------:R2:W-:Y:S04]  /*20c70*/  STL.64 [R1+0x1aa0], R134 ;  /* 0x001aa08601007387 */ /* 0x0005e80000100a00 */
[----:B------:R3:W-:Y:S01]  /*20c80*/  STL.64 [R1+0x1a00], R138 ;  /* 0x001a008a01007387 */ /* 0x0007e20000100a00 */
[----:B-1----:R-:W-:-:S04]  /*20c90*/  IMAD.WIDE R140, R148, 0x4, R120 ;  /* 0x00000004948c7825 */ /* 0x002fc800078e0278 */
[--C-:B--2---:R-:W-:Y:S01]  /*20ca0*/  IMAD.WIDE R134, R147, 0x4, R120.reuse ;  /* 0x0000000493867825 */ /* 0x104fe200078e0278 */
[----:B------:R-:W-:Y:S03]  /*20cb0*/  STL.64 [R1+0x19f8], R140 ;  /* 0x0019f88c01007387 */ /* 0x000fe60000100a00 */
[--C-:B---3--:R-:W-:Y:S01]  /*20cc0*/  IMAD.WIDE R138, R146, 0x4, R120.reuse ;  /* 0x00000004928a7825 */ /* 0x108fe200078e0278 */
[----:B------:R-:W-:Y:S04]  /*20cd0*/  STL.64 [R1+0x5e58], R146 ;  /* 0x005e589201007387 */ /* 0x000fe80000100a00 */
[----:B------:R1:W-:Y:S04]  /*20ce0*/  STL.64 [R1+0x19f0], R134 ;  /* 0x0019f08601007387 */ /* 0x0003e80000100a00 */
[----:B------:R2:W-:Y:S04]  /*20cf0*/  STL.64 [R1+0x19e8], R138 ;  /* 0x0019e88a01007387 */ /* 0x0005e80000100a00 */
[----:B------:R-:W3:Y:S01]  /*20d00*/  LDL R168, [R1+0x5bc] ;  /* 0x0005bc0001a87983 */ /* 0x000ee20000100800 */
[----:B-1----:R-:W-:-:S03]  /*20d10*/  IMAD.WIDE R134, R143, 0x4, R120 ;  /* 0x000000048f867825 */ /* 0x002fc600078e0278 */
[----:B------:R-:W4:Y:S04]  /*20d20*/  LDL R164, [R1+0x5b8] ;  /* 0x0005b80001a47983 */ /* 0x000f280000100800 */
[----:B------:R1:W-:Y:S04]  /*20d30*/  STL.64 [R1+0x19e0], R134 ;  /* 0x0019e08601007387 */ /* 0x0003e80000100a00 */
[----:B------:R-:W4:Y:S04]  /*20d40*/  LDL R174, [R1+0x5b4] ;  /* 0x0005b40001ae7983 */ /* 0x000f280000100800 */
[----:B--2---:R-:W2:Y:S04]  /*20d50*/  LDL R139, [R1+0x5b0] ;  /* 0x0005b000018b7983 */ /* 0x004ea80000100800 */
[----:B-1----:R-:W2:Y:S04]  /*20d60*/  LDL R135, [R1+0x5ac] ;  /* 0x0005ac0001877983 */ /* 0x002ea80000100800 */
[----:B------:R-:W2:Y:S04]  /*20d70*/  LDL R140, [R1+0x5a8] ;  /* 0x0005a800018c7983 */ /* 0x000ea80000100800 */
        /* <DEDUP_REMOVED lines=16> */
[----:B------:R-:W2:Y:S01]  /*20e80*/  LDL R166, [R1+0x560] ;  /* 0x0005600001a67983 */ /* 0x000ea20000100800 */
[----:B------:R-:W-:-:S04]  /*20e90*/  IMAD.WIDE R146, R126, 0x4, R120 ;  /* 0x000000047e927825 */ /* 0x000fc800078e0278 */
[--C-:B------:R-:W-:Y:S01]  /*20ea0*/  IMAD.WIDE R192, R218, 0x4, R120.reuse ;  /* 0x00000004dac07825 */ /* 0x100fe200078e0278 */
[----:B------:R1:W-:Y:S03]  /*20eb0*/  STL.64 [R1+0x19d8], R146 ;  /* 0x0019d89201007387 */ /* 0x0003e60000100a00 */
[--C-:B------:R-:W-:Y:S01]  /*20ec0*/  IMAD.WIDE R200, R118, 0x4, R120.reuse ;  /* 0x0000000476c87825 */ /* 0x100fe200078e0278 */
[----:B------:R1:W-:Y:S04]  /*20ed0*/  STL.64 [R1+0x19d0], R192 ;  /* 0x0019d0c001007387 */ /* 0x0003e80000100a00 */
[----:B------:R1:W-:Y:S02]  /*20ee0*/  STL.64 [R1+0x19c8], R200 ;  /* 0x0019c8c801007387 */ /* 0x0003e40000100a00 */
[----:B-1----:R-:W-:-:S04]  /*20ef0*/  IMAD.WIDE R146, R110, 0x4, R120 ;  /* 0x000000046e927825 */ /* 0x002fc800078e0278 */
[--C-:B------:R-:W-:Y:S01]  /*20f00*/  IMAD.WIDE R192, R92, 0x4, R120.reuse ;  /* 0x000000045cc07825 */ /* 0x100fe200078e0278 */
[----:B------:R1:W-:Y:S03]  /*20f10*/  STL.64 [R1+0x19c0], R146 ;  /* 0x0019c09201007387 */ /* 0x0003e60000100a00 */
[--C-:B------:R-:W-:Y:S01]  /*20f20*/  IMAD.WIDE R200, R116, 0x4, R120.reuse ;  /* 0x0000000474c87825 */ /* 0x100fe200078e0278 */
[----:B------:R1:W-:Y:S04]  /*20f30*/  STL.64 [R1+0x19b8], R192 ;  /* 0x0019b8c001007387 */ /* 0x0003e80000100a00 */
[----:B------:R-:W-:Y:S01]  /*20f40*/  STL.64 [R1+0x19b0], R200 ;  /* 0x0019b0c801007387 */ /* 0x000fe20000100a00 */
[----:B-1----:R-:W-:-:S04]  /*20f50*/  IMAD.WIDE R146, R91, 0x4, R120 ;  /* 0x000000045b927825 */ /* 0x002fc800078e0278 */
[----:B------:R-:W-:Y:S01]  /*20f60*/  IMAD.WIDE R192, R84, 0x4, R120 ;  /* 0x0000000454c07825 */ /* 0x000fe200078e0278 */
[----:B------:R4:W-:Y:S04]  /*20f70*/  STL.64 [R1+0x19a8], R146 ;  /* 0x0019a89201007387 */ /* 0x0009e80000100a00 */
[----:B------:R1:W-:Y:S01]  /*20f80*/  STL.64 [R1+0x19a0], R192 ;  /* 0x0019a0c001007387 */ /* 0x0003e20000100a00 */
[----:B------:R-:W-:Y:S01]  /*20f90*/  IMAD R67, R67, UR55, RZ ;  /* 0x0000003743437c24 */ /* 0x000fe2000f8e02ff */
[----:B------:R-:W1:Y:S01]  /*20fa0*/  LDCU UR55, c[0x0][0x3b0] ;  /* 0x00007600ff3777ac */ /* 0x000e620008000800 */
[----:B------:R-:W-:Y:S01]  /*20fb0*/  IMAD R73, R73, UR30, RZ ;  /* 0x0000001e49497c24 */ /* 0x000fe2000f8e02ff */
[----:B------:R-:W1:Y:S01]  /*20fc0*/  LDCU UR30, c[0x0][0x3b0] ;  /* 0x00007600ff1e77ac */ /* 0x000e620008000800 */
[----:B------:R-:W-:-:S02]  /*20fd0*/  IMAD R233, R151, UR6, RZ ;  /* 0x0000000697e97c24 */ /* 0x000fc4000f8e02ff */
[----:B------:R-:W-:Y:S02]  /*20fe0*/  IMAD R151, R108, UR28, RZ ;  /* 0x0000001c6c977c24 */ /* 0x000fe4000f8e02ff */
[----:B------:R-:W-:Y:S02]  /*20ff0*/  IMAD R108, R194, UR63, RZ ;  /* 0x0000003fc26c7c24 */ /* 0x000fe4000f8e02ff */
[----:B------:R-:W-:Y:S01]  /*21000*/  IMAD R49, R99, UR77, RZ ;  /* 0x0000004d63317c24 */ /* 0x000fe2000f8e02ff */
[----:B------:R-:W2:Y:S01]  /*21010*/  LDCU UR77, c[0x0][0x3b0] ;  /* 0x00007600ff4d77ac */ /* 0x000ea20008000800 */
[----:B------:R-:W-:Y:S02]  /*21020*/  IMAD R99, R106, UR26, RZ ;  /* 0x0000001a6a637c24 */ /* 0x000fe4000f8e02ff */
[----:B------:R-:W-:Y:S02]  /*21030*/  IMAD R106, R187, UR56, RZ ;  /* 0x00000038bb6a7c24 */ /* 0x000fe4000f8e02ff */
[----:B------:R-:W-:-:S02]  /*21040*/  IMAD R13, R23, UR18, RZ ;  /* 0x00000012170d7c24 */ /* 0x000fc4000f8e02ff */
[----:B-1----:R-:W-:Y:S02]  /*21050*/  IMAD R62, R182, UR55, RZ ;  /* 0x00000037b63e7c24 */ /* 0x002fe4000f8e02ff */
[----:B------:R-:W-:Y:S02]  /*21060*/  IMAD R23, R191, UR54, RZ ;  /* 0x00000036bf177c24 */ /* 0x000fe4000f8e02ff */
[----:B------:R-:W-:Y:S02]  /*21070*/  IMAD R55, R128, UR30, RZ ;  /* 0x0000001e80377c24 */ /* 0x000fe4000f8e02ff */
[----:B------:R-:W-:Y:S02]  /*21080*/  IMAD R128, R170, UR52, RZ ;  /* 0x00000034aa807c24 */ /* 0x000fe4000f8e02ff */
[----:B---3--:R-:W-:-:S04]  /*21090*/  IMAD.WIDE R168, R168, 0x4, R120 ;  /* 0x00000004a8a87825 */ /* 0x008fc800078e0278 */
[--C-:B----4-:R-:W-:Y:S01]  /*210a0*/  IMAD.WIDE R146, R164, 0x4, R120.reuse ;  /* 0x00000004a4927825 */ /* 0x110fe200078e0278 */
[----:B------:R2:W-:Y:S04]  /*210b0*/  STL.64 [R1+0x1148], R168 ;  /* 0x001148a801007387 */ /* 0x0005e80000100a00 */
[----:B------:R1:W-:Y:S01]  /*210c0*/  STL.64 [R1+0x1140], R146 ;  /* 0x0011409201007387 */ /* 0x0003e20000100a00 */
[----:B------:R-:W-:-:S04]  /*210d0*/  IMAD.WIDE R192, R174, 0x4, R120 ;  /* 0x00000004aec07825 */ /* 0x000fc800078e0278 */
[--C-:B--2---:R-:W-:Y:S01]  /*210e0*/  IMAD.WIDE R168, R139, 0x4, R120.reuse ;  /* 0x000000048ba87825 */ /* 0x104fe200078e0278 */
[----:B------:R2:W-:Y:S03]  /*210f0*/  STL.64 [R1+0x1138], R192 ;  /* 0x001138c001007387 */ /* 0x0005e60000100a00 */
[--C-:B-1----:R-:W-:Y:S01]  /*21100*/  IMAD.WIDE R146, R135, 0x4, R120.reuse ;  /* 0x0000000487927825 */ /* 0x102fe200078e0278 */
[----:B------:R1:W-:Y:S04]  /*21110*/  STL.64 [R1+0x1130], R168 ;  /* 0x001130a801007387 */ /* 0x0003e80000100a00 */
[----:B------:R3:W-:Y:S01]  /*21120*/  STL.64 [R1+0x1128], R146 ;  /* 0x0011289201007387 */ /* 0x0007e20000100a00 */
[----:B--2---:R-:W-:-:S04]  /*21130*/  IMAD.WIDE R192, R140, 0x4, R120 ;  /* 0x000000048cc07825 */ /* 0x004fc800078e0278 */
[--C-:B-1----:R-:W-:Y:S01]  /*21140*/  IMAD.WIDE R168, R149, 0x4, R120.reuse ;  /* 0x0000000495a87825 */ /* 0x102fe200078e0278 */
[----:B------:R-:W-:Y:S03]  /*21150*/  STL.64 [R1+0x1120], R192 ;  /* 0x001120c001007387 */ /* 0x000fe60000100a00 */
[--C-:B---3--:R-:W-:Y:S01]  /*21160*/  IMAD.WIDE R146, R141, 0x4, R120.reuse ;  /* 0x000000048d927825 */ /* 0x108fe200078e0278 */
[----:B------:R-:W-:Y:S03]  /*21170*/  STL.64 [R1+0x1118], R168 ;  /* 0x001118a801007387 */ /* 0x000fe60000100a00 */
[--C-:B------:R-:W-:Y:S01]  /*21180*/  IMAD.WIDE R140, R138, 0x4, R120.reuse ;  /* 0x000000048a8c7825 */ /* 0x100fe200078e0278 */
[----:B------:R-:W-:Y:S03]  /*21190*/  STL.64 [R1+0x1110], R146 ;  /* 0x0011109201007387 */ /* 0x000fe60000100a00 */
[--C-:B------:R-:W-:Y:S01]  /*211a0*/  IMAD.WIDE R138, R137, 0x4, R120.reuse ;  /* 0x00000004898a7825 */ /* 0x100fe200078e0278 */
[----:B------:R1:W-:Y:S03]  /*211b0*/  STL.64 [R1+0x1108], R140 ;  /* 0x0011088c01007387 */ /* 0x0003e60000100a00 */
[--C-:B------:R-:W-:Y:S01]  /*211c0*/  IMAD.WIDE R134, R134, 0x4, R120.reuse ;  /* 0x0000000486867825 */ /* 0x100fe200078e0278 */
        /* <DEDUP_REMOVED lines=23> */
[----:B---3--:R-:W-:Y:S01]  /*21340*/  IMAD.WIDE R134, R166, 0x4, R120 ;  /* 0x00000004a6867825 */ /* 0x008fe200078e0278 */
[----:B------:R-:W2:Y:S04]  /*21350*/  LDL R194, [R1+0x55c] ;  /* 0x00055c0001c27983 */ /* 0x000ea80000100800 */
[----:B------:R1:W-:Y:S04]  /*21360*/  STL.64 [R1+0x1090], R138 ;  /* 0x0010908a01007387 */ /* 0x0003e80000100a00 */
[----:B------:R-:W3:Y:S04]  /*21370*/  LDL R193, [R1+0x558] ;  /* 0x0005580001c17983 */ /* 0x000ee80000100800 */
[----:B------:R4:W-:Y:S04]  /*21380*/  STL.64 [R1+0x1088], R134 ;  /* 0x0010888601007387 */ /* 0x0009e80000100a00 */
[----:B------:R-:W3:Y:S04]  /*21390*/  LDL R192, [R1+0x554] ;  /* 0x0005540001c07983 */ /* 0x000ee80000100800 */
        /* <DEDUP_REMOVED lines=8> */
[----:B-1----:R-:W3:Y:S04]  /*21420*/  LDL R139, [R1+0x530] ;  /* 0x00053000018b7983 */ /* 0x002ee80000100800 */
[----:B----4-:R-:W4:Y:S04]  /*21430*/  LDL R135, [R1+0x52c] ;  /* 0x00052c0001877983 */ /* 0x010f280000100800 */
[----:B------:R-:W4:Y:S04]  /*21440*/  LDL R140, [R1+0x528] ;  /* 0x00052800018c7983 */ /* 0x000f280000100800 */
        /* <DEDUP_REMOVED lines=16> */
[----:B------:R-:W4:Y:S01]  /*21550*/  LDL R166, [R1+0x438] ;  /* 0x0004380001a67983 */ /* 0x000f220000100800 */
[----:B------:R-:W-:Y:S01]  /*21560*/  IMAD R114, R114, UR61, RZ ;  /* 0x0000003d72727c24 */ /* 0x000fe2000f8e02ff */
[----:B------:R-:W1:Y:S01]  /*21570*/  LDCU UR61, c[0x0][0x3b0] ;  /* 0x00007600ff3d77ac */ /* 0x000e620008000800 */
[----:B------:R-:W-:-:S02]  /*21580*/  IMAD R46, R207, UR73, RZ ;  /* 0x00000049cf2e7c24 */ /* 0x000fc4000f8e02ff */
[----:B-1----:R-:W-:Y:S02]  /*21590*/  IMAD R45, R41, UR61, RZ ;  /* 0x0000003d292d7c24 */ /* 0x002fe4000f8e02ff */
[----:B------:R-:W-:Y:S02]  /*215a0*/  IMAD R41, R206, UR72, RZ ;  /* 0x00000048ce297c24 */ /* 0x000fe4000f8e02ff */
[----:B--2---:R-:W-:-:S05]  /*215b0*/  IMAD.WIDE R146, R194, 0x4, R120 ;  /* 0x00000004c2927825 */ /* 0x004fca00078e0278 */
[----:B------:R1:W-:Y:S01]  /*215c0*/  STL.64 [R1+0x1080], R146 ;  /* 0x0010809201007387 */ /* 0x0003e20000100a00 */
[----:B---3--:R-:W-:-:S04]  /*215d0*/  IMAD.WIDE R206, R193, 0x4, R120 ;  /* 0x00000004c1ce7825 */ /* 0x008fc800078e0278 */
[--C-:B------:R-:W-:Y:S01]  /*215e0*/  IMAD.WIDE R200, R192, 0x4, R120.reuse ;  /* 0x00000004c0c87825 */ /* 0x100fe200078e0278 */
[----:B------:R-:W-:Y:S03]  /*215f0*/  STL.64 [R1+0x1078], R206 ;  /* 0x001078ce01007387 */ /* 0x000fe60000100a00 */
[--C-:B-1----:R-:W-:Y:S01]  /*21600*/  IMAD.WIDE R146, R187, 0x4, R120.reuse ;  /* 0x00000004bb927825 */ /* 0x102fe200078e0278 */
[----:B------:R1:W-:Y:S03]  /*21610*/  STL.64 [R1+0x1c60], R200 ;  /* 0x001c60c801007387 */ /* 0x0003e60000100a00 */
[--C-:B------:R-:W-:Y:S01]  /*21620*/  IMAD.WIDE R192, R182, 0x4, R120.reuse ;  /* 0x00000004b6c07825 */ /* 0x100fe200078e0278 */
[----:B------:R2:W-:Y:S04]  /*21630*/  STL.64 [R1+0x1c58], R146 ;  /* 0x001c589201007387 */ /* 0x0005e80000100a00 */
[----:B------:R3:W-:Y:S01]  /*21640*/  STL.64 [R1+0x1c50], R192 ;  /* 0x001c50c001007387 */ /* 0x0007e20000100a00 */
[----:B-1----:R-:W-:-:S04]  /*21650*/  IMAD.WIDE R200, R191, 0x4, R120 ;  /* 0x00000004bfc87825 */ /* 0x002fc800078e0278 */
[--C-:B--2---:R-:W-:Y:S01]  /*21660*/  IMAD.WIDE R146, R170, 0x4, R120.reuse ;  /* 0x00000004aa927825 */ /* 0x104fe200078e0278 */
[----:B------:R-:W-:Y:S03]  /*21670*/  STL.64 [R1+0x1c48], R200 ;  /* 0x001c48c801007387 */ /* 0x000fe60000100a00 */
[--C-:B---3--:R-:W-:Y:S01]  /*21680*/  IMAD.WIDE R192, R169, 0x4, R120.reuse ;  /* 0x00000004a9c07825 */ /* 0x108fe200078e0278 */
        /* <DEDUP_REMOVED lines=10> */
[----:B----4-:R-:W-:-:S04]  /*21730*/  IMAD.WIDE R146, R135, 0x4, R120 ;  /* 0x0000000487927825 */ /* 0x010fc800078e0278 */
[--C-:B-1----:R-:W-:Y:S01]  /*21740*/  IMAD.WIDE R192, R140, 0x4, R120.reuse ;  /* 0x000000048cc07825 */ /* 0x102fe200078e0278 */
[----:B------:R1:W-:Y:S03]  /*21750*/  STL.64 [R1+0x1c10], R146 ;  /* 0x001c109201007387 */ /* 0x0003e60000100a00 */
[--C-:B--2---:R-:W-:Y:S01]  /*21760*/  IMAD.WIDE R168, R149, 0x4, R120.reuse ;  /* 0x0000000495a87825 */ /* 0x104fe200078e0278 */
[----:B------:R-:W-:Y:S04]  /*21770*/  STL.64 [R1+0x1c08], R192 ;  /* 0x001c08c001007387 */ /* 0x000fe80000100a00 */
[----:B------:R-:W-:Y:S01]  /*21780*/  STL.64 [R1+0x1c00], R168 ;  /* 0x001c00a801007387 */ /* 0x000fe20000100a00 */
[----:B-1----:R-:W-:-:S04]  /*21790*/  IMAD.WIDE R146, R141, 0x4, R120 ;  /* 0x000000048d927825 */ /* 0x002fc800078e0278 */
        /* <DEDUP_REMOVED lines=90> */
[----:B------:R-:W-:Y:S03]  /*21d40*/  STL.64 [R1+0x1a70], R192 ;  /* 0x001a70c001007387 */ /* 0x000fe60000100a00 */
[--C-:B------:R-:W-:Y:S01]  /*21d50*/  IMAD.WIDE R138, R138, 0x4, R120.reuse ;  /* 0x000000048a8a7825 */ /* 0x100fe200078e0278 */
[----:B------:R-:W-:Y:S03]  /*21d60*/  STL.64 [R1+0x1a68], R168 ;  /* 0x001a68a801007387 */ /* 0x000fe60000100a00 */
[----:B-1----:R-:W-:-:S04]  /*21d70*/  IMAD.WIDE R146, R141, 0x4, R120 ;  /* 0x000000048d927825 */ /* 0x002fc800078e0278 */
[--C-:B------:R-:W-:Y:S01]  /*21d80*/  IMAD.WIDE R140, R137, 0x4, R120.reuse ;  /* 0x00000004898c7825 */ /* 0x100fe200078e0278 */
[----:B------:R-:W-:Y:S03]  /*21d90*/  STL.64 [R1+0x1a60], R146 ;  /* 0x001a609201007387 */ /* 0x000fe60000100a00 */
[--C-:B------:R-:W-:Y:S01]  /*21da0*/  IMAD.WIDE R134, R134, 0x4, R120.reuse ;  /* 0x0000000486867825 */ /* 0x100fe200078e0278 */
[----:B------:R1:W-:Y:S04]  /*21db0*/  STL.64 [R1+0x1a58], R138 ;  /* 0x001a588a01007387 */ /* 0x0003e80000100a00 */
        /* <DEDUP_REMOVED lines=19> */
[----:B------:R-:W-:Y:S01]  /*21ef0*/  STL.64 [R1+0x1998], R134 ;  /* 0x0019988601007387 */ /* 0x000fe20000100a00 */
[----:B-1----:R-:W-:-:S04]  /*21f00*/  IMAD.WIDE R138, R205, 0x4, R120 ;  /* 0x00000004cd8a7825 */ /* 0x002fc800078e0278 */
[--C-:B--2---:R-:W-:Y:S01]  /*21f10*/  IMAD.WIDE R140, R204, 0x4, R120.reuse ;  /* 0x00000004cc8c7825 */ /* 0x104fe200078e0278 */
[----:B------:R1:W-:Y:S04]  /*21f20*/  STL.64 [R1+0x1990], R138 ;  /* 0x0019908a01007387 */ /* 0x0003e80000100a00 */
[----:B------:R-:W-:Y:S01]  /*21f30*/  STL.64 [R1+0x1988], R140 ;  /* 0x0019888c01007387 */ /* 0x000fe20000100a00 */
[----:B-1----:R-:W-:-:S03]  /*21f40*/  IMAD.WIDE R138, R208, 0x4, R120 ;  /* 0x00000004d08a7825 */ /* 0x002fc600078e0278 */
[----:B------:R-:W2:Y:S01]  /*21f50*/  LDL.LU R208, [R1+0x5ea0] ;  /* 0x005ea00001d07983 */ /* 0x000ea20000300800 */
[----:B------:R-:W-:-:S05]  /*21f60*/  IMAD.WIDE R134, R166, 0x4, R120 ;  /* 0x00000004a6867825 */ /* 0x000fca00078e0278 */
[----:B------:R1:W-:Y:S04]  /*21f70*/  STL.64 [R1+0x1980], R134 ;  /* 0x0019808601007387 */ /* 0x0003e80000100a00 */
[----:B------:R3:W-:Y:S04]  /*21f80*/  STL [R1+0x5d4c], R252 ;  /* 0x005d4cfc01007387 */ /* 0x0007e80000100800 */
[----:B------:R-:W-:Y:S01]  /*21f90*/  STL.64 [R1+0x1978], R138 ;  /* 0x0019788a01007387 */ /* 0x000fe20000100a00 */
[----:B-1----:R-:W-:-:S03]  /*21fa0*/  IMAD.WIDE R134, R252, 0x4, R120 ;  /* 0x00000004fc867825 */ /* 0x002fc600078e0278 */
[----:B---3--:R-:W3:Y:S04]  /*21fb0*/  LDL.LU R252, [R1] ;  /* 0x0000000001fc7983 */ /* 0x008ee80000300800 */
[----:B------:R1:W-:Y:S04]  /*21fc0*/  STL.64 [R1+0x1970], R134 ;  /* 0x0019708601007387 */ /* 0x0003e80000100a00 */
[----:B------:R4:W-:Y:S01]  /*21fd0*/  STL [R1+0x5d50], R248 ;  /* 0x005d50f801007387 */ /* 0x0009e20000100800 */
[----:B-1----:R-:W-:-:S03]  /*21fe0*/  IMAD.WIDE R134, R248, 0x4, R120 ;  /* 0x00000004f8867825 */ /* 0x002fc600078e0278 */
[----:B----4-:R-:W4:Y:S04]  /*21ff0*/  LDL.LU R248, [R1+0xc] ;  /* 0x00000c0001f87983 */ /* 0x010f280000300800 */
[----:B------:R1:W-:Y:S04]  /*22000*/  STL.64 [R1+0x1968], R134 ;  /* 0x0019688601007387 */ /* 0x0003e80000100a00 */
[----:B------:R1:W-:Y:S02]  /*22010*/  STL [R1+0x5d54], R236 ;  /* 0x005d54ec01007387 */ /* 0x0003e40000100800 */
[----:B-1----:R-:W-:-:S02]  /*22020*/  IMAD.WIDE R134, R236, 0x4, R120 ;  /* 0x00000004ec867825 */ /* 0x002fc400078e0278 */
[----:B------:R-:W3:Y:S04]  /*22030*/  LDL.LU R236, [R1+0x14] ;  /* 0x0000140001ec7983 */ /* 0x000ee80000300800 */
[----:B------:R1:W-:Y:S04]  /*22040*/  STL.64 [R1+0x1960], R134 ;  /* 0x0019608601007387 */ /* 0x0003e80000100a00 */
[----:B------:R1:W-:Y:S02]  /*22050*/  STL [R1+0x5d58], R186 ;  /* 0x005d58ba01007387 */ /* 0x0003e40000100800 */
[----:B-1----:R-:W-:-:S02]  /*22060*/  IMAD.WIDE R134, R186, 0x4, R120 ;  /* 0x00000004ba867825 */ /* 0x002fc400078e0278 */
[----:B------:R-:W4:Y:S04]  /*22070*/  LDL.LU R186, [R1+0x6c] ;  /* 0x00006c0001ba7983 */ /* 0x000f280000300800 */
[----:B------:R1:W-:Y:S04]  /*22080*/  STL.64 [R1+0x1958], R134 ;  /* 0x0019588601007387 */ /* 0x0003e80000100a00 */
[----:B------:R1:W-:Y:S01]  /*22090*/  STL [R1+0x5d5c], R181 ;  /* 0x005d5cb501007387 */ /* 0x0003e20000100800 */
[----:B------:R-:W-:-:S04]  /*220a0*/  IMAD.WIDE R138, R180, 0x4, R120 ;  /* 0x00000004b48a7825 */ /* 0x000fc800078e0278 */
[--C-:B-1----:R-:W-:Y:S02]  /*220b0*/  IMAD.WIDE R134, R181, 0x4, R120.reuse ;  /* 0x00000004b5867825 */ /* 0x102fe400078e0278 */
[----:B------:R-:W4:Y:S04]  /*220c0*/  LDL.LU R181, [R1+0x90] ;  /* 0x0000900001b57983 */ /* 0x000f280000300800 */
[----:B------:R1:W-:Y:S04]  /*220d0*/  STL.64 [R1+0x1950], R134 ;  /* 0x0019508601007387 */ /* 0x0003e80000100a00 */
[----:B------:R-:W-:Y:S04]  /*220e0*/  STL [R1+0x5d60], R180 ;  /* 0x005d60b401007387 */ /* 0x000fe80000100800 */
[----:B------:R1:W-:Y:S02]  /*220f0*/  STL.64 [R1+0x1948], R138 ;  /* 0x0019488a01007387 */ /* 0x0003e40000100a00 */
[----:B-1----:R-:W-:-:S02]  /*22100*/  IMAD.WIDE R134, R176, 0x4, R120 ;  /* 0x00000004b0867825 */ /* 0x002fc400078e0278 */
[----:B------:R-:W-:Y:S04]  /*22110*/  STL [R1+0x5d64], R176 ;  /* 0x005d64b001007387 */ /* 0x000fe80000100800 */
[----:B------:R1:W-:Y:S01]  /*22120*/  STL.64 [R1+0x1940], R134 ;  /* 0x0019408601007387 */ /* 0x0003e20000100a00 */
[----:B------:R-:W-:-:S03]  /*22130*/  IMAD.WIDE R138, R175, 0x4, R120 ;  /* 0x00000004af8a7825 */ /* 0x000fc600078e0278 */
[----:B------:R-:W-:Y:S04]  /*22140*/  STL [R1+0x5d68], R175 ;  /* 0x005d68af01007387 */ /* 0x000fe80000100800 */
[----:B------:R1:W-:Y:S02]  /*22150*/  STL.64 [R1+0x1938], R138 ;  /* 0x0019388a01007387 */ /* 0x0003e40000100a00 */
[--C-:B-1----:R-:W-:Y:S02]  /*22160*/  IMAD.WIDE R134, R173, 0x4, R120.reuse ;  /* 0x00000004ad867825 */ /* 0x102fe400078e0278 */
[----:B------:R-:W-:Y:S04]  /*22170*/  STL [R1+0x5d6c], R173 ;  /* 0x005d6cad01007387 */ /* 0x000fe80000100800 */
[----:B------:R1:W-:Y:S01]  /*22180*/  STL.64 [R1+0x1930], R134 ;  /* 0x0019308601007387 */ /* 0x0003e20000100a00 */
[----:B------:R-:W-:-:S03]  /*22190*/  IMAD.WIDE R138, R160, 0x4, R120 ;  /* 0x00000004a08a7825 */ /* 0x000fc600078e0278 */
[----:B------:R-:W-:Y:S04]  /*221a0*/  STL [R1+0x5d70], R160 ;  /* 0x005d70a001007387 */ /* 0x000fe80000100800 */
[----:B------:R1:W-:Y:S02]  /*221b0*/  STL.64 [R1+0x1928], R138 ;  /* 0x0019288a01007387 */ /* 0x0003e40000100a00 */
[--C-:B-1----:R-:W-:Y:S02]  /*221c0*/  IMAD.WIDE R134, R6, 0x4, R120.reuse ;  /* 0x0000000406867825 */ /* 0x102fe400078e0278 */
[----:B------:R-:W-:Y:S04]  /*221d0*/  STL [R1+0x5d74], R6 ;  /* 0x005d740601007387 */ /* 0x000fe80000100800 */
[----:B------:R-:W4:Y:S01]  /*221e0*/  LDL.LU R180, [R1+0xb0] ;  /* 0x0000b00001b47983 */ /* 0x000f220000300800 */
[----:B------:R-:W-:-:S03]  /*221f0*/  IMAD.WIDE R138, R154, 0x4, R120 ;  /* 0x000000049a8a7825 */ /* 0x000fc600078e0278 */
[----:B------:R1:W-:Y:S04]  /*22200*/  STL.64 [R1+0x470], R134 ;  /* 0x0004708601007387 */ /* 0x0003e80000100a00 */
[----:B------:R-:W-:Y:S04]  /*22210*/  STL [R1+0x5d78], R154 ;  /* 0x005d789a01007387 */ /* 0x000fe80000100800 */
[----:B------:R1:W-:Y:S02]  /*22220*/  STL.64 [R1+0x18e0], R138 ;  /* 0x0018e08a01007387 */ /* 0x0003e40000100a00 */
[----:B-1----:R-:W-:-:S02]  /*22230*/  IMAD.WIDE R134, R142, 0x4, R120 ;  /* 0x000000048e867825 */ /* 0x002fc400078e0278 */
[----:B------:R-:W-:Y:S04]  /*22240*/  STL [R1+0x5d7c], R142 ;  /* 0x005d7c8e01007387 */ /* 0x000fe80000100800 */
[----:B------:R-:W4:Y:S01]  /*22250*/  LDL.LU R176, [R1+0xb8] ;  /* 0x0000b80001b07983 */ /* 0x000f220000300800 */
[----:B------:R-:W-:-:S03]  /*22260*/  IMAD.WIDE R138, R83, 0x4, R120 ;  /* 0x00000004538a7825 */ /* 0x000fc600078e0278 */
[----:B------:R1:W-:Y:S04]  /*22270*/  STL.64 [R1+0x18c8], R134 ;  /* 0x0018c88601007387 */ /* 0x0003e80000100a00 */
[----:B------:R-:W-:Y:S04]  /*22280*/  STL [R1+0x5d80], R83 ;  /* 0x005d805301007387 */ /* 0x000fe80000100800 */
[----:B------:R-:W-:Y:S01]  /*22290*/  STL.64 [R1+0x1840], R138 ;  /* 0x0018408a01007387 */ /* 0x000fe20000100a00 */
[----:B-1----:R-:W-:-:S03]  /*222a0*/  IMAD.WIDE R134, R82, 0x4, R120 ;  /* 0x0000000452867825 */ /* 0x002fc600078e0278 */
[----:B------:R1:W-:Y:S04]  /*222b0*/  STL [R1+0x5d84], R82 ;  /* 0x005d845201007387 */ /* 0x0003e80000100800 */
[----:B------:R1:W-:Y:S02]  /*222c0*/  STL.64 [R1+0x1828], R134 ;  /* 0x0018288601007387 */ /* 0x0003e40000100a00 */
[--C-:B-1----:R-:W-:Y:S02]  /*222d0*/  IMAD.WIDE R82, R79, 0x4, R120.reuse ;  /* 0x000000044f527825 */ /* 0x102fe400078e0278 */
[----:B------:R-:W-:Y:S04]  /*222e0*/  STL [R1+0x5d88], R79 ;  /* 0x005d884f01007387 */ /* 0x000fe80000100800 */
[----:B------:R-:W4:Y:S04]  /*222f0*/  LDL.LU R175, [R1+0x120] ;  /* 0x0001200001af7983 */ /* 0x000f280000300800 */
[----:B------:R2:W-:Y:S01]  /*22300*/  STL.64 [R1+0x1770], R82 ;  /* 0x0017705201007387 */ /* 0x0005e20000100a00 */
[----:B------:R-:W-:-:S04]  /*22310*/  IMAD.WIDE R134, R21, 0x4, R120 ;  /* 0x0000000415867825 */ /* 0x000fc800078e0278 */
[----:B------:R-:W-:Y:S01]  /*22320*/  IMAD R16, R16, UR19, RZ ;  /* 0x0000001310107c24 */ /* 0x000fe2000f8e02ff */
[----:B------:R-:W1:Y:S01]  /*22330*/  LDCU UR19, c[0x0][0x3b0] ;  /* 0x00007600ff1377ac */ /* 0x000e620008000800 */
[--C-:B--2---:R-:W-:Y:S01]  /*22340*/  IMAD.WIDE R82, R208, 0x4, R120.reuse ;  /* 0x00000004d0527825 */ /* 0x104fe200078e0278 */
[----:B------:R-:W-:Y:S04]  /*22350*/  STL [R1+0x5d8c], R208 ;  /* 0x005d8cd001007387 */ /* 0x000fe80000100800 */
[----:B------:R-:W2:Y:S04]  /*22360*/  LDL.LU R173, [R1+0x128] ;  /* 0x0001280001ad7983 */ /* 0x000ea80000300800 */
[----:B------:R1:W-:Y:S04]  /*22370*/  STL.64 [R1+0x16f0], R82 ;  /* 0x0016f05201007387 */ /* 0x0003e80000100a00 */
[----:B------:R1:W-:Y:S04]  /*22380*/  STL [R1+0x5d90], R78 ;  /* 0x005d904e01007387 */ /* 0x0003e80000100800 */
[----:B------:R-:W2:Y:S01]  /*22390*/  LDL.LU R160, [R1+0x130] ;  /* 0x0001300001a07983 */ /* 0x000ea20000300800 */
[----:B-1----:R-:W-:-:S05]  /*223a0*/  IMAD.WIDE R82, R78, 0x4, R120 ;  /* 0x000000044e527825 */ /* 0x002fca00078e0278 */
[----:B------:R1:W-:Y:S01]  /*223b0*/  STL.64 [R1+0x16d0], R82 ;  /* 0x0016d05201007387 */ /* 0x0003e20000100a00 */
[----:B------:R-:W-:-:S03]  /*223c0*/  IMAD.WIDE R78, R77, 0x4, R120 ;  /* 0x000000044d4e7825 */ /* 0x000fc600078e0278 */
[----:B------:R-:W-:Y:S04]  /*223d0*/  STL [R1+0x5d94], R77 ;  /* 0x005d944d01007387 */ /* 0x000fe80000100800 */
[----:B------:R-:W2:Y:S01]  /*223e0*/  LDL.LU R6, [R1+0x13c] ;  /* 0x00013c0001067983 */ /* 0x000ea20000300800 */
[----:B-1----:R-:W-:-:S03]  /*223f0*/  IMAD.WIDE R82, R75, 0x4, R120 ;  /* 0x000000044b527825 */ /* 0x002fc600078e0278 */
[----:B------:R1:W-:Y:S04]  /*22400*/  STL.64 [R1+0x1688], R78 ;  /* 0x0016884e01007387 */ /* 0x0003e80000100a00 */
[----:B------:R-:W-:Y:S04]  /*22410*/  STL [R1+0x5d98], R75 ;  /* 0x005d984b01007387 */ /* 0x000fe80000100800 */
[----:B------:R3:W-:Y:S01]  /*22420*/  STL.64 [R1+0x1678], R82 ;  /* 0x0016785201007387 */ /* 0x0007e20000100a00 */
[----:B-1----:R-:W-:-:S03]  /*22430*/  IMAD.WIDE R78, R30, 0x4, R120 ;  /* 0x000000041e4e7825 */ /* 0x002fc600078e0278 */
[----:B------:R-:W-:Y:S04]  /*22440*/  STL [R1+0x5d9c], R30 ;  /* 0x005d9c1e01007387 */ /* 0x000fe80000100800 */
[----:B------:R1:W-:Y:S01]  /*22450*/  STL.64 [R1+0x1670], R78 ;  /* 0x0016704e01007387 */ /* 0x0003e20000100a00 */
[----:B---3--:R-:W-:-:S03]  /*22460*/  IMAD.WIDE R82, R29, 0x4, R120 ;  /* 0x000000041d527825 */ /* 0x008fc600078e0278 */
[----:B------:R-:W-:Y:S04]  /*22470*/  STL [R1+0x5da0], R29 ;  /* 0x005da01d01007387 */ /* 0x000fe80000100800 */
[----:B------:R-:W-:Y:S01]  /*22480*/  STL.64 [R1+0x1668], R82 ;  /* 0x0016685201007387 */ /* 0x000fe20000100a00 */
[----:B-1----:R-:W-:-:S03]  /*22490*/  IMAD.WIDE R78, R252, 0x4, R120 ;  /* 0x00000004fc4e7825 */ /* 0x002fc600078e0278 */
[----:B------:R-:W-:Y:S04]  /*224a0*/  STL [R1+0x5da4], R252 ;  /* 0x005da4fc01007387 */ /* 0x000fe80000100800 */
[----:B------:R-:W3:Y:S04]  /*224b0*/  LDL.LU R154, [R1+0x30c] ;  /* 0x00030c00019a7983 */ /* 0x000ee80000300800 */
[----:B------:R1:W-:Y:S04]  /*224c0*/  STL.64 [R1+0x1660], R78 ;  /* 0x0016604e01007387 */ /* 0x0003e80000100a00 */
[----:B------:R-:W-:Y:S04]  /*224d0*/  STL [R1+0x5da8], R26 ;  /* 0x005da81a01007387 */ /* 0x000fe80000100800 */
[----:B------:R-:W3:Y:S01]  /*224e0*/  LDL.LU R142, [R1+0x310] ;  /* 0x00031000018e7983 */ /* 0x000ee20000300800 */
[----:B-1----:R-:W-:-:S05]  /*224f0*/  IMAD.WIDE R78, R26, 0x4, R120 ;  /* 0x000000041a4e7825 */ /* 0x002fca00078e0278 */
[----:B------:R1:W-:Y:S04]  /*22500*/  STL.64 [R1+0x1658], R78 ;  /* 0x0016584e01007387 */ /* 0x0003e80000100a00 */
[----:B----4-:R-:W-:Y:S04]  /*22510*/  STL [R1+0x5dac], R248 ;  /* 0x005dacf801007387 */ /* 0x010fe80000100800 */
[----:B------:R-:W4:Y:S01]  /*22520*/  LDL.LU R83, [R1+0x314] ;  /* 0x0003140001537983 */ /* 0x000f220000300800 */
[----:B-1----:R-:W-:-:S05]  /*22530*/  IMAD.WIDE R78, R248, 0x4, R120 ;  /* 0x00000004f84e7825 */ /* 0x002fca00078e0278 */
[----:B------:R1:W-:Y:S04]  /*22540*/  STL.64 [R1+0x1650], R78 ;  /* 0x0016504e01007387 */ /* 0x0003e80000100a00 */
[----:B------:R-:W-:Y:S04]  /*22550*/  STL [R1+0x5db0], R22 ;  /* 0x005db01601007387 */ /* 0x000fe80000100800 */
[----:B------:R-:W3:Y:S01]  /*22560*/  LDL.LU R82, [R1+0x318] ;  /* 0x0003180001527983 */ /* 0x000ee20000300800 */
[----:B-1----:R-:W-:-:S05]  /*22570*/  IMAD.WIDE R78, R22, 0x4, R120 ;  /* 0x00000004164e7825 */ /* 0x002fca00078e0278 */
[----:B------:R1:W-:Y:S04]  /*22580*/  STL.64 [R1+0x1640], R78 ;  /* 0x0016404e01007387 */ /* 0x0003e80000100a00 */
[----:B------:R-:W-:Y:S01]  /*22590*/  STL [R1+0x5db4], R236 ;  /* 0x005db4ec01007387 */ /* 0x000fe20000100800 */
[----:B-1----:R-:W-:-:S05]  /*225a0*/  IMAD.WIDE R78, R236, 0x4, R120 ;  /* 0x00000004ec4e7825 */ /* 0x002fca00078e0278 */
[----:B------:R1:W-:Y:S04]  /*225b0*/  STL.64 [R1+0x1638], R78 ;  /* 0x0016384e01007387 */ /* 0x0003e80000100a00 */
[----:B------:R-:W-:Y:S04]  /*225c0*/  STL [R1+0x5db8], R21 ;  /* 0x005db81501007387 */ /* 0x000fe80000100800 */
[----:B------:R-:W-:Y:S01]  /*225d0*/  STL.64 [R1+0x1630], R134 ;  /* 0x0016308601007387 */ /* 0x000fe20000100a00 */
[----:B-1----:R-:W-:-:S03]  /*225e0*/  IMAD.WIDE R78, R19, 0x4, R120 ;  /* 0x00000004134e7825 */ /* 0x002fc600078e0278 */
[----:B------:R-:W-:Y:S04]  /*225f0*/  STL [R1+0x5dbc], R19 ;  /* 0x005dbc1301007387 */ /* 0x000fe80000100800 */
[----:B------:R1:W-:Y:S04]  /*22600*/  STL.64 [R1+0x1618], R78 ;  /* 0x0016184e01007387 */ /* 0x0003e80000100a00 */
[----:B------:R-:W-:Y:S04]  /*22610*/  STL [R1+0x5dc0], R16 ;  /* 0x005dc01001007387 */ /* 0x000fe80000100800 */
[----:B-1----:R-:W4:Y:S01]  /*22620*/  LDL.LU R79, [R1+0x31c] ;  /* 0x00031c00014f7983 */ /* 0x002f220000300800 */
[----:B------:R-:W-:-:S04]  /*22630*/  IMAD.WIDE R134, R16, 0x4, R120 ;  /* 0x0000000410867825 */ /* 0x000fc800078e0278 */
[--C-:B------:R-:W-:Y:S01]  /*22640*/  IMAD.WIDE R138, R15, 0x4, R120.reuse ;  /* 0x000000040f8a7825 */ /* 0x100fe200078e0278 */
[----:B------:R1:W-:Y:S04]  /*22650*/  STL.64 [R1+0x1608], R134 ;  /* 0x0016088601007387 */ /* 0x0003e80000100a00 */
[----:B------:R-:W-:Y:S04]  /*22660*/  STL [R1+0x5dc4], R15 ;  /* 0x005dc40f01007387 */ /* 0x000fe80000100800 */
[----:B------:R-:W-:Y:S04]  /*22670*/  STL.64 [R1+0x1600], R138 ;  /* 0x0016008a01007387 */ /* 0x000fe80000100a00 */
[----:B------:R1:W-:Y:S04]  /*22680*/  STL [R1+0x5dc8], R14 ;  /* 0x005dc80e01007387 */ /* 0x0003e80000100800 */
[----:B------:R-:W4:Y:S01]  /*22690*/  LDL.LU R208, [R1+0x320] ;  /* 0x0003200001d07983 */ /* 0x000f220000300800 */
[----:B-1----:R-:W-:-:S04]  /*226a0*/  IMAD.WIDE R134, R14, 0x4, R120 ;  /* 0x000000040e867825 */ /* 0x002fc800078e0278 */
[----:B------:R-:W-:Y:S01]  /*226b0*/  IMAD R11, R11, UR53, RZ ;  /* 0x000000350b0b7c24 */ /* 0x000fe2000f8e02ff */
[----:B------:R1:W-:Y:S01]  /*226c0*/  STL.64 [R1+0x15f8], R134 ;  /* 0x0015f88601007387 */ /* 0x0003e20000100a00 */
[----:B------:R-:W-:Y:S01]  /*226d0*/  IMAD R10, R10, UR64, RZ ;  /* 0x000000400a0a7c24 */ /* 0x000fe2000f8e02ff */
[----:B------:R-:W2:Y:S01]  /*226e0*/  LDCU UR64, c[0x0][0x3b0] ;  /* 0x00007600ff4077ac */ /* 0x000ea20008000800 */
[--C-:B------:R-:W-:Y:S01]  /*226f0*/  IMAD.WIDE R14, R11, 0x4, R120.reuse ;  /* 0x000000040b0e7825 */ /* 0x100fe200078e0278 */
[----:B------:R-:W-:Y:S01]  /*22700*/  STL [R1+0x5dcc], R186 ;  /* 0x005dccba01007387 */ /* 0x000fe20000100800 */
[----:B------:R-:W2:Y:S02]  /*22710*/  LDCU UR53, c[0x0][0x3b0] ;  /* 0x00007600ff3577ac */ /* 0x000ea40008000800 */
[----:B-1----:R-:W-:-:S05]  /*22720*/  IMAD.WIDE R134, R186, 0x4, R120 ;  /* 0x00000004ba867825 */ /* 0x002fca00078e0278 */
[----:B------:R1:W-:Y:S01]  /*22730*/  STL.64 [R1+0x15f0], R134 ;  /* 0x0015f08601007387 */ /* 0x0003e20000100a00 */
[----:B------:R-:W-:Y:S01]  /*22740*/  IMAD R25, R25, UR59, RZ ;  /* 0x0000003b19197c24 */ /* 0x000fe2000f8e02ff */
[----:B------:R-:W1:Y:S02]  /*22750*/  LDCU UR59, c[0x0][0x3b0] ;  /* 0x00007600ff3b77ac */ /* 0x000e640008000800 */
[----:B------:R-:W-:Y:S04]  /*22760*/  STL [R1+0x5dd0], R11 ;  /* 0x005dd00b01007387 */ /* 0x000fe80000100800 */
[----:B------:R1:W-:Y:S02]  /*22770*/  STL.64 [R1+0x15e8], R14 ;  /* 0x0015e80e01007387 */ /* 0x0003e40000100a00 */
[----:B-1----:R-:W-:-:S02]  /*22780*/  IMAD.WIDE R134, R181, 0x4, R120 ;  /* 0x00000004b5867825 */ /* 0x002fc400078e0278 */
[----:B------:R-:W-:Y:S04]  /*22790*/  STL [R1+0x5dd4], R181 ;  /* 0x005dd4b501007387 */ /* 0x000fe80000100800 */
[----:B------:R-:W-:Y:S01]  /*227a0*/  STL.64 [R1+0x15e0], R134 ;  /* 0x0015e08601007387 */ /* 0x000fe20000100a00 */
[----:B------:R-:W-:-:S03]  /*227b0*/  IMAD.WIDE R14, R10, 0x4, R120 ;  /* 0x000000040a0e7825 */ /* 0x000fc600078e0278 */
[----:B------:R1:W-:Y:S01]  /*227c0*/  STL [R1+0x5dd8], R10 ;  /* 0x005dd80a01007387 */ /* 0x0003e20000100800 */
[----:B------:R-:W-:-:S03]  /*227d0*/  IMAD R53, R4, UR19, RZ ;  /* 0x0000001304357c24 */ /* 0x000fc6000f8e02ff */
[----:B------:R1:W-:Y:S01]  /*227e0*/  STL.64 [R1+0x15d0], R14 ;  /* 0x0015d00e01007387 */ /* 0x0003e20000100a00 */
[----:B------:R-:W-:Y:S01]  /*227f0*/  IMAD R86, R86, UR40, RZ ;  /* 0x0000002856567c24 */ /* 0x000fe2000f8e02ff */
[----:B------:R-:W1:Y:S01]  /*22800*/  LDCU UR40, c[0x0][0x3b0] ;  /* 0x00007600ff2877ac */ /* 0x000e620008000800 */
[----:B------:R-:W-:Y:S02]  /*22810*/  IMAD R4, R111, UR23, RZ ;  /* 0x000000176f047c24 */ /* 0x000fe4000f8e02ff */
[--C-:B-1----:R-:W-:Y:S01]  /*22820*/  IMAD.WIDE R10, R2, 0x4, R120.reuse ;  /* 0x00000004020a7825 */ /* 0x102fe200078e0278 */
[----:B------:R-:W-:Y:S03]  /*22830*/  STL [R1+0x5ddc], R2 ;  /* 0x005ddc0201007387 */ /* 0x000fe60000100800 */
[----:B------:R-:W-:Y:S01]  /*22840*/  IMAD R227, R227, UR21, RZ ;  /* 0x00000015e3e37c24 */ /* 0x000fe2000f8e02ff */
[----:B------:R-:W1:Y:S01]  /*22850*/  LDCU UR21, c[0x0][0x3b0] ;  /* 0x00007600ff1577ac */ /* 0x000e620008000800 */
[--C-:B------:R-:W-:Y:S01]  /*22860*/  IMAD.WIDE R14, R0, 0x4, R120.reuse ;  /* 0x00000004000e7825 */ /* 0x100fe200078e0278 */
[----:B------:R1:W-:Y:S04]  /*22870*/  STL.64 [R1+0x15c0], R10 ;  /* 0x0015c00a01007387 */ /* 0x0003e80000100a00 */
[----:B------:R-:W-:Y:S04]  /*22880*/  STL [R1+0x5de0], R0 ;  /* 0x005de00001007387 */ /* 0x000fe80000100800 */
[----:B------:R-:W-:Y:S01]  /*22890*/  STL.64 [R1+0x15b0], R14 ;  /* 0x0015b00e01007387 */ /* 0x000fe20000100a00 */
[----:B-1----:R-:W-:-:S03]  /*228a0*/  IMAD.WIDE R10, R4, 0x4, R120 ;  /* 0x00000004040a7825 */ /* 0x002fc600078e0278 */
[----:B------:R-:W-:Y:S04]  /*228b0*/  STL [R1+0x5de4], R4 ;  /* 0x005de40401007387 */ /* 0x000fe80000100800 */
[----:B------:R-:W4:Y:S04]  /*228c0*/  LDL.LU R78, [R1+0x36c] ;  /* 0x00036c00014e7983 */ /* 0x000f280000300800 */
[----:B------:R1:W-:Y:S01]  /*228d0*/  STL.64 [R1+0x15a0], R10 ;  /* 0x0015a00a01007387 */ /* 0x0003e20000100a00 */
[----:B------:R-:W-:-:S03]  /*228e0*/  IMAD R8, R8, UR59, RZ ;  /* 0x0000003b08087c24 */ /* 0x000fc6000f8e02ff */
[----:B------:R1:W-:Y:S02]  /*228f0*/  STL [R1+0x5de8], R5 ;  /* 0x005de80501007387 */ /* 0x0003e40000100800 */
[----:B-1----:R-:W-:-:S04]  /*22900*/  IMAD.WIDE R10, R5, 0x4, R120 ;  /* 0x00000004050a7825 */ /* 0x002fc800078e0278 */
[----:B------:R-:W-:Y:S01]  /*22910*/  IMAD.WIDE R4, R7, 0x4, R120 ;  /* 0x0000000407047825 */ /* 0x000fe200078e0278 */
[----:B------:R1:W-:Y:S04]  /*22920*/  STL.64 [R1+0x1598], R10 ;  /* 0x0015980a01007387 */ /* 0x0003e80000100a00 */
[----:B------:R-:W-:Y:S01]  /*22930*/  STL [R1+0x5dec], R7 ;  /* 0x005dec0701007387 */ /* 0x000fe20000100800 */
[----:B------:R-:W-:-:S03]  /*22940*/  IMAD R90, R144, UR40, RZ ;  /* 0x00000028905a7c24 */ /* 0x000fc6000f8e02ff */
[----:B------:R2:W-:Y:S01]  /*22950*/  STL.64 [R1+0x1590], R4 ;  /* 0x0015900401007387 */ /* 0x0005e20000100a00 */
[----:B-1----:R-:W-:-:S03]  /*22960*/  IMAD.WIDE R10, R180, 0x4, R120 ;  /* 0x00000004b40a7825 */ /* 0x002fc600078e0278 */
[----:B------:R-:W-:Y:S01]  /*22970*/  STL [R1+0x5df0], R180 ;  /* 0x005df0b401007387 */ /* 0x000fe20000100800 */
[----:B------:R-:W-:-:S03]  /*22980*/  IMAD R144, R9, UR21, RZ ;  /* 0x0000001509907c24 */ /* 0x000fc6000f8e02ff */
[----:B------:R1:W-:Y:S01]  /*22990*/  STL.64 [R1+0x1588], R10 ;  /* 0x0015880a01007387 */ /* 0x0003e20000100a00 */
[----:B------:R-:W-:Y:S02]  /*229a0*/  IMAD R9, R213, UR71, RZ ;  /* 0x00000047d5097c24 */ /* 0x000fe4000f8e02ff */
[--C-:B--2---:R-:W-:Y:S01]  /*229b0*/  IMAD.WIDE R4, R8, 0x4, R120.reuse ;  /* 0x0000000408047825 */ /* 0x104fe200078e0278 */
[----:B------:R-:W-:Y:S04]  /*229c0*/  STL [R1+0x5df4], R8 ;  /* 0x005df40801007387 */ /* 0x000fe80000100800 */
[----:B------:R2:W-:Y:S01]  /*229d0*/  STL.64 [R1+0x1580], R4 ;  /* 0x0015800401007387 */ /* 0x0005e20000100a00 */
[----:B-1----:R-:W-:-:S03]  /*229e0*/  IMAD.WIDE R10, R176, 0x4, R120 ;  /* 0x00000004b00a7825 */ /* 0x002fc600078e0278 */
[----:B------:R-:W-:Y:S04]  /*229f0*/  STL [R1+0x5df8], R176 ;  /* 0x005df8b001007387 */ /* 0x000fe80000100800 */
[----:B------:R-:W-:Y:S01]  /*22a00*/  STL.64 [R1+0x1578], R10 ;  /* 0x0015780a01007387 */ /* 0x000fe20000100a00 */
[----:B--2---:R-:W-:-:S03]  /*22a10*/  IMAD.WIDE R4, R9, 0x4, R120 ;  /* 0x0000000409047825 */ /* 0x004fc600078e0278 */
[----:B------:R1:W-:Y:S04]  /*22a20*/  STL [R1+0x5dfc], R9 ;  /* 0x005dfc0901007387 */ /* 0x0003e80000100800 */
[----:B------:R-:W2:Y:S04]  /*22a30*/  LDL.LU R77, [R1+0x354] ;  /* 0x00035400014d7983 */ /* 0x000ea80000300800 */
[----:B------:R1:W-:Y:S02]  /*22a40*/  STL.64 [R1+0x1568], R4 ;  /* 0x0015680401007387 */ /* 0x0003e40000100a00 */
[----:B-1----:R-:W-:-:S02]  /*22a50*/  IMAD.WIDE R8, R175, 0x4, R120 ;  /* 0x00000004af087825 */ /* 0x002fc400078e0278 */
[----:B------:R-:W-:Y:S02]  /*22a60*/  STL [R1+0x5e00], R161 ;  /* 0x005e00a101007387 */ /* 0x000fe40000100800 */
[----:B------:R-:W-:-:S05]  /*22a70*/  IMAD.WIDE R4, R161, 0x4, R120 ;  /* 0x00000004a1047825 */ /* 0x000fca00078e0278 */
[----:B------:R1:W-:Y:S04]  /*22a80*/  STL.64 [R1+0x1890], R4 ;  /* 0x0018900401007387 */ /* 0x0003e80000100a00 */
[----:B------:R-:W-:Y:S04]  /*22a90*/  STL [R1+0x5e04], R175 ;  /* 0x005e04af01007387 */ /* 0x000fe80000100800 */
[----:B------:R-:W-:Y:S01]  /*22aa0*/  STL.64 [R1+0x17f0], R8 ;  /* 0x0017f00801007387 */ /* 0x000fe20000100a00 */
[----:B-1----:R-:W-:-:S03]  /*22ab0*/  IMAD.WIDE R4, R173, 0x4, R120 ;  /* 0x00000004ad047825 */ /* 0x002fc600078e0278 */
[----:B------:R-:W-:Y:S04]  /*22ac0*/  STL [R1+0x5e08], R173 ;  /* 0x005e08ad01007387 */ /* 0x000fe80000100800 */
[----:B------:R-:W2:Y:S04]  /*22ad0*/  LDL.LU R75, [R1+0x32c] ;  /* 0x00032c00014b7983 */ /* 0x000ea80000300800 */
[----:B------:R1:W-:Y:S04]  /*22ae0*/  STL.64 [R1+0x17d0], R4 ;  /* 0x0017d00401007387 */ /* 0x0003e80000100a00 */
[----:B------:R-:W-:Y:S04]  /*22af0*/  STL [R1+0x5e0c], R160 ;  /* 0x005e0ca001007387 */ /* 0x000fe80000100800 */
[----:B------:R-:W2:Y:S01]  /*22b00*/  LDL.LU R30, [R1+0x368] ;  /* 0x00036800011e7983 */ /* 0x000ea20000300800 */
[----:B-1----:R-:W-:-:S05]  /*22b10*/  IMAD.WIDE R4, R160, 0x4, R120 ;  /* 0x00000004a0047825 */ /* 0x002fca00078e0278 */
[----:B------:R1:W-:Y:S04]  /*22b20*/  STL.64 [R1+0x17b0], R4 ;  /* 0x0017b00401007387 */ /* 0x0003e80000100a00 */
[----:B------:R3:W-:Y:S04]  /*22b30*/  STL [R1+0x5e10], R6 ;  /* 0x005e100601007387 */ /* 0x0007e80000100800 */
[----:B------:R-:W2:Y:S01]  /*22b40*/  LDL.LU R29, [R1+0x364] ;  /* 0x00036400011d7983 */ /* 0x000ea20000300800 */
[----:B-1----:R-:W-:-:S05]  /*22b50*/  IMAD.WIDE R4, R6, 0x4, R120 ;  /* 0x0000000406047825 */ /* 0x002fca00078e0278 */
[----:B------:R1:W-:Y:S01]  /*22b60*/  STL.64 [R1+0x1790], R4 ;  /* 0x0017900401007387 */ /* 0x0003e20000100a00 */
[----:B---3--:R-:W-:-:S03]  /*22b70*/  IMAD.WIDE R6, R127, 0x4, R120 ;  /* 0x000000047f067825 */ /* 0x008fc600078e0278 */
[----:B------:R-:W-:Y:S04]  /*22b80*/  STL [R1+0x5e14], R133 ;  /* 0x005e148501007387 */ /* 0x000fe80000100800 */
[----:B------:R-:W3:Y:S01]  /*22b90*/  LDL.LU R252, [R1+0x360] ;  /* 0x0003600001fc7983 */ /* 0x000ee20000300800 */
[----:B-1----:R-:W-:-:S05]  /*22ba0*/  IMAD.WIDE R4, R133, 0x4, R120 ;  /* 0x0000000485047825 */ /* 0x002fca00078e0278 */
[----:B------:R1:W-:Y:S04]  /*22bb0*/  STL.64 [R1+0x1768], R4 ;  /* 0x0017680401007387 */ /* 0x0003e80000100a00 */
        /* <DEDUP_REMOVED lines=10> */
[----:B------:R-:W-:Y:S04]  /*22c60*/  STL [R1+0x5e24], R142 ;  /* 0x005e248e01007387 */ /* 0x000fe80000100800 */
[----:B------:R-:W3:Y:S01]  /*22c70*/  LDL.LU R22, [R1+0x350] ;  /* 0x0003500001167983 */ /* 0x000ee20000300800 */
[----:B-1----:R-:W-:-:S05]  /*22c80*/  IMAD.WIDE R4, R142, 0x4, R120 ;  /* 0x000000048e047825 */ /* 0x002fca00078e0278 */
[----:B------:R1:W-:Y:S01]  /*22c90*/  STL.64 [R1+0x1648], R4 ;  /* 0x0016480401007387 */ /* 0x0003e20000100a00 */
[----:B------:R-:W-:-:S03]  /*22ca0*/  IMAD.WIDE R6, R82, 0x4, R120 ;  /* 0x0000000452067825 */ /* 0x000fc600078e0278 */
[----:B----4-:R-:W-:Y:S04]  /*22cb0*/  STL [R1+0x5e28], R83 ;  /* 0x005e285301007387 */ /* 0x010fe80000100800 */
[----:B------:R-:W4:Y:S01]  /*22cc0*/  LDL.LU R236, [R1+0x34c] ;  /* 0x00034c0001ec7983 */ /* 0x000f220000300800 */
[----:B-1----:R-:W-:-:S05]  /*22cd0*/  IMAD.WIDE R4, R83, 0x4, R120 ;  /* 0x0000000453047825 */ /* 0x002fca00078e0278 */
[----:B------:R1:W-:Y:S04]  /*22ce0*/  STL.64 [R1+0x15d8], R4 ;  /* 0x0015d80401007387 */ /* 0x0003e80000100a00 */
[----:B------:R-:W-:Y:S04]  /*22cf0*/  STL [R1+0x5e2c], R82 ;  /* 0x005e2c5201007387 */ /* 0x000fe80000100800 */
[----:B------:R-:W-:Y:S01]  /*22d00*/  STL.64 [R1+0x1570], R6 ;  /* 0x0015700601007387 */ /* 0x000fe20000100a00 */
[----:B-1----:R-:W-:-:S03]  /*22d10*/  IMAD.WIDE R4, R89, 0x4, R120 ;  /* 0x0000000459047825 */ /* 0x002fc600078e0278 */
[----:B------:R-:W-:Y:S04]  /*22d20*/  STL [R1+0x5e30], R89 ;  /* 0x005e305901007387 */ /* 0x000fe80000100800 */
[----:B------:R-:W4:Y:S04]  /*22d30*/  LDL.LU R21, [R1+0x348] ;  /* 0x0003480001157983 */ /* 0x000f280000300800 */
[----:B------:R1:W-:Y:S04]  /*22d40*/  STL.64 [R1+0x1550], R4 ;  /* 0x0015500401007387 */ /* 0x0003e80000100a00 */
[----:B------:R-:W-:Y:S04]  /*22d50*/  STL [R1+0x5e34], R85 ;  /* 0x005e345501007387 */ /* 0x000fe80000100800 */
[----:B------:R-:W4:Y:S01]  /*22d60*/  LDL.LU R19, [R1+0x344] ;  /* 0x0003440001137983 */ /* 0x000f220000300800 */
[----:B-1----:R-:W-:-:S05]  /*22d70*/  IMAD.WIDE R4, R85, 0x4, R120 ;  /* 0x0000000455047825 */ /* 0x002fca00078e0278 */
[----:B------:R1:W-:Y:S01]  /*22d80*/  STL.64 [R1+0x1538], R4 ;  /* 0x0015380401007387 */ /* 0x0003e20000100a00 */
[----:B------:R-:W-:Y:S01]  /*22d90*/  IMAD R42, R42, UR67, RZ ;  /* 0x000000432a2a7c24 */ /* 0x000fe2000f8e02ff */
[----:B------:R-:W2:Y:S02]  /*22da0*/  LDCU UR67, c[0x0][0x3b0] ;  /* 0x00007600ff4377ac */ /* 0x000ea40008000800 */
[----:B------:R-:W-:Y:S04]  /*22db0*/  STL [R1+0x5e38], R48 ;  /* 0x005e383001007387 */ /* 0x000fe80000100800 */
[----:B------:R-:W4:Y:S01]  /*22dc0*/  LDL.LU R16, [R1+0x340] ;  /* 0x0003400001107983 */ /* 0x000f220000300800 */
[----:B-1----:R-:W-:-:S05]  /*22dd0*/  IMAD.WIDE R4, R48, 0x4, R120 ;  /* 0x0000000430047825 */ /* 0x002fca00078e0278 */
[----:B------:R1:W-:Y:S01]  /*22de0*/  STL.64 [R1+0x14d8], R4 ;  /* 0x0014d80401007387 */ /* 0x0003e20000100a00 */
[----:B------:R-:W-:-:S03]  /*22df0*/  IMAD.WIDE R6, R42, 0x4, R120 ;  /* 0x000000042a067825 */ /* 0x000fc600078e0278 */
[----:B------:R-:W-:Y:S04]  /*22e00*/  STL [R1+0x5e3c], R79 ;  /* 0x005e3c4f01007387 */ /* 0x000fe80000100800 */
[----:B------:R-:W4:Y:S01]  /*22e10*/  LDL.LU R15, [R1+0x33c] ;  /* 0x00033c00010f7983 */ /* 0x000f220000300800 */
[----:B-1----:R-:W-:-:S05]  /*22e20*/  IMAD.WIDE R4, R79, 0x4, R120 ;  /* 0x000000044f047825 */ /* 0x002fca00078e0278 */
[----:B------:R1:W-:Y:S04]  /*22e30*/  STL.64 [R1+0x14d0], R4 ;  /* 0x0014d00401007387 */ /* 0x0003e80000100a00 */
[----:B------:R-:W-:Y:S04]  /*22e40*/  STL [R1+0x5e40], R42 ;  /* 0x005e402a01007387 */ /* 0x000fe80000100800 */
[----:B------:R-:W-:Y:S04]  /*22e50*/  STL.64 [R1+0x14c8], R6 ;  /* 0x0014c80601007387 */ /* 0x000fe80000100a00 */
[----:B------:R-:W4:Y:S01]  /*22e60*/  LDL R166, [R1+0xcc] ;  /* 0x0000cc0001a67983 */ /* 0x000f220000100800 */
[----:B-1----:R-:W-:-:S03]  /*22e70*/  IMAD.WIDE R4, R208, 0x4, R120 ;  /* 0x00000004d0047825 */ /* 0x002fc600078e0278 */
[----:B------:R-:W-:Y:S04]  /*22e80*/  STL [R1+0x5e44], R208 ;  /* 0x005e44d001007387 */ /* 0x000fe80000100800 */
[----:B------:R1:W-:Y:S04]  /*22e90*/  STL.64 [R1+0x14c0], R4 ;  /* 0x0014c00401007387 */ /* 0x0003e80000100a00 */
[----:B------:R-:W4:Y:S04]  /*22ea0*/  LDL.LU R14, [R1+0x338] ;  /* 0x00033800010e7983 */ /* 0x000f280000300800 */
[----:B------:R-:W-:Y:S01]  /*22eb0*/  STL [R1+0x5e48], R38 ;  /* 0x005e482601007387 */ /* 0x000fe20000100800 */
[----:B-1----:R-:W-:-:S03]  /*22ec0*/  IMAD.WIDE R4, R38, 0x4, R120 ;  /* 0x0000000426047825 */ /* 0x002fc600078e0278 */
[----:B------:R-:W4:Y:S04]  /*22ed0*/  LDL.LU R186, [R1+0x334] ;  /* 0x0003340001ba7983 */ /* 0x000f280000300800 */
[----:B------:R1:W-:Y:S04]  /*22ee0*/  STL.64 [R1+0x14b8], R4 ;  /* 0x0014b80401007387 */ /* 0x0003e80000100a00 */
[----:B------:R-:W-:Y:S04]  /*22ef0*/  STL [R1+0x5e4c], R36 ;  /* 0x005e4c2401007387 */ /* 0x000fe80000100800 */
[----:B------:R-:W4:Y:S01]  /*22f00*/  LDL.LU R11, [R1+0x330] ;  /* 0x00033000010b7983 */ /* 0x000f220000300800 */
[----:B-1----:R-:W-:-:S05]  /*22f10*/  IMAD.WIDE R4, R36, 0x4, R120 ;  /* 0x0000000424047825 */ /* 0x002fca00078e0278 */
[----:B------:R1:W-:Y:S04]  /*22f20*/  STL.64 [R1+0x14a0], R4 ;  /* 0x0014a00401007387 */ /* 0x0003e80000100a00 */
[----:B------:R-:W-:Y:S04]  /*22f30*/  STL [R1+0x5e50], R31 ;  /* 0x005e501f01007387 */ /* 0x000fe80000100800 */
[----:B------:R-:W4:Y:S01]  /*22f40*/  LDL.LU R181, [R1+0x328] ;  /* 0x0003280001b57983 */ /* 0x000f220000300800 */
[----:B-1----:R-:W-:-:S05]  /*22f50*/  IMAD.WIDE R4, R31, 0x4, R120 ;  /* 0x000000041f047825 */ /* 0x002fca00078e0278 */
[----:B------:R1:W-:Y:S04]  /*22f60*/  STL.64 [R1+0x1490], R4 ;  /* 0x0014900401007387 */ /* 0x0003e80000100a00 */
[----:B------:R-:W-:Y:S04]  /*22f70*/  STL [R1+0x5e54], R28 ;  /* 0x005e541c01007387 */ /* 0x000fe80000100800 */
[----:B------:R-:W4:Y:S01]  /*22f80*/  LDL.LU R10, [R1+0x324] ;  /* 0x00032400010a7983 */ /* 0x000f220000300800 */
[----:B------:R-:W-:Y:S01]  /*22f90*/  IMAD R56, R56, UR66, RZ ;  /* 0x0000004238387c24 */ /* 0x000fe2000f8e02ff */
[----:B------:R-:W2:Y:S01]  /*22fa0*/  LDCU UR66, c[0x0][0x3b0] ;  /* 0x00007600ff4277ac */ /* 0x000ea20008000800 */
[----:B-1----:R-:W-:-:S04]  /*22fb0*/  IMAD.WIDE R4, R28, 0x4, R120 ;  /* 0x000000041c047825 */ /* 0x002fc800078e0278 */
[--C-:B------:R-:W-:Y:S01]  /*22fc0*/  IMAD.WIDE R8, R27, 0x4, R120.reuse ;  /* 0x000000041b087825 */ /* 0x100fe200078e0278 */
[----:B------:R1:W-:Y:S03]  /*22fd0*/  STL.64 [R1+0x1488], R4 ;  /* 0x0014880401007387 */ /* 0x0003e60000100a00 */
[----:B------:R-:W-:Y:S02]  /*22fe0*/  IMAD R20, R20, UR70, RZ ;  /* 0x0000004614147c24 */ /* 0x000fe4000f8e02ff */
[--C-:B------:R-:W-:Y:S01]  /*22ff0*/  IMAD.WIDE R6, R25, 0x4, R120.reuse ;  /* 0x0000000419067825 */ /* 0x100fe200078e0278 */
[----:B------:R1:W-:Y:S01]  /*23000*/  STL.64 [R1+0x1480], R8 ;  /* 0x0014800801007387 */ /* 0x0003e20000100a00 */
[----:B------:R-:W2:Y:S02]  /*23010*/  LDCU UR70, c[0x0][0x3b0] ;  /* 0x00007600ff4677ac */ /* 0x000ea40008000800 */
[--C-:B-1----:R-:W-:Y:S01]  /*23020*/  IMAD.WIDE R4, R78, 0x4, R120.reuse ;  /* 0x000000044e047825 */ /* 0x102fe200078e0278 */
[----:B------:R1:W-:Y:S03]  /*23030*/  STL.64 [R1+0x1470], R6 ;  /* 0x0014700601007387 */ /* 0x0003e60000100a00 */
[--C-:B------:R-:W-:Y:S01]  /*23040*/  IMAD.WIDE R8, R20, 0x4, R120.reuse ;  /* 0x0000000414087825 */ /* 0x100fe200078e0278 */
[----:B------:R2:W-:Y:S03]  /*23050*/  STL.64 [R1+0x1468], R4 ;  /* 0x0014680401007387 */ /* 0x0005e60000100a00 */
[--C-:B-1----:R-:W-:Y:S01]  /*23060*/  IMAD.WIDE R6, R12, 0x4, R120.reuse ;  /* 0x000000040c067825 */ /* 0x102fe200078e0278 */
[----:B------:R1:W-:Y:S03]  /*23070*/  STL.64 [R1+0x1460], R8 ;  /* 0x0014600801007387 */ /* 0x0003e60000100a00 */
[----:B--2---:R-:W-:Y:S01]  /*23080*/  IMAD.WIDE R4, R13, 0x4, R120 ;  /* 0x000000040d047825 */ /* 0x004fe200078e0278 */
[----:B------:R-:W-:Y:S04]  /*23090*/  STL.64 [R1+0x5e60], R12 ;  /* 0x005e600c01007387 */ /* 0x000fe80000100a00 */
[----:B------:R2:W-:Y:S01]  /*230a0*/  STL.64 [R1+0x1448], R6 ;  /* 0x0014480601007387 */ /* 0x0005e20000100a00 */
[----:B------:R-:W-:-:S03]  /*230b0*/  IMAD R24, R203, UR66, RZ ;  /* 0x00000042cb187c24 */ /* 0x000fc6000f8e02ff */
[----:B------:R2:W-:Y:S01]  /*230c0*/  STL.64 [R1+0x1438], R4 ;  /* 0x0014380401007387 */ /* 0x0005e20000100a00 */
[----:B-1----:R-:W-:-:S04]  /*230d0*/  IMAD.WIDE R8, R77, 0x4, R120 ;  /* 0x000000044d087825 */ /* 0x002fc800078e0278 */
[----:B--2---:R-:W-:-:S04]  /*230e0*/  IMAD.WIDE R6, R17, 0x4, R120 ;  /* 0x0000000411067825 */ /* 0x004fc800078e0278 */
[--C-:B------:R-:W-:Y:S01]  /*230f0*/  IMAD.WIDE R4, R18, 0x4, R120.reuse ;  /* 0x0000000412047825 */ /* 0x100fe200078e0278 */
[----:B------:R1:W-:Y:S04]  /*23100*/  STL.64 [R1+0x1430], R6 ;  /* 0x0014300601007387 */ /* 0x0003e80000100a00 */
[----:B------:R2:W-:Y:S04]  /*23110*/  STL.64 [R1+0x1428], R4 ;  /* 0x0014280401007387 */ /* 0x0005e80000100a00 */
[----:B------:R2:W-:Y:S01]  /*23120*/  STL.64 [R1+0x1420], R8 ;  /* 0x0014200801007387 */ /* 0x0005e20000100a00 */
[----:B-1----:R-:W-:-:S03]  /*23130*/  IMAD.WIDE R6, R23, 0x4, R120 ;  /* 0x0000000417067825 */ /* 0x002fc600078e0278 */
[----:B------:R-:W-:Y:S01]  /*23140*/  STL.64 [R1+0x5e68], R24 ;  /* 0x005e681801007387 */ /* 0x000fe20000100a00 */
[----:B--2---:R-:W-:-:S03]  /*23150*/  IMAD.WIDE R4, R24, 0x4, R120 ;  /* 0x0000000418047825 */ /* 0x004fc600078e0278 */
[----:B------:R1:W-:Y:S01]  /*23160*/  STL.64 [R1+0x1418], R6 ;  /* 0x0014180601007387 */ /* 0x0003e20000100a00 */
[----:B------:R-:W-:-:S03]  /*23170*/  IMAD.WIDE R8, R75, 0x4, R120 ;  /* 0x000000044b087825 */ /* 0x000fc600078e0278 */
[----:B------:R-:W2:Y:S04]  /*23180*/  LDL.LU R2, [R1+0x384] ;  /* 0x0003840001027983 */ /* 0x000ea80000300800 */
[----:B------:R3:W-:Y:S01]  /*23190*/  STL.64 [R1+0x1408], R4 ;  /* 0x0014080401007387 */ /* 0x0007e20000100a00 */
[----:B-1----:R-:W-:-:S03]  /*231a0*/  IMAD.WIDE R6, R29, 0x4, R120 ;  /* 0x000000041d067825 */ /* 0x002fc600078e0278 */
[----:B------:R1:W-:Y:S01]  /*231b0*/  STL.64 [R1+0x1400], R8 ;  /* 0x0014000801007387 */ /* 0x0003e20000100a00 */
[----:B---3--:R-:W-:-:S04]  /*231c0*/  IMAD.WIDE R4, R30, 0x4, R120 ;  /* 0x000000041e047825 */ /* 0x008fc800078e0278 */
[--C-:B-1----:R-:W-:Y:S01]  /*231d0*/  IMAD.WIDE R8, R252, 0x4, R120.reuse ;  /* 0x00000004fc087825 */ /* 0x102fe200078e0278 */
[----:B------:R-:W-:Y:S04]  /*231e0*/  STL.64 [R1+0x1920], R4 ;  /* 0x0019200401007387 */ /* 0x000fe80000100a00 */
[----:B------:R1:W-:Y:S04]  /*231f0*/  STL.64 [R1+0x1900], R6 ;  /* 0x0019000601007387 */ /* 0x0003e80000100a00 */
[----:B------:R3:W-:Y:S04]  /*23200*/  STL.64 [R1+0x18f0], R8 ;  /* 0x0018f00801007387 */ /* 0x0007e80000100a00 */
[----:B------:R-:W-:Y:S01]  /*23210*/  STL.64 [R1+0x5e70], R26 ;  /* 0x005e701a01007387 */ /* 0x000fe20000100a00 */
[----:B-1----:R-:W-:-:S04]  /*23220*/  IMAD.WIDE R6, R26, 0x4, R120 ;  /* 0x000000041a067825 */ /* 0x002fc800078e0278 */
[----:B---3--:R-:W-:-:S04]  /*23230*/  IMAD.WIDE R8, R247, 0x4, R120 ;  /* 0x00000004f7087825 */ /* 0x008fc800078e0278 */
[----:B----4-:R-:W-:-:S04]  /*23240*/  IMAD.WIDE R12, R21, 0x4, R120 ;  /* 0x00000004150c7825 */ /* 0x010fc800078e0278 */
[----:B------:R-:W-:-:S05]  /*23250*/  IMAD.WIDE R4, R166, 0x4, R120 ;  /* 0x00000004a6047825 */ /* 0x000fca00078e0278 */
[----:B------:R1:W-:Y:S04]  /*23260*/  STL.64 [R1+0x18d8], R4 ;  /* 0x0018d80401007387 */ /* 0x0003e80000100a00 */
[----:B------:R3:W-:Y:S04]  /*23270*/  STL.64 [R1+0x18c0], R6 ;  /* 0x0018c00601007387 */ /* 0x0007e80000100a00 */
[----:B------:R-:W4:Y:S01]  /*23280*/  LDL.LU R0, [R1+0x3d8] ;  /* 0x0003d80001007983 */ /* 0x000f220000300800 */
[----:B-1----:R-:W-:-:S04]  /*23290*/  IMAD.WIDE R4, R248, 0x4, R120 ;  /* 0x00000004f8047825 */ /* 0x002fc800078e0278 */
[--C-:B---3--:R-:W-:Y:S01]  /*232a0*/  IMAD.WIDE R6, R22, 0x4, R120.reuse ;  /* 0x0000000416067825 */ /* 0x108fe200078e0278 */
[----:B------:R1:W-:Y:S04]  /*232b0*/  STL.64 [R1+0x18a8], R4 ;  /* 0x0018a80401007387 */ /* 0x0003e80000100a00 */
[----:B------:R-:W-:Y:S04]  /*232c0*/  STL.64 [R1+0x5e78], R22 ;  /* 0x005e781601007387 */ /* 0x000fe80000100a00 */
[----:B-1----:R-:W3:Y:S04]  /*232d0*/  LDL.LU R4, [R1+0x3c0] ;  /* 0x0003c00001047983 */ /* 0x002ee80000300800 */
[----:B------:R1:W-:Y:S04]  /*232e0*/  STL.64 [R1+0x1888], R6 ;  /* 0x0018880601007387 */ /* 0x0003e80000100a00 */
[----:B------:R-:W3:Y:S01]  /*232f0*/  LDL.LU R5, [R1+0x3a8] ;  /* 0x0003a80001057983 */ /* 0x000ee20000300800 */
[----:B-1----:R-:W-:-:S05]  /*23300*/  IMAD.WIDE R6, R236, 0x4, R120 ;  /* 0x00000004ec067825 */ /* 0x002fca00078e0278 */
[----:B------:R1:W-:Y:S04]  /*23310*/  STL.64 [R1+0x1870], R6 ;  /* 0x0018700601007387 */ /* 0x0003e80000100a00 */
[----:B-1----:R-:W3:Y:S04]  /*23320*/  LDL.LU R7, [R1+0x390] ;  /* 0x0003900001077983 */ /* 0x002ee80000300800 */
[----:B------:R1:W-:Y:S04]  /*23330*/  STL.64 [R1+0x1858], R8 ;  /* 0x0018580801007387 */ /* 0x0003e80000100a00 */
[----:B------:R-:W-:Y:S04]  /*23340*/  STL.64 [R1+0x5e80], R20 ;  /* 0x005e801401007387 */ /* 0x000fe80000100a00 */
[----:B------:R1:W-:Y:S02]  /*23350*/  STL.64 [R1+0x1838], R12 ;  /* 0x0018380c01007387 */ /* 0x0003e40000100a00 */
[----:B-1----:R-:W-:-:S02]  /*23360*/  IMAD.WIDE R8, R19, 0x4, R120 ;  /* 0x0000000413087825 */ /* 0x002fc400078e0278 */
[----:B------:R-:W-:Y:S04]  /*23370*/  STL.64 [R1+0x5e88], R18 ;  /* 0x005e881201007387 */ /* 0x000fe80000100a00 */
[----:B------:R-:W3:Y:S01]  /*23380*/  LDL.LU R180, [R1+0x3dc] ;  /* 0x0003dc0001b47983 */ /* 0x000ee20000300800 */
[----:B------:R-:W-:-:S03]  /*23390*/  IMAD.WIDE R12, R16, 0x4, R120 ;  /* 0x00000004100c7825 */ /* 0x000fc600078e0278 */
[----:B------:R1:W-:Y:S04]  /*233a0*/  STL.64 [R1+0x1820], R8 ;  /* 0x0018200801007387 */ /* 0x0003e80000100a00 */
[----:B------:R1:W-:Y:S04]  /*233b0*/  STL.64 [R1+0x5e90], R16 ;  /* 0x005e901001007387 */ /* 0x0003e80000100a00 */
[----:B-1----:R-:W3:Y:S04]  /*233c0*/  LDL.LU R8, [R1+0x3c4] ;  /* 0x0003c40001087983 */ /* 0x002ee80000300800 */
[----:B------:R1:W-:Y:S01]  /*233d0*/  STL.64 [R1+0x1810], R12 ;  /* 0x0018100c01007387 */ /* 0x0003e20000100a00 */
[----:B------:R-:W-:-:S03]  /*233e0*/  IMAD.WIDE R16, R158, 0x4, R120 ;  /* 0x000000049e107825 */ /* 0x000fc600078e0278 */
[----:B------:R-:W3:Y:S01]  /*233f0*/  LDL.LU R176, [R1+0x3ac] ;  /* 0x0003ac0001b07983 */ /* 0x000ee20000300800 */
[----:B-1----:R-:W-:-:S05]  /*23400*/  IMAD.WIDE R12, R15, 0x4, R120 ;  /* 0x000000040f0c7825 */ /* 0x002fca00078e0278 */
[----:B------:R1:W-:Y:S04]  /*23410*/  STL.64 [R1+0x1800], R12 ;  /* 0x0018000c01007387 */ /* 0x0003e80000100a00 */
[----:B------:R-:W3:Y:S04]  /*23420*/  LDL.LU R9, [R1+0x394] ;  /* 0x0003940001097983 */ /* 0x000ee80000300800 */
[----:B------:R-:W-:Y:S01]  /*23430*/  STL.64 [R1+0x17e8], R16 ;  /* 0x0017e81001007387 */ /* 0x000fe20000100a00 */
[----:B-1----:R-:W-:-:S03]  /*23440*/  IMAD.WIDE R12, R14, 0x4, R120 ;  /* 0x000000040e0c7825 */ /* 0x002fc600078e0278 */
[----:B------:R1:W-:Y:S04]  /*23450*/  STL.64 [R1+0x5e98], R14 ;  /* 0x005e980e01007387 */ /* 0x0003e80000100a00 */
[----:B------:R2:W-:Y:S04]  /*23460*/  STL.64 [R1+0x17c8], R12 ;  /* 0x0017c80c01007387 */ /* 0x0005e80000100a00 */
[----:B------:R-:W3:Y:S01]  /*23470*/  LDL.LU R161, [R1+0x3e0] ;  /* 0x0003e00001a17983 */ /* 0x000ee20000300800 */
[----:B-1----:R-:W-:-:S04]  /*23480*/  IMAD.WIDE R14, R186, 0x4, R120 ;  /* 0x00000004ba0e7825 */ /* 0x002fc800078e0278 */
[--C-:B--2---:R-:W-:Y:S01]  /*23490*/  IMAD.WIDE R12, R11, 0x4, R120.reuse ;  /* 0x000000040b0c7825 */ /* 0x104fe200078e0278 */
[----:B------:R1:W-:Y:S04]  /*234a0*/  STL.64 [R1+0x17a8], R14 ;  /* 0x0017a80e01007387 */ /* 0x0003e80000100a00 */
[----:B------:R-:W2:Y:S04]  /*234b0*/  LDL.LU R175, [R1+0x3c8] ;  /* 0x0003c80001af7983 */ /* 0x000ea80000300800 */
[----:B------:R1:W-:Y:S02]  /*234c0*/  STL.64 [R1+0x1788], R12 ;  /* 0x0017880c01007387 */ /* 0x0003e40000100a00 */
[----:B-1----:R-:W-:-:S02]  /*234d0*/  IMAD.WIDE R14, R181, 0x4, R120 ;  /* 0x00000004b50e7825 */ /* 0x002fc400078e0278 */
[----:B------:R-:W2:Y:S04]  /*234e0*/  LDL.LU R173, [R1+0x3b0] ;  /* 0x0003b00001ad7983 */ /* 0x000ea80000300800 */
[----:B------:R1:W-:Y:S01]  /*234f0*/  STL.64 [R1+0x1760], R14 ;  /* 0x0017600e01007387 */ /* 0x0003e20000100a00 */
[----:B------:R-:W-:-:S03]  /*23500*/  IMAD.WIDE R12, R10, 0x4, R120 ;  /* 0x000000040a0c7825 */ /* 0x000fc600078e0278 */
[----:B------:R-:W2:Y:S04]  /*23510*/  LDL R204, [R1+0x138] ;  /* 0x0001380001cc7983 */ /* 0x000ea80000100800 */
[----:B------:R-:W3:Y:S04]  /*23520*/  LDL.LU R160, [R1+0x398] ;  /* 0x0003980001a07983 */ /* 0x000ee80000300800 */
[----:B------:R1:W-:Y:S02]  /*23530*/  STL.64 [R1+0x1738], R12 ;  /* 0x0017380c01007387 */ /* 0x0003e40000100a00 */
[----:B-1----:R-:W-:-:S02]  /*23540*/  IMAD.WIDE R14, R153, 0x4, R120 ;  /* 0x00000004990e7825 */ /* 0x002fc400078e0278 */
[----:B------:R-:W3:Y:S02]  /*23550*/  LDL.LU R6, [R1+0x3e4] ;  /* 0x0003e40001067983 */ /* 0x000ee40000300800 */
[----:B------:R-:W-:-:S05]  /*23560*/  IMAD.WIDE R12, R155, 0x4, R120 ;  /* 0x000000049b0c7825 */ /* 0x000fca00078e0278 */
[----:B------:R1:W-:Y:S04]  /*23570*/  STL.64 [R1+0x1728], R12 ;  /* 0x0017280c01007387 */ /* 0x0003e80000100a00 */
[----:B------:R1:W-:Y:S04]  /*23580*/  STL.64 [R1+0x16a0], R14 ;  /* 0x0016a00e01007387 */ /* 0x0003e80000100a00 */
[----:B------:R-:W3:Y:S01]  /*23590*/  LDL.LU R133, [R1+0x3cc] ;  /* 0x0003cc0001857983 */ /* 0x000ee20000300800 */
[----:B-1----:R-:W-:-:S04]  /*235a0*/  IMAD.WIDE R12, R104, 0x4, R120 ;  /* 0x00000004680c7825 */ /* 0x002fc800078e0278 */
[--C-:B------:R-:W-:Y:S01]  /*235b0*/  IMAD.WIDE R14, R64, 0x4, R120.reuse ;  /* 0x00000004400e7825 */ /* 0x100fe200078e0278 */
[----:B------:R1:W-:Y:S04]  /*235c0*/  STL.64 [R1+0x1530], R12 ;  /* 0x0015300c01007387 */ /* 0x0003e80000100a00 */
[----:B------:R-:W3:Y:S04]  /*235d0*/  LDL.LU R127, [R1+0x3b4] ;  /* 0x0003b400017f7983 */ /* 0x000ee80000300800 */
[----:B------:R1:W-:Y:S04]  /*235e0*/  STL.64 [R1+0x1478], R14 ;  /* 0x0014780e01007387 */ /* 0x0003e80000100a00 */
[----:B------:R-:W3:Y:S01]  /*235f0*/  LDL R166, [R1+0x108] ;  /* 0x0001080001a67983 */ /* 0x000ee20000100800 */
[----:B-1----:R-:W-:-:S03]  /*23600*/  IMAD.WIDE R12, R59, 0x4, R120 ;  /* 0x000000043b0c7825 */ /* 0x002fc600078e0278 */
[----:B------:R-:W3:Y:S01]  /*23610*/  LDL.LU R96, [R1+0x39c] ;  /* 0x00039c0001607983 */ /* 0x000ee20000300800 */
[----:B------:R-:W-:Y:S01]  /*23620*/  IMAD R40, R40, UR65, RZ ;  /* 0x0000004128287c24 */ /* 0x000fe2000f8e02ff */
[----:B------:R-:W1:Y:S02]  /*23630*/  LDCU UR65, c[0x0][0x3b0] ;  /* 0x00007600ff4177ac */ /* 0x000e640008000800 */
[----:B------:R1:W-:Y:S01]  /*23640*/  STL.64 [R1+0x13b8], R12 ;  /* 0x0013b80c01007387 */ /* 0x0003e20000100a00 */
[----:B------:R-:W-:-:S03]  /*23650*/  IMAD.WIDE R14, R3, 0x4, R120 ;  /* 0x00000004030e7825 */ /* 0x000fc600078e0278 */
[----:B------:R-:W3:Y:S01]  /*23660*/  LDL.LU R154, [R1+0x3d0] ;  /* 0x0003d000019a7983 */ /* 0x000ee20000300800 */
[----:B------:R-:W-:Y:S01]  /*23670*/  IMAD R33, R100, UR76, RZ ;  /* 0x0000004c64217c24 */ /* 0x000fe2000f8e02ff */
[----:B------:R-:W2:Y:S01]  /*23680*/  LDCU UR76, c[0x0][0x3b0] ;  /* 0x00007600ff4c77ac */ /* 0x000ea20008000800 */
[----:B-1----:R-:W-:-:S05]  /*23690*/  IMAD.WIDE R12, R44, 0x4, R120 ;  /* 0x000000042c0c7825 */ /* 0x002fca00078e0278 */
[----:B------:R1:W-:Y:S04]  /*236a0*/  STL.64 [R1+0x1338], R12 ;  /* 0x0013380c01007387 */ /* 0x0003e80000100a00 */
[----:B------:R1:W-:Y:S04]  /*236b0*/  STL.64 [R1+0x458], R14 ;  /* 0x0004580e01007387 */ /* 0x0003e80000100a00 */
[----:B------:R-:W3:Y:S01]  /*236c0*/  LDL.LU R142, [R1+0x3b8] ;  /* 0x0003b800018e7983 */ /* 0x000ee20000300800 */
[----:B-1----:R-:W-:-:S04]  /*236d0*/  IMAD.WIDE R12, R40, 0x4, R120 ;  /* 0x00000004280c7825 */ /* 0x002fc800078e0278 */
[--C-:B------:R-:W-:Y:S01]  /*236e0*/  IMAD.WIDE R14, R33, 0x4, R120.reuse ;  /* 0x00000004210e7825 */ /* 0x100fe200078e0278 */
[----:B------:R1:W-:Y:S04]  /*236f0*/  STL.64 [R1+0x1320], R12 ;  /* 0x0013200c01007387 */ /* 0x0003e80000100a00 */
[----:B------:R-:W3:Y:S04]  /*23700*/  LDL.LU R83, [R1+0x3a0] ;  /* 0x0003a00001537983 */ /* 0x000ee80000300800 */
[----:B------:R1:W-:Y:S02]  /*23710*/  STL.64 [R1+0x1318], R14 ;  /* 0x0013180e01007387 */ /* 0x0003e40000100a00 */
[----:B-1----:R-:W-:-:S02]  /*23720*/  IMAD.WIDE R12, R32, 0x4, R120 ;  /* 0x00000004200c7825 */ /* 0x002fc400078e0278 */
[----:B------:R-:W3:Y:S04]  /*23730*/  LDL.LU R82, [R1+0x388] ;  /* 0x0003880001527983 */ /* 0x000ee80000300800 */
[----:B------:R1:W-:Y:S01]  /*23740*/  STL.64 [R1+0x1310], R12 ;  /* 0x0013100c01007387 */ /* 0x0003e20000100a00 */
[----:B------:R-:W-:-:S03]  /*23750*/  IMAD.WIDE R14, R2, 0x4, R120 ;  /* 0x00000004020e7825 */ /* 0x000fc600078e0278 */
[----:B------:R-:W3:Y:S04]  /*23760*/  LDL.LU R89, [R1+0x3d4] ;  /* 0x0003d40001597983 */ /* 0x000ee80000300800 */
[----:B------:R4:W-:Y:S01]  /*23770*/  STL.64 [R1+0x1308], R14 ;  /* 0x0013080e01007387 */ /* 0x0009e20000100a00 */
[----:B-1----:R-:W-:-:S05]  /*23780*/  IMAD.WIDE R12, R34, 0x4, R120 ;  /* 0x00000004220c7825 */ /* 0x002fca00078e0278 */
[----:B------:R1:W-:Y:S01]  /*23790*/  STL.64 [R1+0x1300], R12 ;  /* 0x0013000c01007387 */ /* 0x0003e20000100a00 */
[----:B----4-:R-:W-:-:S03]  /*237a0*/  IMAD.WIDE R14, R35, 0x4, R120 ;  /* 0x00000004230e7825 */ /* 0x010fc600078e0278 */
[----:B------:R-:W4:Y:S04]  /*237b0*/  LDL.LU R85, [R1+0x3bc] ;  /* 0x0003bc0001557983 */ /* 0x000f280000300800 */
[----:B------:R1:W-:Y:S02]  /*237c0*/  STL.64 [R1+0x12f0], R14 ;  /* 0x0012f00e01007387 */ /* 0x0003e40000100a00 */
[--C-:B-1----:R-:W-:Y:S02]  /*237d0*/  IMAD.WIDE R12, R37, 0x4, R120.reuse ;  /* 0x00000004250c7825 */ /* 0x102fe400078e0278 */
[----:B------:R-:W4:Y:S04]  /*237e0*/  LDL.LU R48, [R1+0x3a4] ;  /* 0x0003a40001307983 */ /* 0x000f280000300800 */
[----:B------:R1:W-:Y:S01]  /*237f0*/  STL.64 [R1+0x12e0], R12 ;  /* 0x0012e00c01007387 */ /* 0x0003e20000100a00 */
[----:B------:R-:W-:-:S03]  /*23800*/  IMAD.WIDE R14, R39, 0x4, R120 ;  /* 0x00000004270e7825 */ /* 0x000fc600078e0278 */
[----:B------:R-:W4:Y:S04]  /*23810*/  LDL.LU R79, [R1+0x38c] ;  /* 0x00038c00014f7983 */ /* 0x000f280000300800 */
[----:B------:R-:W-:Y:S01]  /*23820*/  STL.64 [R1+0x12d8], R14 ;  /* 0x0012d80e01007387 */ /* 0x000fe20000100a00 */
[----:B-1----:R-:W-:-:S03]  /*23830*/  IMAD.WIDE R12, R41, 0x4, R120 ;  /* 0x00000004290c7825 */ /* 0x002fc600078e0278 */
[----:B------:R-:W4:Y:S04]  /*23840*/  LDL.LU R42, [R1+0x380] ;  /* 0x00038000012a7983 */ /* 0x000f280000300800 */
[----:B------:R1:W-:Y:S04]  /*23850*/  STL.64 [R1+0x12d0], R12 ;  /* 0x0012d00c01007387 */ /* 0x0003e80000100a00 */
[----:B------:R-:W4:Y:S01]  /*23860*/  LDL.LU R208, [R1+0x37c] ;  /* 0x00037c0001d07983 */ /* 0x000f220000300800 */
[----:B-1----:R-:W-:-:S04]  /*23870*/  IMAD.WIDE R12, R0, 0x4, R120 ;  /* 0x00000004000c7825 */ /* 0x002fc800078e0278 */
[----:B--2---:R-:W-:-:S05]  /*23880*/  IMAD.WIDE R14, R204, 0x4, R120 ;  /* 0x00000004cc0e7825 */ /* 0x004fca00078e0278 */
[----:B------:R3:W-:Y:S04]  /*23890*/  STL.64 [R1+0x1918], R14 ;  /* 0x0019180e01007387 */ /* 0x0007e80000100a00 */
[----:B------:R-:W2:Y:S04]  /*238a0*/  LDL.LU R38, [R1+0x378] ;  /* 0x0003780001267983 */ /* 0x000ea80000300800 */
[----:B------:R1:W-:Y:S01]  /*238b0*/  STL.64 [R1+0x18b8], R12 ;  /* 0x0018b80c01007387 */ /* 0x0003e20000100a00 */
[----:B---3--:R-:W-:-:S03]  /*238c0*/  IMAD.WIDE R14, R4, 0x4, R120 ;  /* 0x00000004040e7825 */ /* 0x008fc600078e0278 */
[----:B------:R-:W3:Y:S04]  /*238d0*/  LDL.LU R36, [R1+0x374] ;  /* 0x0003740001247983 */ /* 0x000ee80000300800 */
[----:B------:R1:W-:Y:S02]  /*238e0*/  STL.64 [R1+0x18a0], R14 ;  /* 0x0018a00e01007387 */ /* 0x0003e40000100a00 */
[--C-:B-1----:R-:W-:Y:S02]  /*238f0*/  IMAD.WIDE R12, R5, 0x4, R120.reuse ;  /* 0x00000004050c7825 */ /* 0x102fe400078e0278 */
[----:B------:R-:W3:Y:S04]  /*23900*/  LDL.LU R31, [R1+0x370] ;  /* 0x00037000011f7983 */ /* 0x000ee80000300800 */
[----:B------:R1:W-:Y:S01]  /*23910*/  STL.64 [R1+0x1880], R12 ;  /* 0x0018800c01007387 */ /* 0x0003e20000100a00 */
[----:B------:R-:W-:-:S05]  /*23920*/  IMAD.WIDE R14, R7, 0x4, R120 ;  /* 0x00000004070e7825 */ /* 0x000fca00078e0278 */
[----:B------:R1:W-:Y:S02]  /*23930*/  STL.64 [R1+0x1868], R14 ;  /* 0x0018680e01007387 */ /* 0x0003e40000100a00 */
[----:B-1----:R-:W-:-:S04]  /*23940*/  IMAD.WIDE R12, R180, 0x4, R120 ;  /* 0x00000004b40c7825 */ /* 0x002fc800078e0278 */
[----:B------:R-:W-:-:S04]  /*23950*/  IMAD.WIDE R16, R166, 0x4, R120 ;  /* 0x00000004a6107825 */ /* 0x000fc800078e0278 */
[--C-:B------:R-:W-:Y:S01]  /*23960*/  IMAD.WIDE R14, R8, 0x4, R120.reuse ;  /* 0x00000004080e7825 */ /* 0x100fe200078e0278 */
[----:B------:R1:W-:Y:S04]  /*23970*/  STL.64 [R1+0x1850], R16 ;  /* 0x0018501001007387 */ /* 0x0003e80000100a00 */
[----:B------:R-:W3:Y:S04]  /*23980*/  LDL.LU R28, [R1+0x3e8] ;  /* 0x0003e800011c7983 */ /* 0x000ee80000300800 */
[----:B------:R1:W-:Y:S02]  /*23990*/  STL.64 [R1+0x17e0], R12 ;  /* 0x0017e00c01007387 */ /* 0x0003e40000100a00 */
[----:B-1----:R-:W-:-:S02]  /*239a0*/  IMAD.WIDE R16, R9, 0x4, R120 ;  /* 0x0000000409107825 */ /* 0x002fc400078e0278 */
[----:B------:R1:W-:Y:S02]  /*239b0*/  STL.64 [R1+0x17c0], R14 ;  /* 0x0017c00e01007387 */ /* 0x0003e40000100a00 */
[----:B------:R-:W-:-:S04]  /*239c0*/  IMAD.WIDE R12, R176, 0x4, R120 ;  /* 0x00000004b00c7825 */ /* 0x000fc800078e0278 */
[--C-:B-1----:R-:W-:Y:S01]  /*239d0*/  IMAD.WIDE R14, R183, 0x4, R120.reuse ;  /* 0x00000004b70e7825 */ /* 0x102fe200078e0278 */
[----:B------:R1:W-:Y:S04]  /*239e0*/  STL.64 [R1+0x17a0], R12 ;  /* 0x0017a00c01007387 */ /* 0x0003e80000100a00 */
[----:B------:R1:W-:Y:S04]  /*239f0*/  STL.64 [R1+0x1780], R16 ;  /* 0x0017801001007387 */ /* 0x0003e80000100a00 */
[----:B------:R-:W3:Y:S01]  /*23a00*/  LDL R217, [R1+0xb4] ;  /* 0x0000b40001d97983 */ /* 0x000ee20000100800 */
[----:B-1----:R-:W-:-:S03]  /*23a10*/  IMAD.WIDE R12, R161, 0x4, R120 ;  /* 0x00000004a10c7825 */ /* 0x002fc600078e0278 */
[----:B------:R-:W-:Y:S04]  /*23a20*/  STL.64 [R1+0x1758], R14 ;  /* 0x0017580e01007387 */ /* 0x000fe80000100a00 */
[----:B------:R-:W3:Y:S04]  /*23a30*/  LDL R205, [R1+0xa0] ;  /* 0x0000a00001cd7983 */ /* 0x000ee80000100800 */
[----:B------:R1:W-:Y:S04]  /*23a40*/  STL.64 [R1+0x16e8], R12 ;  /* 0x0016e80c01007387 */ /* 0x0003e80000100a00 */
[----:B------:R-:W3:Y:S04]  /*23a50*/  LDL R204, [R1+0x48] ;  /* 0x0000480001cc7983 */ /* 0x000ee80000100800 */
[----:B------:R-:W3:Y:S01]  /*23a60*/  LDL R166, [R1+0x8] ;  /* 0x0000080001a67983 */ /* 0x000ee20000100800 */
[----:B------:R-:W-:-:S04]  /*23a70*/  IMAD.WIDE R16, R173, 0x4, R120 ;  /* 0x00000004ad107825 */ /* 0x000fc800078e0278 */
[----:B-1----:R-:W-:-:S04]  /*23a80*/  IMAD.WIDE R12, R175, 0x4, R120 ;  /* 0x00000004af0c7825 */ /* 0x002fc800078e0278 */
[--C-:B------:R-:W-:Y:S01]  /*23a90*/  IMAD.WIDE R14, R160, 0x4, R120.reuse ;  /* 0x00000004a00e7825 */ /* 0x100fe200078e0278 */
[----:B------:R1:W-:Y:S04]  /*23aa0*/  STL.64 [R1+0x16c0], R12 ;  /* 0x0016c00c01007387 */ /* 0x0003e80000100a00 */
[----:B------:R1:W-:Y:S04]  /*23ab0*/  STL.64 [R1+0x1698], R16 ;  /* 0x0016981001007387 */ /* 0x0003e80000100a00 */
[----:B------:R1:W-:Y:S02]  /*23ac0*/  STL.64 [R1+0x1628], R14 ;  /* 0x0016280e01007387 */ /* 0x0003e40000100a00 */
[----:B-1----:R-:W-:-:S04]  /*23ad0*/  IMAD.WIDE R12, R113, 0x4, R120 ;  /* 0x00000004710c7825 */ /* 0x002fc800078e0278 */
        /* <DEDUP_REMOVED lines=10> */
[----:B------:R4:W-:Y:S01]  /*23b80*/  STL.64 [R1+0x1410], R14 ;  /* 0x0014100e01007387 */ /* 0x0009e20000100a00 */
[----:B-1----:R-:W-:-:S04]  /*23b90*/  IMAD.WIDE R12, R154, 0x4, R120 ;  /* 0x000000049a0c7825 */ /* 0x002fc800078e0278 */
[--C-:B----4-:R-:W-:Y:S01]  /*23ba0*/  IMAD.WIDE R16, R142, 0x4, R120.reuse ;  /* 0x000000048e107825 */ /* 0x110fe200078e0278 */
        /* <DEDUP_REMOVED lines=18> */
[----:B------:R3:W-:Y:S04]  /*23cd0*/  STL.64 [R1+0x1238], R12 ;  /* 0x0012380c01007387 */ /* 0x0007e80000100a00 */
[----:B------:R1:W-:Y:S01]  /*23ce0*/  STL.64 [R1+0x1220], R16 ;  /* 0x0012201001007387 */ /* 0x0003e20000100a00 */
[----:B------:R-:W-:Y:S01]  /*23cf0*/  IMAD R223, R223, UR31, RZ ;  /* 0x0000001fdfdf7c24 */ /* 0x000fe2000f8e02ff */
[----:B------:R-:W4:Y:S01]  /*23d00*/  LDCU UR31, c[0x0][0x3b0] ;  /* 0x00007600ff1f77ac */ /* 0x000f220008000800 */
[----:B--2---:R-:W-:-:S05]  /*23d10*/  IMAD.WIDE R14, R38, 0x4, R120 ;  /* 0x00000004260e7825 */ /* 0x004fca00078e0278 */
[----:B------:R2:W-:Y:S01]  /*23d20*/  STL.64 [R1+0x1208], R14 ;  /* 0x0012080e01007387 */ /* 0x0005e20000100a00 */
[----:B---3--:R-:W-:-:S04]  /*23d30*/  IMAD.WIDE R12, R36, 0x4, R120 ;  /* 0x00000004240c7825 */ /* 0x008fc800078e0278 */
[--C-:B-1----:R-:W-:Y:S01]  /*23d40*/  IMAD.WIDE R16, R31, 0x4, R120.reuse ;  /* 0x000000041f107825 */ /* 0x102fe200078e0278 */
[----:B------:R1:W-:Y:S03]  /*23d50*/  STL.64 [R1+0x11f0], R12 ;  /* 0x0011f00c01007387 */ /* 0x0003e60000100a00 */
[--C-:B--2---:R-:W-:Y:S01]  /*23d60*/  IMAD.WIDE R14, R43, 0x4, R120.reuse ;  /* 0x000000042b0e7825 */ /* 0x104fe200078e0278 */
[----:B------:R2:W-:Y:S04]  /*23d70*/  STL.64 [R1+0x11d8], R16 ;  /* 0x0011d81001007387 */ /* 0x0005e80000100a00 */
[----:B------:R3:W-:Y:S01]  /*23d80*/  STL.64 [R1+0x11c0], R14 ;  /* 0x0011c00e01007387 */ /* 0x0007e20000100a00 */
[----:B-1----:R-:W-:-:S04]  /*23d90*/  IMAD.WIDE R12, R45, 0x4, R120 ;  /* 0x000000042d0c7825 */ /* 0x002fc800078e0278 */
[--C-:B--2---:R-:W-:Y:S01]  /*23da0*/  IMAD.WIDE R16, R46, 0x4, R120.reuse ;  /* 0x000000042e107825 */ /* 0x104fe200078e0278 */
[----:B------:R1:W-:Y:S04]  /*23db0*/  STL.64 [R1+0x1198], R12 ;  /* 0x0011980c01007387 */ /* 0x0003e80000100a00 */
[----:B------:R2:W-:Y:S01]  /*23dc0*/  STL.64 [R1+0x1190], R16 ;  /* 0x0011901001007387 */ /* 0x0005e20000100a00 */
[----:B---3--:R-:W-:-:S05]  /*23dd0*/  IMAD.WIDE R14, R28, 0x4, R120 ;  /* 0x000000041c0e7825 */ /* 0x008fca00078e0278 */
[----:B------:R3:W-:Y:S01]  /*23de0*/  STL.64 [R1+0x1750], R14 ;  /* 0x0017500e01007387 */ /* 0x0007e20000100a00 */
[----:B-1----:R-:W-:-:S05]  /*23df0*/  IMAD.WIDE R12, R217, 0x4, R120 ;  /* 0x00000004d90c7825 */ /* 0x002fca00078e0278 */
[----:B------:R1:W-:Y:S01]  /*23e00*/  STL.64 [R1+0x1720], R12 ;  /* 0x0017200c01007387 */ /* 0x0003e20000100a00 */
        /* <DEDUP_REMOVED lines=26> */
[----:B-1----:R-:W-:-:S03]  /*23fb0*/  IMAD.WIDE R14, R119, 0x4, R120 ;  /* 0x00000004770e7825 */ /* 0x002fc600078e0278 */
[----:B------:R-:W4:Y:S04]  /*23fc0*/  LDL R204, [R1+0x29c] ;  /* 0x00029c0001cc7983 */ /* 0x000f280000100800 */
[----:B------:R1:W-:Y:S04]  /*23fd0*/  STL.64 [R1+0x14a8], R14 ;  /* 0x0014a80e01007387 */ /* 0x0003e80000100a00 */
[----:B------:R-:W4:Y:S01]  /*23fe0*/  LDL R166, [R1+0x294] ;  /* 0x0002940001a67983 */ /* 0x000f220000100800 */
[----:B--2---:R-:W-:-:S05]  /*23ff0*/  IMAD.WIDE R12, R107, 0x4, R120 ;  /* 0x000000046b0c7825 */ /* 0x004fca00078e0278 */
[----:B------:R2:W-:Y:S01]  /*24000*/  STL.64 [R1+0x1450], R12 ;  /* 0x0014500c01007387 */ /* 0x0005e20000100a00 */
[----:B---3--:R-:W-:-:S04]  /*24010*/  IMAD.WIDE R16, R88, 0x4, R120 ;  /* 0x0000000458107825 */ /* 0x008fc800078e0278 */
[----:B------:R-:W-:Y:S01]  /*24020*/  IMAD R81, R81, UR10, RZ ;  /* 0x0000000a51517c24 */ /* 0x000fe2000f8e02ff */
[----:B------:R-:W3:Y:S01]  /*24030*/  LDCU UR10, c[0x0][0x3b0] ;  /* 0x00007600ff0a77ac */ /* 0x000ee20008000800 */
[----:B-1----:R-:W-:-:S04]  /*24040*/  IMAD.WIDE R14, R87, 0x4, R120 ;  /* 0x00000004570e7825 */ /* 0x002fc800078e0278 */
[----:B--2---:R-:W-:-:S05]  /*24050*/  IMAD.WIDE R12, R93, 0x4, R120 ;  /* 0x000000045d0c7825 */ /* 0x004fca00078e0278 */
        /* <DEDUP_REMOVED lines=25> */
[----:B------:R2:W-:Y:S03]  /*241f0*/  STL.64 [R1+0x12a8], R16 ;  /* 0x0012a81001007387 */ /* 0x0005e60000100a00 */
[----:B------:R-:W-:Y:S01]  /*24200*/  IMAD R103, R103, UR67, RZ ;  /* 0x0000004367677c24 */ /* 0x000fe2000f8e02ff */
[----:B------:R-:W3:Y:S01]  /*24210*/  LDCU UR67, c[0x0][0x3b0] ;  /* 0x00007600ff4377ac */ /* 0x000ee20008000800 */
[----:B------:R2:W-:Y:S01]  /*24220*/  STL.64 [R1+0x1290], R14 ;  /* 0x0012900e01007387 */ /* 0x0005e20000100a00 */
[----:B-1----:R-:W-:-:S04]  /*24230*/  IMAD.WIDE R12, R52, 0x4, R120 ;  /* 0x00000004340c7825 */ /* 0x002fc800078e0278 */
[--C-:B--2---:R-:W-:Y:S01]  /*24240*/  IMAD.WIDE R16, R49, 0x4, R120.reuse ;  /* 0x0000000431107825 */ /* 0x104fe200078e0278 */
        /* <DEDUP_REMOVED lines=16> */
[----:B------:R3:W-:Y:S01]  /*24350*/  STL.64 [R1+0x11b8], R14 ;  /* 0x0011b80e01007387 */ /* 0x0007e20000100a00 */
[----:B-1----:R-:W-:-:S04]  /*24360*/  IMAD.WIDE R12, R61, 0x4, R120 ;  /* 0x000000043d0c7825 */ /* 0x002fc800078e0278 */
[--C-:B--2---:R-:W-:Y:S01]  /*24370*/  IMAD.WIDE R16, R62, 0x4, R120.reuse ;  /* 0x000000043e107825 */ /* 0x104fe200078e0278 */
[----:B------:R1:W-:Y:S03]  /*24380*/  STL.64 [R1+0x11a8], R12 ;  /* 0x0011a80c01007387 */ /* 0x0003e60000100a00 */
[----:B------:R-:W-:Y:S02]  /*24390*/  IMAD R70, R210, UR74, RZ ;  /* 0x0000004ad2467c24 */ /* 0x000fe4000f8e02ff */
[--C-:B---3--:R-:W-:Y:S01]  /*243a0*/  IMAD.WIDE R14, R63, 0x4, R120.reuse ;  /* 0x000000043f0e7825 */ /* 0x108fe200078e0278 */
[----:B------:R2:W-:Y:S03]  /*243b0*/  STL.64 [R1+0x1188], R16 ;  /* 0x0011881001007387 */ /* 0x0005e60000100a00 */
[--C-:B-1----:R-:W-:Y:S01]  /*243c0*/  IMAD.WIDE R12, R65, 0x4, R120.reuse ;  /* 0x00000004410c7825 */ /* 0x102fe200078e0278 */
[----:B------:R4:W-:Y:S03]  /*243d0*/  STL.64 [R1+0x1178], R14 ;  /* 0x0011780e01007387 */ /* 0x0009e60000100a00 */
[--C-:B--2---:R-:W-:Y:S01]  /*243e0*/  IMAD.WIDE R16, R70, 0x4, R120.reuse ;  /* 0x0000000446107825 */ /* 0x104fe200078e0278 */
[----:B------:R1:W-:Y:S04]  /*243f0*/  STL.64 [R1+0x1168], R12 ;  /* 0x0011680c01007387 */ /* 0x0003e80000100a00 */
[----:B------:R-:W-:Y:S04]  /*24400*/  STL.64 [R1+0x1158], R16 ;  /* 0x0011581001007387 */ /* 0x000fe80000100a00 */
[----:B------:R-:W2:Y:S01]  /*24410*/  LDL R194, [R1+0x290] ;  /* 0x0002900001c27983 */ /* 0x000ea20000100800 */
[----:B----4-:R-:W-:-:S05]  /*24420*/  IMAD.WIDE R14, R204, 0x4, R120 ;  /* 0x00000004cc0e7825 */ /* 0x010fca00078e0278 */
[----:B------:R-:W-:Y:S01]  /*24430*/  STL.64 [R1+0x1910], R14 ;  /* 0x0019100e01007387 */ /* 0x000fe20000100a00 */
[----:B-1----:R-:W-:-:S03]  /*24440*/  IMAD.WIDE R12, R166, 0x4, R120 ;  /* 0x00000004a60c7825 */ /* 0x002fc600078e0278 */
[----:B------:R-:W3:Y:S04]  /*24450*/  LDL R193, [R1+0x28c] ;  /* 0x00028c0001c17983 */ /* 0x000ee80000100800 */
[----:B------:R2:W-:Y:S04]  /*24460*/  STL.64 [R1+0x18f8], R12 ;  /* 0x0018f80c01007387 */ /* 0x0005e80000100a00 */
        /* <DEDUP_REMOVED lines=31> */
[----:B------:R-:W-:Y:S01]  /*24660*/  IMAD R239, R239, UR41, RZ ;  /* 0x00000029efef7c24 */ /* 0x000fe2000f8e02ff */
[----:B------:R-:W2:Y:S01]  /*24670*/  LDCU UR41, c[0x0][0x3b0] ;  /* 0x00007600ff2977ac */ /* 0x000ea20008000800 */
[----:B------:R-:W-:Y:S02]  /*24680*/  IMAD R232, R232, UR11, RZ ;  /* 0x0000000be8e87c24 */ /* 0x000fe4000f8e02ff */
[----:B------:R-:W-:Y:S01]  /*24690*/  IMAD R229, R229, UR16, RZ ;  /* 0x00000010e5e57c24 */ /* 0x000fe2000f8e02ff */
[----:B------:R-:W1:Y:S01]  /*246a0*/  LDCU UR16, c[0x0][0x3b0] ;  /* 0x00007600ff1077ac */ /* 0x000e620008000800 */
[----:B------:R-:W-:Y:S01]  /*246b0*/  IMAD R222, R222, UR31, RZ ;  /* 0x0000001fdede7c24 */ /* 0x000fe2000f8e02ff */
[----:B------:R-:W1:Y:S01]  /*246c0*/  LDCU UR31, c[0x0][0x3b0] ;  /* 0x00007600ff1f77ac */ /* 0x000e620008000800 */
[----:B------:R-:W-:Y:S02]  /*246d0*/  IMAD R111, R211, UR75, RZ ;  /* 0x0000004bd36f7c24 */ /* 0x000fe4000f8e02ff */
[----:B------:R-:W-:Y:S01]  /*246e0*/  IMAD R163, R163, UR10, RZ ;  /* 0x0000000aa3a37c24 */ /* 0x000fe2000f8e02ff */
[----:B------:R-:W1:Y:S01]  /*246f0*/  LDCU UR11, c[0x0][0x3b0] ;  /* 0x00007600ff0b77ac */ /* 0x000e620008000800 */
[----:B---3--:R-:W-:-:S05]  /*24700*/  IMAD.WIDE R16, R193, 0x4, R120 ;  /* 0x00000004c1107825 */ /* 0x008fca00078e0278 */
[----:B------:R3:W-:Y:S01]  /*24710*/  STL.64 [R1+0x18d0], R16 ;  /* 0x0018d01001007387 */ /* 0x0007e20000100a00 */
[----:B----4-:R-:W-:-:S04]  /*24720*/  IMAD.WIDE R14, R192, 0x4, R120 ;  /* 0x00000004c00e7825 */ /* 0x010fc800078e0278 */
[--C-:B-1----:R-:W-:Y:S01]  /*24730*/  IMAD.WIDE R12, R187, 0x4, R120.reuse ;  /* 0x00000004bb0c7825 */ /* 0x102fe200078e0278 */
        /* <DEDUP_REMOVED lines=81> */
[----:B------:R-:W-:Y:S01]  /*24c50*/  STL.64 [R1+0x12e8], R16 ;  /* 0x0012e81001007387 */ /* 0x000fe20000100a00 */
[----:B-1----:R-:W-:-:S03]  /*24c60*/  IMAD.WIDE R14, R214, 0x4, R120 ;  /* 0x00000004d60e7825 */ /* 0x002fc600078e0278 */
[----:B------:R-:W4:Y:S01]  /*24c70*/  LDL R138, [R1+0xd0c] ;  /* 0x000d0c00018a7983 */ /* 0x000f220000100800 */
[----:B---3--:R-:W-:-:S03]  /*24c80*/  IMAD.WIDE R12, R115, 0x4, R120 ;  /* 0x00000004730c7825 */ /* 0x008fc600078e0278 */
[----:B------:R-:W-:Y:S04]  /*24c90*/  STL.64 [R1+0x12c0], R14 ;  /* 0x0012c00e01007387 */ /* 0x000fe80000100a00 */
[----:B------:R-:W3:Y:S04]  /*24ca0*/  LDL R137, [R1+0xd08] ;  /* 0x000d080001897983 */ /* 0x000ee80000100800 */
[----:B------:R1:W-:Y:S04]  /*24cb0*/  STL.64 [R1+0x12b0], R12 ;  /* 0x0012b00c01007387 */ /* 0x0003e80000100a00 */
        /* <DEDUP_REMOVED lines=23> */
[----:B------:R1:W-:Y:S03]  /*24e30*/  STL.64 [R1+0x1240], R16 ;  /* 0x0012401001007387 */ /* 0x0003e60000100a00 */
[----:B------:R-:W-:Y:S01]  /*24e40*/  IMAD R100, R130, UR31, RZ ;  /* 0x0000001f82647c24 */ /* 0x000fe2000f8e02ff */
        /* <DEDUP_REMOVED lines=19> */
[----:B-1----:R-:W-:-:S05]  /*24f80*/  IMAD.WIDE R12, R111, 0x4, R120 ;  /* 0x000000046f0c7825 */ /* 0x002fca00078e0278 */
[----:B------:R2:W-:Y:S01]  /*24f90*/  STL.64 [R1+0x1150], R12 ;  /* 0x0011500c01007387 */ /* 0x0005e20000100a00 */
[----:B----4-:R-:W-:-:S05]  /*24fa0*/  IMAD.WIDE R16, R138, 0x4, R120 ;  /* 0x000000048a107825 */ /* 0x010fca00078e0278 */
[----:B------:R1:W-:Y:S01]  /*24fb0*/  STL.64 [R1+0x1908], R16 ;  /* 0x0019081001007387 */ /* 0x0003e20000100a00 */
[----:B---3--:R-:W-:-:S05]  /*24fc0*/  IMAD.WIDE R14, R137, 0x4, R120 ;  /* 0x00000004890e7825 */ /* 0x008fca00078e0278 */
        /* <DEDUP_REMOVED lines=24> */
[----:B------:R-:W2:Y:S01]  /*25150*/  LDL R194, [R1+0x204] ;  /* 0x0002040001c27983 */ /* 0x000ea20000100800 */
[----:B-1----:R-:W-:-:S03]  /*25160*/  IMAD.WIDE R12, R166, 0x4, R120 ;  /* 0x00000004a60c7825 */ /* 0x002fc600078e0278 */
[----:B------:R1:W-:Y:S04]  /*25170*/  STL.64 [R1+0x2008], R14 ;  /* 0x0020080e01007387 */ /* 0x0003e80000100a00 */
[----:B------:R-:W1:Y:S04]  /*25180*/  LDL R193, [R1+0x1f8] ;  /* 0x0001f80001c17983 */ /* 0x000e680000100800 */
[----:B------:R3:W-:Y:S04]  /*25190*/  STL.64 [R1+0x2000], R12 ;  /* 0x0020000c01007387 */ /* 0x0007e80000100a00 */
[----:B------:R-:W3:Y:S04]  /*251a0*/  LDL R192, [R1+0x1e0] ;  /* 0x0001e00001c07983 */ /* 0x000ee80000100800 */
        /* <DEDUP_REMOVED lines=29> */
[----:B------:R-:W1:Y:S01]  /*25380*/  LDCU.64 UR40, c[0x0][0x380] ;  /* 0x00007000ff2877ac */ /* 0x000e620008000a00 */
[----:B------:R-:W-:-:S02]  /*25390*/  IMAD R177, R177, UR16, RZ ;  /* 0x00000010b1b17c24 */ /* 0x000fc4000f8e02ff */
[----:B------:R-:W-:Y:S02]  /*253a0*/  IMAD R130, R196, UR64, RZ ;  /* 0x00000040c4827c24 */ /* 0x000fe4000f8e02ff */
[----:B------:R-:W-:Y:S02]  /*253b0*/  IMAD R245, R245, UR76, RZ ;  /* 0x0000004cf5f57c24 */ /* 0x000fe4000f8e02ff */
[----:B--2---:R-:W-:-:S05]  /*253c0*/  IMAD.WIDE R16, R194, 0x4, R120 ;  /* 0x00000004c2107825 */ /* 0x004fca00078e0278 */
[----:B------:R4:W-:Y:S01]  /*253d0*/  STL.64 [R1+0x1ff8], R16 ;  /* 0x001ff81001007387 */ /* 0x0009e20000100a00 */
[----:B-1----:R-:W-:-:S05]  /*253e0*/  IMAD.WIDE R14, R193, 0x4, R120 ;  /* 0x00000004c10e7825 */ /* 0x002fca00078e0278 */
[----:B------:R1:W-:Y:S01]  /*253f0*/  STL.64 [R1+0x1ff0], R14 ;  /* 0x001ff00e01007387 */ /* 0x0003e20000100a00 */
[----:B---3--:R-:W-:-:S04]  /*25400*/  IMAD.WIDE R12, R192, 0x4, R120 ;  /* 0x00000004c00c7825 */ /* 0x008fc800078e0278 */
[--C-:B----4-:R-:W-:Y:S01]  /*25410*/  IMAD.WIDE R16, R187, 0x4, R120.reuse ;  /* 0x00000004bb107825 */ /* 0x110fe200078e0278 */
[----:B------:R2:W-:Y:S03]  /*25420*/  STL.64 [R1+0x1fe8], R12 ;  /* 0x001fe80c01007387 */ /* 0x0005e60000100a00 */
[--C-:B-1----:R-:W-:Y:S01]  /*25430*/  IMAD.WIDE R14, R182, 0x4, R120.reuse ;  /* 0x00000004b60e7825 */ /* 0x102fe200078e0278 */
        /* <DEDUP_REMOVED lines=60> */
[----:B------:R-:W-:Y:S04]  /*25800*/  STL.64 [R1+0x1ee8], R16 ;  /* 0x001ee81001007387 */ /* 0x000fe80000100a00 */
[----:B------:R-:W2:Y:S01]  /*25810*/  LDL R189, [R1+0x1e60] ;  /* 0x001e600001bd7983 */ /* 0x000ea20000100800 */
[----:B-1----:R-:W-:-:S03]  /*25820*/  IMAD.WIDE R12, R209, 0x4, R120 ;  /* 0x00000004d10c7825 */ /* 0x002fc600078e0278 */
[----:B------:R-:W-:Y:S04]  /*25830*/  STL.64 [R1+0x1ee0], R14 ;  /* 0x001ee00e01007387 */ /* 0x000fe80000100a00 */
[----:B------:R-:W3:Y:S04]  /*25840*/  LDL R185, [R1+0x2050] ;  /* 0x0020500001b97983 */ /* 0x000ee80000100800 */
[----:B------:R1:W-:Y:S04]  /*25850*/  STL.64 [R1+0x1ed8], R12 ;  /* 0x001ed80c01007387 */ /* 0x0003e80000100a00 */
[----:B------:R-:W4:Y:S04]  /*25860*/  LDL R165, [R1+0x2060] ;  /* 0x0020600001a57983 */ /* 0x000f280000100800 */
[----:B------:R-:W4:Y:S04]  /*25870*/  LDL R179, [R1+0x2c4] ;  /* 0x0002c40001b37983 */ /* 0x000f280000100800 */
[----:B------:R-:W4:Y:S04]  /*25880*/  LDL R178, [R1+0x2bc] ;  /* 0x0002bc0001b27983 */ /* 0x000f280000100800 */
[----:B------:R-:W4:Y:S04]  /*25890*/  LDL R157, [R1+0x2b8] ;  /* 0x0002b800019d7983 */ /* 0x000f280000100800 */
[----:B------:R-:W4:Y:S04]  /*258a0*/  LDL.LU R217, [R1+0x2ac] ;  /* 0x0002ac0001d97983 */ /* 0x000f280000300800 */
[----:B------:R-:W4:Y:S04]  /*258b0*/  LDL.LU R205, [R1+0x268] ;  /* 0x0002680001cd7983 */ /* 0x000f280000300800 */
[----:B------:R-:W4:Y:S01]  /*258c0*/  LDL.LU R204, [R1+0x258] ;  /* 0x0002580001cc7983 */ /* 0x000f220000300800 */
[----:B-1----:R-:W-:-:S03]  /*258d0*/  IMAD.WIDE R12, R145, 0x4, R120 ;  /* 0x00000004910c7825 */ /* 0x002fc600078e0278 */
[----:B------:R-:W4:Y:S01]  /*258e0*/  LDL.LU R166, [R1+0x240] ;  /* 0x0002400001a67983 */ /* 0x000f220000300800 */
[----:B------:R-:W-:-:S03]  /*258f0*/  IMAD.WIDE R16, R163, 0x4, R120 ;  /* 0x00000004a3107825 */ /* 0x000fc600078e0278 */
[----:B------:R-:W4:Y:S04]  /*25900*/  LDL.LU R69, [R1+0x234] ;  /* 0x0002340001457983 */ /* 0x000f280000300800 */
[----:B------:R-:W4:Y:S01]  /*25910*/  LDL.LU R211, [R1+0x228] ;  /* 0x0002280001d37983 */ /* 0x000f220000300800 */
[----:B------:R-:W-:-:S03]  /*25920*/  IMAD.WIDE R14, R177, 0x4, R120 ;  /* 0x00000004b10e7825 */ /* 0x000fc600078e0278 */
[----:B------:R-:W4:Y:S04]  /*25930*/  LDL.LU R210, [R1+0x218] ;  /* 0x0002180001d27983 */ /* 0x000f280000300800 */
[----:B------:R-:W4:Y:S04]  /*25940*/  LDL.LU R207, [R1+0x214] ;  /* 0x0002140001cf7983 */ /* 0x000f280000300800 */
[----:B------:R-:W4:Y:S04]  /*25950*/  LDL.LU R206, [R1+0x20c] ;  /* 0x00020c0001ce7983 */ /* 0x000f280000300800 */
[----:B------:R-:W4:Y:S04]  /*25960*/  LDL.LU R213, [R1+0x208] ;  /* 0x0002080001d57983 */ /* 0x000f280000300800 */
[----:B------:R-:W4:Y:S04]  /*25970*/  LDL.LU R201, [R1+0x200] ;  /* 0x0002000001c97983 */ /* 0x000f280000300800 */
        /* <DEDUP_REMOVED lines=19> */
[----:B------:R-:W-:Y:S04]  /*25ab0*/  STL.64 [R1+0x1e80], R16 ;  /* 0x001e801001007387 */ /* 0x000fe80000100a00 */
[----:B------:R1:W-:Y:S02]  /*25ac0*/  STL [R1+0x5d48], R245 ;  /* 0x005d48f501007387 */ /* 0x0003e40000100800 */
[----:B-1----:R-:W-:-:S02]  /*25ad0*/  IMAD.WIDE R12, R245, 0x4, R120 ;  /* 0x00000004f50c7825 */ /* 0x002fc400078e0278 */
[----:B------:R3:W-:Y:S04]  /*25ae0*/  STL.64 [R1+0x1e78], R14 ;  /* 0x001e780e01007387 */ /* 0x0007e80000100a00 */
[----:B------:R-:W4:Y:S04]  /*25af0*/  LDL.LU R245, [R1+0x2b4] ;  /* 0x0002b40001f57983 */ /* 0x000f280000300800 */
[----:B------:R4:W-:Y:S01]  /*25b00*/  STL.64 [R1+0x1e70], R12 ;  /* 0x001e700c01007387 */ /* 0x0009e20000100a00 */
[----:B--2---:R-:W-:-:S05]  /*25b10*/  IMAD.WIDE R16, R189, 0x4, R120 ;  /* 0x00000004bd107825 */ /* 0x004fca00078e0278 */
[----:B------:R1:W-:Y:S01]  /*25b20*/  STL.64 [R1+0x2058], R16 ;  /* 0x0020581001007387 */ /* 0x0003e20000100a00 */
[----:B---3--:R-:W-:-:S05]  /*25b30*/  IMAD.WIDE R14, R185, 0x4, R120 ;  /* 0x00000004b90e7825 */ /* 0x008fca00078e0278 */
[----:B------:R2:W-:Y:S01]  /*25b40*/  STL.64 [R1+0x2068], R14 ;  /* 0x0020680e01007387 */ /* 0x0005e20000100a00 */
[----:B----4-:R-:W-:-:S04]  /*25b50*/  IMAD.WIDE R12, R165, 0x4, R120 ;  /* 0x00000004a50c7825 */ /* 0x010fc800078e0278 */
[--C-:B-1----:R-:W-:Y:S01]  /*25b60*/  IMAD.WIDE R16, R179, 0x4, R120.reuse ;  /* 0x00000004b3107825 */ /* 0x102fe200078e0278 */
[----:B------:R1:W-:Y:S03]  /*25b70*/  STL.64 [R1+0x2268], R12 ;  /* 0x0022680c01007387 */ /* 0x0003e60000100a00 */
[--C-:B--2---:R-:W-:Y:S01]  /*25b80*/  IMAD.WIDE R14, R178, 0x4, R120.reuse ;  /* 0x00000004b20e7825 */ /* 0x104fe200078e0278 */
[----:B------:R-:W-:Y:S04]  /*25b90*/  STL.64 [R1+0x2270], R16 ;  /* 0x0022701001007387 */ /* 0x000fe80000100a00 */
[----:B------:R2:W-:Y:S01]  /*25ba0*/  STL.64 [R1+0x2278], R14 ;  /* 0x0022780e01007387 */ /* 0x0005e20000100a00 */
[----:B-1----:R-:W-:-:S05]  /*25bb0*/  IMAD.WIDE R12, R157, 0x4, R120 ;  /* 0x000000049d0c7825 */ /* 0x002fca00078e0278 */
[----:B------:R1:W-:Y:S01]  /*25bc0*/  STL.64 [R1+0x2280], R12 ;  /* 0x0022800c01007387 */ /* 0x0003e20000100a00 */
[----:B--2---:R-:W-:-:S04]  /*25bd0*/  IMAD.WIDE R14, R217, 0x4, R120 ;  /* 0x00000004d90e7825 */ /* 0x004fc800078e0278 */
[----:B-1----:R-:W-:-:S04]  /*25be0*/  IMAD.WIDE R12, R205, 0x4, R120 ;  /* 0x00000004cd0c7825 */ /* 0x002fc800078e0278 */
[----:B------:R-:W-:-:S05]  /*25bf0*/  IMAD.WIDE R16, R245, 0x4, R120 ;  /* 0x00000004f5107825 */ /* 0x000fca00078e0278 */
        /* <DEDUP_REMOVED lines=18> */
[----:B---3--:R-:W-:Y:S01]  /*25d20*/  IMAD.WIDE R12, R201, 0x4, R120 ;  /* 0x00000004c90c7825 */ /* 0x008fe200078e0278 */
[----:B------:R-:W1:Y:S04]  /*25d30*/  LDL.LU R200, [R1+0x1fc] ;  /* 0x0001fc0001c87983 */ /* 0x000e680000300800 */
[----:B------:R2:W-:Y:S04]  /*25d40*/  STL.64 [R1+0x22d0], R14 ;  /* 0x0022d00e01007387 */ /* 0x0005e80000100a00 */
[----:B------:R-:W2:Y:S04]  /*25d50*/  LDL.LU R199, [R1+0x1f4] ;  /* 0x0001f40001c77983 */ /* 0x000ea80000300800 */
[----:B------:R3:W-:Y:S04]  /*25d60*/  STL.64 [R1+0x22d8], R12 ;  /* 0x0022d80c01007387 */ /* 0x0007e80000100a00 */
        /* <DEDUP_REMOVED lines=29> */
[----:B------:R-:W-:-:S02]  /*25f40*/  IMAD R162, R162, UR11, RZ ;  /* 0x0000000ba2a27c24 */ /* 0x000fc4000f8e02ff */
[----:B-1----:R-:W-:-:S05]  /*25f50*/  IMAD.WIDE R16, R200, 0x4, R120 ;  /* 0x00000004c8107825 */ /* 0x002fca00078e0278 */
[----:B------:R4:W-:Y:S01]  /*25f60*/  STL.64 [R1+0x2340], R16 ;  /* 0x0023401001007387 */ /* 0x0009e20000100a00 */
[----:B--2---:R-:W-:-:S05]  /*25f70*/  IMAD.WIDE R14, R199, 0x4, R120 ;  /* 0x00000004c70e7825 */ /* 0x004fca00078e0278 */
        /* <DEDUP_REMOVED lines=66> */
[--C-:B-1----:R-:W-:Y:S01]  /*263a0*/  IMAD.WIDE R12, R156, 0x4, R120.reuse ;  /* 0x000000049c0c7825 */ /* 0x102fe200078e0278 */
[----:B--2---:R-:W2:Y:S04]  /*263b0*/  LDL.LU R16, [R1+0xc4] ;  /* 0x0000c40001107983 */ /* 0x004ea80000300800 */
[----:B------:R-:W-:Y:S04]  /*263c0*/  STL.64 [R1+0x2338], R14 ;  /* 0x0023380e01007387 */ /* 0x000fe80000100a00 */
[----:B------:R-:W3:Y:S04]  /*263d0*/  LDL.LU R17, [R1+0x2f8] ;  /* 0x0002f80001117983 */ /* 0x000ee80000300800 */
[----:B------:R1:W-:Y:S04]  /*263e0*/  STL.64 [R1+0x2330], R12 ;  /* 0x0023300c01007387 */ /* 0x0003e80000100a00 */
        /* <DEDUP_REMOVED lines=10> */
[----:B-1----:R-:W4:Y:S04]  /*26490*/  LDL.LU R12, [R1+0x88] ;  /* 0x00008800010c7983 */ /* 0x002f280000300800 */
[----:B------:R-:W4:Y:S04]  /*264a0*/  LDL.LU R13, [R1+0x94] ;  /* 0x00009400010d7983 */ /* 0x000f280000300800 */
[----:B------:R-:W4:Y:S04]  /*264b0*/  LDL.LU R146, [R1+0x20] ;  /* 0x0000200001927983 */ /* 0x000f280000300800 */
[----:B------:R-:W4:Y:S01]  /*264c0*/  LDL.LU R147, [R1+0x1c] ;  /* 0x00001c0001937983 */ /* 0x000f220000300800 */
[----:B------:R-:W-:-:S05]  /*264d0*/  IMAD.WIDE R14, R152, 0x4, R120 ;  /* 0x00000004980e7825 */ /* 0x000fca00078e0278 */
[----:B------:R1:W-:Y:S01]  /*264e0*/  STL.64 [R1+0x2328], R14 ;  /* 0x0023280e01007387 */ /* 0x0003e20000100a00 */
[----:B------:R-:W-:Y:S02]  /*264f0*/  IMAD R136, R136, UR33, RZ ;  /* 0x0000002188887c24 */ /* 0x000fe4000f8e02ff */
[----:B------:R-:W-:Y:S02]  /*26500*/  IMAD R159, R159, UR39, RZ ;  /* 0x000000279f9f7c24 */ /* 0x000fe4000f8e02ff */
[----:B-1----:R-:W-:-:S05]  /*26510*/  IMAD.WIDE R14, R151, 0x4, R120 ;  /* 0x00000004970e7825 */ /* 0x002fca00078e0278 */
[----:B------:R1:W-:Y:S01]  /*26520*/  STL.64 [R1+0x2320], R14 ;  /* 0x0023200e01007387 */ /* 0x0003e20000100a00 */
        /* <DEDUP_REMOVED lines=17> */
[----:B------:R1:W-:Y:S02]  /*26640*/  STL.64 [R1+0x22f0], R14 ;  /* 0x0022f00e01007387 */ /* 0x0003e40000100a00 */
[----:B-1----:R-:W-:-:S05]  /*26650*/  IMAD.WIDE R14, R202, 0x4, R120 ;  /* 0x00000004ca0e7825 */ /* 0x002fca00078e0278 */
[----:B------:R1:W-:Y:S02]  /*26660*/  STL.64 [R1+0x22e8], R14 ;  /* 0x0022e80e01007387 */ /* 0x0003e40000100a00 */
[----:B-1----:R-:W-:Y:S02]  /*26670*/  IMAD.WIDE R14, R132, 0x4, R120 ;  /* 0x00000004840e7825 */ /* 0x002fe400078e0278 */
[----:B------:R-:W4:Y:S04]  /*26680*/  LDL.LU R121, [R1+0x18] ;  /* 0x0000180001797983 */ /* 0x000f280000300800 */
[----:B------:R1:W-:Y:S02]  /*26690*/  STL.64 [R1+0x22e0], R14 ;  /* 0x0022e00e01007387 */ /* 0x0003e40000100a00 */
[----:B-1----:R-:W-:-:S05]  /*266a0*/  IMAD.WIDE R14, R184, 0x4, R122 ;  /* 0x00000004b80e7825 */ /* 0x002fca00078e027a */
[----:B------:R1:W-:Y:S02]  /*266b0*/  STL.64 [R1+0x4f0], R14 ;  /* 0x0004f00e01007387 */ /* 0x0003e40000100a00 */
[----:B-1----:R-:W-:-:S05]  /*266c0*/  IMAD.WIDE R14, R195, 0x4, R122 ;  /* 0x00000004c30e7825 */ /* 0x002fca00078e027a */
[----:B------:R1:W-:Y:S02]  /*266d0*/  STL.64 [R1+0x4e8], R14 ;  /* 0x0004e80e01007387 */ /* 0x0003e40000100a00 */
[----:B-1----:R-:W-:-:S05]  /*266e0*/  IMAD.WIDE R14, R188, 0x4, R122 ;  /* 0x00000004bc0e7825 */ /* 0x002fca00078e027a */
[----:B------:R1:W-:Y:S02]  /*266f0*/  STL.64 [R1+0xff0], R14 ;  /* 0x000ff00e01007387 */ /* 0x0003e40000100a00 */
[----:B-1----:R-:W-:-:S05]  /*26700*/  IMAD.WIDE R14, R220, 0x4, R122 ;  /* 0x00000004dc0e7825 */ /* 0x002fca00078e027a */
[----:B------:R2:W-:Y:S02]  /*26710*/  STL.64 [R1+0xfe8], R14 ;  /* 0x000fe80e01007387 */ /* 0x0005e40000100a00 */
[----:B--2---:R-:W-:-:S04]  /*26720*/  IMAD.WIDE R14, R16, 0x4, R122 ;  /* 0x00000004100e7825 */ /* 0x004fc800078e027a */
[--C-:B---3--:R-:W-:Y:S01]  /*26730*/  IMAD.WIDE R16, R17, 0x4, R122.reuse ;  /* 0x0000000411107825 */ /* 0x108fe200078e027a */
[----:B------:R1:W-:Y:S04]  /*26740*/  STL.64 [R1+0xfe0], R14 ;  /* 0x000fe00e01007387 */ /* 0x0003e80000100a00 */
[----:B-1----:R-:W2:Y:S04]  /*26750*/  LDL.LU.64 R14, [R1+0x5e98] ;  /* 0x005e9800010e7983 */ /* 0x002ea80000300a00 */
[----:B------:R4:W-:Y:S02]  /*26760*/  STL.64 [R1+0xfd8], R16 ;  /* 0x000fd81001007387 */ /* 0x0009e40000100a00 */
[----:B----4-:R-:W-:-:S04]  /*26770*/  IMAD.WIDE R16, R18, 0x4, R122 ;  /* 0x0000000412107825 */ /* 0x010fc800078e027a */
[--C-:B------:R-:W-:Y:S01]  /*26780*/  IMAD.WIDE R18, R19, 0x4, R122.reuse ;  /* 0x0000000413127825 */ /* 0x100fe200078e027a */
[----:B------:R1:W-:Y:S04]  /*26790*/  STL.64 [R1+0xfc8], R16 ;  /* 0x000fc81001007387 */ /* 0x0003e80000100a00 */
[----:B-1----:R-:W3:Y:S04]  /*267a0*/  LDL.LU.64 R16, [R1+0x5e90] ;  /* 0x005e900001107983 */ /* 0x002ee80000300a00 */
[----:B------:R1:W-:Y:S02]  /*267b0*/  STL.64 [R1+0xfc0], R18 ;  /* 0x000fc01201007387 */ /* 0x0003e40000100a00 */
[----:B-1----:R-:W-:-:S04]  /*267c0*/  IMAD.WIDE R18, R20, 0x4, R122 ;  /* 0x0000000414127825 */ /* 0x002fc800078e027a */
[--C-:B------:R-:W-:Y:S01]  /*267d0*/  IMAD.WIDE R20, R21, 0x4, R122.reuse ;  /* 0x0000000415147825 */ /* 0x100fe200078e027a */
[----:B------:R1:W-:Y:S04]  /*267e0*/  STL.64 [R1+0xfb8], R18 ;  /* 0x000fb81201007387 */ /* 0x0003e80000100a00 */
[----:B-1----:R-:W4:Y:S04]  /*267f0*/  LDL.LU.64 R18, [R1+0x5e88] ;  /* 0x005e880001127983 */ /* 0x002f280000300a00 */
[----:B------:R1:W-:Y:S02]  /*26800*/  STL.64 [R1+0xfb0], R20 ;  /* 0x000fb01401007387 */ /* 0x0003e40000100a00 */
[----:B-1----:R-:W-:-:S04]  /*26810*/  IMAD.WIDE R20, R22, 0x4, R122 ;  /* 0x0000000416147825 */ /* 0x002fc800078e027a */
[--C-:B------:R-:W-:Y:S01]  /*26820*/  IMAD.WIDE R22, R23, 0x4, R122.reuse ;  /* 0x0000000417167825 */ /* 0x100fe200078e027a */
[----:B------:R1:W-:Y:S04]  /*26830*/  STL.64 [R1+0xfa8], R20 ;  /* 0x000fa81401007387 */ /* 0x0003e80000100a00 */
[----:B-1----:R-:W2:Y:S04]  /*26840*/  LDL.LU.64 R20, [R1+0x5e80] ;  /* 0x005e800001147983 */ /* 0x002ea80000300a00 */
        /* <DEDUP_REMOVED lines=20> */
[----:B------:R1:W-:Y:S04]  /*26990*/  STL.64 [R1+0xec8], R146 ;  /* 0x000ec89201007387 */ /* 0x0003e80000100a00 */
[----:B-1----:R-:W2:Y:S01]  /*269a0*/  LDL.LU.64 R146, [R1+0x5e58] ;  /* 0x005e580001927983 */ /* 0x002ea20000300a00 */
[----:B------:R-:W-:-:S05]  /*269b0*/  IMAD.WIDE R120, R121, 0x4, R122 ;  /* 0x0000000479787825 */ /* 0x000fca00078e027a */
        /* <DEDUP_REMOVED lines=8> */
[--C-:B------:R-:W-:Y:S01]  /*26a40*/  IMAD.WIDE R146, R146, 0x4, R122.reuse ;  /* 0x0000000492927825 */ /* 0x100fe200078e027a */
[----:B------:R1:W-:Y:S04]  /*26a50*/  STL.64 [R1+0xe40], R120 ;  /* 0x000e407801007387 */ /* 0x0003e80000100a00 */
[----:B------:R2:W-:Y:S01]  /*26a60*/  STL.64 [R1+0xe38], R146 ;  /* 0x000e389201007387 */ /* 0x0005e20000100a00 */
[----:B-1----:R-:W-:-:S04]  /*26a70*/  IMAD.WIDE R120, R143, 0x4, R122 ;  /* 0x000000048f787825 */ /* 0x002fc800078e027a */
[--C-:B--2---:R-:W-:Y:S01]  /*26a80*/  IMAD.WIDE R146, R126, 0x4, R122.reuse ;  /* 0x000000047e927825 */ /* 0x104fe200078e027a */
        /* <DEDUP_REMOVED lines=15> */
[--C-:B--2---:R-:W-:Y:S02]  /*26b80*/  IMAD.WIDE R146, R28, 0x4, R122.reuse ;  /* 0x000000041c927825 */ /* 0x104fe400078e027a */
[----:B------:R-:W2:Y:S04]  /*26b90*/  LDL.LU R28, [R1+0x5e54] ;  /* 0x005e5400011c7983 */ /* 0x000ea80000300800 */
[----:B------:R1:W-:Y:S02]  /*26ba0*/  STL.64 [R1+0xdc8], R120 ;  /* 0x000dc87801007387 */ /* 0x0003e40000100a00 */
[--C-:B-1----:R-:W-:Y:S02]  /*26bb0*/  IMAD.WIDE R120, R31, 0x4, R122.reuse ;  /* 0x000000041f787825 */ /* 0x102fe400078e027a */
[----:B------:R-:W2:Y:S04]  /*26bc0*/  LDL.LU R31, [R1+0x5e50] ;  /* 0x005e5000011f7983 */ /* 0x000ea80000300800 */
[----:B------:R1:W-:Y:S02]  /*26bd0*/  STL.64 [R1+0x4f8], R146 ;  /* 0x0004f89201007387 */ /* 0x0003e40000100a00 */
[----:B-1----:R-:W-:-:S02]  /*26be0*/  IMAD.WIDE R146, R36, 0x4, R122 ;  /* 0x0000000424927825 */ /* 0x002fc400078e027a */
        /* <DEDUP_REMOVED lines=104> */
[--C-:B---3--:R-:W-:Y:S02]  /*27270*/  IMAD.WIDE R120, R16, 0x4, R122.reuse ;  /* 0x0000000410787825 */ /* 0x108fe400078e027a */
[----:B------:R-:W3:Y:S04]  /*27280*/  LDL.LU R16, [R1+0x5dc0] ;  /* 0x005dc00001107983 */ /* 0x000ee80000300800 */
[----:B------:R4:W-:Y:S02]  /*27290*/  STL.64 [R1+0xf78], R146 ;  /* 0x000f789201007387 */ /* 0x0009e40000100a00 */
[----:B----4-:R-:W-:-:S02]  /*272a0*/  IMAD.WIDE R146, R19, 0x4, R122 ;  /* 0x0000000413927825 */ /* 0x010fc400078e027a */
[----:B------:R-:W4:Y:S04]  /*272b0*/  LDL.LU R19, [R1+0x5dbc] ;  /* 0x005dbc0001137983 */ /* 0x000f280000300800 */
[----:B------:R1:W-:Y:S02]  /*272c0*/  STL.64 [R1+0xf70], R120 ;  /* 0x000f707801007387 */ /* 0x0003e40000100a00 */
[--C-:B-1----:R-:W-:Y:S02]  /*272d0*/  IMAD.WIDE R120, R21, 0x4, R122.reuse ;  /* 0x0000000415787825 */ /* 0x102fe400078e027a */
[----:B------:R-:W3:Y:S04]  /*272e0*/  LDL.LU R21, [R1+0x5db8] ;  /* 0x005db80001157983 */ /* 0x000ee80000300800 */
[----:B------:R1:W-:Y:S02]  /*272f0*/  STL.64 [R1+0xf68], R146 ;  /* 0x000f689201007387 */ /* 0x0003e40000100a00 */
[----:B-1----:R-:W-:-:S02]  /*27300*/  IMAD.WIDE R146, R236, 0x4, R122 ;  /* 0x00000004ec927825 */ /* 0x002fc400078e027a */
[----:B------:R-:W3:Y:S04]  /*27310*/  LDL.LU R236, [R1+0x5db4] ;  /* 0x005db40001ec7983 */ /* 0x000ee80000300800 */
        /* <DEDUP_REMOVED lines=26> */
[----:B------:R-:W4:Y:S04]  /*274c0*/  LDL.LU R78, [R1+0x5d90] ;  /* 0x005d9000014e7983 */ /* 0x000f280000300800 */
[----:B------:R2:W-:Y:S02]  /*274d0*/  STL.64 [R1+0xf10], R146 ;  /* 0x000f109201007387 */ /* 0x0005e40000100a00 */
[----:B--2---:R-:W-:-:S02]  /*274e0*/  IMAD.WIDE R146, R208, 0x4, R122 ;  /* 0x00000004d0927825 */ /* 0x004fc400078e027a */
[----:B------:R-:W2:Y:S04]  /*274f0*/  LDL.LU R208, [R1+0x5d8c] ;  /* 0x005d8c0001d07983 */ /* 0x000ea80000300800 */
[----:B------:R1:W-:Y:S02]  /*27500*/  STL.64 [R1+0xee8], R120 ;  /* 0x000ee87801007387 */ /* 0x0003e40000100a00 */
[--C-:B-1----:R-:W-:Y:S02]  /*27510*/  IMAD.WIDE R120, R79, 0x4, R122.reuse ;  /* 0x000000044f787825 */ /* 0x102fe400078e027a */
[----:B------:R-:W2:Y:S04]  /*27520*/  LDL.LU R79, [R1+0x5d88] ;  /* 0x005d8800014f7983 */ /* 0x000ea80000300800 */
[----:B------:R1:W-:Y:S02]  /*27530*/  STL.64 [R1+0xeb8], R146 ;  /* 0x000eb89201007387 */ /* 0x0003e40000100a00 */
[----:B-1----:R-:W-:-:S02]  /*27540*/  IMAD.WIDE R146, R82, 0x4, R122 ;  /* 0x0000000452927825 */ /* 0x002fc400078e027a */
[----:B------:R-:W4:Y:S04]  /*27550*/  LDL.LU R82, [R1+0x5d84] ;  /* 0x005d840001527983 */ /* 0x000f280000300800 */
[----:B------:R1:W-:Y:S02]  /*27560*/  STL.64 [R1+0xeb0], R120 ;  /* 0x000eb07801007387 */ /* 0x0003e40000100a00 */
[--C-:B-1----:R-:W-:Y:S02]  /*27570*/  IMAD.WIDE R120, R83, 0x4, R122.reuse ;  /* 0x0000000453787825 */ /* 0x102fe400078e027a */
[----:B------:R-:W4:Y:S04]  /*27580*/  LDL.LU R83, [R1+0x5d80] ;  /* 0x005d800001537983 */ /* 0x000f280000300800 */
        /* <DEDUP_REMOVED lines=9> */
[----:B------:R1:W-:Y:S04]  /*27620*/  STL.64 [R1+0xe88], R120 ;  /* 0x000e887801007387 */ /* 0x0003e80000100a00 */
[----:B------:R-:W4:Y:S04]  /*27630*/  LDL.LU R188, [R1+0x10] ;  /* 0x0000100001bc7983 */ /* 0x000f280000300800 */
[----:B------:R1:W-:Y:S02]  /*27640*/  STL.64 [R1+0xe80], R146 ;  /* 0x000e809201007387 */ /* 0x0003e40000100a00 */
[----:B-1----:R-:W-:-:S02]  /*27650*/  IMAD.WIDE R120, R160, 0x4, R122 ;  /* 0x00000004a0787825 */ /* 0x002fc400078e027a */
[----:B------:R-:W4:Y:S04]  /*27660*/  LDL.LU R160, [R1+0x5d70] ;  /* 0x005d700001a07983 */ /* 0x000f280000300800 */
[----:B------:R-:W4:Y:S01]  /*27670*/  LDL.LU R195, [R1+0x2c] ;  /* 0x00002c0001c37983 */ /* 0x000f220000300800 */
[----:B------:R-:W-:-:S03]  /*27680*/  IMAD.WIDE R146, R173, 0x4, R122 ;  /* 0x00000004ad927825 */ /* 0x000fc600078e027a */
[----:B------:R-:W4:Y:S04]  /*27690*/  LDL.LU R184, [R1+0x34] ;  /* 0x0000340001b87983 */ /* 0x000f280000300800 */
[----:B------:R1:W-:Y:S04]  /*276a0*/  STL.64 [R1+0xe78], R120 ;  /* 0x000e787801007387 */ /* 0x0003e80000100a00 */
[----:B-1----:R-:W4:Y:S04]  /*276b0*/  LDL.LU R120, [R1+0x98] ;  /* 0x0000980001787983 */ /* 0x002f280000300800 */
[----:B------:R-:W4:Y:S04]  /*276c0*/  LDL.LU R121, [R1+0xac] ;  /* 0x0000ac0001797983 */ /* 0x000f280000300800 */
        /* <DEDUP_REMOVED lines=17> */
[--C-:B---3--:R-:W-:Y:S02]  /*277e0*/  IMAD.WIDE R146, R236, 0x4, R122.reuse ;  /* 0x00000004ec927825 */ /* 0x108fe400078e027a */
        /* <DEDUP_REMOVED lines=8> */
[----:B--2---:R-:W-:-:S05]  /*27870*/  IMAD.WIDE R146, R208, 0x4, R122 ;  /* 0x00000004d0927825 */ /* 0x004fca00078e027a */
[----:B------:R4:W-:Y:S02]  /*27880*/  STL.64 [R1+0xdc0], R146 ;  /* 0x000dc09201007387 */ /* 0x0009e40000100a00 */
[----:B----4-:R-:W-:-:S05]  /*27890*/  IMAD.WIDE R146, R6, 0x4, R122 ;  /* 0x0000000406927825 */ /* 0x010fca00078e027a */
[----:B------:R1:W-:Y:S02]  /*278a0*/  STL.64 [R1+0x450], R146 ;  /* 0x0004509201007387 */ /* 0x0003e40000100a00 */
[----:B-1----:R-:W-:-:S05]  /*278b0*/  IMAD.WIDE R146, R160, 0x4, R122 ;  /* 0x00000004a0927825 */ /* 0x002fca00078e027a */
[----:B------:R1:W-:Y:S02]  /*278c0*/  STL.64 [R1+0xda8], R146 ;  /* 0x000da89201007387 */ /* 0x0003e40000100a00 */
[----:B-1----:R-:W-:-:S05]  /*278d0*/  IMAD.WIDE R146, R154, 0x4, R122 ;  /* 0x000000049a927825 */ /* 0x002fca00078e027a */
[----:B------:R1:W-:Y:S02]  /*278e0*/  STL.64 [R1+0xd98], R146 ;  /* 0x000d989201007387 */ /* 0x0003e40000100a00 */
[----:B-1----:R-:W-:-:S04]  /*278f0*/  IMAD.WIDE R146, R142, 0x4, R122 ;  /* 0x000000048e927825 */ /* 0x002fc800078e027a */
[--C-:B------:R-:W-:Y:S01]  /*27900*/  IMAD.WIDE R142, R173, 0x4, R122.reuse ;  /* 0x00000004ad8e7825 */ /* 0x100fe200078e027a */
[----:B------:R1:W-:Y:S04]  /*27910*/  STL.64 [R1+0xd80], R146 ;  /* 0x000d809201007387 */ /* 0x0003e80000100a00 */
[----:B------:R2:W-:Y:S01]  /*27920*/  STL.64 [R1+0xd70], R142 ;  /* 0x000d708e01007387 */ /* 0x0005e20000100a00 */
[----:B-1----:R-:W-:-:S05]  /*27930*/  IMAD.WIDE R146, R175, 0x4, R122 ;  /* 0x00000004af927825 */ /* 0x002fca00078e027a */
[----:B------:R1:W-:Y:S01]  /*27940*/  STL.64 [R1+0xd60], R146 ;  /* 0x000d609201007387 */ /* 0x0003e20000100a00 */
[----:B--2---:R-:W-:-:S05]  /*27950*/  IMAD.WIDE R142, R176, 0x4, R122 ;  /* 0x00000004b08e7825 */ /* 0x004fca00078e027a */
[----:B------:R2:W-:Y:S01]  /*27960*/  STL.64 [R1+0xd50], R142 ;  /* 0x000d508e01007387 */ /* 0x0005e20000100a00 */
[----:B-1----:R-:W-:-:S04]  /*27970*/  IMAD.WIDE R146, R180, 0x4, R122 ;  /* 0x00000004b4927825 */ /* 0x002fc800078e027a */
[--C-:B--2---:R-:W-:Y:S01]  /*27980*/  IMAD.WIDE R142, R83, 0x4, R122.reuse ;  /* 0x00000004538e7825 */ /* 0x104fe200078e027a */
[----:B------:R1:W-:Y:S04]  /*27990*/  STL.64 [R1+0xc90], R146 ;  /* 0x000c909201007387 */ /* 0x0003e80000100a00 */
[----:B------:R2:W-:Y:S01]  /*279a0*/  STL.64 [R1+0xc60], R142 ;  /* 0x000c608e01007387 */ /* 0x0005e20000100a00 */
[----:B-1----:R-:W-:-:S04]  /*279b0*/  IMAD.WIDE R146, R82, 0x4, R122 ;  /* 0x0000000452927825 */ /* 0x002fc800078e027a */
[--C-:B------:R-:W-:Y:S01]  /*279c0*/  IMAD.WIDE R82, R181, 0x4, R122.reuse ;  /* 0x00000004b5527825 */ /* 0x100fe200078e027a */
[----:B------:R3:W-:Y:S04]  /*279d0*/  STL.64 [R1+0xc38], R146 ;  /* 0x000c389201007387 */ /* 0x0007e80000100a00 */
[----:B------:R1:W-:Y:S01]  /*279e0*/  STL.64 [R1+0xc10], R82 ;  /* 0x000c105201007387 */ /* 0x0003e20000100a00 */
[----:B--2---:R-:W-:-:S05]  /*279f0*/  IMAD.WIDE R142, R186, 0x4, R122 ;  /* 0x00000004ba8e7825 */ /* 0x004fca00078e027a */
[----:B------:R-:W-:Y:S01]  /*27a00*/  STL.64 [R1+0xbe8], R142 ;  /* 0x000be88e01007387 */ /* 0x000fe20000100a00 */
[----:B---3--:R-:W-:-:S05]  /*27a10*/  IMAD.WIDE R146, R236, 0x4, R122 ;  /* 0x00000004ec927825 */ /* 0x008fca00078e027a */
[----:B------:R2:W-:Y:S01]  /*27a20*/  STL.64 [R1+0xbc0], R146 ;  /* 0x000bc09201007387 */ /* 0x0005e20000100a00 */
[----:B-1----:R-:W-:-:S04]  /*27a30*/  IMAD.WIDE R82, R248, 0x4, R122 ;  /* 0x00000004f8527825 */ /* 0x002fc800078e027a */
[--C-:B--2---:R-:W-:Y:S01]  /*27a40*/  IMAD.WIDE R146, R188, 0x4, R122.reuse ;  /* 0x00000004bc927825 */ /* 0x104fe200078e027a */
[----:B------:R1:W-:Y:S03]  /*27a50*/  STL.64 [R1+0xba0], R82 ;  /* 0x000ba05201007387 */ /* 0x0003e60000100a00 */
[----:B------:R-:W-:-:S04]  /*27a60*/  IMAD.WIDE R142, R252, 0x4, R122 ;  /* 0x00000004fc8e7825 */ /* 0x000fc800078e027a */
[--C-:B-1----:R-:W-:Y:S01]  /*27a70*/  IMAD.WIDE R82, R79, 0x4, R122.reuse ;  /* 0x000000044f527825 */ /* 0x102fe200078e027a */
[----:B------:R1:W-:Y:S04]  /*27a80*/  STL.64 [R1+0xb88], R142 ;  /* 0x000b888e01007387 */ /* 0x0003e80000100a00 */
[----:B------:R2:W-:Y:S04]  /*27a90*/  STL.64 [R1+0xb70], R146 ;  /* 0x000b709201007387 */ /* 0x0005e80000100a00 */
[----:B------:R3:W-:Y:S01]  /*27aa0*/  STL.64 [R1+0xb58], R82 ;  /* 0x000b585201007387 */ /* 0x0007e20000100a00 */
[----:B-1----:R-:W-:-:S04]  /*27ab0*/  IMAD.WIDE R142, R195, 0x4, R122 ;  /* 0x00000004c38e7825 */ /* 0x002fc800078e027a */
[--C-:B--2---:R-:W-:Y:S01]  /*27ac0*/  IMAD.WIDE R146, R184, 0x4, R122.reuse ;  /* 0x00000004b8927825 */ /* 0x104fe200078e027a */
[----:B------:R1:W-:Y:S03]  /*27ad0*/  STL.64 [R1+0xb38], R142 ;  /* 0x000b388e01007387 */ /* 0x0003e60000100a00 */
[--C-:B---3--:R-:W-:Y:S01]  /*27ae0*/  IMAD.WIDE R82, R120, 0x4, R122.reuse ;  /* 0x0000000478527825 */ /* 0x108fe200078e027a */
[----:B------:R-:W-:Y:S04]  /*27af0*/  STL.64 [R1+0xb10], R146 ;  /* 0x000b109201007387 */ /* 0x000fe80000100a00 */
[----:B------:R2:W-:Y:S01]  /*27b00*/  STL.64 [R1+0xae0], R82 ;  /* 0x000ae05201007387 */ /* 0x0005e20000100a00 */
[----:B-1----:R-:W-:-:S04]  /*27b10*/  IMAD.WIDE R142, R121, 0x4, R122 ;  /* 0x00000004798e7825 */ /* 0x002fc800078e027a */
[--C-:B------:R-:W-:Y:S01]  /*27b20*/  IMAD.WIDE R120, R78, 0x4, R122.reuse ;  /* 0x000000044e787825 */ /* 0x100fe200078e027a */
[----:B------:R-:W-:Y:S03]  /*27b30*/  STL.64 [R1+0xab0], R142 ;  /* 0x000ab08e01007387 */ /* 0x000fe60000100a00 */
        /* <DEDUP_REMOVED lines=15> */
[----:B------:R-:W2:Y:S04]  /*27c30*/  LDL.LU R91, [R1+0x144] ;  /* 0x00014400015b7983 */ /* 0x000ea80000300800 */
[----:B------:R-:W-:Y:S04]  /*27c40*/  STL.64 [R1+0x9e8], R82 ;  /* 0x0009e85201007387 */ /* 0x000fe80000100a00 */
[----:B------:R-:W3:Y:S04]  /*27c50*/  LDL.LU R116, [R1+0x14c] ;  /* 0x00014c0001747983 */ /* 0x000ee80000300800 */
[----:B------:R1:W-:Y:S04]  /*27c60*/  STL.64 [R1+0x9e0], R78 ;  /* 0x0009e04e01007387 */ /* 0x0003e80000100a00 */
[----:B------:R-:W4:Y:S04]  /*27c70*/  LDL.LU R92, [R1+0x154] ;  /* 0x00015400015c7983 */ /* 0x000f280000300800 */
[----:B------:R-:W4:Y:S04]  /*27c80*/  LDL.LU R110, [R1+0x15c] ;  /* 0x00015c00016e7983 */ /* 0x000f280000300800 */
[----:B------:R-:W4:Y:S01]  /*27c90*/  LDL.LU R118, [R1+0x164] ;  /* 0x0001640001767983 */ /* 0x000f220000300800 */
[----:B-1----:R-:W-:-:S03]  /*27ca0*/  IMAD.WIDE R78, R16, 0x4, R122 ;  /* 0x00000004104e7825 */ /* 0x002fc600078e027a */
[----:B------:R-:W4:Y:S04]  /*27cb0*/  LDL.LU R218, [R1+0x16c] ;  /* 0x00016c0001da7983 */ /* 0x000f280000300800 */
[----:B------:R-:W4:Y:S04]  /*27cc0*/  LDL.LU R126, [R1+0x170] ;  /* 0x00017000017e7983 */ /* 0x000f280000300800 */
[----:B------:R-:W4:Y:S04]  /*27cd0*/  LDL.LU R143, [R1+0x174] ;  /* 0x00017400018f7983 */ /* 0x000f280000300800 */
[----:B------:R1:W-:Y:S04]  /*27ce0*/  STL.64 [R1+0x9d0], R78 ;  /* 0x0009d04e01007387 */ /* 0x0003e80000100a00 */
[----:B------:R-:W4:Y:S04]  /*27cf0*/  LDL.LU R146, [R1+0x3ec] ;  /* 0x0003ec0001927983 */ /* 0x000f280000300800 */
[----:B------:R-:W4:Y:S04]  /*27d00*/  LDL.LU R147, [R1+0x3f0] ;  /* 0x0003f00001937983 */ /* 0x000f280000300800 */
[----:B------:R-:W4:Y:S01]  /*27d10*/  LDL.LU R148, [R1+0x3f4] ;  /* 0x0003f40001947983 */ /* 0x000f220000300800 */
[----:B-1----:R-:W-:-:S03]  /*27d20*/  IMAD.WIDE R78, R15, 0x4, R122 ;  /* 0x000000040f4e7825 */ /* 0x002fc600078e027a */
[----:B------:R-:W4:Y:S01]  /*27d30*/  LDL.LU R150, [R1+0x3f8] ;  /* 0x0003f80001967983 */ /* 0x000f220000300800 */
[----:B------:R-:W-:-:S03]  /*27d40*/  IMAD.WIDE R14, R14, 0x4, R122 ;  /* 0x000000040e0e7825 */ /* 0x000fc600078e027a */
[----:B------:R-:W4:Y:S04]  /*27d50*/  LDL.LU R250, [R1+0x3fc] ;  /* 0x0003fc0001fa7983 */ /* 0x000f280000300800 */
[----:B------:R1:W-:Y:S04]  /*27d60*/  STL.64 [R1+0x9c0], R78 ;  /* 0x0009c04e01007387 */ /* 0x0003e80000100a00 */
[----:B------:R-:W4:Y:S04]  /*27d70*/  LDL.LU R220, [R1+0x400] ;  /* 0x0004000001dc7983 */ /* 0x000f280000300800 */
[----:B------:R1:W-:Y:S04]  /*27d80*/  STL.64 [R1+0x9b8], R14 ;  /* 0x0009b80e01007387 */ /* 0x0003e80000100a00 */
[----:B------:R-:W4:Y:S01]  /*27d90*/  LDL.LU R188, [R1+0x404] ;  /* 0x0004040001bc7983 */ /* 0x000f220000300800 */
[----:B-1----:R-:W-:-:S03]  /*27da0*/  IMAD.WIDE R78, R11, 0x4, R122 ;  /* 0x000000040b4e7825 */ /* 0x002fc600078e027a */
[----:B------:R-:W4:Y:S01]  /*27db0*/  LDL.LU R195, [R1+0x408] ;  /* 0x0004080001c37983 */ /* 0x000f220000300800 */
[----:B------:R-:W-:-:S03]  /*27dc0*/  IMAD.WIDE R14, R10, 0x4, R122 ;  /* 0x000000040a0e7825 */ /* 0x000fc600078e027a */
[----:B------:R-:W-:Y:S01]  /*27dd0*/  STL.64 [R1+0x9b0], R78 ;  /* 0x0009b04e01007387 */ /* 0x000fe20000100a00 */
[----:B------:R-:W-:-:S03]  /*27de0*/  IMAD.WIDE R10, R2, 0x4, R122 ;  /* 0x00000004020a7825 */ /* 0x000fc600078e027a */
[----:B------:R-:W4:Y:S04]  /*27df0*/  LDL.LU R184, [R1+0x40c] ;  /* 0x00040c0001b87983 */ /* 0x000f280000300800 */
[----:B------:R1:W-:Y:S04]  /*27e00*/  STL.64 [R1+0x9a8], R14 ;  /* 0x0009a80e01007387 */ /* 0x0003e80000100a00 */
[----:B------:R-:W4:Y:S04]  /*27e10*/  LDL.LU R120, [R1+0x410] ;  /* 0x0004100001787983 */ /* 0x000f280000300800 */
[----:B------:R1:W-:Y:S04]  /*27e20*/  STL.64 [R1+0x998], R10 ;  /* 0x0009980a01007387 */ /* 0x0003e80000100a00 */
[----:B------:R-:W4:Y:S01]  /*27e30*/  LDL.LU R121, [R1+0x414] ;  /* 0x0004140001797983 */ /* 0x000f220000300800 */
[----:B-1----:R-:W-:-:S04]  /*27e40*/  IMAD.WIDE R14, R4, 0x4, R122 ;  /* 0x00000004040e7825 */ /* 0x002fc800078e027a */
[----:B------:R-:W-:-:S04]  /*27e50*/  IMAD.WIDE R4, R5, 0x4, R122 ;  /* 0x0000000405047825 */ /* 0x000fc800078e027a */
[----:B------:R-:W-:-:S05]  /*27e60*/  IMAD.WIDE R10, R0, 0x4, R122 ;  /* 0x00000004000a7825 */ /* 0x000fca00078e027a */
[----:B------:R1:W-:Y:S04]  /*27e70*/  STL.64 [R1+0x988], R10 ;  /* 0x0009880a01007387 */ /* 0x0003e80000100a00 */
[----:B------:R-:W-:Y:S04]  /*27e80*/  STL.64 [R1+0x978], R14 ;  /* 0x0009780e01007387 */ /* 0x000fe80000100a00 */
[----:B------:R1:W-:Y:S02]  /*27e90*/  STL.64 [R1+0x968], R4 ;  /* 0x0009680401007387 */ /* 0x0003e40000100a00 */
[----:B-1----:R-:W-:-:S04]  /*27ea0*/  IMAD.WIDE R10, R7, 0x4, R122 ;  /* 0x00000004070a7825 */ /* 0x002fc800078e027a */
[--C-:B------:R-:W-:Y:S01]  /*27eb0*/  IMAD.WIDE R6, R8, 0x4, R122.reuse ;  /* 0x0000000408067825 */ /* 0x100fe200078e027a */
[----:B------:R-:W-:Y:S03]  /*27ec0*/  STL.64 [R1+0x960], R10 ;  /* 0x0009600a01007387 */ /* 0x000fe60000100a00 */
[--C-:B------:R-:W-:Y:S01]  /*27ed0*/  IMAD.WIDE R4, R9, 0x4, R122.reuse ;  /* 0x0000000409047825 */ /* 0x100fe200078e027a */
[----:B------:R3:W-:Y:S04]  /*27ee0*/  STL.64 [R1+0x958], R6 ;  /* 0x0009580601007387 */ /* 0x0007e80000100a00 */
        /* <DEDUP_REMOVED lines=58> */
[----:B------:R-:W3:Y:S01]  /*28290*/  LDL.LU R208, [R1+0xcc] ;  /* 0x0000cc0001d07983 */ /* 0x000ee20000300800 */
[----:B-1----:R-:W-:-:S03]  /*282a0*/  IMAD.WIDE R4, R31, 0x4, R122 ;  /* 0x000000041f047825 */ /* 0x002fc600078e027a */
[----:B------:R1:W-:Y:S01]  /*282b0*/  STL.64 [R1+0x850], R6 ;  /* 0x0008500601007387 */ /* 0x0003e20000100a00 */
[----:B--2---:R-:W-:-:S03]  /*282c0*/  IMAD.WIDE R8, R28, 0x4, R122 ;  /* 0x000000041c087825 */ /* 0x004fc600078e027a */
[----:B------:R2:W-:Y:S04]  /*282d0*/  STL.64 [R1+0x840], R4 ;  /* 0x0008400401007387 */ /* 0x0005e80000100a00 */
[----:B------:R-:W-:Y:S01]  /*282e0*/  STL.64 [R1+0x830], R8 ;  /* 0x0008300801007387 */ /* 0x000fe20000100a00 */
[----:B-1----:R-:W-:-:S03]  /*282f0*/  IMAD.WIDE R6, R27, 0x4, R122 ;  /* 0x000000041b067825 */ /* 0x002fc600078e027a */
[----:B------:R-:W4:Y:S01]  /*28300*/  LDL.LU R84, [R1+0x418] ;  /* 0x0004180001547983 */ /* 0x000f220000300800 */
[----:B--2---:R-:W-:-:S03]  /*28310*/  IMAD.WIDE R4, R25, 0x4, R122 ;  /* 0x0000000419047825 */ /* 0x004fc600078e027a */
[----:B------:R-:W-:Y:S04]  /*28320*/  STL.64 [R1+0x828], R6 ;  /* 0x0008280601007387 */ /* 0x000fe80000100a00 */
[----:B------:R-:W2:Y:S04]  /*28330*/  LDL.LU R91, [R1+0x41c] ;  /* 0x00041c00015b7983 */ /* 0x000ea80000300800 */
[----:B------:R1:W-:Y:S04]  /*28340*/  STL.64 [R1+0x820], R4 ;  /* 0x0008200401007387 */ /* 0x0003e80000100a00 */
[----:B------:R-:W2:Y:S04]  /*28350*/  LDL.LU R116, [R1+0x420] ;  /* 0x0004200001747983 */ /* 0x000ea80000300800 */
[----:B------:R-:W2:Y:S01]  /*28360*/  LDL.LU R92, [R1+0x424] ;  /* 0x00042400015c7983 */ /* 0x000ea20000300800 */
[----:B-1----:R-:W-:-:S03]  /*28370*/  IMAD.WIDE R4, R20, 0x4, R122 ;  /* 0x0000000414047825 */ /* 0x002fc600078e027a */
[----:B------:R-:W2:Y:S04]  /*28380*/  LDL.LU R110, [R1+0x428] ;  /* 0x00042800016e7983 */ /* 0x000ea80000300800 */
        /* <DEDUP_REMOVED lines=22> */
[----:B------:R-:W-:-:S04]  /*284f0*/  IMAD.WIDE R8, R23, 0x4, R122 ;  /* 0x0000000417087825 */ /* 0x000fc800078e027a */
[----:B-1----:R-:W-:-:S04]  /*28500*/  IMAD.WIDE R4, R18, 0x4, R122 ;  /* 0x0000000412047825 */ /* 0x002fc800078e027a */
[--C-:B------:R-:W-:Y:S01]  /*28510*/  IMAD.WIDE R6, R24, 0x4, R122.reuse ;  /* 0x0000000418067825 */ /* 0x100fe200078e027a */
[----:B------:R-:W-:Y:S04]  /*28520*/  STL.64 [R1+0x7e0], R4 ;  /* 0x0007e00401007387 */ /* 0x000fe80000100a00 */
[----:B------:R1:W-:Y:S04]  /*28530*/  STL.64 [R1+0x7d8], R8 ;  /* 0x0007d80801007387 */ /* 0x0003e80000100a00 */
[----:B------:R1:W-:Y:S02]  /*28540*/  STL.64 [R1+0x7c8], R6 ;  /* 0x0007c80601007387 */ /* 0x0003e40000100a00 */
[----:B-1----:R-:W-:-:S04]  /*28550*/  IMAD.WIDE R8, R247, 0x4, R122 ;  /* 0x00000004f7087825 */ /* 0x002fc800078e027a */
[----:B------:R-:W-:-:S04]  /*28560*/  IMAD.WIDE R6, R158, 0x4, R122 ;  /* 0x000000049e067825 */ /* 0x000fc800078e027a */
[----:B------:R-:W-:-:S04]  /*28570*/  IMAD.WIDE R2, R3, 0x4, R122 ;  /* 0x0000000403027825 */ /* 0x000fc800078e027a */
[----:B---3--:R-:W-:-:S05]  /*28580*/  IMAD.WIDE R4, R208, 0x4, R122 ;  /* 0x00000004d0047825 */ /* 0x008fca00078e027a */
[----:B------:R1:W-:Y:S04]  /*28590*/  STL.64 [R1+0xd88], R4 ;  /* 0x000d880401007387 */ /* 0x0003e80000100a00 */
[----:B------:R4:W-:Y:S04]  /*285a0*/  STL.64 [R1+0xc80], R8 ;  /* 0x000c800801007387 */ /* 0x0009e80000100a00 */
[----:B------:R2:W-:Y:S01]  /*285b0*/  STL.64 [R1+0xbb8], R6 ;  /* 0x000bb80601007387 */ /* 0x0005e20000100a00 */
[----:B-1----:R-:W-:-:S04]  /*285c0*/  IMAD.WIDE R4, R155, 0x4, R122 ;  /* 0x000000049b047825 */ /* 0x002fc800078e027a */
[--C-:B----4-:R-:W-:Y:S01]  /*285d0*/  IMAD.WIDE R8, R84, 0x4, R122.reuse ;  /* 0x0000000454087825 */ /* 0x110fe200078e027a */
        /* <DEDUP_REMOVED lines=45> */
[----:B------:R-:W2:Y:S01]  /*288b0*/  LDL.LU R208, [R1+0x138] ;  /* 0x0001380001d07983 */ /* 0x000ea20000300800 */
[----:B-1----:R-:W-:-:S03]  /*288c0*/  IMAD.WIDE R4, R121, 0x4, R122 ;  /* 0x0000000479047825 */ /* 0x002fc600078e027a */
        /* <DEDUP_REMOVED lines=16> */
[----:B------:R-:W4:Y:S04]  /*289d0*/  LDL.LU R150, [R1+0x540] ;  /* 0x0005400001967983 */ /* 0x000f280000300800 */
[----:B------:R-:W4:Y:S04]  /*289e0*/  LDL.LU R250, [R1+0x544] ;  /* 0x0005440001fa7983 */ /* 0x000f280000300800 */
[----:B------:R1:W-:Y:S04]  /*289f0*/  STL.64 [R1+0x448], R2 ;  /* 0x0004480201007387 */ /* 0x0003e80000100a00 */
[----:B------:R-:W4:Y:S04]  /*28a00*/  LDL.LU R220, [R1+0x548] ;  /* 0x0005480001dc7983 */ /* 0x000f280000300800 */
[----:B------:R-:W4:Y:S01]  /*28a10*/  LDL.LU R188, [R1+0x54c] ;  /* 0x00054c0001bc7983 */ /* 0x000f220000300800 */
[----:B-1----:R-:W-:-:S03]  /*28a20*/  IMAD.WIDE R4, R33, 0x4, R122 ;  /* 0x0000000421047825 */ /* 0x002fc600078e027a */
[----:B------:R-:W4:Y:S01]  /*28a30*/  LDL.LU R195, [R1+0x550] ;  /* 0x0005500001c37983 */ /* 0x000f220000300800 */
[----:B------:R-:W-:-:S04]  /*28a40*/  IMAD.WIDE R2, R40, 0x4, R122 ;  /* 0x0000000428027825 */ /* 0x000fc800078e027a */
[--C-:B------:R-:W-:Y:S01]  /*28a50*/  IMAD.WIDE R6, R32, 0x4, R122.reuse ;  /* 0x0000000420067825 */ /* 0x100fe200078e027a */
[----:B------:R1:W-:Y:S04]  /*28a60*/  STL.64 [R1+0x6b0], R2 ;  /* 0x0006b00201007387 */ /* 0x0003e80000100a00 */
[----:B------:R1:W-:Y:S04]  /*28a70*/  STL.64 [R1+0x6a0], R4 ;  /* 0x0006a00401007387 */ /* 0x0003e80000100a00 */
[----:B------:R-:W-:Y:S01]  /*28a80*/  STL.64 [R1+0x698], R6 ;  /* 0x0006980601007387 */ /* 0x000fe20000100a00 */
[----:B-1----:R-:W-:-:S03]  /*28a90*/  IMAD.WIDE R2, R34, 0x4, R122 ;  /* 0x0000000422027825 */ /* 0x002fc600078e027a */
[----:B------:R-:W4:Y:S01]  /*28aa0*/  LDL.LU R184, [R1+0x554] ;  /* 0x0005540001b87983 */ /* 0x000f220000300800 */
[----:B------:R-:W-:-:S03]  /*28ab0*/  IMAD.WIDE R4, R35, 0x4, R122 ;  /* 0x0000000423047825 */ /* 0x000fc600078e027a */
[----:B------:R1:W-:Y:S04]  /*28ac0*/  STL.64 [R1+0x690], R2 ;  /* 0x0006900201007387 */ /* 0x0003e80000100a00 */
[----:B------:R1:W-:Y:S04]  /*28ad0*/  STL.64 [R1+0x680], R4 ;  /* 0x0006800401007387 */ /* 0x0003e80000100a00 */
[----:B------:R-:W4:Y:S04]  /*28ae0*/  LDL.LU R120, [R1+0x558] ;  /* 0x0005580001787983 */ /* 0x000f280000300800 */
[----:B------:R-:W4:Y:S01]  /*28af0*/  LDL.LU R121, [R1+0x55c] ;  /* 0x00055c0001797983 */ /* 0x000f220000300800 */
        /* <DEDUP_REMOVED lines=51> */
[----:B------:R-:W4:Y:S01]  /*28e30*/  LDL.LU R154, [R1+0x56c] ;  /* 0x00056c00019a7983 */ /* 0x000f220000300800 */
[----:B-1----:R-:W-:-:S03]  /*28e40*/  IMAD.WIDE R2, R184, 0x4, R122 ;  /* 0x00000004b8027825 */ /* 0x002fc600078e027a */
[----:B------:R-:W4:Y:S01]  /*28e50*/  LDL.LU R160, [R1+0x518] ;  /* 0x0005180001a07983 */ /* 0x000f220000300800 */
[----:B------:R-:W-:-:S03]  /*28e60*/  IMAD.WIDE R4, R120, 0x4, R122 ;  /* 0x0000000478047825 */ /* 0x000fc600078e027a */
[----:B------:R1:W-:Y:S04]  /*28e70*/  STL.64 [R1+0x780], R2 ;  /* 0x0007800201007387 */ /* 0x0003e80000100a00 */
[----:B------:R-:W4:Y:S04]  /*28e80*/  LDL.LU R6, [R1+0x570] ;  /* 0x0005700001067983 */ /* 0x000f280000300800 */
[----:B------:R-:W-:Y:S01]  /*28e90*/  STL.64 [R1+0x760], R4 ;  /* 0x0007600401007387 */ /* 0x000fe20000100a00 */
[----:B-1----:R-:W-:-:S03]  /*28ea0*/  IMAD.WIDE R2, R121, 0x4, R122 ;  /* 0x0000000479027825 */ /* 0x002fc600078e027a */
[----:B------:R-:W4:Y:S04]  /*28eb0*/  LDL.LU R208, [R1+0x574] ;  /* 0x0005740001d07983 */ /* 0x000f280000300800 */
        /* <DEDUP_REMOVED lines=97> */
[----:B------:R2:W-:Y:S01]  /*294d0*/  STL.64 [R1+0x8e8], R6 ;  /* 0x0008e80601007387 */ /* 0x0005e20000100a00 */
[----:B------:R-:W3:Y:S03]  /*294e0*/  S2UR UR6, SR_CgaCtaId ;  /* 0x00000000000679c3 */ /* 0x000ee60000008800 */
[----:B------:R4:W-:Y:S01]  /*294f0*/  STL.64 [R1+0x8c0], R4 ;  /* 0x0008c00401007387 */ /* 0x0009e20000100a00 */
[----:B-1----:R-:W-:Y:S01]  /*29500*/  IMAD.WIDE R2, R197, 0x4, R122 ;  /* 0x00000004c5027825 */ /* 0x002fe200078e027a */
[----:B------:R-:W-:-:S03]  /*29510*/  UISETP.GT.AND UP0, UPT, UR5, 0x7f, UPT ;  /* 0x0000007f0500788c */ /* 0x000fc6000bf04270 */
[----:B------:R-:W1:Y:S01]  /*29520*/  LDC R216, c[0x0][0x3a0] ;  /* 0x0000e800ffd87b82 */ /* 0x000e620000000800 */
[--C-:B--2---:R-:W-:Y:S01]  /*29530*/  IMAD.WIDE R6, R171, 0x4, R122.reuse ;  /* 0x00000004ab067825 */ /* 0x104fe200078e027a */
[----:B------:R2:W-:Y:S03]  /*29540*/  STL.64 [R1+0x8a0], R2 ;  /* 0x0008a00201007387 */ /* 0x0005e60000100a00 */
[--C-:B----4-:R-:W-:Y:S01]  /*29550*/  IMAD.WIDE R4, R119, 0x4, R122.reuse ;  /* 0x0000000477047825 */ /* 0x110fe200078e027a */
[----:B------:R4:W-:Y:S04]  /*29560*/  STL.64 [R1+0x880], R6 ;  /* 0x0008800601007387 */ /* 0x0009e80000100a00 */
[----:B------:R-:W3:Y:S04]  /*29570*/  LDL.LU R120, [R1+0x29c] ;  /* 0x00029c0001787983 */ /* 0x000ee80000300800 */
[----:B------:R4:W-:Y:S04]  /*29580*/  STL.64 [R1+0x848], R4 ;  /* 0x0008480401007387 */ /* 0x0009e80000100a00 */
[----:B------:R-:W3:Y:S01]  /*29590*/  LDL.LU R121, [R1+0x294] ;  /* 0x0002940001797983 */ /* 0x000ee20000300800 */
[----:B--2---:R-:W-:-:S05]  /*295a0*/  IMAD.WIDE R2, R107, 0x4, R122 ;  /* 0x000000046b027825 */ /* 0x004fca00078e027a */
[----:B------:R2:W-:Y:S01]  /*295b0*/  STL.64 [R1+0x800], R2 ;  /* 0x0008000201007387 */ /* 0x0005e20000100a00 */
[----:B----4-:R-:W-:-:S04]  /*295c0*/  IMAD.WIDE R6, R88, 0x4, R122 ;  /* 0x0000000458067825 */ /* 0x010fc800078e027a */
[----:B------:R-:W-:-:S04]  /*295d0*/  IMAD.WIDE R4, R87, 0x4, R122 ;  /* 0x0000000457047825 */ /* 0x000fc800078e027a */
[----:B--2---:R-:W-:-:S05]  /*295e0*/  IMAD.WIDE R2, R93, 0x4, R122 ;  /* 0x000000045d027825 */ /* 0x004fca00078e027a */
[----:B------:R2:W-:Y:S04]  /*295f0*/  STL.64 [R1+0x7b8], R2 ;  /* 0x0007b80201007387 */ /* 0x0005e80000100a00 */
[----:B------:R4:W-:Y:S04]  /*29600*/  STL.64 [R1+0x798], R6 ;  /* 0x0007980601007387 */ /* 0x0009e80000100a00 */
[----:B------:R1:W-:Y:S01]  /*29610*/  STL.64 [R1+0x778], R4 ;  /* 0x0007780401007387 */ /* 0x0003e20000100a00 */
[----:B--2---:R-:W-:-:S04]  /*29620*/  IMAD.WIDE R2, R86, 0x4, R122 ;  /* 0x0000000456027825 */ /* 0x004fc800078e027a */
        /* <DEDUP_REMOVED lines=8> */
[--C-:B----4-:R-:W-:Y:S01]  /*296b0*/  IMAD.WIDE R4, R73, 0x4, R122.reuse ;  /* 0x0000000449047825 */ /* 0x110fe200078e027a */
[----:B------:R2:W-:Y:S04]  /*296c0*/  STL.64 [R1+0x6f0], R6 ;  /* 0x0006f00601007387 */ /* 0x0005e80000100a00 */
[----:B------:R4:W-:Y:S01]  /*296d0*/  STL.64 [R1+0x6d8], R4 ;  /* 0x0006d80401007387 */ /* 0x0009e20000100a00 */
[----:B-1----:R-:W-:-:S04]  /*296e0*/  IMAD.WIDE R2, R72, 0x4, R122 ;  /* 0x0000000448027825 */ /* 0x002fc800078e027a */
[--C-:B--2---:R-:W-:Y:S01]  /*296f0*/  IMAD.WIDE R6, R71, 0x4, R122.reuse ;  /* 0x0000000447067825 */ /* 0x104fe200078e027a */
        /* <DEDUP_REMOVED lines=36> */
[----:B------:R1:W-:Y:S04]  /*29940*/  STL.64 [R1+0x518], R2 ;  /* 0x0005180201007387 */ /* 0x0003e80000100a00 */
[----:B------:R2:W-:Y:S04]  /*29950*/  STL.64 [R1+0x508], R6 ;  /* 0x0005080601007387 */ /* 0x0005e80000100a00 */
[----:B------:R-:W4:Y:S01]  /*29960*/  LDL.LU R82, [R1+0x290] ;  /* 0x0002900001527983 */ /* 0x000f220000300800 */
[----:B---3--:R-:W-:-:S05]  /*29970*/  IMAD.WIDE R4, R120, 0x4, R122 ;  /* 0x0000000478047825 */ /* 0x008fca00078e027a */
[----:B------:R-:W-:Y:S01]  /*29980*/  STL.64 [R1+0xd30], R4 ;  /* 0x000d300401007387 */ /* 0x000fe20000100a00 */
[----:B-1----:R-:W-:-:S03]  /*29990*/  IMAD.WIDE R2, R121, 0x4, R122 ;  /* 0x0000000479027825 */ /* 0x002fc600078e027a */
[----:B------:R-:W3:Y:S04]  /*299a0*/  LDL.LU R83, [R1+0x28c] ;  /* 0x00028c0001537983 */ /* 0x000ee80000300800 */
[----:B------:R4:W-:Y:S04]  /*299b0*/  STL.64 [R1+0xd10], R2 ;  /* 0x000d100201007387 */ /* 0x0009e80000100a00 */
[----:B------:R-:W3:Y:S04]  /*299c0*/  LDL.LU R180, [R1+0x288] ;  /* 0x0002880001b47983 */ /* 0x000ee80000300800 */
[----:B------:R-:W3:Y:S04]  /*299d0*/  LDL.LU R176, [R1+0x284] ;  /* 0x0002840001b07983 */ /* 0x000ee80000300800 */
[----:B------:R-:W3:Y:S04]  /*299e0*/  LDL.LU R175, [R1+0x280] ;  /* 0x0002800001af7983 */ /* 0x000ee80000300800 */
[----:B------:R-:W3:Y:S04]  /*299f0*/  LDL.LU R173, [R1+0x278] ;  /* 0x0002780001ad7983 */ /* 0x000ee80000300800 */
[----:B------:R-:W3:Y:S04]  /*29a00*/  LDL.LU R142, [R1+0x270] ;  /* 0x00027000018e7983 */ /* 0x000ee80000300800 */
[----:B------:R-:W3:Y:S04]  /*29a10*/  LDL.LU R154, [R1+0x250] ;  /* 0x00025000019a7983 */ /* 0x000ee80000300800 */
[----:B------:R-:W3:Y:S04]  /*29a20*/  LDL.LU R160, [R1+0x248] ;  /* 0x0002480001a07983 */ /* 0x000ee80000300800 */
[----:B--2---:R-:W2:Y:S04]  /*29a30*/  LDL.LU R6, [R1+0x1a8] ;  /* 0x0001a80001067983 */ /* 0x004ea80000300800 */
[----:B------:R-:W2:Y:S04]  /*29a40*/  LDL.LU R208, [R1+0x1a0] ;  /* 0x0001a00001d07983 */ /* 0x000ea80000300800 */
        /* <DEDUP_REMOVED lines=19> */
[----:B------:R-:W2:Y:S01]  /*29b80*/  LDL.LU R121, [R1+0x24] ;  /* 0x0000240001797983 */ /* 0x000ea20000300800 */
[----:B----4-:R-:W-:-:S05]  /*29b90*/  IMAD.WIDE R2, R82, 0x4, R122 ;  /* 0x0000000452027825 */ /* 0x010fca00078e027a */
[----:B------:R1:W-:Y:S01]  /*29ba0*/  STL.64 [R1+0xcf0], R2 ;  /* 0x000cf00201007387 */ /* 0x0003e20000100a00 */
[----:B---3--:R-:W-:-:S04]  /*29bb0*/  IMAD.WIDE R8, R83, 0x4, R122 ;  /* 0x0000000453087825 */ /* 0x008fc800078e027a */
[--C-:B------:R-:W-:Y:S01]  /*29bc0*/  IMAD.WIDE R4, R180, 0x4, R122.reuse ;  /* 0x00000004b4047825 */ /* 0x100fe200078e027a */
[----:B------:R3:W-:Y:S03]  /*29bd0*/  STL.64 [R1+0xcd8], R8 ;  /* 0x000cd80801007387 */ /* 0x0007e60000100a00 */
[--C-:B-1----:R-:W-:Y:S01]  /*29be0*/  IMAD.WIDE R2, R176, 0x4, R122.reuse ;  /* 0x00000004b0027825 */ /* 0x102fe200078e027a */
[----:B------:R1:W-:Y:S01]  /*29bf0*/  STL.64 [R1+0xcc8], R4 ;  /* 0x000cc80401007387 */ /* 0x0003e20000100a00 */
[----:B------:R-:W4:Y:S03]  /*29c00*/  LDC R176, c[0x0][0x3a0] ;  /* 0x0000e800ffb07b82 */ /* 0x000f260000000800 */
[----:B------:R3:W-:Y:S02]  /*29c10*/  STL.64 [R1+0xcb8], R2 ;  /* 0x000cb80201007387 */ /* 0x0007e40000100a00 */
[----:B---3--:R-:W-:-:S04]  /*29c20*/  IMAD.WIDE R8, R175, 0x4, R122 ;  /* 0x00000004af087825 */ /* 0x008fc800078e027a */
[--C-:B-1----:R-:W-:Y:S01]  /*29c30*/  IMAD.WIDE R4, R173, 0x4, R122.reuse ;  /* 0x00000004ad047825 */ /* 0x102fe200078e027a */
[----:B------:R1:W-:Y:S03]  /*29c40*/  STL.64 [R1+0xca8], R8 ;  /* 0x000ca80801007387 */ /* 0x0003e60000100a00 */
[--C-:B------:R-:W-:Y:S01]  /*29c50*/  IMAD.WIDE R2, R142, 0x4, R122.reuse ;  /* 0x000000048e027825 */ /* 0x100fe200078e027a */
[----:B------:R3:W-:Y:S04]  /*29c60*/  STL.64 [R1+0xc98], R4 ;  /* 0x000c980401007387 */ /* 0x0007e80000100a00 */
[----:B------:R2:W-:Y:S01]  /*29c70*/  STL.64 [R1+0xc68], R2 ;  /* 0x000c680201007387 */ /* 0x0005e20000100a00 */
[----:B-1----:R-:W-:-:S04]  /*29c80*/  IMAD.WIDE R8, R154, 0x4, R122 ;  /* 0x000000049a087825 */ /* 0x002fc800078e027a */
[--C-:B---3--:R-:W-:Y:S01]  /*29c90*/  IMAD.WIDE R4, R160, 0x4, R122.reuse ;  /* 0x00000004a0047825 */ /* 0x108fe200078e027a */
        /* <DEDUP_REMOVED lines=53> */
[----:B------:R-:W3:Y:S03]  /*29ff0*/  LDC R241, c[0x0][0x3a8] ;  /* 0x0000ea00fff17b82 */ /* 0x000ee60000000800 */
[----:B------:R4:W-:Y:S01]  /*2a000*/  STL.64 [R1+0x790], R6 ;  /* 0x0007900601007387 */ /* 0x0009e20000100a00 */
[----:B-1----:R-:W-:-:S04]  /*2a010*/  IMAD.WIDE R4, R240, 0x4, R122 ;  /* 0x00000004f0047825 */ /* 0x002fc800078e027a */
[--C-:B--2---:R-:W-:Y:S01]  /*2a020*/  IMAD.WIDE R2, R239, 0x4, R122.reuse ;  /* 0x00000004ef027825 */ /* 0x104fe200078e027a */
[----:B------:R1:W-:Y:S03]  /*2a030*/  STL.64 [R1+0x770], R4 ;  /* 0x0007700401007387 */ /* 0x0003e60000100a00 */
[--C-:B----4-:R-:W-:Y:S01]  /*2a040*/  IMAD.WIDE R6, R232, 0x4, R122.reuse ;  /* 0x00000004e8067825 */ /* 0x110fe200078e027a */
[----:B------:R2:W-:Y:S01]  /*2a050*/  STL.64 [R1+0x750], R2 ;  /* 0x0007500201007387 */ /* 0x0005e20000100a00 */
[----:B------:R-:W4:Y:S03]  /*2a060*/  LDC R232, c[0x0][0x3a0] ;  /* 0x0000e800ffe87b82 */ /* 0x000f260000000800 */
[----:B------:R2:W-:Y:S01]  /*2a070*/  STL.64 [R1+0x730], R6 ;  /* 0x0007300601007387 */ /* 0x0005e20000100a00 */
[----:B-1----:R-:W-:-:S04]  /*2a080*/  IMAD.WIDE R4, R229, 0x4, R122 ;  /* 0x00000004e5047825 */ /* 0x002fc800078e027a */
[--C-:B--2---:R-:W-:Y:S01]  /*2a090*/  IMAD.WIDE R2, R227, 0x4, R122.reuse ;  /* 0x00000004e3027825 */ /* 0x104fe200078e027a */
[----:B------:R1:W-:Y:S03]  /*2a0a0*/  STL.64 [R1+0x718], R4 ;  /* 0x0007180401007387 */ /* 0x0003e60000100a00 */
[--C-:B------:R-:W-:Y:S01]  /*2a0b0*/  IMAD.WIDE R6, R224, 0x4, R122.reuse ;  /* 0x00000004e0067825 */ /* 0x100fe200078e027a */
[----:B------:R2:W-:Y:S01]  /*2a0c0*/  STL.64 [R1+0x700], R2 ;  /* 0x0007000201007387 */ /* 0x0005e20000100a00 */
[----:B------:R-:W3:Y:S03]  /*2a0d0*/  LDC R224, c[0x0][0x3a0] ;  /* 0x0000e800ffe07b82 */ /* 0x000ee60000000800 */
        /* <DEDUP_REMOVED lines=8> */
[----:B-1----:R-:W-:-:S03]  /*2a160*/  IMAD.WIDE R4, R214, 0x4, R122 ;  /* 0x00000004d6047825 */ /* 0x002fc600078e027a */
[----:B------:R-:W3:Y:S01]  /*2a170*/  LDL.LU R118, [R1+0xd0c] ;  /* 0x000d0c0001767983 */ /* 0x000ee20000300800 */
[----:B--2---:R-:W-:-:S03]  /*2a180*/  IMAD.WIDE R2, R115, 0x4, R122 ;  /* 0x0000000473027825 */ /* 0x004fc600078e027a */
[----:B------:R1:W-:Y:S04]  /*2a190*/  STL.64 [R1+0x640], R4 ;  /* 0x0006400401007387 */ /* 0x0003e80000100a00 */
[----:B------:R-:W2:Y:S04]  /*2a1a0*/  LDL.LU R143, [R1+0xd08] ;  /* 0x000d0800018f7983 */ /* 0x000ea80000300800 */
[----:B------:R1:W-:Y:S04]  /*2a1b0*/  STL.64 [R1+0x628], R2 ;  /* 0x0006280201007387 */ /* 0x0003e80000100a00 */
[----:B------:R-:W2:Y:S04]  /*2a1c0*/  LDL.LU R146, [R1+0x2b0] ;  /* 0x0002b00001927983 */ /* 0x000ea80000300800 */
[----:B------:R-:W2:Y:S04]  /*2a1d0*/  LDL.LU R147, [R1+0x2a8] ;  /* 0x0002a80001937983 */ /* 0x000ea80000300800 */
[----:B------:R-:W2:Y:S04]  /*2a1e0*/  LDL.LU R148, [R1+0x2a4] ;  /* 0x0002a40001947983 */ /* 0x000ea80000300800 */
[----:B------:R-:W2:Y:S01]  /*2a1f0*/  LDL.LU R150, [R1+0x2a0] ;  /* 0x0002a00001967983 */ /* 0x000ea20000300800 */
[----:B----4-:R-:W-:-:S03]  /*2a200*/  IMAD.WIDE R6, R114, 0x4, R122 ;  /* 0x0000000472067825 */ /* 0x010fc600078e027a */
[----:B------:R-:W4:Y:S01]  /*2a210*/  LDL.LU R250, [R1+0x298] ;  /* 0x0002980001fa7983 */ /* 0x000f220000300800 */
[----:B-1----:R-:W-:-:S03]  /*2a220*/  IMAD.WIDE R4, R103, 0x4, R122 ;  /* 0x0000000467047825 */ /* 0x002fc600078e027a */
[----:B------:R1:W-:Y:S01]  /*2a230*/  STL.64 [R1+0x610], R6 ;  /* 0x0006100601007387 */ /* 0x0003e20000100a00 */
[----:B------:R-:W-:-:S03]  /*2a240*/  IMAD.WIDE R2, R95, 0x4, R122 ;  /* 0x000000045f027825 */ /* 0x000fc600078e027a */
[----:B------:R1:W-:Y:S04]  /*2a250*/  STL.64 [R1+0x600], R4 ;  /* 0x0006000401007387 */ /* 0x0003e80000100a00 */
[----:B------:R1:W-:Y:S02]  /*2a260*/  STL.64 [R1+0x5f0], R2 ;  /* 0x0005f00201007387 */ /* 0x0003e40000100a00 */
[----:B-1----:R-:W-:-:S04]  /*2a270*/  IMAD.WIDE R6, R90, 0x4, R122 ;  /* 0x000000045a067825 */ /* 0x002fc800078e027a */
[--C-:B------:R-:W-:Y:S01]  /*2a280*/  IMAD.WIDE R4, R94, 0x4, R122.reuse ;  /* 0x000000045e047825 */ /* 0x100fe200078e027a */
[----:B------:R-:W-:Y:S03]  /*2a290*/  STL.64 [R1+0x5e0], R6 ;  /* 0x0005e00601007387 */ /* 0x000fe60000100a00 */
[--C-:B------:R-:W-:Y:S01]  /*2a2a0*/  IMAD.WIDE R2, R97, 0x4, R122.reuse ;  /* 0x0000000461027825 */ /* 0x100fe200078e027a */
[----:B------:R-:W4:Y:S04]  /*2a2b0*/  LDL.LU R218, [R1+0x27c] ;  /* 0x00027c0001da7983 */ /* 0x000f280000300800 */
[----:B------:R1:W-:Y:S04]  /*2a2c0*/  STL.64 [R1+0x5d0], R4 ;  /* 0x0005d00401007387 */ /* 0x0003e80000100a00 */
[----:B------:R-:W4:Y:S04]  /*2a2d0*/  LDL.LU R126, [R1+0x26c] ;  /* 0x00026c00017e7983 */ /* 0x000f280000300800 */
[----:B------:R1:W-:Y:S04]  /*2a2e0*/  STL.64 [R1+0x5c0], R2 ;  /* 0x0005c00201007387 */ /* 0x0003e80000100a00 */
[----:B------:R-:W4:Y:S04]  /*2a2f0*/  LDL.LU R220, [R1+0x25c] ;  /* 0x00025c0001dc7983 */ /* 0x000f280000300800 */
[----:B------:R-:W4:Y:S04]  /*2a300*/  LDL.LU R188, [R1+0x244] ;  /* 0x0002440001bc7983 */ /* 0x000f280000300800 */
[----:B------:R-:W4:Y:S04]  /*2a310*/  LDL.LU R195, [R1+0x238] ;  /* 0x0002380001c37983 */ /* 0x000f280000300800 */
[----:B------:R-:W4:Y:S04]  /*2a320*/  LDL.LU R184, [R1+0x22c] ;  /* 0x00022c0001b87983 */ /* 0x000f280000300800 */
[----:B------:R-:W4:Y:S04]  /*2a330*/  LDL.LU R120, [R1+0x21c] ;  /* 0x00021c0001787983 */ /* 0x000f280000300800 */
[----:B------:R-:W4:Y:S01]  /*2a340*/  LDL.LU R121, [R1+0x210] ;  /* 0x0002100001797983 */ /* 0x000f220000300800 */
        /* <DEDUP_REMOVED lines=20> */
[----:B---3--:R-:W-:-:S05]  /*2a490*/  IMAD.WIDE R2, R118, 0x4, R122 ;  /* 0x0000000476027825 */ /* 0x008fca00078e027a */
[----:B------:R3:W-:Y:S01]  /*2a4a0*/  STL.64 [R1+0xd28], R2 ;  /* 0x000d280201007387 */ /* 0x0007e20000100a00 */
[----:B--2---:R-:W-:-:S05]  /*2a4b0*/  IMAD.WIDE R6, R143, 0x4, R122 ;  /* 0x000000048f067825 */ /* 0x004fca00078e027a */
[----:B------:R2:W-:Y:S01]  /*2a4c0*/  STL.64 [R1+0xd08], R6 ;  /* 0x000d080601007387 */ /* 0x0005e20000100a00 */
[----:B-1----:R-:W-:-:S04]  /*2a4d0*/  IMAD.WIDE R4, R146, 0x4, R122 ;  /* 0x0000000492047825 */ /* 0x002fc800078e027a */
[--C-:B---3--:R-:W-:Y:S01]  /*2a4e0*/  IMAD.WIDE R2, R147, 0x4, R122.reuse ;  /* 0x0000000493027825 */ /* 0x108fe200078e027a */
[----:B------:R1:W-:Y:S03]  /*2a4f0*/  STL.64 [R1+0x1ce8], R4 ;  /* 0x001ce80401007387 */ /* 0x0003e60000100a00 */
[--C-:B--2---:R-:W-:Y:S01]  /*2a500*/  IMAD.WIDE R6, R148, 0x4, R122.reuse ;  /* 0x0000000494067825 */ /* 0x104fe200078e027a */
[----:B------:R4:W-:Y:S04]  /*2a510*/  STL.64 [R1+0x1e50], R2 ;  /* 0x001e500201007387 */ /* 0x0009e80000100a00 */
[----:B------:R-:W-:Y:S01]  /*2a520*/  STL.64 [R1+0x1e48], R6 ;  /* 0x001e480601007387 */ /* 0x000fe20000100a00 */
[----:B-1----:R-:W-:-:S03]  /*2a530*/  IMAD.WIDE R4, R150, 0x4, R122 ;  /* 0x0000000496047825 */ /* 0x002fc600078e027a */
[----:B------:R-:W2:Y:S01]  /*2a540*/  LDL.LU R143, [R1+0x204] ;  /* 0x00020400018f7983 */ /* 0x000ea20000300800 */
[----:B----4-:R-:W-:-:S03]  /*2a550*/  IMAD.WIDE R2, R250, 0x4, R122 ;  /* 0x00000004fa027825 */ /* 0x010fc600078e027a */
[----:B------:R1:W-:Y:S04]  /*2a560*/  STL.64 [R1+0x1e40], R4 ;  /* 0x001e400401007387 */ /* 0x0003e80000100a00 */
[----:B------:R-:W3:Y:S04]  /*2a570*/  LDL.LU R146, [R1+0x1f8] ;  /* 0x0001f80001927983 */ /* 0x000ee80000300800 */
[----:B------:R4:W-:Y:S04]  /*2a580*/  STL.64 [R1+0x1e38], R2 ;  /* 0x001e380201007387 */ /* 0x0009e80000100a00 */
[----:B------:R-:W3:Y:S04]  /*2a590*/  LDL.LU R147, [R1+0x1e0] ;  /* 0x0001e00001937983 */ /* 0x000ee80000300800 */
[----:B------:R-:W3:Y:S04]  /*2a5a0*/  LDL.LU R148, [R1+0x1d0] ;  /* 0x0001d00001947983 */ /* 0x000ee80000300800 */
[----:B------:R-:W3:Y:S01]  /*2a5b0*/  LDL.LU R150, [R1+0x1c4] ;  /* 0x0001c40001967983 */ /* 0x000ee20000300800 */
[----:B-1----:R-:W-:-:S03]  /*2a5c0*/  IMAD.WIDE R4, R218, 0x4, R122 ;  /* 0x00000004da047825 */ /* 0x002fc600078e027a */
[----:B------:R-:W3:Y:S01]  /*2a5d0*/  LDL.LU R250, [R1+0x1c0] ;  /* 0x0001c00001fa7983 */ /* 0x000ee20000300800 */
[----:B----4-:R-:W-:-:S03]  /*2a5e0*/  IMAD.WIDE R2, R126, 0x4, R122 ;  /* 0x000000047e027825 */ /* 0x010fc600078e027a */
[----:B------:R1:W-:Y:S01]  /*2a5f0*/  STL.64 [R1+0x1e30], R4 ;  /* 0x001e300401007387 */ /* 0x0003e20000100a00 */
[----:B------:R-:W-:-:S03]  /*2a600*/  IMAD.WIDE R6, R220, 0x4, R122 ;  /* 0x00000004dc067825 */ /* 0x000fc600078e027a */
[----:B------:R4:W-:Y:S01]  /*2a610*/  STL.64 [R1+0x1e28], R2 ;  /* 0x001e280201007387 */ /* 0x0009e20000100a00 */
[----:B-1----:R-:W-:-:S03]  /*2a620*/  IMAD.WIDE R4, R188, 0x4, R122 ;  /* 0x00000004bc047825 */ /* 0x002fc600078e027a */
[----:B------:R1:W-:Y:S04]  /*2a630*/  STL.64 [R1+0x1e20], R6 ;  /* 0x001e200601007387 */ /* 0x0003e80000100a00 */
[----:B------:R1:W-:Y:S01]  /*2a640*/  STL.64 [R1+0x1e18], R4 ;  /* 0x001e180401007387 */ /* 0x0003e20000100a00 */
[----:B----4-:R-:W-:-:S04]  /*2a650*/  IMAD.WIDE R2, R195, 0x4, R122 ;  /* 0x00000004c3027825 */ /* 0x010fc800078e027a */
[--C-:B-1----:R-:W-:Y:S01]  /*2a660*/  IMAD.WIDE R6, R184, 0x4, R122.reuse ;  /* 0x00000004b8067825 */ /* 0x102fe200078e027a */
[----:B------:R1:W-:Y:S03]  /*2a670*/  STL.64 [R1+0x1e10], R2 ;  /* 0x001e100201007387 */ /* 0x0003e60000100a00 */
[--C-:B------:R-:W-:Y:S01]  /*2a680*/  IMAD.WIDE R4, R120, 0x4, R122.reuse ;  /* 0x0000000478047825 */ /* 0x100fe200078e027a */
[----:B------:R4:W-:Y:S04]  /*2a690*/  STL.64 [R1+0x1e08], R6 ;  /* 0x001e080601007387 */ /* 0x0009e80000100a00 */
[----:B------:R-:W3:Y:S01]  /*2a6a0*/  LDL.LU R142, [R1+0x1b8] ;  /* 0x0001b800018e7983 */ /* 0x000ee20000300800 */
[----:B-1----:R-:W-:-:S03]  /*2a6b0*/  IMAD.WIDE R2, R121, 0x4, R122 ;  /* 0x0000000479027825 */ /* 0x002fc600078e027a */
[----:B------:R3:W-:Y:S04]  /*2a6c0*/  STL.64 [R1+0x1e00], R4 ;  /* 0x001e000401007387 */ /* 0x0007e80000100a00 */
[----:B------:R-:W3:Y:S04]  /*2a6d0*/  LDL.LU R154, [R1+0x1b0] ;  /* 0x0001b000019a7983 */ /* 0x000ee80000300800 */
[----:B------:R1:W-:Y:S04]  /*2a6e0*/  STL.64 [R1+0x1df8], R2 ;  /* 0x001df80201007387 */ /* 0x0003e80000100a00 */
[----:B------:R-:W3:Y:S04]  /*2a6f0*/  LDL.LU R160, [R1+0x1a4] ;  /* 0x0001a40001a07983 */ /* 0x000ee80000300800 */
[----:B----4-:R-:W4:Y:S04]  /*2a700*/  LDL.LU R6, [R1+0x194] ;  /* 0x0001940001067983 */ /* 0x010f280000300800 */
        /* <DEDUP_REMOVED lines=13> */
[----:B--2---:R-:W-:-:S05]  /*2a7e0*/  IMAD.WIDE R8, R143, 0x4, R122 ;  /* 0x000000048f087825 */ /* 0x004fca00078e027a */
[----:B------:R2:W-:Y:S01]  /*2a7f0*/  STL.64 [R1+0x1df0], R8 ;  /* 0x001df00801007387 */ /* 0x0005e20000100a00 */
[----:B---3--:R-:W-:-:S05]  /*2a800*/  IMAD.WIDE R4, R146, 0x4, R122 ;  /* 0x0000000492047825 */ /* 0x008fca00078e027a */
        /* <DEDUP_REMOVED lines=8> */
[----:B------:R1:W-:Y:S04]  /*2a890*/  STL.64 [R1+0x1dd0], R4 ;  /* 0x001dd00401007387 */ /* 0x0003e80000100a00 */
[----:B------:R-:W3:Y:S04]  /*2a8a0*/  LDL.LU R126, [R1+0x58] ;  /* 0x00005800017e7983 */ /* 0x000ee80000300800 */
[----:B------:R1:W-:Y:S04]  /*2a8b0*/  STL.64 [R1+0x1dc8], R2 ;  /* 0x001dc80201007387 */ /* 0x0003e80000100a00 */
[----:B------:R-:W3:Y:S04]  /*2a8c0*/  LDL.LU R143, [R1+0x54] ;  /* 0x00005400018f7983 */ /* 0x000ee80000300800 */
[----:B------:R-:W3:Y:S04]  /*2a8d0*/  LDL.LU R146, [R1+0x4c] ;  /* 0x00004c0001927983 */ /* 0x000ee80000300800 */
[----:B------:R-:W3:Y:S04]  /*2a8e0*/  LDL.LU R147, [R1+0x44] ;  /* 0x0000440001937983 */ /* 0x000ee80000300800 */
[----:B------:R-:W3:Y:S04]  /*2a8f0*/  LDL.LU R148, [R1+0x40] ;  /* 0x0000400001947983 */ /* 0x000ee80000300800 */
[----:B------:R-:W3:Y:S04]  /*2a900*/  LDL.LU R150, [R1+0x3c] ;  /* 0x00003c0001967983 */ /* 0x000ee80000300800 */
[----:B------:R-:W3:Y:S01]  /*2a910*/  LDL.LU R250, [R1+0x38] ;  /* 0x0000380001fa7983 */ /* 0x000ee20000300800 */
[----:B-1----:R-:W-:-:S05]  /*2a920*/  IMAD.WIDE R4, R142, 0x4, R122 ;  /* 0x000000048e047825 */ /* 0x002fca00078e027a */
[----:B------:R4:W-:Y:S01]  /*2a930*/  STL.64 [R1+0x1dc0], R4 ;  /* 0x001dc00401007387 */ /* 0x0009e20000100a00 */
[----:B------:R-:W-:-:S05]  /*2a940*/  IMAD.WIDE R2, R154, 0x4, R122 ;  /* 0x000000049a027825 */ /* 0x000fca00078e027a */
[----:B------:R1:W-:Y:S01]  /*2a950*/  STL.64 [R1+0x1db8], R2 ;  /* 0x001db80201007387 */ /* 0x0003e20000100a00 */
[--C-:B------:R-:W-:Y:S02]  /*2a960*/  IMAD.WIDE R8, R160, 0x4, R122.reuse ;  /* 0x00000004a0087825 */ /* 0x100fe400078e027a */
[----:B------:R-:W2:Y:S02]  /*2a970*/  LDC R160, c[0x0][0x3a0] ;  /* 0x0000e800ffa07b82 */ /* 0x000ea40000000800 */
[--C-:B----4-:R-:W-:Y:S01]  /*2a980*/  IMAD.WIDE R4, R6, 0x4, R122.reuse ;  /* 0x0000000406047825 */ /* 0x110fe200078e027a */
[----:B------:R-:W-:Y:S03]  /*2a990*/  STL.64 [R1+0x1db0], R8 ;  /* 0x001db00801007387 */ /* 0x000fe60000100a00 */
[--C-:B-1----:R-:W-:Y:S01]  /*2a9a0*/  IMAD.WIDE R2, R208, 0x4, R122.reuse ;  /* 0x00000004d0027825 */ /* 0x102fe200078e027a */
[----:B------:R1:W-:Y:S01]  /*2a9b0*/  STL.64 [R1+0x1da8], R4 ;  /* 0x001da80401007387 */ /* 0x0003e20000100a00 */
[----:B------:R-:W4:Y:S02]  /*2a9c0*/  LDC R208, c[0x0][0x3a0] ;  /* 0x0000e800ffd07b82 */ /* 0x000f240000000800 */
        /* <DEDUP_REMOVED lines=20> */
[----:B------:R-:W-:Y:S01]  /*2ab10*/  STL.64 [R1+0x1d50], R6 ;  /* 0x001d500601007387 */ /* 0x000fe20000100a00 */
[----:B-1----:R-:W-:-:S03]  /*2ab20*/  IMAD.WIDE R4, R120, 0x4, R122 ;  /* 0x0000000478047825 */ /* 0x002fc600078e027a */
[----:B------:R-:W3:Y:S01]  /*2ab30*/  LDL.LU R220, [R1+0x1e60] ;  /* 0x001e600001dc7983 */ /* 0x000ee20000300800 */
[----:B----4-:R-:W-:-:S03]  /*2ab40*/  IMAD.WIDE R2, R121, 0x4, R122 ;  /* 0x0000000479027825 */ /* 0x010fc600078e027a */
[----:B------:R-:W-:Y:S04]  /*2ab50*/  STL.64 [R1+0x1d48], R4 ;  /* 0x001d480401007387 */ /* 0x000fe80000100a00 */
[----:B------:R-:W4:Y:S04]  /*2ab60*/  LDL.LU R188, [R1+0x2050] ;  /* 0x0020500001bc7983 */ /* 0x000f280000300800 */
[----:B------:R2:W-:Y:S04]  /*2ab70*/  STL.64 [R1+0x1d40], R2 ;  /* 0x001d400201007387 */ /* 0x0005e80000100a00 */
[----:B------:R-:W4:Y:S04]  /*2ab80*/  LDL.LU R195, [R1+0x2060] ;  /* 0x0020600001c37983 */ /* 0x000f280000300800 */
[----:B------:R-:W4:Y:S04]  /*2ab90*/  LDL.LU R184, [R1+0x2c4] ;  /* 0x0002c40001b87983 */ /* 0x000f280000300800 */
[----:B------:R-:W4:Y:S04]  /*2aba0*/  LDL.LU R120, [R1+0x2bc] ;  /* 0x0002bc0001787983 */ /* 0x000f280000300800 */
[----:B------:R-:W4:Y:S01]  /*2abb0*/  LDL.LU R121, [R1+0x2b8] ;  /* 0x0002b80001797983 */ /* 0x000f220000300800 */
[----:B--2---:R-:W-:-:S04]  /*2abc0*/  IMAD.WIDE R2, R218, 0x4, R122 ;  /* 0x00000004da027825 */ /* 0x004fc800078e027a */
[C---:B------:R-:W-:Y:S01]  /*2abd0*/  IMAD R104, R241.reuse, 0x2c, RZ ;  /* 0x0000002cf1687824 */ /* 0x040fe200078e02ff */
[----:B------:R1:W-:Y:S01]  /*2abe0*/  STL.64 [R1+0x1d38], R2 ;  /* 0x001d380201007387 */ /* 0x0003e20000100a00 */
[C---:B------:R-:W-:Y:S02]  /*2abf0*/  IMAD R96, R241.reuse, 0x30, RZ ;  /* 0x00000030f1607824 */ /* 0x040fe400078e02ff */
[C---:B------:R-:W-:Y:S02]  /*2ac00*/  IMAD R88, R241.reuse, 0x34, RZ ;  /* 0x00000034f1587824 */ /* 0x040fe400078e02ff */
[C---:B------:R-:W-:Y:S02]  /*2ac10*/  IMAD R80, R241.reuse, 0x38, RZ ;  /* 0x00000038f1507824 */ /* 0x040fe400078e02ff */
[C---:B------:R-:W-:Y:S02]  /*2ac20*/  IMAD R72, R241.reuse, 0x3c, RZ ;  /* 0x0000003cf1487824 */ /* 0x040fe400078e02ff */
[----:B------:R-:W-:-:S02]  /*2ac30*/  IMAD R68, R241, 0x1d, RZ ;  /* 0x0000001df1447824 */ /* 0x000fc400078e02ff */
[C---:B------:R-:W-:Y:S02]  /*2ac40*/  IMAD R60, R241.reuse, 0x21, RZ ;  /* 0x00000021f13c7824 */ /* 0x040fe400078e02ff */
[C---:B------:R-:W-:Y:S02]  /*2ac50*/  IMAD R52, R241.reuse, 0x25, RZ ;  /* 0x00000025f1347824 */ /* 0x040fe400078e02ff */
[C---:B------:R-:W-:Y:S02]  /*2ac60*/  IMAD R44, R241.reuse, 0x29, RZ ;  /* 0x00000029f12c7824 */ /* 0x040fe400078e02ff */
[C---:B------:R-:W-:Y:S02]  /*2ac70*/  IMAD R36, R241.reuse, 0x2d, RZ ;  /* 0x0000002df1247824 */ /* 0x040fe400078e02ff */
[C---:B------:R-:W-:Y:S02]  /*2ac80*/  IMAD R28, R241.reuse, 0x31, RZ ;  /* 0x00000031f11c7824 */ /* 0x040fe400078e02ff */
[----:B------:R-:W-:-:S02]  /*2ac90*/  IMAD R20, R241, 0x35, RZ ;  /* 0x00000035f1147824 */ /* 0x000fc400078e02ff */
[----:B------:R-:W-:Y:S02]  /*2aca0*/  IMAD R158, R241, 0x22, RZ ;  /* 0x00000022f19e7824 */ /* 0x000fe400078e02ff */
[----:B------:R-:W-:Y:S02]  /*2acb0*/  VIADD R160, R160, 0xffffffd5 ;  /* 0xffffffd5a0a07836 */ /* 0x000fe40000000000 */
[----:B------:R-:W-:Y:S01]  /*2acc0*/  VIADD R176, R176, 0xffffffcd ;  /* 0xffffffcdb0b07836 */ /* 0x000fe20000000000 */
[----:B------:R-:W-:Y:S01]  /*2acd0*/  IADD3 R208, PT, PT, R208, -0x4, RZ ;  /* 0xfffffffcd0d07810 */ /* 0x000fe20007ffe0ff */
[--C-:B---3--:R-:W-:Y:S01]  /*2ace0*/  IMAD.WIDE R4, R126, 0x4, R122.reuse ;  /* 0x000000047e047825 */ /* 0x108fe200078e027a */
[----:B------:R-:W2:Y:S03]  /*2acf0*/  LDC R218, c[0x0][0x3a0] ;  /* 0x0000e800ffda7b82 */ /* 0x000ea60000000800 */
[--C-:B------:R-:W-:Y:S01]  /*2ad00*/  IMAD.WIDE R6, R143, 0x4, R122.reuse ;  /* 0x000000048f067825 */ /* 0x100fe200078e027a */
[----:B------:R3:W-:Y:S03]  /*2ad10*/  STL.64 [R1+0x1d30], R4 ;  /* 0x001d300401007387 */ /* 0x0007e60000100a00 */
[--C-:B-1----:R-:W-:Y:S01]  /*2ad20*/  IMAD.WIDE R2, R146, 0x4, R122.reuse ;  /* 0x0000000492027825 */ /* 0x102fe200078e027a */
[----:B------:R1:W-:Y:S01]  /*2ad30*/  STL.64 [R1+0x1d28], R6 ;  /* 0x001d280601007387 */ /* 0x0003e20000100a00 */
[----:B------:R-:W2:Y:S03]  /*2ad40*/  LDC R146, c[0x0][0x3a0] ;  /* 0x0000e800ff927b82 */ /* 0x000ea60000000800 */
[----:B------:R3:W-:Y:S02]  /*2ad50*/  STL.64 [R1+0x1d20], R2 ;  /* 0x001d200201007387 */ /* 0x0007e40000100a00 */
[----:B---3--:R-:W-:-:S03]  /*2ad60*/  IMAD.WIDE R4, R147, 0x4, R122 ;  /* 0x0000000493047825 */ /* 0x008fc600078e027a */
[----:B------:R-:W3:Y:S01]  /*2ad70*/  LDC R147, c[0x0][0x3a0] ;  /* 0x0000e800ff937b82 */ /* 0x000ee20000000800 */
[--C-:B-1----:R-:W-:Y:S01]  /*2ad80*/  IMAD.WIDE R6, R148, 0x4, R122.reuse ;  /* 0x0000000494067825 */ /* 0x102fe200078e027a */
[----:B------:R1:W-:Y:S03]  /*2ad90*/  STL.64 [R1+0x1d18], R4 ;  /* 0x001d180401007387 */ /* 0x0003e60000100a00 */
[--C-:B------:R-:W-:Y:S01]  /*2ada0*/  IMAD.WIDE R2, R150, 0x4, R122.reuse ;  /* 0x0000000496027825 */ /* 0x100fe200078e027a */
[----:B------:R1:W-:Y:S02]  /*2adb0*/  STL.64 [R1+0x1d10], R6 ;  /* 0x001d100601007387 */ /* 0x0003e40000100a00 */
[----:B------:R-:W2:Y:S02]  /*2adc0*/  LDC R148, c[0x0][0x3a0] ;  /* 0x0000e800ff947b82 */ /* 0x000ea40000000800 */
        /* <DEDUP_REMOVED lines=13> */
[----:B-1----:R-:W-:-:S02]  /*2aea0*/  IMAD.WIDE R4, R145, 0x4, R122 ;  /* 0x0000000491047825 */ /* 0x002fc400078e027a */
[----:B------:R-:W1:Y:S02]  /*2aeb0*/  LDC R145, c[0x0][0x3a0] ;  /* 0x0000e800ff917b82 */ /* 0x000e640000000800 */
[--C-:B------:R-:W-:Y:S01]  /*2aec0*/  IMAD.WIDE R6, R163, 0x4, R122.reuse ;  /* 0x00000004a3067825 */ /* 0x100fe200078e027a */
[----:B------:R2:W-:Y:S03]  /*2aed0*/  STL.64 [R1+0x1cc0], R4 ;  /* 0x001cc00401007387 */ /* 0x0005e60000100a00 */
[--C-:B--2---:R-:W-:Y:S01]  /*2aee0*/  IMAD.WIDE R2, R177, 0x4, R122.reuse ;  /* 0x00000004b1027825 */ /* 0x104fe200078e027a */
[----:B------:R2:W-:Y:S04]  /*2aef0*/  STL.64 [R1+0x1cb8], R6 ;  /* 0x001cb80601007387 */ /* 0x0005e80000100a00 */
[----:B------:R2:W-:Y:S01]  /*2af00*/  STL.64 [R1+0x1cb0], R2 ;  /* 0x001cb00201007387 */ /* 0x0005e20000100a00 */
[----:B------:R-:W-:-:S04]  /*2af10*/  IMAD.WIDE R4, R144, 0x4, R122 ;  /* 0x0000000490047825 */ /* 0x000fc800078e027a */
[--C-:B--2---:R-:W-:Y:S01]  /*2af20*/  IMAD.WIDE R6, R112, 0x4, R122.reuse ;  /* 0x0000000470067825 */ /* 0x104fe200078e027a */
[----:B------:R2:W-:Y:S03]  /*2af30*/  STL.64 [R1+0x1ca8], R4 ;  /* 0x001ca80401007387 */ /* 0x0005e60000100a00 */
[--C-:B------:R-:W-:Y:S01]  /*2af40*/  IMAD.WIDE R2, R117, 0x4, R122.reuse ;  /* 0x0000000475027825 */ /* 0x100fe200078e027a */
[----:B------:R3:W-:Y:S04]  /*2af50*/  STL.64 [R1+0x1ca0], R6 ;  /* 0x001ca00601007387 */ /* 0x0007e80000100a00 */
[----:B------:R3:W-:Y:S01]  /*2af60*/  STL.64 [R1+0x1c98], R2 ;  /* 0x001c980201007387 */ /* 0x0007e20000100a00 */
[----:B--2---:R-:W-:-:S04]  /*2af70*/  IMAD.WIDE R4, R124, 0x4, R122 ;  /* 0x000000047c047825 */ /* 0x004fc800078e027a */
[--C-:B---3--:R-:W-:Y:S01]  /*2af80*/  IMAD.WIDE R6, R125, 0x4, R122.reuse ;  /* 0x000000047d067825 */ /* 0x108fe200078e027a */
[----:B------:R2:W-:Y:S03]  /*2af90*/  STL.64 [R1+0x1c90], R4 ;  /* 0x001c900401007387 */ /* 0x0005e60000100a00 */
[--C-:B------:R-:W-:Y:S01]  /*2afa0*/  IMAD.WIDE R2, R128, 0x4, R122.reuse ;  /* 0x0000000480027825 */ /* 0x100fe200078e027a */
[----:B------:R3:W-:Y:S04]  /*2afb0*/  STL.64 [R1+0x1c88], R6 ;  /* 0x001c880601007387 */ /* 0x0007e80000100a00 */
[----:B------:R1:W-:Y:S01]  /*2afc0*/  STL.64 [R1+0x1c80], R2 ;  /* 0x001c800201007387 */ /* 0x0003e20000100a00 */
[----:B--2---:R-:W-:-:S04]  /*2afd0*/  IMAD.WIDE R4, R129, 0x4, R122 ;  /* 0x0000000481047825 */ /* 0x004fc800078e027a */
[--C-:B---3--:R-:W-:Y:S01]  /*2afe0*/  IMAD.WIDE R6, R130, 0x4, R122.reuse ;  /* 0x0000000482067825 */ /* 0x108fe200078e027a */
[----:B------:R2:W-:Y:S03]  /*2aff0*/  STL.64 [R1+0x1c78], R4 ;  /* 0x001c780401007387 */ /* 0x0005e60000100a00 */
[--C-:B-1----:R-:W-:Y:S01]  /*2b000*/  IMAD.WIDE R2, R131, 0x4, R122.reuse ;  /* 0x0000000483027825 */ /* 0x102fe200078e027a */
        /* <DEDUP_REMOVED lines=8> */
[----:B--2---:R-:W-:-:S02]  /*2b090*/  IMAD.WIDE R4, R184, 0x4, R122 ;  /* 0x00000004b8047825 */ /* 0x004fc400078e027a */
[----:B------:R-:W2:Y:S02]  /*2b0a0*/  LDC R184, c[0x0][0x3a0] ;  /* 0x0000e800ffb87b82 */ /* 0x000ea40000000800 */
[--C-:B-1----:R-:W-:Y:S01]  /*2b0b0*/  IMAD.WIDE R6, R120, 0x4, R122.reuse ;  /* 0x0000000478067825 */ /* 0x102fe200078e027a */
[----:B------:R1:W-:Y:S03]  /*2b0c0*/  STL.64 [R1+0x2080], R4 ;  /* 0x0020800401007387 */ /* 0x0003e60000100a00 */
[--C-:B---3--:R-:W-:Y:S01]  /*2b0d0*/  IMAD.WIDE R2, R121, 0x4, R122.reuse ;  /* 0x0000000479027825 */ /* 0x108fe200078e027a */
[----:B------:R-:W-:Y:S03]  /*2b0e0*/  STL.64 [R1+0x2088], R6 ;  /* 0x0020880601007387 */ /* 0x000fe60000100a00 */
[----:B-1----:R-:W-:-:S02]  /*2b0f0*/  IMAD.WIDE R4, R245, 0x4, R122 ;  /* 0x00000004f5047825 */ /* 0x002fc400078e027a */
[----:B------:R-:W3:Y:S04]  /*2b100*/  LDL.LU R245, [R1+0x5d48] ;  /* 0x005d480001f57983 */ /* 0x000ee80000300800 */
[----:B------:R1:W-:Y:S02]  /*2b110*/  STL.64 [R1+0x2090], R2 ;  /* 0x0020900201007387 */ /* 0x0003e40000100a00 */
[--C-:B-1----:R-:W-:Y:S02]  /*2b120*/  IMAD.WIDE R2, R217, 0x4, R122.reuse ;  /* 0x00000004d9027825 */ /* 0x102fe400078e027a */
[----:B------:R-:W4:Y:S04]  /*2b130*/  LDL.LU R217, [R1+0x5d44] ;  /* 0x005d440001d97983 */ /* 0x000f280000300800 */
        /* <DEDUP_REMOVED lines=8> */
[----:B------:R-:W2:Y:S02]  /*2b1c0*/  LDL.LU R166, [R1+0x5d38] ;  /* 0x005d380001a67983 */ /* 0x000ea40000300800 */
[--C-:B------:R-:W-:Y:S02]  /*2b1d0*/  IMAD.WIDE R6, R211, 0x4, R122.reuse ;  /* 0x00000004d3067825 */ /* 0x100fe400078e027a */
[----:B------:R1:W-:Y:S04]  /*2b1e0*/  STL.64 [R1+0x20b0], R2 ;  /* 0x0020b00201007387 */ /* 0x0003e80000100a00 */
[----:B------:R1:W-:Y:S02]  /*2b1f0*/  STL.64 [R1+0x20b8], R4 ;  /* 0x0020b80401007387 */ /* 0x0003e40000100a00 */
        /* <DEDUP_REMOVED lines=13> */
[----:B------:R1:W-:Y:S01]  /*2b2d0*/  STL.64 [R1+0x2240], R2 ;  /* 0x0022400201007387 */ /* 0x0003e20000100a00 */
[----:B------:R-:W2:Y:S02]  /*2b2e0*/  LDC R200, c[0x0][0x3a0] ;  /* 0x0000e800ffc87b82 */ /* 0x000ea40000000800 */
        /* <DEDUP_REMOVED lines=54> */
[--C-:B------:R-:W-:Y:S01]  /*2b650*/  IMAD.WIDE R6, R165, 0x4, R122.reuse ;  /* 0x00000004a5067825 */ /* 0x100fe200078e027a */
[----:B------:R-:W-:Y:S04]  /*2b660*/  STL.64 [R1+0x2160], R2 ;  /* 0x0021600201007387 */ /* 0x000fe80000100a00 */
[----:B------:R1:W-:Y:S02]  /*2b670*/  STL.64 [R1+0x2158], R6 ;  /* 0x0021580601007387 */ /* 0x0003e40000100a00 */
[--C-:B-1----:R-:W-:Y:S02]  /*2b680*/  IMAD.WIDE R6, R157, 0x4, R122.reuse ;  /* 0x000000049d067825 */ /* 0x102fe400078e027a */
[----:B------:R-:W1:Y:S02]  /*2b690*/  LDC R157, c[0x0][0x3a0] ;  /* 0x0000e800ff9d7b82 */ /* 0x000e640000000800 */
[----:B------:R-:W-:-:S04]  /*2b6a0*/  IMAD.WIDE R4, R179, 0x4, R122 ;  /* 0x00000004b3047825 */ /* 0x000fc800078e027a */
[--C-:B------:R-:W-:Y:S01]  /*2b6b0*/  IMAD.WIDE R2, R178, 0x4, R122.reuse ;  /* 0x00000004b2027825 */ /* 0x100fe200078e027a */
[----:B------:R3:W-:Y:S01]  /*2b6c0*/  STL.64 [R1+0x2150], R4 ;  /* 0x0021500401007387 */ /* 0x0007e20000100a00 */
[----:B------:R-:W2:Y:S03]  /*2b6d0*/  LDC R178, c[0x0][0x3a0] ;  /* 0x0000e800ffb27b82 */ /* 0x000ea60000000800 */
[----:B------:R4:W-:Y:S04]  /*2b6e0*/  STL.64 [R1+0x2148], R2 ;  /* 0x0021480201007387 */ /* 0x0009e80000100a00 */
[----:B------:R4:W-:Y:S01]  /*2b6f0*/  STL.64 [R1+0x2140], R6 ;  /* 0x0021400601007387 */ /* 0x0009e20000100a00 */
[----:B------:R-:W2:Y:S01]  /*2b700*/  LDC R179, c[0x0][0x3a0] ;  /* 0x0000e800ffb37b82 */ /* 0x000ea20000000800 */
[----:B---3--:R-:W-:-:S04]  /*2b710*/  IMAD.WIDE R4, R244, 0x4, R122 ;  /* 0x00000004f4047825 */ /* 0x008fc800078e027a */
[--C-:B----4-:R-:W-:Y:S01]  /*2b720*/  IMAD.WIDE R2, R235, 0x4, R122.reuse ;  /* 0x00000004eb027825 */ /* 0x110fe200078e027a */
[----:B------:R3:W-:Y:S03]  /*2b730*/  STL.64 [R1+0x2138], R4 ;  /* 0x0021380401007387 */ /* 0x0007e60000100a00 */
[--C-:B------:R-:W-:Y:S01]  /*2b740*/  IMAD.WIDE R6, R233, 0x4, R122.reuse ;  /* 0x00000004e9067825 */ /* 0x100fe200078e027a */
[----:B------:R4:W-:Y:S01]  /*2b750*/  STL.64 [R1+0x2130], R2 ;  /* 0x0021300201007387 */ /* 0x0009e20000100a00 */
[----:B------:R-:W2:Y:S02]  /*2b760*/  LDC R233, c[0x0][0x3a0] ;  /* 0x0000e800ffe97b82 */ /* 0x000ea40000000800 */
[----:B-1----:R-:W-:Y:S01]  /*2b770*/  VIADD R157, R157, 0xffffffc8 ;  /* 0xffffffc89d9d7836 */ /* 0x002fe20000000000 */
[----:B------:R1:W-:Y:S01]  /*2b780*/  STL.64 [R1+0x2128], R6 ;  /* 0x0021280601007387 */ /* 0x0003e20000100a00 */
[----:B---3--:R-:W-:-:S03]  /*2b790*/  IMAD.WIDE R4, R162, 0x4, R122 ;  /* 0x00000004a2047825 */ /* 0x008fc600078e027a */
[----:B------:R-:W-:Y:S02]  /*2b7a0*/  ISETP.GE.U32.AND P6, PT, R157, 0x7fffff89, PT ;  /* 0x7fffff899d00780c */ /* 0x000fe40003fc6070 */
[----:B------:R-:W3:Y:S01]  /*2b7b0*/  LDC R157, c[0x0][0x3a0] ;  /* 0x0000e800ff9d7b82 */ /* 0x000ee20000000800 */
[--C-:B----4-:R-:W-:Y:S01]  /*2b7c0*/  IMAD.WIDE R2, R156, 0x4, R122.reuse ;  /* 0x000000049c027825 */ /* 0x110fe200078e027a */
[----:B------:R4:W-:Y:S03]  /*2b7d0*/  STL.64 [R1+0x2120], R4 ;  /* 0x0021200401007387 */ /* 0x0009e60000100a00 */
[--C-:B-1----:R-:W-:Y:S01]  /*2b7e0*/  IMAD.WIDE R6, R152, 0x4, R122.reuse ;  /* 0x0000000498067825 */ /* 0x102fe200078e027a */
[----:B------:R1:W-:Y:S02]  /*2b7f0*/  STL.64 [R1+0x2118], R2 ;  /* 0x0021180201007387 */ /* 0x0003e40000100a00 */
[----:B------:R-:W3:Y:S02]  /*2b800*/  LDC R152, c[0x0][0x3a0] ;  /* 0x0000e800ff987b82 */ /* 0x000ee40000000800 */
        /* <DEDUP_REMOVED lines=10> */
[--C-:B----4-:R-:W-:Y:S01]  /*2b8b0*/  IMAD.WIDE R6, R190, 0x4, R122.reuse ;  /* 0x00000004be067825 */ /* 0x110fe200078e027a */
[----:B------:R2:W-:Y:S03]  /*2b8c0*/  STL.64 [R1+0x20e8], R2 ;  /* 0x0020e80201007387 */ /* 0x0005e60000100a00 */
[----:B------:R-:W-:Y:S01]  /*2b8d0*/  VIADD R178, R178, 0xffffffc4 ;  /* 0xffffffc4b2b27836 */ /* 0x000fe20000000000 */
[----:B------:R4:W-:Y:S01]  /*2b8e0*/  STL.64 [R1+0x20e0], R6 ;  /* 0x0020e00601007387 */ /* 0x0009e20000100a00 */
[----:B-1----:R-:W-:-:S03]  /*2b8f0*/  IMAD.WIDE R4, R198, 0x4, R122 ;  /* 0x00000004c6047825 */ /* 0x002fc600078e027a */
[----:B------:R-:W-:Y:S02]  /*2b900*/  ISETP.GE.U32.AND P4, PT, R178, 0x7fffff85, PT ;  /* 0x7fffff85b200780c */ /* 0x000fe40003f86070 */
[----:B------:R-:W1:Y:S01]  /*2b910*/  S2R R178, SR_TID.X ;  /* 0x0000000000b27919 */ /* 0x000e620000002100 */
[--C-:B--2---:R-:W-:Y:S01]  /*2b920*/  IMAD.WIDE R2, R202, 0x4, R122.reuse ;  /* 0x00000004ca027825 */ /* 0x104fe200078e027a */
[----:B------:R2:W-:Y:S03]  /*2b930*/  STL.64 [R1+0x20d8], R4 ;  /* 0x0020d80401007387 */ /* 0x0005e60000100a00 */
[----:B------:R-:W-:Y:S01]  /*2b940*/  IMAD R0, R166, UR4, RZ ;  /* 0x00000004a6007c24 */ /* 0x000fe2000f8e02ff */
[----:B----4-:R-:W4:Y:S01]  /*2b950*/  LDC R6, c[0x0][0x3a0] ;  /* 0x0000e800ff067b82 */ /* 0x010f220000000800 */
[----:B------:R-:W-:Y:S07]  /*2b960*/  STL.64 [R1+0x20d0], R2 ;  /* 0x0020d00201007387 */ /* 0x000fee0000100a00 */
[----:B------:R-:W1:Y:S01]  /*2b970*/  LDC R7, c[0x0][0x3a0] ;  /* 0x0000e800ff077b82 */ /* 0x000e620000000800 */
[----:B--2---:R-:W-:-:S05]  /*2b980*/  IMAD.WIDE R4, R132, 0x4, R122 ;  /* 0x0000000484047825 */ /* 0x004fca00078e027a */
[----:B------:R3:W-:Y:S02]  /*2b990*/  STL.64 [R1+0x20c8], R4 ;  /* 0x0020c80401007387 */ /* 0x0007e40000100a00 */
[----:B---3--:R-:W-:Y:S02]  /*2b9a0*/  VIADD R5, R157, 0xffffffcc ;  /* 0xffffffcc9d057836 */ /* 0x008fe40000000000 */
[----:B------:R-:W2:Y:S01]  /*2b9b0*/  LDC R157, c[0x0][0x3a0] ;  /* 0x0000e800ff9d7b82 */ /* 0x000ea20000000800 */
[----:B------:R-:W-:Y:S01]  /*2b9c0*/  IMAD.WIDE R2, R245, 0x4, R122 ;  /* 0x00000004f5027825 */ /* 0x000fe200078e027a */
[----:B------:R-:W-:-:S03]  /*2b9d0*/  LEA R142, P3, R0, UR40, 0x2 ;  /* 0x00000028008e7c11 */ /* 0x000fc6000f8610ff */
[----:B------:R-:W-:Y:S01]  /*2b9e0*/  IMAD R4, R204, UR4, RZ ;  /* 0x00000004cc047c24 */ /* 0x000fe2000f8e02ff */
[----:B------:R3:W-:Y:S01]  /*2b9f0*/  STL.64 [R1+0x478], R2 ;  /* 0x0004780201007387 */ /* 0x0007e20000100a00 */
[----:B------:R-:W-:-:S03]  /*2ba00*/  LEA.HI.X.SX32 R143, R0, UR41, 0x2, P3 ;  /* 0x00000029008f7c11 */ /* 0x000fc600098f16ff */
[----:B------:R-:W-:Y:S01]  /*2ba10*/  LEA R140, P1, R4, UR40, 0x2 ;  /* 0x00000028048c7c11 */ /* 0x000fe2000f8210ff */
[----:B---3--:R-:W-:Y:S02]  /*2ba20*/  IMAD R3, R205, UR4, RZ ;  /* 0x00000004cd037c24 */ /* 0x008fe4000f8e02ff */
[----:B------:R-:W-:Y:S02]  /*2ba30*/  IMAD R2, R217, UR4, RZ ;  /* 0x00000004d9027c24 */ /* 0x000fe4000f8e02ff */
[----:B--2---:R-:W-:Y:S01]  /*2ba40*/  VIADD R245, R157, 0xffffffc0 ;  /* 0xffffffc09df57836 */ /* 0x004fe20000000000 */
[----:B-1----:R-:W-:Y:S01]  /*2ba50*/  LOP3.LUT R157, R178, 0x1f, RZ, 0xc0, !PT ;  /* 0x0000001fb29d7812 */ /* 0x002fe200078ec0ff */
[----:B------:R-:W-:Y:S01]  /*2ba60*/  VIADD R0, R179, 0xffffffff ;  /* 0xffffffffb3007836 */ /* 0x000fe20000000000 */
[----:B------:R-:W-:Y:S01]  /*2ba70*/  LEA R138, P3, R3, UR40, 0x2 ;  /* 0x00000028038a7c11 */ /* 0x000fe2000f8610ff */
[C---:B------:R-:W-:Y:S01]  /*2ba80*/  IMAD R250, R241.reuse, 0x1c, RZ ;  /* 0x0000001cf1fa7824 */ /* 0x040fe200078e02ff */
[----:B------:R-:W-:Y:S01]  /*2ba90*/  LEA R136, P5, R2, UR40, 0x2 ;  /* 0x0000002802887c11 */ /* 0x000fe2000f8a10ff */
[C---:B------:R-:W-:Y:S01]  /*2baa0*/  IMAD.SHL.U32 R128, R241.reuse, 0x20, RZ ;  /* 0x00000020f1807824 */ /* 0x040fe200078e00ff */
[----:B------:R-:W-:Y:S01]  /*2bab0*/  LOP3.LUT R178, R178, 0x1f, RZ, 0xc0, !PT ;  /* 0x0000001fb2b27812 */ /* 0x000fe200078ec0ff */
[C---:B------:R-:W-:Y:S01]  /*2bac0*/  IMAD R120, R241.reuse, 0x24, RZ ;  /* 0x00000024f1787824 */ /* 0x040fe200078e02ff */
[----:B------:R-:W-:Y:S01]  /*2bad0*/  LEA.HI.X.SX32 R141, R4, UR41, 0x2, P1 ;  /* 0x00000029048d7c11 */ /* 0x000fe200088f16ff */
[----:B------:R-:W-:Y:S01]  /*2bae0*/  IMAD R112, R241, 0x28, RZ ;  /* 0x00000028f1707824 */ /* 0x000fe200078e02ff */
[----:B------:R-:W-:Y:S01]  /*2baf0*/  LEA.HI.X.SX32 R139, R3, UR41, 0x2, P3 ;  /* 0x00000029038b7c11 */ /* 0x000fe200098f16ff */
[----:B------:R-:W1:Y:S01]  /*2bb00*/  LDC R4, c[0x0][0x3a0] ;  /* 0x0000e800ff047b82 */ /* 0x000e620000000800 */
[----:B------:R-:W-:Y:S01]  /*2bb10*/  LEA.HI.X.SX32 R137, R2, UR41, 0x2, P5 ;  /* 0x0000002902897c11 */ /* 0x000fe2000a8f16ff */
[----:B------:R-:W2:Y:S01]  /*2bb20*/  LDCU.64 UR40, c[0x0][0x358] ;  /* 0x00006b00ff2877ac */ /* 0x000ea20008000a00 */
[----:B------:R-:W-:-:S02]  /*2bb30*/  LOP3.LUT R178, R178, 0x20, RZ, 0xfc, !PT ;  /* 0x00000020b2b27812 */ /* 0x000fc400078efcff */
[CC--:B------:R-:W-:Y:S02]  /*2bb40*/  ISETP.GE.AND P5, PT, R157.reuse, R245.reuse, PT ;  /* 0x000000f59d00720c */ /* 0x0c0fe40003fa6270 */
[----:B------:R-:W-:Y:S01]  /*2bb50*/  ISETP.GE.AND P3, PT, R178, R245, PT ;  /* 0x000000f5b200720c */ /* 0x000fe20003f66270 */
[----:B------:R-:W-:Y:S01]  /*2bb60*/  UMOV UR4, 0x400 ;  /* 0x0000040000047882 */ /* 0x000fe20000000000 */
[----:B------:R-:W-:Y:S01]  /*2bb70*/  SEL R2, RZ, 0x4, P5 ;  /* 0x00000004ff027807 */ /* 0x000fe20002800000 */
[--C-:B------:R-:W-:Y:S01]  /*2bb80*/  IMAD.WIDE R110, R104, 0x4, R142.reuse ;  /* 0x00000004686e7825 */ /* 0x100fe200078e028e */
[----:B------:R-:W-:Y:S01]  /*2bb90*/  ISETP.GE.U32.AND P5, PT, R0, 0x7fffffc0, PT ;  /* 0x7fffffc00000780c */ /* 0x000fe20003fa6070 */
[----:B------:R-:W-:Y:S01]  /*2bba0*/  ULEA UR4, UR6, UR4, 0x18 ;  /* 0x0000000406047291 */ /* 0x000fe2000f8ec0ff */
[----:B------:R-:W-:Y:S01]  /*2bbb0*/  SEL R0, RZ, 0x4, P3 ;  /* 0x00000004ff007807 */ /* 0x000fe20001800000 */
[----:B------:R-:W-:Y:S01]  /*2bbc0*/  IMAD.SHL.U32 R244, R157, 0x4, RZ ;  /* 0x000000049df47824 */ /* 0x000fe200078e00ff */
[----:B------:R-:W-:Y:S01]  /*2bbd0*/  PLOP3.LUT P3, PT, PT, PT, UP0, 0x80, 0x8 ;  /* 0x000000000008781c */ /* 0x000fe20003f6f008 */
[----:B------:R-:W-:Y:S01]  /*2bbe0*/  IMAD.WIDE R102, R96, 0x4, R142 ;  /* 0x0000000460667825 */ /* 0x000fe200078e028e */
[----:B------:R-:W-:Y:S01]  /*2bbf0*/  ISETP.GE.U32.AND P1, PT, R5, 0x7fffff8d, PT ;  /* 0x7fffff8d0500780c */ /* 0x000fe20003f26070 */
[----:B------:R-:W3:Y:S01]  /*2bc00*/  LDC R217, c[0x0][0x3a0] ;  /* 0x0000e800ffd97b82 */ /* 0x000ee20000000800 */
[----:B----4-:R-:W-:-:S02]  /*2bc10*/  IADD3 R3, PT, PT, R6, -0x5, RZ ;  /* 0xfffffffb06037810 */ /* 0x010fc40007ffe0ff */
[----:B------:R-:W-:Y:S01]  /*2bc20*/  SEL R242, R2, RZ, P3 ;  /* 0x000000ff02f27207 */ /* 0x000fe20001800000 */
[----:B------:R-:W-:Y:S01]  /*2bc30*/  VIADD R2, R244, UR4 ;  /* 0x00000004f4027c36 */ /* 0x000fe20008000000 */
[----:B------:R-:W-:-:S03]  /*2bc40*/  SEL R243, R0, RZ, P3 ;  /* 0x000000ff00f37207 */ /* 0x000fc60001800000 */
[----:B------:R-:W4:Y:S01]  /*2bc50*/  LDC R5, c[0x0][0x3a0] ;  /* 0x0000e800ff057b82 */ /* 0x000f220000000800 */
[----:B------:R-:W-:Y:S01]  /*2bc60*/  ISETP.GE.U32.AND P3, PT, R3, 0x7fffffbc, PT ;  /* 0x7fffffbc0300780c */ /* 0x000fe20003f66070 */
[----:B------:R-:W-:Y:S01]  /*2bc70*/  VIADD R3, R7, 0xfffffff7 ;  /* 0xfffffff707037836 */ /* 0x000fe20000000000 */
[----:B------:R-:W-:Y:S01]  /*2bc80*/  @!PT LDS RZ, [RZ] ;  /* 0x00000000fffff984 */ /* 0x000fe20000000800 */
[----:B------:R-:W-:Y:S01]  /*2bc90*/  @!PT LDS RZ, [RZ] ;  /* 0x00000000fffff984 */ /* 0x000fe20000000800 */
[----:B------:R-:W-:Y:S01]  /*2bca0*/  @!PT LDS RZ, [RZ] ;  /* 0x00000000fffff984 */ /* 0x000fe20000000800 */
[----:B--2---:R-:W-:Y:S01]  /*2bcb0*/  LDGSTS.E [R2+0x40000], desc[UR40][R142.64], !P5 ;  /* 0x400000008e027fae */ /* 0x004fe2000e9a1028 */
[----:B------:R-:W-:-:S03]  /*2bcc0*/  IMAD.SHL.U32 R0, R241, 0x4, RZ ;  /* 0x00000004f1007824 */ /* 0x000fc600078e00ff */
[----:B------:R-:W-:Y:S01]  /*2bcd0*/  LDGSTS.E [R2+0x40080], desc[UR40][R140.64], !P5 ;  /* 0x400800008c027fae */ /* 0x000fe2000e9a1028 */
[----:B------:R-:W2:Y:S03]  /*2bce0*/  LDC R6, c[0x0][0x3a0] ;  /* 0x0000e800ff067b82 */ /* 0x000ea60000000800 */
[----:B------:R-:W-:Y:S01]  /*2bcf0*/  LDGSTS.E [R2+0x40100], desc[UR40][R138.64], !P5 ;  /* 0x401000008a027fae */ /* 0x000fe2000e9a1028 */
[----:B------:R-:W-:-:S03]  /*2bd00*/  IMAD.WIDE R14, R0, 0x4, R142 ;  /* 0x00000004000e7825 */ /* 0x000fc600078e028e */
[----:B------:R-:W-:Y:S01]  /*2bd10*/  LDGSTS.E [R2+0x40180], desc[UR40][R136.64], !P5 ;  /* 0x4018000088027fae */ /* 0x000fe2000e9a1028 */
[----:B------:R-:W-:Y:S01]  /*2bd20*/  ISETP.GE.U32.AND P5, PT, R3, 0x7fffffb8, PT ;  /* 0x7fffffb80300780c */ /* 0x000fe20003fa6070 */
[C---:B------:R-:W-:Y:S02]  /*2bd30*/  IMAD.WIDE R12, R0.reuse, 0x4, R140 ;  /* 0x00000004000c7825 */ /* 0x040fe400078e028c */
[----:B------:R1:W-:Y:S02]  /*2bd40*/  LDGSTS.E [R2+0x40800], desc[UR40][R14.64], !P3 ;  /* 0x408000000e027fae */ /* 0x0003e4000d9a1028 */
[----:B------:R-:W-:-:S04]  /*2bd50*/  IMAD.WIDE R10, R0, 0x4, R138 ;  /* 0x00000004000a7825 */ /* 0x000fc800078e028a */
[----:B------:R-:W-:Y:S01]  /*2bd60*/  IMAD.WIDE R8, R0, 0x4, R136 ;  /* 0x0000000400087825 */ /* 0x000fe200078e0288 */
[----:B------:R3:W-:Y:S03]  /*2bd70*/  STL.64 [R1+0x320], R14 ;  /* 0x0003200e01007387 */ /* 0x0007e60000100a00 */
[----:B------:R-:W-:Y:S01]  /*2bd80*/  IMAD.SHL.U32 R3, R241, 0x8, RZ ;  /* 0x00000008f1037824 */ /* 0x000fe200078e00ff */
[----:B------:R4:W-:Y:S01]  /*2bd90*/  LDGSTS.E [R2+0x40880], desc[UR40][R12.64], !P3 ;  /* 0x408800000c027fae */ /* 0x0009e2000d9a1028 */
[----:B-1----:R-:W-:Y:S02]  /*2bda0*/  VIADD R0, R4, 0xfffffff3 ;  /* 0xfffffff304007836 */ /* 0x002fe40000000000 */
[----:B------:R-:W1:Y:S01]  /*2bdb0*/  LDC R4, c[0x0][0x3a0] ;  /* 0x0000e800ff047b82 */ /* 0x000e620000000800 */
[----:B------:R4:W-:Y:S04]  /*2bdc0*/  STL.64 [R1+0x318], R12 ;  /* 0x0003180c01007387 */ /* 0x0009e80000100a00 */
[----:B------:R2:W-:Y:S01]  /*2bdd0*/  LDGSTS.E [R2+0x40900], desc[UR40][R10.64], !P3 ;  /* 0x409000000a027fae */ /* 0x0005e2000d9a1028 */
[----:B---3--:R-:W-:-:S03]  /*2bde0*/  IMAD.WIDE R14, R3, 0x4, R142 ;  /* 0x00000004030e7825 */ /* 0x008fc600078e028e */
[----:B------:R2:W-:Y:S04]  /*2bdf0*/  STL.64 [R1+0x310], R10 ;  /* 0x0003100a01007387 */ /* 0x0005e80000100a00 */
[----:B------:R3:W-:Y:S01]  /*2be00*/  LDGSTS.E [R2+0x40980], desc[UR40][R8.64], !P3 ;  /* 0x4098000008027fae */ /* 0x0007e2000d9a1028 */
[C---:B----4-:R-:W-:Y:S01]  /*2be10*/  IMAD.WIDE R12, R3.reuse, 0x4, R140 ;  /* 0x00000004030c7825 */ /* 0x050fe200078e028c */
[----:B------:R-:W-:Y:S02]  /*2be20*/  ISETP.GE.U32.AND P3, PT, R0, 0x7fffffb4, PT ;  /* 0x7fffffb40000780c */ /* 0x000fe40003f66070 */
[----:B------:R3:W-:Y:S01]  /*2be30*/  STL.64 [R1+0x308], R8 ;  /* 0x0003080801007387 */ /* 0x0007e20000100a00 */
[----:B--2---:R-:W-:-:S03]  /*2be40*/  IMAD.WIDE R10, R3, 0x4, R138 ;  /* 0x00000004030a7825 */ /* 0x004fc600078e028a */
[----:B------:R2:W-:Y:S01]  /*2be50*/  LDGSTS.E [R2+0x41000], desc[UR40][R14.64], !P5 ;  /* 0x410000000e027fae */ /* 0x0005e2000e9a1028 */
[----:B------:R-:W-:-:S03]  /*2be60*/  IMAD R0, R241, 0xc, RZ ;  /* 0x0000000cf1007824 */ /* 0x000fc600078e02ff */
[----:B------:R4:W-:Y:S01]  /*2be70*/  LDGSTS.E [R2+0x41080], desc[UR40][R12.64], !P5 ;  /* 0x410800000c027fae */ /* 0x0009e2000e9a1028 */
[----:B---3--:R-:W-:Y:S01]  /*2be80*/  IMAD.WIDE R8, R3, 0x4, R136 ;  /* 0x0000000403087825 */ /* 0x008fe200078e0288 */
[----:B------:R-:W-:Y:S02]  /*2be90*/  IADD3 R3, PT, PT, R5, -0x11, RZ ;  /* 0xffffffef05037810 */ /* 0x000fe40007ffe0ff */
[----:B------:R3:W-:Y:S01]  /*2bea0*/  LDGSTS.E [R2+0x41100], desc[UR40][R10.64], !P5 ;  /* 0x411000000a027fae */ /* 0x0007e2000e9a1028 */
[----:B------:R-:W1:Y:S03]  /*2beb0*/  LDC R5, c[0x0][0x3a0] ;  /* 0x0000e800ff057b82 */ /* 0x000e660000000800 */
[----:B------:R2:W-:Y:S04]  /*2bec0*/  STL.64 [R1+0x2a0], R14 ;  /* 0x0002a00e01007387 */ /* 0x0005e80000100a00 */
[----:B------:R3:W-:Y:S01]  /*2bed0*/  LDGSTS.E [R2+0x41180], desc[UR40][R8.64], !P5 ;  /* 0x4118000008027fae */ /* 0x0007e2000e9a1028 */
[----:B------:R-:W-:-:S03]  /*2bee0*/  ISETP.GE.U32.AND P5, PT, R3, 0x7fffffb0, PT ;  /* 0x7fffffb00300780c */ /* 0x000fc60003fa6070 */
[----:B------:R4:W-:Y:S01]  /*2bef0*/  STL.64 [R1+0x298], R12 ;  /* 0x0002980c01007387 */ /* 0x0009e20000100a00 */
[----:B------:R-:W-:-:S03]  /*2bf00*/  IMAD.SHL.U32 R3, R241, 0x10, RZ ;  /* 0x00000010f1037824 */ /* 0x000fc600078e00ff */
[----:B------:R3:W-:Y:S01]  /*2bf10*/  STL.64 [R1+0x290], R10 ;  /* 0x0002900a01007387 */ /* 0x0007e20000100a00 */
[----:B--2---:R-:W-:-:S03]  /*2bf20*/  IMAD.WIDE R14, R0, 0x4, R142 ;  /* 0x00000004000e7825 */ /* 0x004fc600078e028e */
[----:B------:R2:W-:Y:S01]  /*2bf30*/  STL.64 [R1+0x288], R8 ;  /* 0x0002880801007387 */ /* 0x0005e20000100a00 */
[----:B----4-:R-:W-:-:S03]  /*2bf40*/  IMAD.WIDE R12, R0, 0x4, R140 ;  /* 0x00000004000c7825 */ /* 0x010fc600078e028c */
[----:B------:R4:W-:Y:S01]  /*2bf50*/  LDGSTS.E [R2+0x41800], desc[UR40][R14.64], !P3 ;  /* 0x418000000e027fae */ /* 0x0009e2000d9a1028 */
[----:B---3--:R-:W-:-:S04]  /*2bf60*/  IMAD.WIDE R10, R0, 0x4, R138 ;  /* 0x00000004000a7825 */ /* 0x008fc800078e028a */
[----:B--2---:R-:W-:Y:S01]  /*2bf70*/  IMAD.WIDE R8, R0, 0x4, R136 ;  /* 0x0000000400087825 */ /* 0x004fe200078e0288 */
[----:B------:R4:W-:Y:S03]  /*2bf80*/  STL.64 [R1+0x220], R14 ;  /* 0x0002200e01007387 */ /* 0x0009e60000100a00 */
[----:B------:R-:W-:Y:S01]  /*2bf90*/  VIADD R0, R6, 0xffffffeb ;  /* 0xffffffeb06007836 */ /* 0x000fe20000000000 */
[----:B------:R2:W-:Y:S01]  /*2bfa0*/  LDGSTS.E [R2+0x41880], desc[UR40][R12.64], !P3 ;  /* 0x418800000c027fae */ /* 0x0005e2000d9a1028 */
[----:B------:R-:W3:Y:S03]  /*2bfb0*/  LDC R6, c[0x0][0x3a0] ;  /* 0x0000e800ff067b82 */ /* 0x000ee60000000800 */
[----:B------:R2:W-:Y:S04]  /*2bfc0*/  STL.64 [R1+0x218], R12 ;  /* 0x0002180c01007387 */ /* 0x0005e80000100a00 */
[----:B------:R1:W-:Y:S01]  /*2bfd0*/  LDGSTS.E [R2+0x41900], desc[UR40][R10.64], !P3 ;  /* 0x419000000a027fae */ /* 0x0003e2000d9a1028 */
[----:B----4-:R-:W-:-:S03]  /*2bfe0*/  IMAD.WIDE R14, R3, 0x4, R142 ;  /* 0x00000004030e7825 */ /* 0x010fc600078e028e */
[----:B------:R1:W-:Y:S04]  /*2bff0*/  STL.64 [R1+0x210], R10 ;  /* 0x0002100a01007387 */ /* 0x0003e80000100a00 */
[----:B------:R4:W-:Y:S01]  /*2c000*/  LDGSTS.E [R2+0x41980], desc[UR40][R8.64], !P3 ;  /* 0x4198000008027fae */ /* 0x0009e2000d9a1028 */
[C---:B--2---:R-:W-:Y:S01]  /*2c010*/  IMAD.WIDE R12, R3.reuse, 0x4, R140 ;  /* 0x00000004030c7825 */ /* 0x044fe200078e028c */
[----:B------:R-:W-:Y:S02]  /*2c020*/  ISETP.GE.U32.AND P3, PT, R0, 0x7fffffac, PT ;  /* 0x7fffffac0000780c */ /* 0x000fe40003f66070 */
[----:B------:R4:W-:Y:S01]  /*2c030*/  STL.64 [R1+0x208], R8 ;  /* 0x0002080801007387 */ /* 0x0009e20000100a00 */
[----:B-1----:R-:W-:-:S03]  /*2c040*/  IMAD.WIDE R10, R3, 0x4, R138 ;  /* 0x00000004030a7825 */ /* 0x002fc600078e028a */
[----:B------:R1:W-:Y:S01]  /*2c050*/  LDGSTS.E [R2+0x42000], desc[UR40][R14.64], !P5 ;  /* 0x420000000e027fae */ /* 0x0003e2000e9a1028 */
[----:B------:R-:W-:-:S03]  /*2c060*/  IMAD R0, R241, 0x14, RZ ;  /* 0x00000014f1007824 */ /* 0x000fc600078e02ff */
[----:B------:R2:W-:Y:S01]  /*2c070*/  LDGSTS.E [R2+0x42080], desc[UR40][R12.64], !P5 ;  /* 0x420800000c027fae */ /* 0x0005e2000e9a1028 */
[----:B----4-:R-:W-:-:S03]  /*2c080*/  IMAD.WIDE R8, R3, 0x4, R136 ;  /* 0x0000000403087825 */ /* 0x010fc600078e0288 */
[----:B------:R4:W-:Y:S01]  /*2c090*/  LDGSTS.E [R2+0x42100], desc[UR40][R10.64], !P5 ;  /* 0x421000000a027fae */ /* 0x0009e2000e9a1028 */
[----:B------:R-:W-:-:S03]  /*2c0a0*/  VIADD R3, R4, 0xffffffe7 ;  /* 0xffffffe704037836 */ /* 0x000fc60000000000 */
[----:B------:R1:W-:Y:S01]  /*2c0b0*/  STL.64 [R1+0x1a0], R14 ;  /* 0x0001a00e01007387 */ /* 0x0003e20000100a00 */
[----:B------:R-:W3:Y:S03]  /*2c0c0*/  LDC R4, c[0x0][0x3a0] ;  /* 0x0000e800ff047b82 */ /* 0x000ee60000000800 */
[----:B------:R2:W-:Y:S01]  /*2c0d0*/  LDGSTS.E [R2+0x42180], desc[UR40][R8.64], !P5 ;  /* 0x4218000008027fae */ /* 0x0005e2000e9a1028 */
[----:B------:R-:W-:-:S03]  /*2c0e0*/  ISETP.GE.U32.AND P5, PT, R3, 0x7fffffa8, PT ;  /* 0x7fffffa80300780c */ /* 0x000fc60003fa6070 */
[----:B------:R2:W-:Y:S01]  /*2c0f0*/  STL.64 [R1+0x198], R12 ;  /* 0x0001980c01007387 */ /* 0x0005e20000100a00 */
[----:B------:R-:W-:-:S03]  /*2c100*/  IMAD R3, R241, 0x18, RZ ;  /* 0x00000018f1037824 */ /* 0x000fc600078e02ff */
[----:B------:R4:W-:Y:S01]  /*2c110*/  STL.64 [R1+0x190], R10 ;  /* 0x0001900a01007387 */ /* 0x0009e20000100a00 */
[----:B-1----:R-:W-:-:S03]  /*2c120*/  IMAD.WIDE R14, R0, 0x4, R142 ;  /* 0x00000004000e7825 */ /* 0x002fc600078e028e */
[----:B------:R1:W-:Y:S01]  /*2c130*/  STL.64 [R1+0x188], R8 ;  /* 0x0001880801007387 */ /* 0x0003e20000100a00 */
[----:B--2---:R-:W-:-:S03]  /*2c140*/  IMAD.WIDE R12, R0, 0x4, R140 ;  /* 0x00000004000c7825 */ /* 0x004fc600078e028c */
[----:B------:R2:W-:Y:S01]  /*2c150*/  LDGSTS.E [R2+0x42800], desc[UR40][R14.64], !P3 ;  /* 0x428000000e027fae */ /* 0x0005e2000d9a1028 */
[----:B----4-:R-:W-:-:S04]  /*2c160*/  IMAD.WIDE R10, R0, 0x4, R138 ;  /* 0x00000004000a7825 */ /* 0x010fc800078e028a */
[----:B-1----:R-:W-:Y:S01]  /*2c170*/  IMAD.WIDE R8, R0, 0x4, R136 ;  /* 0x0000000400087825 */ /* 0x002fe200078e0288 */
[----:B------:R2:W-:Y:S03]  /*2c180*/  STL.64 [R1+0x120], R14 ;  /* 0x0001200e01007387 */ /* 0x0005e60000100a00 */
[----:B------:R-:W-:Y:S01]  /*2c190*/  VIADD R0, R5, 0xffffffe3 ;  /* 0xffffffe305007836 */ /* 0x000fe20000000000 */
[----:B------:R1:W-:Y:S01]  /*2c1a0*/  LDGSTS.E [R2+0x42880], desc[UR40][R12.64], !P3 ;  /* 0x428800000c027fae */ /* 0x0003e2000d9a1028 */
[----:B------:R-:W4:Y:S03]  /*2c1b0*/  LDC R5, c[0x0][0x3a0] ;  /* 0x0000e800ff057b82 */ /* 0x000f260000000800 */
[----:B------:R1:W-:Y:S04]  /*2c1c0*/  STL.64 [R1+0x118], R12 ;  /* 0x0001180c01007387 */ /* 0x0003e80000100a00 */
[----:B------:R3:W-:Y:S01]  /*2c1d0*/  LDGSTS.E [R2+0x42900], desc[UR40][R10.64], !P3 ;  /* 0x429000000a027fae */ /* 0x0007e2000d9a1028 */
[----:B--2---:R-:W-:-:S03]  /*2c1e0*/  IMAD.WIDE R14, R3, 0x4, R142 ;  /* 0x00000004030e7825 */ /* 0x004fc600078e028e */
[----:B------:R2:W-:Y:S04]  /*2c1f0*/  STL.64 [R1+0x110], R10 ;  /* 0x0001100a01007387 */ /* 0x0005e80000100a00 */
[----:B------:R2:W-:Y:S01]  /*2c200*/  LDGSTS.E [R2+0x42980], desc[UR40][R8.64], !P3 ;  /* 0x4298000008027fae */ /* 0x0005e2000d9a1028 */
[C---:B-1----:R-:W-:Y:S01]  /*2c210*/  IMAD.WIDE R12, R3.reuse, 0x4, R140 ;  /* 0x00000004030c7825 */ /* 0x042fe200078e028c */
[----:B------:R-:W-:Y:S02]  /*2c220*/  ISETP.GE.U32.AND P3, PT, R0, 0x7fffffa4, PT ;  /* 0x7fffffa40000780c */ /* 0x000fe40003f66070 */
[----:B------:R1:W-:Y:S01]  /*2c230*/  STL.64 [R1+0x108], R8 ;  /* 0x0001080801007387 */ /* 0x0003e20000100a00 */
[----:B---3--:R-:W-:Y:S02]  /*2c240*/  VIADD R0, R6, 0xffffffdf ;  /* 0xffffffdf06007836 */ /* 0x008fe40000000000 */
[C---:B--2---:R-:W-:Y:S01]  /*2c250*/  IMAD.WIDE R10, R3.reuse, 0x4, R138 ;  /* 0x00000004030a7825 */ /* 0x044fe200078e028a */
[----:B------:R-:W-:Y:S04]  /*2c260*/  LDGSTS.E [R2+0x43000], desc[UR40][R14.64], !P5 ;  /* 0x430000000e027fae */ /* 0x000fe8000e9a1028 */
[----:B------:R-:W-:Y:S01]  /*2c270*/  LDGSTS.E [R2+0x43080], desc[UR40][R12.64], !P5 ;  /* 0x430800000c027fae */ /* 0x000fe2000e9a1028 */
[----:B-1----:R-:W-:-:S03]  /*2c280*/  IMAD.WIDE R8, R3, 0x4, R136 ;  /* 0x0000000403087825 */ /* 0x002fc600078e0288 */
[----:B------:R-:W-:Y:S01]  /*2c290*/  STL.64 [R1+0x90], R14 ;  /* 0x0000900e01007387 */ /* 0x000fe20000100a00 */
[----:B------:R-:W1:Y:S03]  /*2c2a0*/  LDC R3, c[0x0][0x3a0] ;  /* 0x0000e800ff037b82 */ /* 0x000e660000000800 */
[----:B------:R2:W-:Y:S04]  /*2c2b0*/  LDGSTS.E [R2+0x43100], desc[UR40][R10.64], !P5 ;  /* 0x431000000a027fae */ /* 0x0005e8000e9a1028 */
[----:B------:R-:W-:Y:S04]  /*2c2c0*/  STL.64 [R1+0x88], R12 ;  /* 0x0000880c01007387 */ /* 0x000fe80000100a00 */
[----:B------:R3:W-:Y:S01]  /*2c2d0*/  LDGSTS.E [R2+0x43180], desc[UR40][R8.64], !P5 ;  /* 0x4318000008027fae */ /* 0x0007e2000e9a1028 */
[----:B------:R-:W-:-:S03]  /*2c2e0*/  ISETP.GE.U32.AND P5, PT, R0, 0x7fffffa0, PT ;  /* 0x7fffffa00000780c */ /* 0x000fc60003fa6070 */
[----:B------:R2:W-:Y:S01]  /*2c2f0*/  STL.64 [R1+0x80], R10 ;  /* 0x0000800a01007387 */ /* 0x0005e20000100a00 */
[----:B------:R-:W-:-:S03]  /*2c300*/  IMAD.WIDE R6, R250, 0x4, R138 ;  /* 0x00000004fa067825 */ /* 0x000fc600078e028a */
[----:B------:R3:W-:Y:S01]  /*2c310*/  STL.64 [R1+0x78], R8 ;  /* 0x0000780801007387 */ /* 0x0007e20000100a00 */
[----:B------:R-:W-:Y:S02]  /*2c320*/  IADD3 R0, PT, PT, R4, -0x25, RZ ;  /* 0xffffffdb04007810 */ /* 0x000fe40007ffe0ff */
[----:B------:R-:W1:Y:S01]  /*2c330*/  LDC R4, c[0x0][0x3a0] ;  /* 0x0000e800ff047b82 */ /* 0x000e620000000800 */
[----:B--2---:R-:W-:-:S04]  /*2c340*/  IMAD.WIDE R10, R250, 0x4, R142 ;  /* 0x00000004fa0a7825 */ /* 0x004fc800078e028e */
[C---:B---3--:R-:W-:Y:S01]  /*2c350*/  IMAD.WIDE R8, R250.reuse, 0x4, R140 ;  /* 0x00000004fa087825 */ /* 0x048fe200078e028c */
[----:B------:R-:W-:Y:S03]  /*2c360*/  LDGSTS.E [R2+0x43800], desc[UR40][R10.64], !P3 ;  /* 0x438000000a027fae */ /* 0x000fe6000d9a1028 */
[----:B------:R-:W-:Y:S01]  /*2c370*/  IMAD.WIDE R250, R250, 0x4, R136 ;  /* 0x00000004fafa7825 */ /* 0x000fe200078e0288 */
[----:B------:R-:W-:Y:S03]  /*2c380*/  LDGSTS.E [R2+0x43880], desc[UR40][R8.64], !P3 ;  /* 0x4388000008027fae */ /* 0x000fe6000d9a1028 */
[C---:B------:R-:W-:Y:S01]  /*2c390*/  IMAD.WIDE R134, R128.reuse, 0x4, R142 ;  /* 0x0000000480867825 */ /* 0x040fe200078e028e */
[----:B------:R2:W-:Y:S03]  /*2c3a0*/  LDGSTS.E [R2+0x43900], desc[UR40][R6.64], !P3 ;  /* 0x4390000006027fae */ /* 0x0005e6000d9a1028 */
[----:B------:R-:W-:Y:S01]  /*2c3b0*/  IMAD.WIDE R132, R128, 0x4, R140 ;  /* 0x0000000480847825 */ /* 0x000fe200078e028c */
[----:B------:R-:W-:Y:S01]  /*2c3c0*/  LDGSTS.E [R2+0x43980], desc[UR40][R250.64], !P3 ;  /* 0x43980000fa027fae */ /* 0x000fe2000d9a1028 */
[----:B------:R-:W-:-:S02]  /*2c3d0*/  ISETP.GE.U32.AND P3, PT, R0, 0x7fffff9c, PT ;  /* 0x7fffff9c0000780c */ /* 0x000fc40003f66070 */
[C---:B------:R-:W-:Y:S01]  /*2c3e0*/  IMAD.WIDE R130, R128.reuse, 0x4, R138 ;  /* 0x0000000480827825 */ /* 0x040fe200078e028a */
[----:B------:R-:W-:Y:S03]  /*2c3f0*/  LDGSTS.E [R2+0x44000], desc[UR40][R134.64], !P5 ;  /* 0x4400000086027fae */ /* 0x000fe6000e9a1028 */
[----:B------:R-:W-:Y:S01]  /*2c400*/  IMAD.WIDE R128, R128, 0x4, R136 ;  /* 0x0000000480807825 */ /* 0x000fe200078e0288 */
[----:B------:R-:W-:Y:S03]  /*2c410*/  LDGSTS.E [R2+0x44080], desc[UR40][R132.64], !P5 ;  /* 0x4408000084027fae */ /* 0x000fe6000e9a1028 */
[----:B----4-:R-:W-:Y:S01]  /*2c420*/  VIADD R0, R5, 0xffffffd7 ;  /* 0xffffffd705007836 */ /* 0x010fe20000000000 */
[----:B------:R-:W-:Y:S01]  /*2c430*/  LDGSTS.E [R2+0x44100], desc[UR40][R130.64], !P5 ;  /* 0x4410000082027fae */ /* 0x000fe2000e9a1028 */
[----:B------:R-:W3:Y:S01]  /*2c440*/  LDC R5, c[0x0][0x3a0] ;  /* 0x0000e800ff057b82 */ /* 0x000ee20000000800 */
[----:B------:R-:W-:-:S02]  /*2c450*/  IMAD.WIDE R126, R120, 0x4, R142 ;  /* 0x00000004787e7825 */ /* 0x000fc400078e028e */
[----:B------:R-:W-:Y:S01]  /*2c460*/  LDGSTS.E [R2+0x44180], desc[UR40][R128.64], !P5 ;  /* 0x4418000080027fae */ /* 0x000fe2000e9a1028 */
[----:B------:R-:W-:Y:S01]  /*2c470*/  ISETP.GE.U32.AND P5, PT, R0, 0x7fffff98, PT ;  /* 0x7fffff980000780c */ /* 0x000fe20003fa6070 */
[C---:B------:R-:W-:Y:S02]  /*2c480*/  IMAD.WIDE R124, R120.reuse, 0x4, R140 ;  /* 0x00000004787c7825 */ /* 0x040fe400078e028c */
[----:B------:R-:W-:Y:S02]  /*2c490*/  LDGSTS.E [R2+0x44800], desc[UR40][R126.64], !P3 ;  /* 0x448000007e027fae */ /* 0x000fe4000d9a1028 */
[C---:B------:R-:W-:Y:S02]  /*2c4a0*/  IMAD.WIDE R122, R120.reuse, 0x4, R138 ;  /* 0x00000004787a7825 */ /* 0x040fe400078e028a */
[----:B------:R-:W-:Y:S02]  /*2c4b0*/  LDGSTS.E [R2+0x44880], desc[UR40][R124.64], !P3 ;  /* 0x448800007c027fae */ /* 0x000fe4000d9a1028 */
[----:B------:R-:W-:-:S02]  /*2c4c0*/  IMAD.WIDE R120, R120, 0x4, R136 ;  /* 0x0000000478787825 */ /* 0x000fc400078e0288 */
[----:B------:R-:W-:Y:S02]  /*2c4d0*/  LDGSTS.E [R2+0x44900], desc[UR40][R122.64], !P3 ;  /* 0x449000007a027fae */ /* 0x000fe4000d9a1028 */
[----:B-1----:R-:W-:Y:S02]  /*2c4e0*/  VIADD R0, R3, 0xffffffd3 ;  /* 0xffffffd303007836 */ /* 0x002fe40000000000 */
[----:B------:R-:W1:Y:S01]  /*2c4f0*/  LDC R3, c[0x0][0x3a0] ;  /* 0x0000e800ff037b82 */ /* 0x000e620000000800 */
[----:B------:R-:W-:Y:S01]  /*2c500*/  IMAD.WIDE R118, R112, 0x4, R142 ;  /* 0x0000000470767825 */ /* 0x000fe200078e028e */
[----:B------:R-:W-:Y:S01]  /*2c510*/  LDGSTS.E [R2+0x44980], desc[UR40][R120.64], !P3 ;  /* 0x4498000078027fae */ /* 0x000fe2000d9a1028 */
[----:B------:R-:W-:Y:S02]  /*2c520*/  ISETP.GE.U32.AND P3, PT, R0, 0x7fffff94, PT ;  /* 0x7fffff940000780c */ /* 0x000fe40003f66070 */
[C---:B------:R-:W-:Y:S01]  /*2c530*/  IMAD.WIDE R116, R112.reuse, 0x4, R140 ;  /* 0x0000000470747825 */ /* 0x040fe200078e028c */
[----:B------:R-:W-:Y:S03]  /*2c540*/  LDGSTS.E [R2+0x45000], desc[UR40][R118.64], !P5 ;  /* 0x4500000076027fae */ /* 0x000fe6000e9a1028 */
[C---:B------:R-:W-:Y:S01]  /*2c550*/  IMAD.WIDE R114, R112.reuse, 0x4, R138 ;  /* 0x0000000470727825 */ /* 0x040fe200078e028a */
[----:B------:R-:W-:Y:S03]  /*2c560*/  LDGSTS.E [R2+0x45080], desc[UR40][R116.64], !P5 ;  /* 0x4508000074027fae */ /* 0x000fe6000e9a1028 */
[----:B------:R-:W-:Y:S01]  /*2c570*/  IMAD.WIDE R112, R112, 0x4, R136 ;  /* 0x0000000470707825 */ /* 0x000fe200078e0288 */
[----:B------:R-:W-:Y:S03]  /*2c580*/  LDGSTS.E [R2+0x45100], desc[UR40][R114.64], !P5 ;  /* 0x4510000072027fae */ /* 0x000fe6000e9a1028 */
[----:B------:R-:W-:Y:S01]  /*2c590*/  VIADD R0, R4, 0xffffffcf ;  /* 0xffffffcf04007836 */ /* 0x000fe20000000000 */
[----:B------:R-:W-:Y:S01]  /*2c5a0*/  LDGSTS.E [R2+0x45180], desc[UR40][R112.64], !P5 ;  /* 0x4518000070027fae */ /* 0x000fe2000e9a1028 */
[----:B------:R-:W4:Y:S01]  /*2c5b0*/  LDC R4, c[0x0][0x3a0] ;  /* 0x0000e800ff047b82 */ /* 0x000f220000000800 */
[----:B------:R-:W-:-:S02]  /*2c5c0*/  IMAD.WIDE R108, R104, 0x4, R140 ;  /* 0x00000004686c7825 */ /* 0x000fc400078e028c */
[----:B------:R-:W-:Y:S01]  /*2c5d0*/  ISETP.GE.U32.AND P5, PT, R0, 0x7fffff90, PT ;  /* 0x7fffff900000780c */ /* 0x000fe20003fa6070 */
[----:B------:R-:W-:Y:S01]  /*2c5e0*/  LDGSTS.E [R2+0x45800], desc[UR40][R110.64], !P3 ;  /* 0x458000006e027fae */ /* 0x000fe2000d9a1028 */
[----:B------:R-:W-:-:S03]  /*2c5f0*/  IMAD.WIDE R106, R104, 0x4, R138 ;  /* 0x00000004686a7825 */ /* 0x000fc600078e028a */
[----:B------:R-:W-:Y:S01]  /*2c600*/  LDGSTS.E [R2+0x45880], desc[UR40][R108.64], !P3 ;  /* 0x458800006c027fae */ /* 0x000fe2000d9a1028 */
[----:B------:R-:W-:-:S03]  /*2c610*/  IMAD.WIDE R104, R104, 0x4, R136 ;  /* 0x0000000468687825 */ /* 0x000fc600078e0288 */
[----:B------:R-:W-:Y:S01]  /*2c620*/  LDGSTS.E [R2+0x45900], desc[UR40][R106.64], !P3 ;  /* 0x459000006a027fae */ /* 0x000fe2000d9a1028 */
[----:B---3--:R-:W-:Y:S02]  /*2c630*/  VIADD R0, R5, 0xffffffcb ;  /* 0xffffffcb05007836 */ /* 0x008fe40000000000 */
[----:B------:R-:W3:Y:S01]  /*2c640*/  LDC R5, c[0x0][0x3a0] ;  /* 0x0000e800ff057b82 */ /* 0x000ee20000000800 */
[----:B------:R-:W-:Y:S01]  /*2c650*/  LDGSTS.E [R2+0x45980], desc[UR40][R104.64], !P3 ;  /* 0x4598000068027fae */ /* 0x000fe2000d9a1028 */
[----:B------:R-:W-:Y:S01]  /*2c660*/  IMAD.WIDE R100, R96, 0x4, R140 ;  /* 0x0000000460647825 */ /* 0x000fe200078e028c */
[----:B------:R-:W-:Y:S02]  /*2c670*/  ISETP.GE.U32.AND P3, PT, R0, 0x7fffff8c, PT ;  /* 0x7fffff8c0000780c */ /* 0x000fe40003f66070 */
[----:B------:R-:W-:Y:S01]  /*2c680*/  LDGSTS.E [R2+0x46000], desc[UR40][R102.64], !P5 ;  /* 0x4600000066027fae */ /* 0x000fe2000e9a1028 */
[----:B------:R-:W-:-:S03]  /*2c690*/  IMAD.WIDE R98, R96, 0x4, R138 ;  /* 0x0000000460627825 */ /* 0x000fc600078e028a */
[----:B------:R-:W-:Y:S01]  /*2c6a0*/  LDGSTS.E [R2+0x46080], desc[UR40][R100.64], !P5 ;  /* 0x4608000064027fae */ /* 0x000fe2000e9a1028 */
[----:B------:R-:W-:-:S03]  /*2c6b0*/  IMAD.WIDE R96, R96, 0x4, R136 ;  /* 0x0000000460607825 */ /* 0x000fc600078e0288 */
[----:B------:R-:W-:Y:S01]  /*2c6c0*/  LDGSTS.E [R2+0x46100], desc[UR40][R98.64], !P5 ;  /* 0x4610000062027fae */ /* 0x000fe2000e9a1028 */
[----:B-1----:R-:W-:Y:S02]  /*2c6d0*/  VIADD R0, R3, 0xffffffc7 ;  /* 0xffffffc703007836 */ /* 0x002fe40000000000 */
[----:B------:R-:W1:Y:S01]  /*2c6e0*/  LDC R3, c[0x0][0x3a0] ;  /* 0x0000e800ff037b82 */ /* 0x000e620000000800 */
[----:B------:R-:W-:Y:S01]  /*2c6f0*/  LDGSTS.E [R2+0x46180], desc[UR40][R96.64], !P5 ;  /* 0x4618000060027fae */ /* 0x000fe2000e9a1028 */
[----:B------:R-:W-:Y:S01]  /*2c700*/  IMAD.WIDE R94, R88, 0x4, R142 ;  /* 0x00000004585e7825 */ /* 0x000fe200078e028e */
[----:B------:R-:W-:-:S03]  /*2c710*/  ISETP.GE.U32.AND P5, PT, R0, 0x7fffff88, PT ;  /* 0x7fffff880000780c */ /* 0x000fc60003fa6070 */
[C---:B------:R-:W-:Y:S01]  /*2c720*/  IMAD.WIDE R92, R88.reuse, 0x4, R140 ;  /* 0x00000004585c7825 */ /* 0x040fe200078e028c */
[----:B------:R-:W-:Y:S03]  /*2c730*/  LDGSTS.E [R2+0x46800], desc[UR40][R94.64], !P3 ;  /* 0x468000005e027fae */ /* 0x000fe6000d9a1028 */
[C---:B------:R-:W-:Y:S01]  /*2c740*/  IMAD.WIDE R90, R88.reuse, 0x4, R138 ;  /* 0x00000004585a7825 */ /* 0x040fe200078e028a */
[----:B------:R-:W-:Y:S03]  /*2c750*/  LDGSTS.E [R2+0x46880], desc[UR40][R92.64], !P3 ;  /* 0x468800005c027fae */ /* 0x000fe6000d9a1028 */
[----:B------:R-:W-:Y:S01]  /*2c760*/  IMAD.WIDE R88, R88, 0x4, R136 ;  /* 0x0000000458587825 */ /* 0x000fe200078e0288 */
[----:B------:R-:W-:Y:S03]  /*2c770*/  LDGSTS.E [R2+0x46900], desc[UR40][R90.64], !P3 ;  /* 0x469000005a027fae */ /* 0x000fe6000d9a1028 */
[----:B----4-:R-:W-:Y:S01]  /*2c780*/  VIADD R0, R4, 0xffffffc3 ;  /* 0xffffffc304007836 */ /* 0x010fe20000000000 */
[----:B------:R-:W-:Y:S01]  /*2c790*/  LDGSTS.E [R2+0x46980], desc[UR40][R88.64], !P3 ;  /* 0x4698000058027fae */ /* 0x000fe2000d9a1028 */
[----:B------:R-:W4:Y:S01]  /*2c7a0*/  LDC R4, c[0x0][0x3a0] ;  /* 0x0000e800ff047b82 */ /* 0x000f220000000800 */
[----:B------:R-:W-:-:S02]  /*2c7b0*/  IMAD.WIDE R86, R80, 0x4, R142 ;  /* 0x0000000450567825 */ /* 0x000fc400078e028e */
[----:B------:R-:W-:Y:S02]  /*2c7c0*/  ISETP.GE.U32.AND P3, PT, R0, 0x7fffff84, PT ;  /* 0x7fffff840000780c */ /* 0x000fe40003f66070 */
[C---:B------:R-:W-:Y:S01]  /*2c7d0*/  IMAD.WIDE R84, R80.reuse, 0x4, R140 ;  /* 0x0000000450547825 */ /* 0x040fe200078e028c */
[----:B---3--:R-:W-:Y:S01]  /*2c7e0*/  IADD3 R0, PT, PT, R5, -0x2, RZ ;  /* 0xfffffffe05007810 */ /* 0x008fe20007ffe0ff */
[----:B------:R-:W-:Y:S01]  /*2c7f0*/  LDGSTS.E [R2+0x47000], desc[UR40][R86.64], !P5 ;  /* 0x4700000056027fae */ /* 0x000fe2000e9a1028 */
[----:B------:R-:W3:Y:S01]  /*2c800*/  LDC R5, c[0x0][0x3a0] ;  /* 0x0000e800ff057b82 */ /* 0x000ee20000000800 */
[C---:B------:R-:W-:Y:S02]  /*2c810*/  IMAD.WIDE R82, R80.reuse, 0x4, R138 ;  /* 0x0000000450527825 */ /* 0x040fe400078e028a */
[----:B------:R-:W-:Y:S02]  /*2c820*/  LDGSTS.E [R2+0x47080], desc[UR40][R84.64], !P5 ;  /* 0x4708000054027fae */ /* 0x000fe4000e9a1028 */
[----:B------:R-:W-:-:S02]  /*2c830*/  IMAD.WIDE R80, R80, 0x4, R136 ;  /* 0x0000000450507825 */ /* 0x000fc400078e0288 */
[----:B------:R-:W-:Y:S02]  /*2c840*/  LDGSTS.E [R2+0x47100], desc[UR40][R82.64], !P5 ;  /* 0x4710000052027fae */ /* 0x000fe4000e9a1028 */
[----:B------:R-:W-:Y:S02]  /*2c850*/  IMAD.WIDE R78, R72, 0x4, R142 ;  /* 0x00000004484e7825 */ /* 0x000fe400078e028e */
[----:B------:R-:W-:Y:S01]  /*2c860*/  LDGSTS.E [R2+0x47180], desc[UR40][R80.64], !P5 ;  /* 0x4718000050027fae */ /* 0x000fe2000e9a1028 */
[----:B------:R-:W-:Y:S01]  /*2c870*/  ISETP.GE.U32.AND P5, PT, R0, 0x7fffffbf, PT ;  /* 0x7fffffbf0000780c */ /* 0x000fe20003fa6070 */
[----:B------:R-:W-:Y:S01]  /*2c880*/  IMAD.WIDE R76, R72, 0x4, R140 ;  /* 0x00000004484c7825 */ /* 0x000fe200078e028c */
[----:B------:R-:W-:Y:S01]  /*2c890*/  LOP3.LUT R0, R244, 0x20, RZ, 0x3c, !PT ;  /* 0x00000020f4007812 */ /* 0x000fe200078e3cff */
[----:B------:R-:W-:Y:S02]  /*2c8a0*/  STL.64 [R1+0x10], R10 ;  /* 0x0000100a01007387 */ /* 0x000fe40000100a00 */
[----:B------:R-:W-:-:S02]  /*2c8b0*/  IMAD.WIDE R74, R72, 0x4, R138 ;  /* 0x00000004484a7825 */ /* 0x000fc400078e028a */
[----:B------:R-:W-:Y:S02]  /*2c8c0*/  STL.64 [R1+0x8], R8 ;  /* 0x0000080801007387 */ /* 0x000fe40000100a00 */
[----:B------:R-:W-:Y:S02]  /*2c8d0*/  IMAD.WIDE R72, R72, 0x4, R136 ;  /* 0x0000000448487825 */ /* 0x000fe400078e0288 */
[----:B------:R2:W-:Y:S02]  /*2c8e0*/  STL.64 [R1], R6 ;  /* 0x0000000601007387 */ /* 0x0005e40000100a00 */
[----:B-1----:R-:W-:Y:S02]  /*2c8f0*/  VIADD R3, R3, 0xfffffffa ;  /* 0xfffffffa03037836 */ /* 0x002fe40000000000 */
[----:B------:R-:W-:Y:S01]  /*2c900*/  LDGSTS.E [R2+0x47800], desc[UR40][R78.64], !P3 ;  /* 0x478000004e027fae */ /* 0x000fe2000d9a1028 */
[----:B------:R-:W-:Y:S02]  /*2c910*/  VIADD R0, R0, UR4 ;  /* 0x0000000400007c36 */ /* 0x000fe40008000000 */
[C---:B------:R-:W-:Y:S01]  /*2c920*/  IMAD.WIDE R14, R241.reuse, 0x4, R142 ;  /* 0x00000004f10e7825 */ /* 0x040fe200078e028e */
[----:B------:R-:W-:Y:S01]  /*2c930*/  LDGSTS.E [R2+0x47880], desc[UR40][R76.64], !P3 ;  /* 0x478800004c027fae */ /* 0x000fe2000d9a1028 */
[----:B--2---:R-:W1:Y:S03]  /*2c940*/  LDC R6, c[0x0][0x3a0] ;  /* 0x0000e800ff067b82 */ /* 0x004e660000000800 */
[----:B------:R-:W-:Y:S01]  /*2c950*/  LDGSTS.E [R2+0x47900], desc[UR40][R74.64], !P3 ;  /* 0x479000004a027fae */ /* 0x000fe2000d9a1028 */
[----:B------:R-:W-:-:S03]  /*2c960*/  IMAD.WIDE R12, R241, 0x4, R140 ;  /* 0x00000004f10c7825 */ /* 0x000fc600078e028c */
[----:B------:R-:W-:Y:S01]  /*2c970*/  LDGSTS.E [R2+0x47980], desc[UR40][R72.64], !P3 ;  /* 0x4798000048027fae */ /* 0x000fe2000d9a1028 */
[----:B------:R-:W-:Y:S01]  /*2c980*/  ISETP.GE.U32.AND P3, PT, R3, 0x7fffffbb, PT ;  /* 0x7fffffbb0300780c */ /* 0x000fe20003f66070 */
[C---:B------:R-:W-:Y:S01]  /*2c990*/  IMAD.WIDE R10, R241.reuse, 0x4, R138 ;  /* 0x00000004f10a7825 */ /* 0x040fe200078e028a */
[----:B------:R-:W2:Y:S01]  /*2c9a0*/  LDC R7, c[0x0][0x3a0] ;  /* 0x0000e800ff077b82 */ /* 0x000ea20000000800 */
[----:B------:R-:W-:Y:S02]  /*2c9b0*/  STL.64 [R1+0x5d18], R250 ;  /* 0x005d18fa01007387 */ /* 0x000fe40000100a00 */
[----:B------:R-:W-:Y:S02]  /*2c9c0*/  IMAD.WIDE R8, R241, 0x4, R136 ;  /* 0x00000004f1087825 */ /* 0x000fe400078e0288 */
[----:B------:R1:W-:Y:S02]  /*2c9d0*/  LDGSTS.E [R0+0x40200], desc[UR40][R14.64], !P5 ;  /* 0x402000000e007fae */ /* 0x0003e4000e9a1028 */
[----:B----4-:R-:W-:-:S02]  /*2c9e0*/  VIADD R4, R4, 0xfffffff6 ;  /* 0xfffffff604047836 */ /* 0x010fc40000000000 */
[----:B------:R-:W-:Y:S01]  /*2c9f0*/  STL.64 [R1+0x5d20], R134 ;  /* 0x005d208601007387 */ /* 0x000fe20000100a00 */
[----:B------:R-:W-:-:S03]  /*2ca00*/  IMAD R3, R241, 0x5, RZ ;  /* 0x00000005f1037824 */ /* 0x000fc600078e02ff */
[----:B------:R4:W-:Y:S04]  /*2ca10*/  LDGSTS.E [R0+0x40280], desc[UR40][R12.64], !P5 ;  /* 0x402800000c007fae */ /* 0x0009e8000e9a1028 */
[----:B------:R-:W-:Y:S04]  /*2ca20*/  STL.64 [R1+0x5d28], R132 ;  /* 0x005d288401007387 */ /* 0x000fe80000100a00 */
[----:B------:R1:W-:Y:S04]  /*2ca30*/  LDGSTS.E [R0+0x40300], desc[UR40][R10.64], !P5 ;  /* 0x403000000a007fae */ /* 0x0003e8000e9a1028 */
[----:B------:R-:W-:Y:S04]  /*2ca40*/  STL.64 [R1+0x5d30], R130 ;  /* 0x005d308201007387 */ /* 0x000fe80000100a00 */
[----:B------:R1:W-:Y:S01]  /*2ca50*/  LDGSTS.E [R0+0x40380], desc[UR40][R8.64], !P5 ;  /* 0x4038000008007fae */ /* 0x0003e2000e9a1028 */
[----:B------:R-:W-:-:S03]  /*2ca60*/  ISETP.GE.U32.AND P5, PT, R4, 0x7fffffb7, PT ;  /* 0x7fffffb70400780c */ /* 0x000fc60003fa6070 */
[----:B------:R1:W-:Y:S01]  /*2ca70*/  STL.64 [R1+0x380], R14 ;  /* 0x0003800e01007387 */ /* 0x0003e20000100a00 */
[----:B------:R-:W-:-:S03]  /*2ca80*/  IMAD R4, R241, 0x9, RZ ;  /* 0x00000009f1047824 */ /* 0x000fc600078e02ff */
[----:B------:R4:W-:Y:S04]  /*2ca90*/  STL.64 [R1+0x378], R12 ;  /* 0x0003780c01007387 */ /* 0x0009e80000100a00 */
[----:B------:R2:W-:Y:S01]  /*2caa0*/  STL.64 [R1+0x370], R10 ;  /* 0x0003700a01007387 */ /* 0x0005e20000100a00 */
[----:B-1----:R-:W-:-:S03]  /*2cab0*/  IMAD.WIDE R14, R3, 0x4, R142 ;  /* 0x00000004030e7825 */ /* 0x002fc600078e028e */
[----:B------:R1:W-:Y:S01]  /*2cac0*/  STL.64 [R1+0x368], R8 ;  /* 0x0003680801007387 */ /* 0x0003e20000100a00 */
[----:B----4-:R-:W-:-:S03]  /*2cad0*/  IMAD.WIDE R12, R3, 0x4, R140 ;  /* 0x00000004030c7825 */ /* 0x010fc600078e028c */
[----:B------:R4:W-:Y:S01]  /*2cae0*/  LDGSTS.E [R0+0x40a00], desc[UR40][R14.64], !P3 ;  /* 0x40a000000e007fae */ /* 0x0009e2000d9a1028 */
[----:B--2---:R-:W-:-:S03]  /*2caf0*/  IMAD.WIDE R10, R3, 0x4, R138 ;  /* 0x00000004030a7825 */ /* 0x004fc600078e028a */
[----:B------:R4:W-:Y:S01]  /*2cb00*/  STL.64 [R1+0x300], R14 ;  /* 0x0003000e01007387 */ /* 0x0009e20000100a00 */
[----:B-1----:R-:W-:-:S03]  /*2cb10*/  IMAD.WIDE R8, R3, 0x4, R136 ;  /* 0x0000000403087825 */ /* 0x002fc600078e0288 */
[----:B------:R1:W-:Y:S01]  /*2cb20*/  LDGSTS.E [R0+0x40a80], desc[UR40][R12.64], !P3 ;  /* 0x40a800000c007fae */ /* 0x0003e2000d9a1028 */
[----:B---3--:R-:W-:-:S03]  /*2cb30*/  VIADD R3, R5, 0xfffffff2 ;  /* 0xfffffff205037836 */ /* 0x008fc60000000000 */
[----:B------:R1:W-:Y:S01]  /*2cb40*/  STL.64 [R1+0x2f8], R12 ;  /* 0x0002f80c01007387 */ /* 0x0003e20000100a00 */
[----:B------:R-:W2:Y:S01]  /*2cb50*/  LDC R5, c[0x0][0x3a0] ;  /* 0x0000e800ff057b82 */ /* 0x000ea20000000800 */
[C---:B----4-:R-:W-:Y:S02]  /*2cb60*/  IMAD.WIDE R14, R4.reuse, 0x4, R142 ;  /* 0x00000004040e7825 */ /* 0x050fe400078e028e */
[----:B------:R3:W-:Y:S04]  /*2cb70*/  LDGSTS.E [R0+0x40b00], desc[UR40][R10.64], !P3 ;  /* 0x40b000000a007fae */ /* 0x0007e8000d9a1028 */
[----:B------:R3:W-:Y:S04]  /*2cb80*/  STL.64 [R1+0x2f0], R10 ;  /* 0x0002f00a01007387 */ /* 0x0007e80000100a00 */
[----:B------:R4:W-:Y:S01]  /*2cb90*/  LDGSTS.E [R0+0x40b80], desc[UR40][R8.64], !P3 ;  /* 0x40b8000008007fae */ /* 0x0009e2000d9a1028 */
[----:B-1----:R-:W-:Y:S01]  /*2cba0*/  IMAD.WIDE R12, R4, 0x4, R140 ;  /* 0x00000004040c7825 */ /* 0x002fe200078e028c */
[----:B------:R-:W-:-:S02]  /*2cbb0*/  ISETP.GE.U32.AND P3, PT, R3, 0x7fffffb3, PT ;  /* 0x7fffffb30300780c */ /* 0x000fc40003f66070 */
[----:B------:R4:W-:Y:S01]  /*2cbc0*/  STL.64 [R1+0x2e8], R8 ;  /* 0x0002e80801007387 */ /* 0x0009e20000100a00 */
[----:B---3--:R-:W-:-:S03]  /*2cbd0*/  IMAD.WIDE R10, R4, 0x4, R138 ;  /* 0x00000004040a7825 */ /* 0x008fc600078e028a */
[----:B------:R1:W-:Y:S01]  /*2cbe0*/  LDGSTS.E [R0+0x41200], desc[UR40][R14.64], !P5 ;  /* 0x412000000e007fae */ /* 0x0003e2000e9a1028 */
[----:B------:R-:W-:-:S03]  /*2cbf0*/  IMAD R3, R241, 0xd, RZ ;  /* 0x0000000df1037824 */ /* 0x000fc600078e02ff */
[----:B------:R3:W-:Y:S01]  /*2cc00*/  LDGSTS.E [R0+0x41280], desc[UR40][R12.64], !P5 ;  /* 0x412800000c007fae */ /* 0x0007e2000e9a1028 */
[----:B----4-:R-:W-:-:S03]  /*2cc10*/  IMAD.WIDE R8, R4, 0x4, R136 ;  /* 0x0000000404087825 */ /* 0x010fc600078e0288 */
[----:B------:R4:W-:Y:S01]  /*2cc20*/  LDGSTS.E [R0+0x41300], desc[UR40][R10.64], !P5 ;  /* 0x413000000a007fae */ /* 0x0009e2000e9a1028 */
[----:B------:R-:W-:-:S03]  /*2cc30*/  VIADD R4, R6, 0xffffffee ;  /* 0xffffffee06047836 */ /* 0x000fc60000000000 */
[----:B------:R1:W-:Y:S01]  /*2cc40*/  STL.64 [R1+0x280], R14 ;  /* 0x0002800e01007387 */ /* 0x0003e20000100a00 */
[----:B------:R-:W2:Y:S03]  /*2cc50*/  LDC R6, c[0x0][0x3a0] ;  /* 0x0000e800ff067b82 */ /* 0x000ea60000000800 */
[----:B------:R3:W-:Y:S01]  /*2cc60*/  LDGSTS.E [R0+0x41380], desc[UR40][R8.64], !P5 ;  /* 0x4138000008007fae */ /* 0x0007e2000e9a1028 */
[----:B------:R-:W-:-:S03]  /*2cc70*/  ISETP.GE.U32.AND P5, PT, R4, 0x7fffffaf, PT ;  /* 0x7fffffaf0400780c */ /* 0x000fc60003fa6070 */
[----:B------:R3:W-:Y:S01]  /*2cc80*/  STL.64 [R1+0x278], R12 ;  /* 0x0002780c01007387 */ /* 0x0007e20000100a00 */
[----:B------:R-:W-:-:S03]  /*2cc90*/  IMAD R4, R241, 0x11, RZ ;  /* 0x00000011f1047824 */ /* 0x000fc600078e02ff */
[----:B------:R4:W-:Y:S01]  /*2cca0*/  STL.64 [R1+0x270], R10 ;  /* 0x0002700a01007387 */ /* 0x0009e20000100a00 */
[----:B-1----:R-:W-:-:S03]  /*2ccb0*/  IMAD.WIDE R14, R3, 0x4, R142 ;  /* 0x00000004030e7825 */ /* 0x002fc600078e028e */
[----:B------:R1:W-:Y:S01]  /*2ccc0*/  STL.64 [R1+0x268], R8 ;  /* 0x0002680801007387 */ /* 0x0003e20000100a00 */
[----:B---3--:R-:W-:-:S03]  /*2ccd0*/  IMAD.WIDE R12, R3, 0x4, R140 ;  /* 0x00000004030c7825 */ /* 0x008fc600078e028c */
        /* <DEDUP_REMOVED lines=9> */
[----:B---3--:R-:W-:-:S03]  /*2cd70*/  IMAD.WIDE R14, R4, 0x4, R142 ;  /* 0x00000004040e7825 */ /* 0x008fc600078e028e */
[----:B------:R2:W-:Y:S04]  /*2cd80*/  STL.64 [R1+0x1f0], R10 ;  /* 0x0001f00a01007387 */ /* 0x0005e80000100a00 */
[----:B------:R3:W-:Y:S01]  /*2cd90*/  LDGSTS.E [R0+0x41b80], desc[UR40][R8.64], !P3 ;  /* 0x41b8000008007fae */ /* 0x0007e2000d9a1028 */
[C---:B-1----:R-:W-:Y:S01]  /*2cda0*/  IMAD.WIDE R12, R4.reuse, 0x4, R140 ;  /* 0x00000004040c7825 */ /* 0x042fe200078e028c */
        /* <DEDUP_REMOVED lines=9> */
[----:B------:R-:W4:Y:S03]  /*2ce40*/  LDC R5, c[0x0][0x3a0] ;  /* 0x0000e800ff057b82 */ /* 0x000f260000000800 */
[----:B------:R1:W-:Y:S04]  /*2ce50*/  STL.64 [R1+0x180], R14 ;  /* 0x0001800e01007387 */ /* 0x0003e80000100a00 */
        /* <DEDUP_REMOVED lines=9> */
[----:B---3--:R-:W-:-:S04]  /*2cef0*/  IMAD.WIDE R10, R3, 0x4, R138 ;  /* 0x00000004030a7825 */ /* 0x008fc800078e028a */
[----:B-1----:R-:W-:Y:S01]  /*2cf00*/  IMAD.WIDE R8, R3, 0x4, R136 ;  /* 0x0000000403087825 */ /* 0x002fe200078e0288 */
[----:B------:R2:W-:Y:S03]  /*2cf10*/  STL.64 [R1+0x100], R14 ;  /* 0x0001000e01007387 */ /* 0x0005e60000100a00 */
[----:B------:R-:W-:Y:S01]  /*2cf20*/  VIADD R3, R6, 0xffffffe2 ;  /* 0xffffffe206037836 */ /* 0x000fe20000000000 */
[----:B------:R1:W-:Y:S01]  /*2cf30*/  LDGSTS.E [R0+0x42a80], desc[UR40][R12.64], !P3 ;  /* 0x42a800000c007fae */ /* 0x0003e2000d9a1028 */
[----:B------:R-:W3:Y:S03]  /*2cf40*/  LDC R6, c[0x0][0x3a0] ;  /* 0x0000e800ff067b82 */ /* 0x000ee60000000800 */
        /* <DEDUP_REMOVED lines=8> */
[----:B----4-:R-:W-:Y:S02]  /*2cfd0*/  VIADD R3, R7, 0xffffffde ;  /* 0xffffffde07037836 */ /* 0x010fe40000000000 */
[C---:B--2---:R-:W-:Y:S01]  /*2cfe0*/  IMAD.WIDE R10, R4.reuse, 0x4, R138 ;  /* 0x00000004040a7825 */ /* 0x044fe200078e028a */
[----:B------:R-:W-:Y:S04]  /*2cff0*/  LDGSTS.E [R0+0x43200], desc[UR40][R14.64], !P5 ;  /* 0x432000000e007fae */ /* 0x000fe8000e9a1028 */
[----:B------:R2:W-:Y:S01]  /*2d000*/  LDGSTS.E [R0+0x43280], desc[UR40][R12.64], !P5 ;  /* 0x432800000c007fae */ /* 0x0005e2000e9a1028 */
[----:B-1----:R-:W-:-:S03]  /*2d010*/  IMAD.WIDE R8, R4, 0x4, R136 ;  /* 0x0000000404087825 */ /* 0x002fc600078e0288 */
[----:B------:R1:W-:Y:S01]  /*2d020*/  LDGSTS.E [R0+0x43300], desc[UR40][R10.64], !P5 ;  /* 0x433000000a007fae */ /* 0x0003e2000e9a1028 */
[----:B------:R-:W4:Y:S03]  /*2d030*/  LDC R4, c[0x0][0x3a0] ;  /* 0x0000e800ff047b82 */ /* 0x000f260000000800 */
[----:B------:R1:W-:Y:S01]  /*2d040*/  LDGSTS.E [R0+0x43380], desc[UR40][R8.64], !P5 ;  /* 0x4338000008007fae */ /* 0x0003e2000e9a1028 */
[----:B------:R-:W-:Y:S01]  /*2d050*/  ISETP.GE.U32.AND P5, PT, R3, 0x7fffff9f, PT ;  /* 0x7fffff9f0300780c */ /* 0x000fe20003fa6070 */
[----:B------:R-:W-:-:S04]  /*2d060*/  IMAD.WIDE R248, R68, 0x4, R142 ;  /* 0x0000000444f87825 */ /* 0x000fc800078e028e */
        /* <DEDUP_REMOVED lines=8> */
[----:B------:R-:W1:Y:S01]  /*2d0f0*/  LDC R5, c[0x0][0x3a0] ;  /* 0x0000e800ff057b82 */ /* 0x000e620000000800 */
[----:B------:R-:W-:-:S02]  /*2d100*/  IMAD.WIDE R66, R60, 0x4, R142 ;  /* 0x000000043c427825 */ /* 0x000fc400078e028e */
[----:B------:R-:W-:Y:S02]  /*2d110*/  ISETP.GE.U32.AND P3, PT, R3, 0x7fffff9b, PT ;  /* 0x7fffff9b0300780c */ /* 0x000fe40003f66070 */
[C---:B------:R-:W-:Y:S01]  /*2d120*/  IMAD.WIDE R64, R60.reuse, 0x4, R140 ;  /* 0x000000043c407825 */ /* 0x040fe200078e028c */
[----:B------:R-:W-:Y:S03]  /*2d130*/  LDGSTS.E [R0+0x44200], desc[UR40][R66.64], !P5 ;  /* 0x4420000042007fae */ /* 0x000fe6000e9a1028 */
[C---:B------:R-:W-:Y:S01]  /*2d140*/  IMAD.WIDE R62, R60.reuse, 0x4, R138 ;  /* 0x000000043c3e7825 */ /* 0x040fe200078e028a */
[----:B------:R-:W-:Y:S03]  /*2d150*/  LDGSTS.E [R0+0x44280], desc[UR40][R64.64], !P5 ;  /* 0x4428000040007fae */ /* 0x000fe6000e9a1028 */
[----:B------:R-:W-:Y:S01]  /*2d160*/  IMAD.WIDE R60, R60, 0x4, R136 ;  /* 0x000000043c3c7825 */ /* 0x000fe200078e0288 */
[----:B------:R-:W-:Y:S03]  /*2d170*/  LDGSTS.E [R0+0x44300], desc[UR40][R62.64], !P5 ;  /* 0x443000003e007fae */ /* 0x000fe6000e9a1028 */
[----:B---3--:R-:W-:Y:S01]  /*2d180*/  VIADD R3, R6, 0xffffffd6 ;  /* 0xffffffd606037836 */ /* 0x008fe20000000000 */
[----:B------:R-:W-:Y:S01]  /*2d190*/  LDGSTS.E [R0+0x44380], desc[UR40][R60.64], !P5 ;  /* 0x443800003c007fae */ /* 0x000fe2000e9a1028 */
[----:B------:R-:W3:Y:S01]  /*2d1a0*/  LDC R6, c[0x0][0x3a0] ;  /* 0x0000e800ff067b82 */ /* 0x000ee20000000800 */
        /* <DEDUP_REMOVED lines=19> */
[----:B-1----:R-:W-:Y:S01]  /*2d2e0*/  VIADD R3, R5, 0xffffffce ;  /* 0xffffffce05037836 */ /* 0x002fe20000000000 */
[----:B------:R-:W-:Y:S01]  /*2d2f0*/  LDGSTS.E [R0+0x45380], desc[UR40][R44.64], !P5 ;  /* 0x453800002c007fae */ /* 0x000fe2000e9a1028 */
[----:B------:R-:W1:Y:S01]  /*2d300*/  LDC R5, c[0x0][0x3a0] ;  /* 0x0000e800ff057b82 */ /* 0x000e620000000800 */
[----:B------:R-:W-:-:S02]  /*2d310*/  IMAD.WIDE R42, R36, 0x4, R142 ;  /* 0x00000004242a7825 */ /* 0x000fc400078e028e */
[----:B------:R-:W-:Y:S02]  /*2d320*/  ISETP.GE.U32.AND P5, PT, R3, 0x7fffff8f, PT ;  /* 0x7fffff8f0300780c */ /* 0x000fe40003fa6070 */
[----:B------:R-:W-:Y:S01]  /*2d330*/  IMAD.WIDE R40, R36, 0x4, R140 ;  /* 0x0000000424287825 */ /* 0x000fe200078e028c */
[----:B---3--:R-:W-:Y:S01]  /*2d340*/  IADD3 R3, PT, PT, R6, -0x36, RZ ;  /* 0xffffffca06037810 */ /* 0x008fe20007ffe0ff */
[----:B------:R-:W-:Y:S01]  /*2d350*/  LDGSTS.E [R0+0x45a00], desc[UR40][R42.64], !P3 ;  /* 0x45a000002a007fae */ /* 0x000fe2000d9a1028 */
[----:B------:R-:W3:Y:S01]  /*2d360*/  LDC R6, c[0x0][0x3a0] ;  /* 0x0000e800ff067b82 */ /* 0x000ee20000000800 */
[C---:B------:R-:W-:Y:S02]  /*2d370*/  IMAD.WIDE R38, R36.reuse, 0x4, R138 ;  /* 0x0000000424267825 */ /* 0x040fe400078e028a */
[----:B------:R-:W-:Y:S02]  /*2d380*/  LDGSTS.E [R0+0x45a80], desc[UR40][R40.64], !P3 ;  /* 0x45a8000028007fae */ /* 0x000fe4000d9a1028 */
[----:B------:R-:W-:-:S02]  /*2d390*/  IMAD.WIDE R36, R36, 0x4, R136 ;  /* 0x0000000424247825 */ /* 0x000fc400078e0288 */
[----:B------:R-:W-:Y:S02]  /*2d3a0*/  LDGSTS.E [R0+0x45b00], desc[UR40][R38.64], !P3 ;  /* 0x45b0000026007fae */ /* 0x000fe4000d9a1028 */
[C---:B------:R-:W-:Y:S02]  /*2d3b0*/  IMAD.WIDE R34, R28.reuse, 0x4, R142 ;  /* 0x000000041c227825 */ /* 0x040fe400078e028e */
[----:B------:R-:W-:Y:S01]  /*2d3c0*/  LDGSTS.E [R0+0x45b80], desc[UR40][R36.64], !P3 ;  /* 0x45b8000024007fae */ /* 0x000fe2000d9a1028 */
[----:B------:R-:W-:Y:S01]  /*2d3d0*/  ISETP.GE.U32.AND P3, PT, R3, 0x7fffff8b, PT ;  /* 0x7fffff8b0300780c */ /* 0x000fe20003f66070 */
[C---:B------:R-:W-:Y:S02]  /*2d3e0*/  IMAD.WIDE R32, R28.reuse, 0x4, R140 ;  /* 0x000000041c207825 */ /* 0x040fe400078e028c */
[----:B------:R-:W-:Y:S02]  /*2d3f0*/  LDGSTS.E [R0+0x46200], desc[UR40][R34.64], !P5 ;  /* 0x4620000022007fae */ /* 0x000fe4000e9a1028 */
[----:B------:R-:W-:-:S02]  /*2d400*/  IMAD.WIDE R30, R28, 0x4, R138 ;  /* 0x000000041c1e7825 */ /* 0x000fc400078e028a */
[----:B------:R-:W-:Y:S02]  /*2d410*/  LDGSTS.E [R0+0x46280], desc[UR40][R32.64], !P5 ;  /* 0x4628000020007fae */ /* 0x000fe4000e9a1028 */
[----:B------:R-:W-:Y:S02]  /*2d420*/  IMAD.WIDE R28, R28, 0x4, R136 ;  /* 0x000000041c1c7825 */ /* 0x000fe400078e0288 */
[----:B------:R-:W-:Y:S02]  /*2d430*/  LDGSTS.E [R0+0x46300], desc[UR40][R30.64], !P5 ;  /* 0x463000001e007fae */ /* 0x000fe4000e9a1028 */
[----:B----4-:R-:W-:Y:S02]  /*2d440*/  VIADD R3, R4, 0xffffffc6 ;  /* 0xffffffc604037836 */ /* 0x010fe40000000000 */
[----:B------:R-:W-:Y:S01]  /*2d450*/  LDGSTS.E [R0+0x46380], desc[UR40][R28.64], !P5 ;  /* 0x463800001c007fae */ /* 0x000fe2000e9a1028 */
[C---:B------:R-:W-:Y:S02]  /*2d460*/  IMAD.WIDE R26, R20.reuse, 0x4, R142 ;  /* 0x00000004141a7825 */ /* 0x040fe400078e028e */
[----:B------:R-:W-:Y:S01]  /*2d470*/  ISETP.GE.U32.AND P5, PT, R3, 0x7fffff87, PT ;  /* 0x7fffff870300780c */ /* 0x000fe20003fa6070 */
[----:B------:R-:W-:Y:S01]  /*2d480*/  STL.64 [R1+0x70], R14 ;  /* 0x0000700e01007387 */ /* 0x000fe20000100a00 */
[----:B------:R-:W-:-:S03]  /*2d490*/  IMAD.WIDE R24, R20, 0x4, R140 ;  /* 0x0000000414187825 */ /* 0x000fc600078e028c */
[----:B------:R2:W-:Y:S01]  /*2d4a0*/  STL.64 [R1+0x68], R12 ;  /* 0x0000680c01007387 */ /* 0x0005e20000100a00 */
[----:B------:R-:W-:-:S03]  /*2d4b0*/  IMAD.WIDE R22, R20, 0x4, R138 ;  /* 0x0000000414167825 */ /* 0x000fc600078e028a */
[----:B------:R-:W-:Y:S01]  /*2d4c0*/  LDGSTS.E [R0+0x46a00], desc[UR40][R26.64], !P3 ;  /* 0x46a000001a007fae */ /* 0x000fe2000d9a1028 */
[----:B------:R-:W-:-:S03]  /*2d4d0*/  IMAD.WIDE R20, R20, 0x4, R136 ;  /* 0x0000000414147825 */ /* 0x000fc600078e0288 */
[----:B------:R-:W-:Y:S01]  /*2d4e0*/  LDGSTS.E [R0+0x46a80], desc[UR40][R24.64], !P3 ;  /* 0x46a8000018007fae */ /* 0x000fe2000d9a1028 */
[----:B-1----:R-:W-:Y:S02]  /*2d4f0*/  VIADD R3, R5, 0xffffffc2 ;  /* 0xffffffc205037836 */ /* 0x002fe40000000000 */
[----:B--2---:R-:W-:Y:S01]  /*2d500*/  IMAD R12, R241, 0x39, RZ ;  /* 0x00000039f10c7824 */ /* 0x004fe200078e02ff */
[----:B------:R-:W-:Y:S03]  /*2d510*/  LDGSTS.E [R0+0x46b00], desc[UR40][R22.64], !P3 ;  /* 0x46b0000016007fae */ /* 0x000fe6000d9a1028 */
[C---:B------:R-:W-:Y:S01]  /*2d520*/  IMAD.WIDE R18, R12.reuse, 0x4, R142 ;  /* 0x000000040c127825 */ /* 0x040fe200078e028e */
        /* <DEDUP_REMOVED lines=10> */
[----:B------:R-:W-:-:S03]  /*2d5d0*/  IMAD R4, R241, 0x3d, RZ ;  /* 0x0000003df1047824 */ /* 0x000fc600078e02ff */
[----:B------:R1:W-:Y:S01]  /*2d5e0*/  STL.64 [R1+0x60], R10 ;  /* 0x0000600a01007387 */ /* 0x0003e20000100a00 */
[----:B------:R-:W-:Y:S01]  /*2d5f0*/  ISETP.GE.U32.AND P5, PT, R3, 0x7fffffbe, PT ;  /* 0x7fffffbe0300780c */ /* 0x000fe20003fa6070 */
[----:B------:R-:W-:Y:S02]  /*2d600*/  IMAD.WIDE R6, R4, 0x4, R138 ;  /* 0x0000000404067825 */ /* 0x000fe400078e028a */
[----:B------:R2:W-:Y:S01]  /*2d610*/  STL.64 [R1+0x58], R8 ;  /* 0x0000580801007387 */ /* 0x0005e20000100a00 */
[----:B------:R-:W-:Y:S01]  /*2d620*/  LOP3.LUT R3, R244, 0x40, RZ, 0x3c, !PT ;  /* 0x00000040f4037812 */ /* 0x000fe200078e3cff */
[----:B------:R-:W-:Y:S02]  /*2d630*/  IMAD.SHL.U32 R144, R241, 0x2, RZ ;  /* 0x00000002f1907824 */ /* 0x000fe400078e00ff */
[----:B------:R-:W-:Y:S02]  /*2d640*/  VIADD R145, R145, 0xfffffff9 ;  /* 0xfffffff991917836 */ /* 0x000fe40000000000 */
[----:B-1----:R-:W-:-:S04]  /*2d650*/  IMAD.WIDE R10, R4, 0x4, R142 ;  /* 0x00000004040a7825 */ /* 0x002fc800078e028e */
[C---:B--2---:R-:W-:Y:S01]  /*2d660*/  IMAD.WIDE R8, R4.reuse, 0x4, R140 ;  /* 0x0000000404087825 */ /* 0x044fe200078e028c */
[----:B------:R-:W-:Y:S03]  /*2d670*/  LDGSTS.E [R0+0x47a00], desc[UR40][R10.64], !P3 ;  /* 0x47a000000a007fae */ /* 0x000fe6000d9a1028 */
[----:B------:R-:W-:Y:S01]  /*2d680*/  IMAD.WIDE R4, R4, 0x4, R136 ;  /* 0x0000000404047825 */ /* 0x000fe200078e0288 */
[----:B------:R-:W-:Y:S03]  /*2d690*/  LDGSTS.E [R0+0x47a80], desc[UR40][R8.64], !P3 ;  /* 0x47a8000008007fae */ /* 0x000fe6000d9a1028 */
[----:B------:R-:W-:Y:S01]  /*2d6a0*/  VIADD R3, R3, UR4 ;  /* 0x0000000403037c36 */ /* 0x000fe20008000000 */
[----:B------:R-:W-:Y:S01]  /*2d6b0*/  LDGSTS.E [R0+0x47b00], desc[UR40][R6.64], !P3 ;  /* 0x47b0000006007fae */ /* 0x000fe2000d9a1028 */
[----:B------:R-:W-:-:S03]  /*2d6c0*/  IMAD.WIDE R150, R144, 0x4, R142 ;  /* 0x0000000490967825 */ /* 0x000fc600078e028e */
[----:B------:R-:W-:Y:S01]  /*2d6d0*/  LDGSTS.E [R0+0x47b80], desc[UR40][R4.64], !P3 ;  /* 0x47b8000004007fae */ /* 0x000fe2000d9a1028 */
[C---:B------:R-:W-:Y:S01]  /*2d6e0*/  IMAD.WIDE R134, R144.reuse, 0x4, R140 ;  /* 0x0000000490867825 */ /* 0x040fe200078e028c */
[----:B------:R-:W-:Y:S02]  /*2d6f0*/  ISETP.GE.U32.AND P3, PT, R145, 0x7fffffba, PT ;  /* 0x7fffffba9100780c */ /* 0x000fe40003f66070 */
[----:B------:R1:W-:Y:S01]  /*2d700*/  LDGSTS.E [R3+0x40400], desc[UR40][R150.64], !P5 ;  /* 0x4040000096037fae */ /* 0x0003e2000e9a1028 */
[----:B------:R-:W-:-:S03]  /*2d710*/  IMAD.WIDE R132, R144, 0x4, R138 ;  /* 0x0000000490847825 */ /* 0x000fc600078e028a */
[----:B------:R2:W-:Y:S01]  /*2d720*/  LDGSTS.E [R3+0x40480], desc[UR40][R134.64], !P5 ;  /* 0x4048000086037fae */ /* 0x0005e2000e9a1028 */
[----:B------:R-:W-:Y:S01]  /*2d730*/  IMAD.WIDE R130, R144, 0x4, R136 ;  /* 0x0000000490827825 */ /* 0x000fe200078e0288 */
[----:B------:R-:W-:Y:S02]  /*2d740*/  IADD3 R144, PT, PT, R146, -0xb, RZ ;  /* 0xfffffff592907810 */ /* 0x000fe40007ffe0ff */
[----:B------:R-:W3:Y:S01]  /*2d750*/  LDC R146, c[0x0][0x3a0] ;  /* 0x0000e800ff927b82 */ /* 0x000ee20000000800 */
[----:B------:R-:W-:Y:S01]  /*2d760*/  IMAD R145, R241, 0x6, RZ ;  /* 0x00000006f1917824 */ /* 0x000fe200078e02ff */
[----:B------:R4:W-:Y:S04]  /*2d770*/  LDGSTS.E [R3+0x40500], desc[UR40][R132.64], !P5 ;  /* 0x4050000084037fae */ /* 0x0009e8000e9a1028 */
        /* <DEDUP_REMOVED lines=24> */
[----:B---3--:R-:W-:-:S03]  /*2d900*/  IMAD.WIDE R132, R144, 0x4, R138 ;  /* 0x0000000490847825 */ /* 0x008fc600078e028a */
[----:B------:R1:W-:Y:S01]  /*2d910*/  LDGSTS.E [R3+0x41400], desc[UR40][R150.64], !P5 ;  /* 0x4140000096037fae */ /* 0x0003e2000e9a1028 */
[----:B------:R-:W-:-:S03]  /*2d920*/  IMAD R145, R241, 0xe, RZ ;  /* 0x0000000ef1917824 */ /* 0x000fc600078e02ff */
[----:B------:R3:W-:Y:S01]  /*2d930*/  LDGSTS.E [R3+0x41480], desc[UR40][R134.64], !P5 ;  /* 0x4148000086037fae */ /* 0x0007e2000e9a1028 */
[----:B--2---:R-:W-:-:S03]  /*2d940*/  IMAD.WIDE R130, R144, 0x4, R136 ;  /* 0x0000000490827825 */ /* 0x004fc600078e0288 */
[----:B------:R2:W-:Y:S01]  /*2d950*/  LDGSTS.E [R3+0x41500], desc[UR40][R132.64], !P5 ;  /* 0x4150000084037fae */ /* 0x0005e2000e9a1028 */
[----:B------:R-:W-:-:S03]  /*2d960*/  VIADD R144, R148, 0xffffffed ;  /* 0xffffffed94907836 */ /* 0x000fc60000000000 */
[----:B------:R1:W-:Y:S01]  /*2d970*/  STL.64 [R1+0x260], R150 ;  /* 0x0002609601007387 */ /* 0x0003e20000100a00 */
[----:B------:R-:W4:Y:S03]  /*2d980*/  LDC R148, c[0x0][0x3a0] ;  /* 0x0000e800ff947b82 */ /* 0x000f260000000800 */
        /* <DEDUP_REMOVED lines=9> */
[----:B--2---:R-:W-:-:S04]  /*2da20*/  IMAD.WIDE R132, R145, 0x4, R138 ;  /* 0x0000000491847825 */ /* 0x004fc800078e028a */
[----:B-1----:R-:W-:Y:S01]  /*2da30*/  IMAD.WIDE R130, R145, 0x4, R136 ;  /* 0x0000000491827825 */ /* 0x002fe200078e0288 */
[----:B------:R3:W-:Y:S03]  /*2da40*/  STL.64 [R1+0x1e0], R150 ;  /* 0x0001e09601007387 */ /* 0x0007e60000100a00 */
[----:B------:R-:W-:Y:S01]  /*2da50*/  VIADD R145, R146, 0xffffffe9 ;  /* 0xffffffe992917836 */ /* 0x000fe20000000000 */
[----:B------:R1:W-:Y:S01]  /*2da60*/  LDGSTS.E [R3+0x41c80], desc[UR40][R134.64], !P3 ;  /* 0x41c8000086037fae */ /* 0x0003e2000d9a1028 */
[----:B------:R-:W2:Y:S03]  /*2da70*/  LDC R146, c[0x0][0x3a0] ;  /* 0x0000e800ff927b82 */ /* 0x000ea60000000800 */
        /* <DEDUP_REMOVED lines=8> */
[----:B----4-:R-:W-:-:S03]  /*2db00*/  IMAD.WIDE R132, R144, 0x4, R138 ;  /* 0x0000000490847825 */ /* 0x010fc600078e028a */
[----:B------:R1:W-:Y:S01]  /*2db10*/  LDGSTS.E [R3+0x42400], desc[UR40][R150.64], !P5 ;  /* 0x4240000096037fae */ /* 0x0003e2000e9a1028 */
[----:B------:R-:W-:-:S03]  /*2db20*/  IMAD R145, R241, 0x16, RZ ;  /* 0x00000016f1917824 */ /* 0x000fc600078e02ff */
[----:B------:R4:W-:Y:S01]  /*2db30*/  LDGSTS.E [R3+0x42480], desc[UR40][R134.64], !P5 ;  /* 0x4248000086037fae */ /* 0x0009e2000e9a1028 */
[----:B---3--:R-:W-:-:S03]  /*2db40*/  IMAD.WIDE R130, R144, 0x4, R136 ;  /* 0x0000000490827825 */ /* 0x008fc600078e0288 */
[----:B------:R3:W-:Y:S01]  /*2db50*/  LDGSTS.E [R3+0x42500], desc[UR40][R132.64], !P5 ;  /* 0x4250000084037fae */ /* 0x0007e2000e9a1028 */
[----:B------:R-:W-:-:S03]  /*2db60*/  VIADD R144, R147, 0xffffffe5 ;  /* 0xffffffe593907836 */ /* 0x000fc60000000000 */
[----:B------:R1:W-:Y:S04]  /*2db70*/  LDGSTS.E [R3+0x42580], desc[UR40][R130.64], !P5 ;  /* 0x4258000082037fae */ /* 0x0003e8000e9a1028 */
[----:B------:R1:W-:Y:S01]  /*2db80*/  STL.64 [R1+0x160], R150 ;  /* 0x0001609601007387 */ /* 0x0003e20000100a00 */
[----:B------:R-:W-:-:S03]  /*2db90*/  ISETP.GE.U32.AND P5, PT, R144, 0x7fffffa6, PT ;  /* 0x7fffffa69000780c */ /* 0x000fc60003fa6070 */
[----:B------:R4:W-:Y:S01]  /*2dba0*/  STL.64 [R1+0x158], R134 ;  /* 0x0001588601007387 */ /* 0x0009e20000100a00 */
[----:B------:R-:W-:-:S03]  /*2dbb0*/  IMAD R144, R241, 0x1a, RZ ;  /* 0x0000001af1907824 */ /* 0x000fc600078e02ff */
[----:B------:R3:W-:Y:S01]  /*2dbc0*/  STL.64 [R1+0x150], R132 ;  /* 0x0001508401007387 */ /* 0x0007e20000100a00 */
[----:B-1----:R-:W-:-:S03]  /*2dbd0*/  IMAD.WIDE R150, R145, 0x4, R142 ;  /* 0x0000000491967825 */ /* 0x002fc600078e028e */
[----:B------:R1:W-:Y:S01]  /*2dbe0*/  STL.64 [R1+0x148], R130 ;  /* 0x0001488201007387 */ /* 0x0003e20000100a00 */
[----:B----4-:R-:W-:-:S03]  /*2dbf0*/  IMAD.WIDE R134, R145, 0x4, R140 ;  /* 0x0000000491867825 */ /* 0x010fc600078e028c */
[----:B------:R-:W-:Y:S01]  /*2dc00*/  LDGSTS.E [R3+0x42c00], desc[UR40][R150.64], !P3 ;  /* 0x42c0000096037fae */ /* 0x000fe2000d9a1028 */
[----:B---3--:R-:W-:-:S03]  /*2dc10*/  IMAD.WIDE R132, R145, 0x4, R138 ;  /* 0x0000000491847825 */ /* 0x008fc600078e028a */
[----:B------:R-:W-:Y:S01]  /*2dc20*/  STL.64 [R1+0xe0], R150 ;  /* 0x0000e09601007387 */ /* 0x000fe20000100a00 */
[----:B-1----:R-:W-:-:S03]  /*2dc30*/  IMAD.WIDE R130, R145, 0x4, R136 ;  /* 0x0000000491827825 */ /* 0x002fc600078e0288 */
[----:B------:R1:W-:Y:S01]  /*2dc40*/  LDGSTS.E [R3+0x42c80], desc[UR40][R134.64], !P3 ;  /* 0x42c8000086037fae */ /* 0x0003e2000d9a1028 */
[----:B------:R-:W-:-:S03]  /*2dc50*/  VIADD R145, R148, 0xffffffe1 ;  /* 0xffffffe194917836 */ /* 0x000fc60000000000 */
[----:B------:R1:W-:Y:S01]  /*2dc60*/  STL.64 [R1+0xc8], R134 ;  /* 0x0000c88601007387 */ /* 0x0003e20000100a00 */
[----:B------:R-:W-:-:S03]  /*2dc70*/  IMAD.WIDE R148, R144, 0x4, R142 ;  /* 0x0000000490947825 */ /* 0x000fc600078e028e */
        /* <DEDUP_REMOVED lines=12> */
[----:B--2---:R-:W-:-:S03]  /*2dd40*/  VIADD R144, R146, 0xffffffdd ;  /* 0xffffffdd92907836 */ /* 0x004fc60000000000 */
[----:B------:R2:W-:Y:S01]  /*2dd50*/  LDGSTS.E [R3+0x43580], desc[UR40][R130.64], !P5 ;  /* 0x4358000082037fae */ /* 0x0005e2000e9a1028 */
[----:B------:R-:W-:Y:S01]  /*2dd60*/  IMAD.WIDE R146, R150, 0x4, R140 ;  /* 0x0000000496927825 */ /* 0x000fe200078e028c */
[----:B------:R-:W-:-:S03]  /*2dd70*/  ISETP.GE.U32.AND P5, PT, R144, 0x7fffff9e, PT ;  /* 0x7fffff9e9000780c */ /* 0x000fc60003fa6070 */
[----:B------:R-:W-:Y:S01]  /*2dd80*/  IMAD.WIDE R144, R150, 0x4, R142 ;  /* 0x0000000496907825 */ /* 0x000fe200078e028e */
[----:B------:R1:W-:Y:S01]  /*2dd90*/  STL.64 [R1+0x50], R148 ;  /* 0x0000509401007387 */ /* 0x0003e20000100a00 */
[----:B------:R-:W-:-:S03]  /*2dda0*/  IADD3 R152, PT, PT, R152, -0x27, RZ ;  /* 0xffffffd998987810 */ /* 0x000fc60007ffe0ff */
[----:B------:R-:W-:Y:S04]  /*2ddb0*/  LDGSTS.E [R3+0x43c00], desc[UR40][R144.64], !P3 ;  /* 0x43c0000090037fae */ /* 0x000fe8000d9a1028 */
[----:B------:R-:W-:Y:S01]  /*2ddc0*/  LDGSTS.E [R3+0x43c80], desc[UR40][R146.64], !P3 ;  /* 0x43c8000092037fae */ /* 0x000fe2000d9a1028 */
[----:B-1----:R-:W-:-:S04]  /*2ddd0*/  IMAD.WIDE R148, R150, 0x4, R138 ;  /* 0x0000000496947825 */ /* 0x002fc800078e028a */
[----:B------:R-:W-:Y:S01]  /*2dde0*/  IMAD.WIDE R150, R150, 0x4, R136 ;  /* 0x0000000496967825 */ /* 0x000fe200078e0288 */
[----:B------:R-:W-:Y:S04]  /*2ddf0*/  LDGSTS.E [R3+0x43d00], desc[UR40][R148.64], !P3 ;  /* 0x43d0000094037fae */ /* 0x000fe8000d9a1028 */
[----:B------:R-:W-:Y:S01]  /*2de00*/  LDGSTS.E [R3+0x43d80], desc[UR40][R150.64], !P3 ;  /* 0x43d8000096037fae */ /* 0x000fe2000d9a1028 */
        /* <DEDUP_REMOVED lines=8> */
[----:B------:R-:W-:Y:S01]  /*2de90*/  IMAD R166, R241, 0x26, RZ ;  /* 0x00000026f1a67824 */ /* 0x000fe200078e02ff */
[----:B------:R-:W-:Y:S01]  /*2dea0*/  LDGSTS.E [R3+0x44580], desc[UR40][R158.64], !P5 ;  /* 0x445800009e037fae */ /* 0x000fe2000e9a1028 */
[----:B------:R-:W-:-:S02]  /*2deb0*/  ISETP.GE.U32.AND P5, PT, R160, 0x7fffff96, PT ;  /* 0x7fffff96a000780c */ /* 0x000fc40003fa6070 */
        /* <DEDUP_REMOVED lines=9> */
[----:B------:R-:W-:-:S03]  /*2df50*/  IMAD R174, R241, 0x2a, RZ ;  /* 0x0000002af1ae7824 */ /* 0x000fc600078e02ff */
        /* <DEDUP_REMOVED lines=63> */
[----:B------:R-:W-:-:S03]  /*2e350*/  LOP3.LUT R240, R244, 0x60, RZ, 0x3c, !PT ;  /* 0x00000060f4f07812 */ /* 0x000fc600078e3cff */
[----:B------:R-:W-:Y:S01]  /*2e360*/  ISETP.GE.U32.AND P3, PT, R216, 0x7fffffb9, PT ;  /* 0x7fffffb9d800780c */ /* 0x000fe20003f66070 */
[----:B------:R-:W-:Y:S01]  /*2e370*/  IMAD R216, R241, 0x3, RZ ;  /* 0x00000003f1d87824 */ /* 0x000fe200078e02ff */
[----:B------:R3:W-:Y:S01]  /*2e380*/  STL.64 [R1+0x48], R134 ;  /* 0x0000488601007387 */ /* 0x0007e20000100a00 */
[----:B------:R-:W-:Y:S02]  /*2e390*/  VIADD R240, R240, UR4 ;  /* 0x00000004f0f07c36 */ /* 0x000fe40008000000 */
[----:B------:R-:W-:Y:S01]  /*2e3a0*/  IMAD.WIDE R220, R216, 0x4, R142 ;  /* 0x00000004d8dc7825 */ /* 0x000fe200078e028e */
[----:B------:R4:W-:Y:S04]  /*2e3b0*/  STL.64 [R1+0x40], R132 ;  /* 0x0000408401007387 */ /* 0x0009e80000100a00 */
[----:B------:R2:W-:Y:S01]  /*2e3c0*/  STL.64 [R1+0x38], R130 ;  /* 0x0000388201007387 */ /* 0x0005e20000100a00 */
[----:B------:R-:W-:-:S02]  /*2e3d0*/  VIADD R217, R217, 0xfffffff4 ;  /* 0xfffffff4d9d97836 */ /* 0x000fc40000000000 */
[C---:B---3--:R-:W-:Y:S01]  /*2e3e0*/  IMAD.WIDE R134, R216.reuse, 0x4, R140 ;  /* 0x00000004d8867825 */ /* 0x048fe200078e028c */
[----:B------:R1:W-:Y:S03]  /*2e3f0*/  STL.64 [R1+0x340], R220 ;  /* 0x000340dc01007387 */ /* 0x0003e60000100a00 */
[C---:B----4-:R-:W-:Y:S01]  /*2e400*/  IMAD.WIDE R132, R216.reuse, 0x4, R138 ;  /* 0x00000004d8847825 */ /* 0x050fe200078e028a */
[----:B------:R1:W-:Y:S03]  /*2e410*/  LDGSTS.E [R240+0x40600], desc[UR40][R220.64], !P5 ;  /* 0x40600000dcf07fae */ /* 0x0003e6000e9a1028 */
[----:B--2---:R-:W-:Y:S01]  /*2e420*/  IMAD.WIDE R130, R216, 0x4, R136 ;  /* 0x00000004d8827825 */ /* 0x004fe200078e0288 */
[----:B------:R2:W-:Y:S03]  /*2e430*/  STL.64 [R1+0x338], R134 ;  /* 0x0003388601007387 */ /* 0x0005e60000100a00 */
[----:B------:R-:W-:Y:S01]  /*2e440*/  IMAD R216, R241, 0x7, RZ ;  /* 0x00000007f1d87824 */ /* 0x000fe200078e02ff */
[----:B------:R2:W-:Y:S01]  /*2e450*/  LDGSTS.E [R240+0x40680], desc[UR40][R134.64], !P5 ;  /* 0x4068000086f07fae */ /* 0x0005e2000e9a1028 */
[----:B-1----:R-:W1:Y:S02]  /*2e460*/  LDC R220, c[0x0][0x3a0] ;  /* 0x0000e800ffdc7b82 */ /* 0x002e640000000800 */
[C---:B------:R-:W-:Y:S01]  /*2e470*/  IMAD.WIDE R222, R216.reuse, 0x4, R142 ;  /* 0x00000004d8de7825 */ /* 0x040fe200078e028e */
[----:B------:R3:W-:Y:S04]  /*2e480*/  STL.64 [R1+0x330], R132 ;  /* 0x0003308401007387 */ /* 0x0007e80000100a00 */
[----:B------:R3:W-:Y:S01]  /*2e490*/  LDGSTS.E [R240+0x40700], desc[UR40][R132.64], !P5 ;  /* 0x4070000084f07fae */ /* 0x0007e2000e9a1028 */
[----:B--2---:R-:W-:Y:S01]  /*2e4a0*/  IMAD.WIDE R134, R216, 0x4, R140 ;  /* 0x00000004d8867825 */ /* 0x004fe200078e028c */
[----:B------:R-:W2:Y:S02]  /*2e4b0*/  LDC R221, c[0x0][0x3a0] ;  /* 0x0000e800ffdd7b82 */ /* 0x000ea40000000800 */
[----:B------:R4:W-:Y:S04]  /*2e4c0*/  STL.64 [R1+0x328], R130 ;  /* 0x0003288201007387 */ /* 0x0009e80000100a00 */
[----:B------:R4:W-:Y:S01]  /*2e4d0*/  LDGSTS.E [R240+0x40780], desc[UR40][R130.64], !P5 ;  /* 0x4078000082f07fae */ /* 0x0009e2000e9a1028 */
[----:B------:R-:W-:Y:S01]  /*2e4e0*/  ISETP.GE.U32.AND P5, PT, R217, 0x7fffffb5, PT ;  /* 0x7fffffb5d900780c */ /* 0x000fe20003fa6070 */
[----:B------:R-:W-:-:S02]  /*2e4f0*/  VIADD R217, R218, 0xfffffff0 ;  /* 0xfffffff0dad97836 */ /* 0x000fc40000000000 */
[C---:B---3--:R-:W-:Y:S01]  /*2e500*/  IMAD.WIDE R132, R216.reuse, 0x4, R138 ;  /* 0x00000004d8847825 */ /* 0x048fe200078e028a */
[----:B------:R3:W-:Y:S01]  /*2e510*/  LDGSTS.E [R240+0x40e00], desc[UR40][R222.64], !P3 ;  /* 0x40e00000def07fae */ /* 0x0007e2000d9a1028 */
[----:B------:R-:W1:Y:S03]  /*2e520*/  LDC R218, c[0x0][0x3a0] ;  /* 0x0000e800ffda7b82 */ /* 0x000e660000000800 */
[----:B------:R3:W-:Y:S01]  /*2e530*/  LDGSTS.E [R240+0x40e80], desc[UR40][R134.64], !P3 ;  /* 0x40e8000086f07fae */ /* 0x0007e2000d9a1028 */
[----:B----4-:R-:W-:-:S03]  /*2e540*/  IMAD.WIDE R130, R216, 0x4, R136 ;  /* 0x00000004d8827825 */ /* 0x010fc600078e0288 */
[----:B------:R4:W-:Y:S01]  /*2e550*/  LDGSTS.E [R240+0x40f00], desc[UR40][R132.64], !P3 ;  /* 0x40f0000084f07fae */ /* 0x0009e2000d9a1028 */
[----:B------:R-:W-:-:S03]  /*2e560*/  IMAD R216, R241, 0xb, RZ ;  /* 0x0000000bf1d87824 */ /* 0x000fc600078e02ff */
[----:B------:R3:W-:Y:S04]  /*2e570*/  STL.64 [R1+0x2c0], R222 ;  /* 0x0002c0de01007387 */ /* 0x0007e80000100a00 */
[----:B------:R2:W-:Y:S01]  /*2e580*/  LDGSTS.E [R240+0x40f80], desc[UR40][R130.64], !P3 ;  /* 0x40f8000082f07fae */ /* 0x0005e2000d9a1028 */
[----:B------:R-:W-:-:S03]  /*2e590*/  ISETP.GE.U32.AND P3, PT, R217, 0x7fffffb1, PT ;  /* 0x7fffffb1d900780c */ /* 0x000fc60003f66070 */
[----:B------:R4:W-:Y:S04]  /*2e5a0*/  STL.64 [R1+0x2b8], R134 ;  /* 0x0002b88601007387 */ /* 0x0009e80000100a00 */
[----:B------:R2:W-:Y:S01]  /*2e5b0*/  STL.64 [R1+0x2b0], R132 ;  /* 0x0002b08401007387 */ /* 0x0005e20000100a00 */
[----:B---3--:R-:W-:-:S03]  /*2e5c0*/  IMAD.WIDE R222, R216, 0x4, R142 ;  /* 0x00000004d8de7825 */ /* 0x008fc600078e028e */
[----:B------:R3:W-:Y:S01]  /*2e5d0*/  STL.64 [R1+0x2a8], R130 ;  /* 0x0002a88201007387 */ /* 0x0007e20000100a00 */
[----:B------:R-:W-:Y:S02]  /*2e5e0*/  VIADD R217, R219, 0xffffffec ;  /* 0xffffffecdbd97836 */ /* 0x000fe40000000000 */
[----:B------:R-:W1:Y:S01]  /*2e5f0*/  LDC R219, c[0x0][0x3a0] ;  /* 0x0000e800ffdb7b82 */ /* 0x000e620000000800 */
[----:B----4-:R-:W-:-:S04]  /*2e600*/  IMAD.WIDE R134, R216, 0x4, R140 ;  /* 0x00000004d8867825 */ /* 0x010fc800078e028c */
[C---:B--2---:R-:W-:Y:S01]  /*2e610*/  IMAD.WIDE R132, R216.reuse, 0x4, R138 ;  /* 0x00000004d8847825 */ /* 0x044fe200078e028a */
[----:B------:R2:W-:Y:S03]  /*2e620*/  LDGSTS.E [R240+0x41600], desc[UR40][R222.64], !P5 ;  /* 0x41600000def07fae */ /* 0x0005e6000e9a1028 */
[----:B---3--:R-:W-:Y:S01]  /*2e630*/  IMAD.WIDE R130, R216, 0x4, R136 ;  /* 0x00000004d8827825 */ /* 0x008fe200078e0288 */
[----:B------:R2:W-:Y:S03]  /*2e640*/  STL.64 [R1+0x240], R222 ;  /* 0x000240de01007387 */ /* 0x0005e60000100a00 */
[----:B------:R-:W-:Y:S01]  /*2e650*/  IMAD R216, R241, 0xf, RZ ;  /* 0x0000000ff1d87824 */ /* 0x000fe200078e02ff */
[----:B------:R3:W-:Y:S04]  /*2e660*/  STL.64 [R1+0x238], R134 ;  /* 0x0002388601007387 */ /* 0x0007e80000100a00 */
[----:B------:R3:W-:Y:S01]  /*2e670*/  LDGSTS.E [R240+0x41680], desc[UR40][R134.64], !P5 ;  /* 0x4168000086f07fae */ /* 0x0007e2000e9a1028 */
[----:B--2---:R-:W-:-:S03]  /*2e680*/  IMAD.WIDE R222, R216, 0x4, R142 ;  /* 0x00000004d8de7825 */ /* 0x004fc600078e028e */
[----:B------:R2:W-:Y:S04]  /*2e690*/  STL.64 [R1+0x230], R132 ;  /* 0x0002308401007387 */ /* 0x0005e80000100a00 */
[----:B------:R2:W-:Y:S01]  /*2e6a0*/  LDGSTS.E [R240+0x41700], desc[UR40][R132.64], !P5 ;  /* 0x4170000084f07fae */ /* 0x0005e2000e9a1028 */
[----:B---3--:R-:W-:-:S03]  /*2e6b0*/  IMAD.WIDE R134, R216, 0x4, R140 ;  /* 0x00000004d8867825 */ /* 0x008fc600078e028c */
[----:B------:R3:W-:Y:S04]  /*2e6c0*/  STL.64 [R1+0x228], R130 ;  /* 0x0002288201007387 */ /* 0x0007e80000100a00 */
[----:B------:R3:W-:Y:S01]  /*2e6d0*/  LDGSTS.E [R240+0x41780], desc[UR40][R130.64], !P5 ;  /* 0x4178000082f07fae */ /* 0x0007e2000e9a1028 */
[----:B------:R-:W-:Y:S01]  /*2e6e0*/  ISETP.GE.U32.AND P5, PT, R217, 0x7fffffad, PT ;  /* 0x7fffffadd900780c */ /* 0x000fe20003fa6070 */
[----:B-1----:R-:W-:Y:S02]  /*2e6f0*/  VIADD R217, R220, 0xffffffe8 ;  /* 0xffffffe8dcd97836 */ /* 0x002fe40000000000 */
[C---:B--2---:R-:W-:Y:S01]  /*2e700*/  IMAD.WIDE R132, R216.reuse, 0x4, R138 ;  /* 0x00000004d8847825 */ /* 0x044fe200078e028a */
[----:B------:R1:W-:Y:S04]  /*2e710*/  LDGSTS.E [R240+0x41e00], desc[UR40][R222.64], !P3 ;  /* 0x41e00000def07fae */ /* 0x0003e8000d9a1028 */
[----:B------:R2:W-:Y:S01]  /*2e720*/  LDGSTS.E [R240+0x41e80], desc[UR40][R134.64], !P3 ;  /* 0x41e8000086f07fae */ /* 0x0005e2000d9a1028 */
[----:B---3--:R-:W-:-:S03]  /*2e730*/  IMAD.WIDE R130, R216, 0x4, R136 ;  /* 0x00000004d8827825 */ /* 0x008fc600078e0288 */
[----:B------:R3:W-:Y:S01]  /*2e740*/  LDGSTS.E [R240+0x41f00], desc[UR40][R132.64], !P3 ;  /* 0x41f0000084f07fae */ /* 0x0007e2000d9a1028 */
[----:B------:R-:W-:-:S03]  /*2e750*/  IMAD R216, R241, 0x13, RZ ;  /* 0x00000013f1d87824 */ /* 0x000fc600078e02ff */
[----:B------:R1:W-:Y:S04]  /*2e760*/  STL.64 [R1+0x1c0], R222 ;  /* 0x0001c0de01007387 */ /* 0x0003e80000100a00 */
[----:B------:R4:W-:Y:S01]  /*2e770*/  LDGSTS.E [R240+0x41f80], desc[UR40][R130.64], !P3 ;  /* 0x41f8000082f07fae */ /* 0x0009e2000d9a1028 */
[----:B------:R-:W-:-:S03]  /*2e780*/  ISETP.GE.U32.AND P3, PT, R217, 0x7fffffa9, PT ;  /* 0x7fffffa9d900780c */ /* 0x000fc60003f66070 */
[----:B------:R2:W-:Y:S04]  /*2e790*/  STL.64 [R1+0x1b8], R134 ;  /* 0x0001b88601007387 */ /* 0x0005e80000100a00 */
[----:B------:R3:W-:Y:S01]  /*2e7a0*/  STL.64 [R1+0x1b0], R132 ;  /* 0x0001b08401007387 */ /* 0x0007e20000100a00 */
[----:B-1----:R-:W-:-:S03]  /*2e7b0*/  IMAD.WIDE R222, R216, 0x4, R142 ;  /* 0x00000004d8de7825 */ /* 0x002fc600078e028e */
[----:B------:R4:W-:Y:S01]  /*2e7c0*/  STL.64 [R1+0x1a8], R130 ;  /* 0x0001a88201007387 */ /* 0x0009e20000100a00 */
[----:B--2---:R-:W-:-:S04]  /*2e7d0*/  IMAD.WIDE R134, R216, 0x4, R140 ;  /* 0x00000004d8867825 */ /* 0x004fc800078e028c */
[C---:B---3--:R-:W-:Y:S01]  /*2e7e0*/  IMAD.WIDE R132, R216.reuse, 0x4, R138 ;  /* 0x00000004d8847825 */ /* 0x048fe200078e028a */
[----:B------:R1:W-:Y:S03]  /*2e7f0*/  LDGSTS.E [R240+0x42600], desc[UR40][R222.64], !P5 ;  /* 0x42600000def07fae */ /* 0x0003e6000e9a1028 */
[----:B----4-:R-:W-:Y:S01]  /*2e800*/  IMAD.WIDE R130, R216, 0x4, R136 ;  /* 0x00000004d8827825 */ /* 0x010fe200078e0288 */
[----:B------:R1:W-:Y:S03]  /*2e810*/  STL.64 [R1+0x140], R222 ;  /* 0x000140de01007387 */ /* 0x0003e60000100a00 */
[----:B------:R-:W-:Y:S01]  /*2e820*/  IMAD R216, R241, 0x17, RZ ;  /* 0x00000017f1d87824 */ /* 0x000fe200078e02ff */
[----:B------:R2:W-:Y:S01]  /*2e830*/  STL.64 [R1+0x138], R134 ;  /* 0x0001388601007387 */ /* 0x0005e20000100a00 */
[----:B------:R-:W-:-:S03]  /*2e840*/  IADD3 R217, PT, PT, R218, -0x1c, RZ ;  /* 0xffffffe4dad97810 */ /* 0x000fc60007ffe0ff */
[----:B------:R2:W-:Y:S01]  /*2e850*/  LDGSTS.E [R240+0x42680], desc[UR40][R134.64], !P5 ;  /* 0x4268000086f07fae */ /* 0x0005e2000e9a1028 */
[----:B-1----:R-:W-:-:S03]  /*2e860*/  IMAD.WIDE R222, R216, 0x4, R142 ;  /* 0x00000004d8de7825 */ /* 0x002fc600078e028e */
[----:B------:R1:W-:Y:S04]  /*2e870*/  STL.64 [R1+0x130], R132 ;  /* 0x0001308401007387 */ /* 0x0003e80000100a00 */
[----:B------:R1:W-:Y:S01]  /*2e880*/  LDGSTS.E [R240+0x42700], desc[UR40][R132.64], !P5 ;  /* 0x4270000084f07fae */ /* 0x0003e2000e9a1028 */
[----:B--2---:R-:W-:-:S03]  /*2e890*/  IMAD.WIDE R134, R216, 0x4, R140 ;  /* 0x00000004d8867825 */ /* 0x004fc600078e028c */
[----:B------:R2:W-:Y:S04]  /*2e8a0*/  STL.64 [R1+0x128], R130 ;  /* 0x0001288201007387 */ /* 0x0005e80000100a00 */
[----:B------:R2:W-:Y:S01]  /*2e8b0*/  LDGSTS.E [R240+0x42780], desc[UR40][R130.64], !P5 ;  /* 0x4278000082f07fae */ /* 0x0005e2000e9a1028 */
[----:B-1----:R-:W-:-:S03]  /*2e8c0*/  IMAD.WIDE R132, R216, 0x4, R138 ;  /* 0x00000004d8847825 */ /* 0x002fc600078e028a */
[----:B------:R-:W-:Y:S01]  /*2e8d0*/  LDGSTS.E [R240+0x42e00], desc[UR40][R222.64], !P3 ;  /* 0x42e00000def07fae */ /* 0x000fe2000d9a1028 */
[----:B------:R-:W-:-:S03]  /*2e8e0*/  ISETP.GE.U32.AND P5, PT, R217, 0x7fffffa5, PT ;  /* 0x7fffffa5d900780c */ /* 0x000fc60003fa6070 */
[----:B------:R1:W-:Y:S01]  /*2e8f0*/  LDGSTS.E [R240+0x42e80], desc[UR40][R134.64], !P3 ;  /* 0x42e8000086f07fae */ /* 0x0003e2000d9a1028 */
[----:B--2---:R-:W-:-:S03]  /*2e900*/  IMAD.WIDE R130, R216, 0x4, R136 ;  /* 0x00000004d8827825 */ /* 0x004fc600078e0288 */
[----:B------:R2:W-:Y:S01]  /*2e910*/  LDGSTS.E [R240+0x42f00], desc[UR40][R132.64], !P3 ;  /* 0x42f0000084f07fae */ /* 0x0005e2000d9a1028 */
[----:B------:R-:W-:-:S03]  /*2e920*/  VIADD R216, R221, 0xffffffe0 ;  /* 0xffffffe0ddd87836 */ /* 0x000fc60000000000 */
[----:B------:R3:W-:Y:S02]  /*2e930*/  LDGSTS.E [R240+0x42f80], desc[UR40][R130.64], !P3 ;  /* 0x42f8000082f07fae */ /* 0x0007e4000d9a1028 */
[----:B------:R-:W-:Y:S01]  /*2e940*/  ISETP.GE.U32.AND P3, PT, R216, 0x7fffffa1, PT ;  /* 0x7fffffa1d800780c */ /* 0x000fe20003f66070 */
[----:B------:R-:W-:Y:S01]  /*2e950*/  IMAD R216, R241, 0x1b, RZ ;  /* 0x0000001bf1d87824 */ /* 0x000fe200078e02ff */
[----:B------:R-:W-:Y:S03]  /*2e960*/  STL.64 [R1+0xb0], R222 ;  /* 0x0000b0de01007387 */ /* 0x000fe60000100a00 */
[----:B------:R-:W-:Y:S01]  /*2e970*/  IMAD.WIDE R220, R216, 0x4, R142 ;  /* 0x00000004d8dc7825 */ /* 0x000fe200078e028e */
[----:B------:R1:W-:Y:S04]  /*2e980*/  STL.64 [R1+0xa8], R134 ;  /* 0x0000a88601007387 */ /* 0x0003e80000100a00 */
[----:B------:R2:W-:Y:S01]  /*2e990*/  STL.64 [R1+0xa0], R132 ;  /* 0x0000a08401007387 */ /* 0x0005e20000100a00 */
[----:B------:R-:W-:-:S03]  /*2e9a0*/  VIADD R217, R219, 0xffffffdc ;  /* 0xffffffdcdbd97836 */ /* 0x000fc60000000000 */
[----:B------:R3:W-:Y:S01]  /*2e9b0*/  STL.64 [R1+0x98], R130 ;  /* 0x0000988201007387 */ /* 0x0007e20000100a00 */
[----:B-1----:R-:W-:-:S03]  /*2e9c0*/  IMAD.WIDE R134, R216, 0x4, R140 ;  /* 0x00000004d8867825 */ /* 0x002fc600078e028c */
[----:B------:R1:W-:Y:S01]  /*2e9d0*/  LDGSTS.E [R240+0x43600], desc[UR40][R220.64], !P5 ;  /* 0x43600000dcf07fae */ /* 0x0003e2000e9a1028 */
[----:B--2---:R-:W-:-:S03]  /*2e9e0*/  IMAD.WIDE R132, R216, 0x4, R138 ;  /* 0x00000004d8847825 */ /* 0x004fc600078e028a */
[----:B------:R-:W-:Y:S01]  /*2e9f0*/  LDGSTS.E [R240+0x43680], desc[UR40][R134.64], !P5 ;  /* 0x4368000086f07fae */ /* 0x000fe2000e9a1028 */
[----:B---3--:R-:W-:-:S03]  /*2ea00*/  IMAD.WIDE R130, R216, 0x4, R136 ;  /* 0x00000004d8827825 */ /* 0x008fc600078e0288 */
[----:B------:R-:W-:Y:S01]  /*2ea10*/  LDGSTS.E [R240+0x43700], desc[UR40][R132.64], !P5 ;  /* 0x4370000084f07fae */ /* 0x000fe2000e9a1028 */
[----:B------:R-:W-:-:S03]  /*2ea20*/  IMAD R222, R241, 0x1f, RZ ;  /* 0x0000001ff1de7824 */ /* 0x000fc600078e02ff */
[----:B------:R2:W-:Y:S01]  /*2ea30*/  LDGSTS.E [R240+0x43780], desc[UR40][R130.64], !P5 ;  /* 0x4378000082f07fae */ /* 0x0005e2000e9a1028 */
[----:B------:R-:W-:Y:S01]  /*2ea40*/  ISETP.GE.U32.AND P5, PT, R217, 0x7fffff9d, PT ;  /* 0x7fffff9dd900780c */ /* 0x000fe20003fa6070 */
[C---:B------:R-:W-:Y:S02]  /*2ea50*/  IMAD.WIDE R216, R222.reuse, 0x4, R142 ;  /* 0x00000004ded87825 */ /* 0x040fe400078e028e */
[----:B------:R1:W-:Y:S02]  /*2ea60*/  STL.64 [R1+0x30], R220 ;  /* 0x000030dc01007387 */ /* 0x0003e40000100a00 */
[----:B------:R-:W-:Y:S02]  /*2ea70*/  IMAD.WIDE R218, R222, 0x4, R140 ;  /* 0x00000004deda7825 */ /* 0x000fe400078e028c */
[----:B------:R-:W-:Y:S02]  /*2ea80*/  LDGSTS.E [R240+0x43e00], desc[UR40][R216.64], !P3 ;  /* 0x43e00000d8f07fae */ /* 0x000fe4000d9a1028 */
[----:B------:R-:W-:-:S02]  /*2ea90*/  VIADD R224, R224, 0xffffffd8 ;  /* 0xffffffd8e0e07836 */ /* 0x000fc40000000000 */
[----:B------:R-:W-:Y:S01]  /*2eaa0*/  LDGSTS.E [R240+0x43e80], desc[UR40][R218.64], !P3 ;  /* 0x43e80000daf07fae */ /* 0x000fe2000d9a1028 */
[----:B-1----:R-:W-:-:S04]  /*2eab0*/  IMAD.WIDE R220, R222, 0x4, R138 ;  /* 0x00000004dedc7825 */ /* 0x002fc800078e028a */
[----:B------:R-:W-:Y:S01]  /*2eac0*/  IMAD.WIDE R222, R222, 0x4, R136 ;  /* 0x00000004dede7825 */ /* 0x000fe200078e0288 */
[----:B------:R-:W-:Y:S03]  /*2ead0*/  LDGSTS.E [R240+0x43f00], desc[UR40][R220.64], !P3 ;  /* 0x43f00000dcf07fae */ /* 0x000fe6000d9a1028 */
[----:B------:R-:W-:Y:S01]  /*2eae0*/  IMAD R230, R241, 0x23, RZ ;  /* 0x00000023f1e67824 */ /* 0x000fe200078e02ff */
[----:B------:R-:W-:Y:S01]  /*2eaf0*/  LDGSTS.E [R240+0x43f80], desc[UR40][R222.64], !P3 ;  /* 0x43f80000def07fae */ /* 0x000fe2000d9a1028 */
[----:B------:R-:W-:Y:S02]  /*2eb00*/  ISETP.GE.U32.AND P3, PT, R224, 0x7fffff99, PT ;  /* 0x7fffff99e000780c */ /* 0x000fe40003f66070 */
[----:B------:R-:W-:-:S04]  /*2eb10*/  IMAD.WIDE R224, R230, 0x4, R142 ;  /* 0x00000004e6e07825 */ /* 0x000fc800078e028e */
[C---:B------:R-:W-:Y:S01]  /*2eb20*/  IMAD.WIDE R226, R230.reuse, 0x4, R140 ;  /* 0x00000004e6e27825 */ /* 0x040fe200078e028c */
[----:B------:R-:W-:Y:S03]  /*2eb30*/  LDGSTS.E [R240+0x44600], desc[UR40][R224.64], !P5 ;  /* 0x44600000e0f07fae */ /* 0x000fe6000e9a1028 */
[C---:B------:R-:W-:Y:S01]  /*2eb40*/  IMAD.WIDE R228, R230.reuse, 0x4, R138 ;  /* 0x00000004e6e47825 */ /* 0x040fe200078e028a */
[----:B------:R-:W-:Y:S03]  /*2eb50*/  STL.64 [R1+0x28], R134 ;  /* 0x0000288601007387 */ /* 0x000fe60000100a00 */
[----:B------:R-:W-:Y:S01]  /*2eb60*/  IMAD.WIDE R230, R230, 0x4, R136 ;  /* 0x00000004e6e67825 */ /* 0x000fe200078e0288 */
[----:B------:R-:W-:Y:S03]  /*2eb70*/  LDGSTS.E [R240+0x44680], desc[UR40][R226.64], !P5 ;  /* 0x44680000e2f07fae */ /* 0x000fe6000e9a1028 */
[----:B------:R-:W-:Y:S01]  /*2eb80*/  VIADD R232, R232, 0xffffffd4 ;  /* 0xffffffd4e8e87836 */ /* 0x000fe20000000000 */
[----:B------:R-:W-:Y:S01]  /*2eb90*/  STL.64 [R1+0x20], R132 ;  /* 0x0000208401007387 */ /* 0x000fe20000100a00 */
[----:B------:R-:W-:-:S03]  /*2eba0*/  IMAD R238, R241, 0x27, RZ ;  /* 0x00000027f1ee7824 */ /* 0x000fc600078e02ff */
[----:B------:R-:W-:Y:S01]  /*2ebb0*/  LDGSTS.E [R240+0x44700], desc[UR40][R228.64], !P5 ;  /* 0x44700000e4f07fae */ /* 0x000fe2000e9a1028 */
[----:B------:R-:W-:-:S03]  /*2ebc0*/  IMAD.WIDE R234, R238, 0x4, R140 ;  /* 0x00000004eeea7825 */ /* 0x000fc600078e028c */
[----:B------:R2:W-:Y:S04]  /*2ebd0*/  STL.64 [R1+0x18], R130 ;  /* 0x0000188201007387 */ /* 0x0005e80000100a00 */
[----:B------:R-:W-:Y:S01]  /*2ebe0*/  LDGSTS.E [R240+0x44780], desc[UR40][R230.64], !P5 ;  /* 0x44780000e6f07fae */ /* 0x000fe2000e9a1028 */
[----:B------:R-:W-:Y:S01]  /*2ebf0*/  ISETP.GE.U32.AND P5, PT, R232, 0x7fffff95, PT ;  /* 0x7fffff95e800780c */ /* 0x000fe20003fa6070 */
[----:B------:R-:W-:-:S04]  /*2ec00*/  IMAD.WIDE R236, R238, 0x4, R138 ;  /* 0x00000004eeec7825 */ /* 0x000fc800078e028a */
[----:B--2---:R-:W-:Y:S02]  /*2ec10*/  VIADD R130, R233, 0xffffffd0 ;  /* 0xffffffd0e9827836 */ /* 0x004fe40000000000 */
[----:B------:R-:W-:-:S04]  /*2ec20*/  IMAD.WIDE R232, R238, 0x4, R142 ;  /* 0x00000004eee87825 */ /* 0x000fc800078e028e */
[----:B------:R-:W-:Y:S01]  /*2ec30*/  IMAD.WIDE R238, R238, 0x4, R136 ;  /* 0x00000004eeee7825 */ /* 0x000fe200078e0288 */
[----:B------:R-:W-:Y:S03]  /*2ec40*/  LDGSTS.E [R240+0x44e00], desc[UR40][R232.64], !P3 ;  /* 0x44e00000e8f07fae */ /* 0x000fe6000d9a1028 */
[----:B------:R-:W-:Y:S01]  /*2ec50*/  IMAD R252, R241, 0x2b, RZ ;  /* 0x0000002bf1fc7824 */ /* 0x000fe200078e02ff */
[----:B------:R-:W-:Y:S04]  /*2ec60*/  LDGSTS.E [R240+0x44e80], desc[UR40][R234.64], !P3 ;  /* 0x44e80000eaf07fae */ /* 0x000fe8000d9a1028 */
[----:B------:R-:W-:Y:S01]  /*2ec70*/  LDGSTS.E [R240+0x44f00], desc[UR40][R236.64], !P3 ;  /* 0x44f00000ecf07fae */ /* 0x000fe2000d9a1028 */
[----:B------:R-:W-:-:S03]  /*2ec80*/  IMAD.WIDE R250, R252, 0x4, R142 ;  /* 0x00000004fcfa7825 */ /* 0x000fc600078e028e */
[----:B------:R-:W-:Y:S01]  /*2ec90*/  LDGSTS.E [R240+0x44f80], desc[UR40][R238.64], !P3 ;  /* 0x44f80000eef07fae */ /* 0x000fe2000d9a1028 */
[----:B------:R-:W-:Y:S01]  /*2eca0*/  ISETP.GE.U32.AND P3, PT, R130, 0x7fffff91, PT ;  /* 0x7fffff918200780c */ /* 0x000fe20003f66070 */
[----:B------:R-:W-:-:S04]  /*2ecb0*/  IMAD.WIDE R134, R252, 0x4, R140 ;  /* 0x00000004fc867825 */ /* 0x000fc800078e028c */
[C---:B------:R-:W-:Y:S01]  /*2ecc0*/  IMAD.WIDE R132, R252.reuse, 0x4, R138 ;  /* 0x00000004fc847825 */ /* 0x040fe200078e028a */
[----:B------:R1:W-:Y:S03]  /*2ecd0*/  STL.64 [R1+0x390], R250 ;  /* 0x000390fa01007387 */ /* 0x0003e60000100a00 */
[----:B------:R-:W-:Y:S01]  /*2ece0*/  IMAD.WIDE R130, R252, 0x4, R136 ;  /* 0x00000004fc827825 */ /* 0x000fe200078e0288 */
[----:B------:R1:W-:Y:S03]  /*2ecf0*/  LDGSTS.E [R240+0x45600], desc[UR40][R250.64], !P5 ;  /* 0x45600000faf07fae */ /* 0x0003e6000e9a1028 */
[----:B------:R-:W-:Y:S01]  /*2ed00*/  IMAD R252, R241, 0x2f, RZ ;  /* 0x0000002ff1fc7824 */ /* 0x000fe200078e02ff */
[----:B------:R2:W-:Y:S04]  /*2ed10*/  STL.64 [R1+0x398], R134 ;  /* 0x0003988601007387 */ /* 0x0005e80000100a00 */
[----:B------:R2:W-:Y:S01]  /*2ed20*/  LDGSTS.E [R240+0x45680], desc[UR40][R134.64], !P5 ;  /* 0x4568000086f07fae */ /* 0x0005e2000e9a1028 */
[----:B-1----:R-:W-:-:S03]  /*2ed30*/  IMAD.WIDE R250, R252, 0x4, R142 ;  /* 0x00000004fcfa7825 */ /* 0x002fc600078e028e */
[----:B------:R1:W-:Y:S04]  /*2ed40*/  STL.64 [R1+0x388], R132 ;  /* 0x0003888401007387 */ /* 0x0003e80000100a00 */
[----:B------:R1:W-:Y:S01]  /*2ed50*/  LDGSTS.E [R240+0x45700], desc[UR40][R132.64], !P5 ;  /* 0x4570000084f07fae */ /* 0x0003e2000e9a1028 */
[----:B--2---:R-:W-:-:S03]  /*2ed60*/  IMAD.WIDE R134, R252, 0x4, R140 ;  /* 0x00000004fc867825 */ /* 0x004fc600078e028c */
[----:B------:R2:W-:Y:S04]  /*2ed70*/  STL.64 [R1+0x3a0], R130 ;  /* 0x0003a08201007387 */ /* 0x0005e80000100a00 */
[----:B------:R2:W-:Y:S01]  /*2ed80*/  LDGSTS.E [R240+0x45780], desc[UR40][R130.64], !P5 ;  /* 0x4578000082f07fae */ /* 0x0005e2000e9a1028 */
[----:B------:R-:W-:Y:S01]  /*2ed90*/  ISETP.GE.U32.AND P5, PT, R245, 0x7fffff81, PT ;  /* 0x7fffff81f500780c */ /* 0x000fe20003fa6070 */
[----:B------:R-:W-:Y:S02]  /*2eda0*/  IMAD R245, R241, 0x33, RZ ;  /* 0x00000033f1f57824 */ /* 0x000fe400078e02ff */
[C---:B-1----:R-:W-:Y:S01]  /*2edb0*/  IMAD.WIDE R132, R252.reuse, 0x4, R138 ;  /* 0x00000004fc847825 */ /* 0x042fe200078e028a */
[----:B------:R1:W-:Y:S04]  /*2edc0*/  STL.64 [R1+0x410], R250 ;  /* 0x000410fa01007387 */ /* 0x0003e80000100a00 */
[----:B------:R1:W-:Y:S01]  /*2edd0*/  LDGSTS.E [R240+0x45e00], desc[UR40][R250.64], !P3 ;  /* 0x45e00000faf07fae */ /* 0x0003e2000d9a1028 */
[----:B--2---:R-:W-:-:S03]  /*2ede0*/  IMAD.WIDE R130, R252, 0x4, R136 ;  /* 0x00000004fc827825 */ /* 0x004fc600078e0288 */
[----:B------:R2:W-:Y:S01]  /*2edf0*/  STL.64 [R1+0x408], R134 ;  /* 0x0004088601007387 */ /* 0x0005e20000100a00 */
[----:B------:R-:W3:Y:S03]  /*2ee00*/  LDC R252, c[0x0][0x3a0] ;  /* 0x0000e800fffc7b82 */ /* 0x000ee60000000800 */
[----:B------:R2:W-:Y:S04]  /*2ee10*/  LDGSTS.E [R240+0x45e80], desc[UR40][R134.64], !P3 ;  /* 0x45e8000086f07fae */ /* 0x0005e8000d9a1028 */
[----:B------:R4:W-:Y:S01]  /*2ee20*/  STL.64 [R1+0x400], R132 ;  /* 0x0004008401007387 */ /* 0x0009e20000100a00 */
[----:B-1----:R-:W-:-:S03]  /*2ee30*/  IMAD.WIDE R250, R245, 0x4, R142 ;  /* 0x00000004f5fa7825 */ /* 0x002fc600078e028e */
[----:B------:R4:W-:Y:S04]  /*2ee40*/  LDGSTS.E [R240+0x45f00], desc[UR40][R132.64], !P3 ;  /* 0x45f0000084f07fae */ /* 0x0009e8000d9a1028 */
[----:B------:R1:W-:Y:S01]  /*2ee50*/  STL.64 [R1+0x418], R130 ;  /* 0x0004188201007387 */ /* 0x0003e20000100a00 */
[----:B--2---:R-:W-:-:S03]  /*2ee60*/  IMAD.WIDE R134, R245, 0x4, R140 ;  /* 0x00000004f5867825 */ /* 0x004fc600078e028c */
[----:B------:R1:W-:Y:S01]  /*2ee70*/  LDGSTS.E [R240+0x45f80], desc[UR40][R130.64], !P3 ;  /* 0x45f8000082f07fae */ /* 0x0003e2000d9a1028 */
[----:B----4-:R-:W-:-:S04]  /*2ee80*/  IMAD.WIDE R132, R245, 0x4, R138 ;  /* 0x00000004f5847825 */ /* 0x010fc800078e028a */
[----:B-1----:R-:W-:Y:S01]  /*2ee90*/  IMAD.WIDE R130, R245, 0x4, R136 ;  /* 0x00000004f5827825 */ /* 0x002fe200078e0288 */
[----:B------:R-:W-:Y:S01]  /*2eea0*/  ISETP.NE.U32.AND P3, PT, R242, RZ, PT ;  /* 0x000000fff200720c */ /* 0x000fe20003f65070 */
[----:B------:R-:W1:Y:S01]  /*2eeb0*/  LDC R245, c[0x0][0x3a0] ;  /* 0x0000e800fff57b82 */ /* 0x000e620000000800 */
[----:B------:R2:W-:Y:S01]  /*2eec0*/  STL.64 [R1+0x3f8], R250 ;  /* 0x0003f8fa01007387 */ /* 0x0005e20000100a00 */
[----:B------:R-:W-:-:S03]  /*2eed0*/  IMAD R242, R241, 0x37, RZ ;  /* 0x00000037f1f27824 */ /* 0x000fc600078e02ff */
[----:B------:R2:W-:Y:S04]  /*2eee0*/  LDGSTS.E [R240+0x46600], desc[UR40][R250.64], !P1 ;  /* 0x46600000faf07fae */ /* 0x0005e8000c9a1028 */
[----:B------:R4:W-:Y:S04]  /*2eef0*/  STL.64 [R1+0x3f0], R134 ;  /* 0x0003f08601007387 */ /* 0x0009e80000100a00 */
[----:B------:R4:W-:Y:S01]  /*2ef00*/  LDGSTS.E [R240+0x46680], desc[UR40][R134.64], !P1 ;  /* 0x4668000086f07fae */ /* 0x0009e2000c9a1028 */
[----:B--2---:R-:W-:-:S03]  /*2ef10*/  IMAD.WIDE R250, R242, 0x4, R142 ;  /* 0x00000004f2fa7825 */ /* 0x004fc600078e028e */
[----:B------:R2:W-:Y:S04]  /*2ef20*/  STL.64 [R1+0x420], R132 ;  /* 0x0004208401007387 */ /* 0x0005e80000100a00 */
[----:B------:R2:W-:Y:S01]  /*2ef30*/  LDGSTS.E [R240+0x46700], desc[UR40][R132.64], !P1 ;  /* 0x4670000084f07fae */ /* 0x0005e2000c9a1028 */
[----:B----4-:R-:W-:-:S03]  /*2ef40*/  IMAD.WIDE R134, R242, 0x4, R140 ;  /* 0x00000004f2867825 */ /* 0x010fc600078e028c */
[----:B------:R4:W-:Y:S04]  /*2ef50*/  STL.64 [R1+0x3e8], R130 ;  /* 0x0003e88201007387 */ /* 0x0009e80000100a00 */
[----:B------:R4:W-:Y:S01]  /*2ef60*/  LDGSTS.E [R240+0x46780], desc[UR40][R130.64], !P1 ;  /* 0x4678000082f07fae */ /* 0x0009e2000c9a1028 */
[----:B--2---:R-:W-:-:S03]  /*2ef70*/  IMAD.WIDE R132, R242, 0x4, R138 ;  /* 0x00000004f2847825 */ /* 0x004fc600078e028a */
[----:B------:R2:W-:Y:S04]  /*2ef80*/  LDGSTS.E [R240+0x46e00], desc[UR40][R250.64], !P6 ;  /* 0x46e00000faf07fae */ /* 0x0005e8000f1a1028 */
[----:B------:R2:W-:Y:S01]  /*2ef90*/  LDGSTS.E [R240+0x46e80], desc[UR40][R134.64], !P6 ;  /* 0x46e8000086f07fae */ /* 0x0005e2000f1a1028 */
[----:B----4-:R-:W-:-:S03]  /*2efa0*/  IMAD.WIDE R130, R242, 0x4, R136 ;  /* 0x00000004f2827825 */ /* 0x010fc600078e0288 */
[----:B------:R4:W-:Y:S01]  /*2efb0*/  LDGSTS.E [R240+0x46f00], desc[UR40][R132.64], !P6 ;  /* 0x46f0000084f07fae */ /* 0x0009e2000f1a1028 */
[----:B-1----:R-:W-:-:S03]  /*2efc0*/  VIADD R242, R245, 0xffffffbf ;  /* 0xffffffbff5f27836 */ /* 0x002fc60000000000 */
[----:B------:R1:W-:Y:S04]  /*2efd0*/  LDGSTS.E [R240+0x46f80], desc[UR40][R130.64], !P6 ;  /* 0x46f8000082f07fae */ /* 0x0003e8000f1a1028 */
[----:B------:R2:W-:Y:S01]  /*2efe0*/  STL.64 [R1+0x428], R250 ;  /* 0x000428fa01007387 */ /* 0x0005e20000100a00 */
[----:B------:R-:W-:Y:S01]  /*2eff0*/  ISETP.GE.U32.AND P6, PT, R242, 0x7fffff80, PT ;  /* 0x7fffff80f200780c */ /* 0x000fe20003fc6070 */
[----:B------:R-:W-:Y:S01]  /*2f000*/  IMAD R242, R241, 0x3b, RZ ;  /* 0x0000003bf1f27824 */ /* 0x000fe200078e02ff */
[----:B------:R-:W-:Y:S01]  /*2f010*/  ISETP.NE.U32.AND P1, PT, R243, RZ, PT ;  /* 0x000000fff300720c */ /* 0x000fe20003f25070 */
[----:B------:R1:W-:Y:S01]  /*2f020*/  STL.64 [R1+0x3e0], R134 ;  /* 0x0003e08601007387 */ /* 0x0003e20000100a00 */
[----:B------:R-:W-:Y:S01]  /*2f030*/  IMAD R241, R241, 0x3f, RZ ;  /* 0x0000003ff1f17824 */ /* 0x000fe200078e02ff */
[----:B------:R-:W3:Y:S02]  /*2f040*/  LDC R245, c[0x0][0x3a0] ;  /* 0x0000e800fff57b82 */ /* 0x000ee40000000800 */
[----:B------:R4:W-:Y:S01]  /*2f050*/  STL.64 [R1+0x430], R132 ;  /* 0x0004308401007387 */ /* 0x0009e20000100a00 */
[----:B--2---:R-:W-:-:S03]  /*2f060*/  IMAD.WIDE R250, R242, 0x4, R142 ;  /* 0x00000004f2fa7825 */ /* 0x004fc600078e028e */
[----:B------:R2:W-:Y:S02]  /*2f070*/  STL.64 [R1+0x3d8], R130 ;  /* 0x0003d88201007387 */ /* 0x0005e40000100a00 */
[----:B------:R-:W3:Y:S01]  /*2f080*/  LDC R243, c[0x0][0x3a0] ;  /* 0x0000e800fff37b82 */ /* 0x000ee20000000800 */
[C---:B-1----:R-:W-:Y:S01]  /*2f090*/  IMAD.WIDE R134, R242.reuse, 0x4, R140 ;  /* 0x00000004f2867825 */ /* 0x042fe200078e028c */
[----:B------:R-:W-:Y:S03]  /*2f0a0*/  STL.64 [R1+0x438], R250 ;  /* 0x000438fa01007387 */ /* 0x000fe60000100a00 */
[C---:B----4-:R-:W-:Y:S01]  /*2f0b0*/  IMAD.WIDE R132, R242.reuse, 0x4, R138 ;  /* 0x00000004f2847825 */ /* 0x050fe200078e028a */
[----:B------:R-:W-:Y:S03]  /*2f0c0*/  LDGSTS.E [R240+0x47600], desc[UR40][R250.64], !P4 ;  /* 0x47600000faf07fae */ /* 0x000fe6000e1a1028 */
[----:B--2---:R-:W-:Y:S01]  /*2f0d0*/  IMAD.WIDE R130, R242, 0x4, R136 ;  /* 0x00000004f2827825 */ /* 0x004fe200078e0288 */
[----:B------:R1:W-:Y:S04]  /*2f0e0*/  STL.64 [R1+0x3d0], R134 ;  /* 0x0003d08601007387 */ /* 0x0003e80000100a00 */
[----:B------:R1:W-:Y:S04]  /*2f0f0*/  LDGSTS.E [R240+0x47680], desc[UR40][R134.64], !P4 ;  /* 0x4768000086f07fae */ /* 0x0003e8000e1a1028 */
[----:B------:R2:W-:Y:S04]  /*2f100*/  STL.64 [R1+0x3c8], R132 ;  /* 0x0003c88401007387 */ /* 0x0005e80000100a00 */
[----:B------:R2:W-:Y:S04]  /*2f110*/  LDGSTS.E [R240+0x47700], desc[UR40][R132.64], !P4 ;  /* 0x4770000084f07fae */ /* 0x0005e8000e1a1028 */
[----:B------:R4:W-:Y:S04]  /*2f120*/  STL.64 [R1+0x3c0], R130 ;  /* 0x0003c08201007387 */ /* 0x0009e80000100a00 */
[----:B------:R4:W-:Y:S01]  /*2f130*/  LDGSTS.E [R240+0x47780], desc[UR40][R130.64], !P4 ;  /* 0x4778000082f07fae */ /* 0x0009e2000e1a1028 */
[----:B-1----:R-:W-:-:S04]  /*2f140*/  IMAD.WIDE R134, R241, 0x4, R138 ;  /* 0x00000004f1867825 */ /* 0x002fc800078e028a */
[----:B--2---:R-:W-:-:S04]  /*2f150*/  IMAD.WIDE R132, R241, 0x4, R140 ;  /* 0x00000004f1847825 */ /* 0x004fc800078e028c */
[----:B----4-:R-:W-:-:S04]  /*2f160*/  IMAD.WIDE R130, R241, 0x4, R142 ;  /* 0x00000004f1827825 */ /* 0x010fc800078e028e */
[----:B------:R-:W-:Y:S01]  /*2f170*/  IMAD.WIDE R250, R241, 0x4, R136 ;  /* 0x00000004f1fa7825 */ /* 0x000fe200078e0288 */
[----:B------:R1:W-:Y:S04]  /*2f180*/  STL.64 [R1+0x3b8], R130 ;  /* 0x0003b88201007387 */ /* 0x0003e80000100a00 */
[----:B------:R2:W-:Y:S04]  /*2f190*/  STL.64 [R1+0x3b0], R132 ;  /* 0x0003b08401007387 */ /* 0x0005e80000100a00 */
[----:B------:R-:W-:Y:S04]  /*2f1a0*/  LDGSTS.E [R240+0x47e00], desc[UR40][R130.64], !P5 ;  /* 0x47e0000082f07fae */ /* 0x000fe8000e9a1028 */
[----:B------:R-:W-:Y:S04]  /*2f1b0*/  LDGSTS.E [R240+0x47e80], desc[UR40][R132.64], !P5 ;  /* 0x47e8000084f07fae */ /* 0x000fe8000e9a1028 */
[----:B------:R-:W-:Y:S04]  /*2f1c0*/  LDGSTS.E [R240+0x47f00], desc[UR40][R134.64], !P5 ;  /* 0x47f0000086f07fae */ /* 0x000fe8000e9a1028 */
[----:B-1----:R-:W4:Y:S04]  /*2f1d0*/  LDL.LU.64 R130, [R1+0x5d30] ;  /* 0x005d300001827983 */ /* 0x002f280000300a00 */
[----:B------:R1:W-:Y:S04]  /*2f1e0*/  STL.64 [R1+0x440], R134 ;  /* 0x0004408601007387 */ /* 0x0003e80000100a00 */
[----:B--2---:R-:W2:Y:S04]  /*2f1f0*/  LDL.LU.64 R132, [R1+0x5d28] ;  /* 0x005d280001847983 */ /* 0x004ea80000300a00 */
[----:B------:R3:W-:Y:S04]  /*2f200*/  STL.64 [R1+0x3a8], R250 ;  /* 0x0003a8fa01007387 */ /* 0x0007e80000100a00 */
[----:B-1----:R-:W2:Y:S04]  /*2f210*/  LDL.LU.64 R134, [R1+0x5d20] ;  /* 0x005d200001867983 */ /* 0x002ea80000300a00 */
[----:B------:R-:W-:Y:S04]  /*2f220*/  LDGSTS.E [R240+0x47f80], desc[UR40][R250.64], !P5 ;  /* 0x47f80000faf07fae */ /* 0x000fe8000e9a1028 */
[----:B---3--:R-:W3:Y:S01]  /*2f230*/  LDL.LU.64 R250, [R1+0x5d18] ;  /* 0x005d180001fa7983 */ /* 0x008ee20000300a00 */
[----:B------:R-:W-:-:S02]  /*2f240*/  IADD3 R242, PT, PT, R252, -0x45, RZ ;  /* 0xffffffbbfcf27810 */ /* 0x000fc40007ffe0ff */
[----:B------:R-:W1:Y:S01]  /*2f250*/  LDC R252, c[0x0][0x3a0] ;  /* 0x0000e800fffc7b82 */ /* 0x000e620000000800 */
[----:B------:R-:W-:Y:S01]  /*2f260*/  VIADD R245, R245, 0xffffffb3 ;  /* 0xffffffb3f5f57836 */ /* 0x000fe20000000000 */
[----:B------:R-:W-:Y:S01]  /*2f270*/  ISETP.GE.U32.AND P4, PT, R242, 0x7fffff7c, PT ;  /* 0x7fffff7cf200780c */ /* 0x000fe20003f86070 */
[----:B-1----:R-:W-:Y:S02]  /*2f280*/  VIADD R241, R252, 0xffffffb7 ;  /* 0xffffffb7fcf17836 */ /* 0x002fe40000000000 */
[----:B------:R-:W-:-:S03]  /*2f290*/  VIADD R252, R243, 0xffffffaf ;  /* 0xffffffaff3fc7836 */ /* 0x000fc60000000000 */
[----:B------:R-:W-:Y:S02]  /*2f2a0*/  ISETP.GE.U32.AND P5, PT, R241, 0x7fffff78, PT ;  /* 0x7fffff78f100780c */ /* 0x000fe40003fa6070 */
[C---:B------:R-:W-:Y:S02]  /*2f2b0*/  LOP3.LUT R241, R244.reuse, 0x10, RZ, 0x3c, !PT ;  /* 0x00000010f4f17812 */ /* 0x040fe400078e3cff */
[C---:B------:R-:W-:Y:S02]  /*2f2c0*/  LOP3.LUT R242, R244.reuse, 0x30, RZ, 0x3c, !PT ;  /* 0x00000030f4f27812 */ /* 0x040fe400078e3cff */
[C---:B------:R-:W-:Y:S02]  /*2f2d0*/  LOP3.LUT R243, R244.reuse, 0x50, RZ, 0x3c, !PT ;  /* 0x00000050f4f37812 */ /* 0x040fe400078e3cff */
[----:B------:R-:W-:Y:S01]  /*2f2e0*/  LOP3.LUT R244, R244, 0x70, RZ, 0x3c, !PT ;  /* 0x00000070f4f47812 */ /* 0x000fe200078e3cff */
[----:B------:R1:W-:Y:S01]  /*2f2f0*/  STL.64 [R1+0x6248], R188 ;  /* 0x006248bc01007387 */ /* 0x0003e20000100a00 */
[----:B------:R-:W-:-:S02]  /*2f300*/  VIADD R241, R241, UR4 ;  /* 0x00000004f1f17c36 */ /* 0x000fc40008000000 */
[----:B------:R-:W-:Y:S01]  /*2f310*/  VIADD R242, R242, UR4 ;  /* 0x00000004f2f27c36 */ /* 0x000fe20008000000 */
[----:B------:R-:W0:Y:S01]  /*2f320*/  LDGDEPBAR ;  /* 0x00000000000079af */ /* 0x000e220000000000 */
[----:B------:R-:W-:Y:S01]  /*2f330*/  VIADD R243, R243, UR4 ;  /* 0x00000004f3f37c36 */ /* 0x000fe20008000000 */
[----:B------:R-:W-:Y:S01]  /*2f340*/  IADD3 R244, PT, PT, R244, UR4, RZ ;  /* 0x00000004f4f47c10 */ /* 0x000fe2000fffe0ff */
[----:B------:R-:W2:Y:S01]  /*2f350*/  LDCU UR7, c[0x0][0x3a0] ;  /* 0x00007400ff0777ac */ /* 0x000ea20008000800 */
[----:B-1----:R-:W2:Y:S04]  /*2f360*/  LDL.64 R188, [R1+0x18e0] ;  /* 0x0018e00001bc7983 */ /* 0x002ea80000100a00 */
[----:B------:R1:W-:Y:S04]  /*2f370*/  STL.64 [R1+0x6240], R190 ;  /* 0x006240be01007387 */ /* 0x0003e80000100a00 */
[----:B-1----:R-:W2:Y:S04]  /*2f380*/  LDL.64 R190, [R1+0x18c8] ;  /* 0x0018c80001be7983 */ /* 0x002ea80000100a00 */
[----:B------:R1:W-:Y:S04]  /*2f390*/  STL.64 [R1+0x6238], R192 ;  /* 0x006238c001007387 */ /* 0x0003e80000100a00 */
[----:B-1----:R-:W2:Y:S04]  /*2f3a0*/  LDL.64 R192, [R1+0x468] ;  /* 0x0004680001c07983 */ /* 0x002ea80000100a00 */
[----:B------:R1:W-:Y:S04]  /*2f3b0*/  STL.64 [R1+0x6230], R194 ;  /* 0x006230c201007387 */ /* 0x0003e80000100a00 */
[----:B-1----:R-:W3:Y:S04]  /*2f3c0*/  LDL.64 R194, [R1+0x450] ;  /* 0x0004500001c27983 */ /* 0x002ee80000100a00 */
[----:B------:R1:W-:Y:S04]  /*2f3d0*/  STL.64 [R1+0x6228], R196 ;  /* 0x006228c401007387 */ /* 0x0003e80000100a00 */
[----:B-1----:R-:W3:Y:S04]  /*2f3e0*/  LDL.64 R196, [R1+0x460] ;  /* 0x0004600001c47983 */ /* 0x002ee80000100a00 */
[----:B------:R1:W-:Y:S04]  /*2f3f0*/  STL.64 [R1+0x6220], R198 ;  /* 0x006220c601007387 */ /* 0x0003e80000100a00 */
[----:B-1----:R-:W4:Y:S04]  /*2f400*/  LDL.64 R198, [R1+0xda8] ;  /* 0x000da80001c67983 */ /* 0x002f280000100a00 */
[----:B------:R-:W-:Y:S04]  /*2f410*/  STL.64 [R1+0x6218], R200 ;  /* 0x006218c801007387 */ /* 0x000fe80000100a00 */
        /* <DEDUP_REMOVED lines=16> */
[----:B------:R1:W-:Y:S04]  /*2f520*/  STL.64 [R1+0x6190], R234 ;  /* 0x006190ea01007387 */ /* 0x0003e80000100a00 */
[----:B-1----:R-:W4:Y:S04]  /*2f530*/  LDL.64 R234, [R1+0xd98] ;  /* 0x000d980001ea7983 */ /* 0x002f280000100a00 */
[----:B------:R1:W-:Y:S04]  /*2f540*/  STL.64 [R1+0x6188], R236 ;  /* 0x006188ec01007387 */ /* 0x0003e80000100a00 */
[----:B-1----:R-:W4:Y:S04]  /*2f550*/  LDL.64 R236, [R1+0x1928] ;  /* 0x0019280001ec7983 */ /* 0x002f280000100a00 */
[----:B------:R1:W-:Y:S04]  /*2f560*/  STL.64 [R1+0x6180], R238 ;  /* 0x006180ee01007387 */ /* 0x0003e80000100a00 */
[----:B------:R-:W4:Y:S04]  /*2f570*/  LDL.64 R232, [R1+0xd80] ;  /* 0x000d800001e87983 */ /* 0x000f280000100a00 */
[----:B------:R-:W4:Y:S04]  /*2f580*/  LDL.64 R230, [R1+0x1930] ;  /* 0x0019300001e67983 */ /* 0x000f280000100a00 */
[----:B-1----:R-:W4:Y:S04]  /*2f590*/  LDL.64 R238, [R1+0x470] ;  /* 0x0004700001ee7983 */ /* 0x002f280000100a00 */
[----:B------:R-:W4:Y:S04]  /*2f5a0*/  LDL.64 R228, [R1+0xd70] ;  /* 0x000d700001e47983 */ /* 0x000f280000100a00 */
        /* <DEDUP_REMOVED lines=14> */
[----:B--2---:R-:W-:Y:S04]  /*2f690*/  LDGSTS.E [R2], desc[UR40][R192.64], P2 ;  /* 0x00000000c0027fae */ /* 0x004fe800091a1028 */
[----:B------:R-:W2:Y:S04]  /*2f6a0*/  LDL.64 R192, [R1+0xc10] ;  /* 0x000c100001c07983 */ /* 0x000ea80000100a00 */
[----:B---3--:R-:W-:Y:S04]  /*2f6b0*/  LDGSTS.E [R2+0x80], desc[UR40][R196.64], P0 ;  /* 0x00080000c4027fae */ /* 0x008fe800081a1028 */
[----:B------:R-:W3:Y:S04]  /*2f6c0*/  LDL.64 R196, [R1+0xbc0] ;  /* 0x000bc00001c47983 */ /* 0x000ee80000100a00 */
[----:B----4-:R-:W-:Y:S04]  /*2f6d0*/  LDGSTS.E [R2+0x800], desc[UR40][R238.64], P2 ;  /* 0x00800000ee027fae */ /* 0x010fe800091a1028 */
[----:B------:R-:W-:Y:S04]  /*2f6e0*/  LDGSTS.E [R2+0x880], desc[UR40][R194.64], P0 ;  /* 0x00880000c2027fae */ /* 0x000fe800081a1028 */
[----:B------:R-:W-:Y:S04]  /*2f6f0*/  LDGSTS.E [R2+0x1000], desc[UR40][R236.64], P2 ;  /* 0x01000000ec027fae */ /* 0x000fe800091a1028 */
[----:B------:R-:W-:Y:S04]  /*2f700*/  LDGSTS.E [R2+0x1080], desc[UR40][R198.64], P0 ;  /* 0x01080000c6027fae */ /* 0x000fe800081a1028 */
[----:B------:R-:W4:Y:S04]  /*2f710*/  LDL.64 R194, [R1+0x1968] ;  /* 0x0019680001c27983 */ /* 0x000f280000100a00 */
[----:B------:R-:W-:Y:S04]  /*2f720*/  LDGSTS.E [R2+0x1800], desc[UR40][R188.64], P2 ;  /* 0x01800000bc027fae */ /* 0x000fe800091a1028 */
[----:B------:R-:W4:Y:S04]  /*2f730*/  LDL.64 R198, [R1+0xba0] ;  /* 0x000ba00001c67983 */ /* 0x000f280000100a00 */
[----:B------:R-:W-:Y:S04]  /*2f740*/  LDGSTS.E [R2+0x1880], desc[UR40][R234.64], P0 ;  /* 0x01880000ea027fae */ /* 0x000fe800081a1028 */
[----:B------:R-:W4:Y:S04]  /*2f750*/  LDL.64 R188, [R1+0x1970] ;  /* 0x0019700001bc7983 */ /* 0x000f280000100a00 */
[----:B------:R-:W-:Y:S04]  /*2f760*/  LDGSTS.E [R2+0x2000], desc[UR40][R190.64], P2 ;  /* 0x02000000be027fae */ /* 0x000fe800091a1028 */
[----:B------:R-:W-:Y:S04]  /*2f770*/  LDGSTS.E [R2+0x2080], desc[UR40][R232.64], P0 ;  /* 0x02080000e8027fae */ /* 0x000fe800081a1028 */
[----:B------:R-:W-:Y:S04]  /*2f780*/  LDGSTS.E [R2+0x2800], desc[UR40][R230.64], P2 ;  /* 0x02800000e6027fae */ /* 0x000fe800091a1028 */
[----:B------:R-:W4:Y:S04]  /*2f790*/  LDL.64 R190, [R1+0xb88] ;  /* 0x000b880001be7983 */ /* 0x000f280000100a00 */
[----:B------:R-:W-:Y:S04]  /*2f7a0*/  LDGSTS.E [R2+0x2880], desc[UR40][R228.64], P0 ;  /* 0x02880000e4027fae */ /* 0x000fe800081a1028 */
        /* <DEDUP_REMOVED lines=23> */
[----:B--2---:R-:W-:Y:S04]  /*2f920*/  LDGSTS.E [R2+0x5880], desc[UR40][R192.64], P0 ;  /* 0x05880000c0027fae */ /* 0x004fe800081a1028 */
[----:B------:R-:W-:Y:S04]  /*2f930*/  LDGSTS.E [R2+0x6000], desc[UR40][R204.64], P2 ;  /* 0x06000000cc027fae */ /* 0x000fe800091a1028 */
[----:B------:R-:W-:Y:S04]  /*2f940*/  LDGSTS.E [R2+0x6080], desc[UR40][R202.64], P0 ;  /* 0x06080000ca027fae */ /* 0x000fe800081a1028 */
[----:B------:R-:W2:Y:S04]  /*2f950*/  LDL.64 R192, [R1+0x1978] ;  /* 0x0019780001c07983 */ /* 0x000ea80000100a00 */
[----:B------:R-:W-:Y:S04]  /*2f960*/  LDGSTS.E [R2+0x6800], desc[UR40][R200.64], P2 ;  /* 0x06800000c8027fae */ /* 0x000fe800091a1028 */
[----:B------:R-:W2:Y:S04]  /*2f970*/  LDL.64 R214, [R1+0xdc8] ;  /* 0x000dc80001d67983 */ /* 0x000ea80000100a00 */
[----:B------:R-:W2:Y:S04]  /*2f980*/  LDL.64 R212, [R1+0x1688] ;  /* 0x0016880001d47983 */ /* 0x000ea80000100a00 */
[----:B------:R-:W2:Y:S04]  /*2f990*/  LDL.64 R200, [R1+0x1980] ;  /* 0x0019800001c87983 */ /* 0x000ea80000100a00 */
[----:B---3--:R-:W-:Y:S04]  /*2f9a0*/  LDGSTS.E [R2+0x6880], desc[UR40][R196.64], P0 ;  /* 0x06880000c4027fae */ /* 0x008fe800081a1028 */
[----:B------:R-:W3:Y:S04]  /*2f9b0*/  LDL.64 R210, [R1+0xa30] ;  /* 0x000a300001d27983 */ /* 0x000ee80000100a00 */
[----:B------:R-:W3:Y:S04]  /*2f9c0*/  LDL.64 R208, [R1+0x19a8] ;  /* 0x0019a80001d07983 */ /* 0x000ee80000100a00 */
[----:B------:R-:W3:Y:S04]  /*2f9d0*/  LDL.64 R196, [R1+0x1770] ;  /* 0x0017700001c47983 */ /* 0x000ee80000100a00 */
[----:B------:R-:W3:Y:S04]  /*2f9e0*/  LDL.64 R206, [R1+0xdd0] ;  /* 0x000dd00001ce7983 */ /* 0x000ee80000100a00 */
[----:B------:R-:W3:Y:S04]  /*2f9f0*/  LDL.64 R204, [R1+0xa20] ;  /* 0x000a200001cc7983 */ /* 0x000ee80000100a00 */
[----:B------:R-:W3:Y:S04]  /*2fa00*/  LDL.64 R202, [R1+0x19b0] ;  /* 0x0019b00001ca7983 */ /* 0x000ee80000100a00 */
[----:B----4-:R-:W-:Y:S04]  /*2fa10*/  LDGSTS.E [R2+0x7000], desc[UR40][R194.64], P2 ;  /* 0x07000000c2027fae */ /* 0x010fe800091a1028 */
[----:B------:R-:W-:Y:S04]  /*2fa20*/  LDGSTS.E [R2+0x7080], desc[UR40][R198.64], P0 ;  /* 0x07080000c6027fae */ /* 0x000fe800081a1028 */
[----:B------:R-:W4:Y:S04]  /*2fa30*/  LDL.64 R194, [R1+0xb38] ;  /* 0x000b380001c27983 */ /* 0x000f280000100a00 */
[----:B------:R-:W-:Y:S04]  /*2fa40*/  LDGSTS.E [R2+0x7800], desc[UR40][R188.64], P2 ;  /* 0x07800000bc027fae */ /* 0x000fe800091a1028 */
[----:B------:R-:W4:Y:S04]  /*2fa50*/  LDL.64 R198, [R1+0xdd8] ;  /* 0x000dd80001c67983 */ /* 0x000f280000100a00 */
[----:B------:R-:W4:Y:S04]  /*2fa60*/  LDL.64 R188, [R1+0xb10] ;  /* 0x000b100001bc7983 */ /* 0x000f280000100a00 */
[----:B------:R-:W-:Y:S04]  /*2fa70*/  LDGSTS.E [R2+0x7880], desc[UR40][R190.64], P0 ;  /* 0x07880000be027fae */ /* 0x000fe800081a1028 */
[----:B------:R-:W4:Y:S04]  /*2fa80*/  LDL.64 R190, [R1+0x1678] ;  /* 0x0016780001be7983 */ /* 0x000f280000100a00 */
[----:B--2---:R-:W-:Y:S04]  /*2fa90*/  LDGSTS.E [R2+0x8000], desc[UR40][R192.64], P2 ;  /* 0x08000000c0027fae */ /* 0x004fe800091a1028 */
[----:B------:R-:W-:Y:S04]  /*2faa0*/  LDGSTS.E [R2+0x8080], desc[UR40][R238.64], P0 ;  /* 0x08080000ee027fae */ /* 0x000fe800081a1028 */
[----:B------:R-:W2:Y:S04]  /*2fab0*/  LDL.64 R192, [R1+0x1670] ;  /* 0x0016700001c07983 */ /* 0x000ea80000100a00 */
[----:B------:R-:W2:Y:S04]  /*2fac0*/  LDL.64 R238, [R1+0x1660] ;  /* 0x0016600001ee7983 */ /* 0x000ea80000100a00 */
[----:B---3--:R-:W-:Y:S04]  /*2fad0*/  LDGSTS.E [R2+0x8800], desc[UR40][R196.64], P2 ;  /* 0x08800000c4027fae */ /* 0x008fe800091a1028 */
[----:B------:R-:W-:Y:S04]  /*2fae0*/  LDGSTS.E [R2+0x8880], desc[UR40][R236.64], P0 ;  /* 0x08880000ec027fae */ /* 0x000fe800081a1028 */
[----:B------:R-:W-:Y:S04]  /*2faf0*/  LDGSTS.E [R2+0x9000], desc[UR40][R200.64], P2 ;  /* 0x09000000c8027fae */ /* 0x000fe800091a1028 */
[----:B------:R-:W3:Y:S04]  /*2fb00*/  LDL.64 R196, [R1+0xa10] ;  /* 0x000a100001c47983 */ /* 0x000ee80000100a00 */
[----:B------:R-:W3:Y:S04]  /*2fb10*/  LDL.64 R236, [R1+0x1658] ;  /* 0x0016580001ec7983 */ /* 0x000ee80000100a00 */
[----:B------:R-:W3:Y:S04]  /*2fb20*/  LDL.64 R200, [R1+0x19b8] ;  /* 0x0019b80001c87983 */ /* 0x000ee80000100a00 */
[----:B----4-:R-:W-:Y:S04]  /*2fb30*/  LDGSTS.E [R2+0x9080], desc[UR40][R194.64], P0 ;  /* 0x09080000c2027fae */ /* 0x010fe800081a1028 */
        /* <DEDUP_REMOVED lines=35> */
[----:B------:R-:W2:Y:S04]  /*2fd70*/  LDL.64 R214, [R1+0x19c8] ;  /* 0x0019c80001d67983 */ /* 0x000ea80000100a00 */
[----:B------:R-:W2:Y:S04]  /*2fd80*/  LDL.64 R212, [R1+0xe08] ;  /* 0x000e080001d47983 */ /* 0x000ea80000100a00 */
[----:B------:R-:W2:Y:S04]  /*2fd90*/  LDL.64 R192, [R1+0xde8] ;  /* 0x000de80001c07983 */ /* 0x000ea80000100a00 */
[----:B------:R-:W2:Y:S04]  /*2fda0*/  LDL.64 R210, [R1+0x1608] ;  /* 0x0016080001d27983 */ /* 0x000ea80000100a00 */
[----:B------:R-:W2:Y:S04]  /*2fdb0*/  LDL.64 R208, [R1+0x9d0] ;  /* 0x0009d00001d07983 */ /* 0x000ea80000100a00 */
[----:B------:R-:W2:Y:S04]  /*2fdc0*/  LDL.64 R206, [R1+0x19d0] ;  /* 0x0019d00001ce7983 */ /* 0x000ea80000100a00 */
[----:B------:R-:W2:Y:S04]  /*2fdd0*/  LDL.64 R204, [R1+0x1600] ;  /* 0x0016000001cc7983 */ /* 0x000ea80000100a00 */
[----:B---3--:R-:W-:Y:S04]  /*2fde0*/  LDGSTS.E [R2+0xe880], desc[UR40][R196.64], P0 ;  /* 0x0e880000c4027fae */ /* 0x008fe800081a1028 */
[----:B------:R-:W3:Y:S04]  /*2fdf0*/  LDL.64 R202, [R1+0x9c0] ;  /* 0x0009c00001ca7983 */ /* 0x000ee80000100a00 */
[----:B------:R-:W-:Y:S04]  /*2fe00*/  LDGSTS.E [R2+0xf000], desc[UR40][R200.64], P2 ;  /* 0x0f000000c8027fae */ /* 0x000fe800091a1028 */
[----:B------:R-:W3:Y:S04]  /*2fe10*/  LDL.64 R196, [R1+0x1650] ;  /* 0x0016500001c47983 */ /* 0x000ee80000100a00 */
[----:B------:R-:W3:Y:S04]  /*2fe20*/  LDL.64 R200, [R1+0x19d8] ;  /* 0x0019d80001c87983 */ /* 0x000ee80000100a00 */
[----:B----4-:R-:W-:Y:S04]  /*2fe30*/  LDGSTS.E [R2+0xf080], desc[UR40][R194.64], P0 ;  /* 0x0f080000c2027fae */ /* 0x010fe800081a1028 */
[----:B------:R-:W4:Y:S04]  /*2fe40*/  LDL.64 R194, [R1+0x1640] ;  /* 0x0016400001c27983 */ /* 0x000f280000100a00 */
[----:B------:R-:W-:Y:S04]  /*2fe50*/  LDGSTS.E [R2+0xf800], desc[UR40][R188.64], P2 ;  /* 0x0f800000bc027fae */ /* 0x000fe800091a1028 */
[----:B------:R-:W4:Y:S04]  /*2fe60*/  LDL.64 R188, [R1+0xe10] ;  /* 0x000e100001bc7983 */ /* 0x000f280000100a00 */
[----:B------:R-:W-:Y:S04]  /*2fe70*/  LDGSTS.E [R2+0xf880], desc[UR40][R190.64], P0 ;  /* 0x0f880000be027fae */ /* 0x000fe800081a1028 */
[----:B------:R-:W-:Y:S04]  /*2fe80*/  LDGSTS.E [R2+0x10000], desc[UR40][R238.64], P2 ;  /* 0x10000000ee027fae */ /* 0x000fe800091a1028 */
[----:B------:R-:W4:Y:S04]  /*2fe90*/  LDL.64 R190, [R1+0xe18] ;  /* 0x000e180001be7983 */ /* 0x000f280000100a00 */
[----:B------:R-:W4:Y:S04]  /*2fea0*/  LDL.64 R238, [R1+0x9b0] ;  /* 0x0009b00001ee7983 */ /* 0x000f280000100a00 */
[----:B--2---:R-:W-:Y:S04]  /*2feb0*/  LDGSTS.E [R2+0x10080], desc[UR40][R192.64], P0 ;  /* 0x10080000c0027fae */ /* 0x004fe800081a1028 */
[----:B------:R-:W-:Y:S04]  /*2fec0*/  LDGSTS.E [R2+0x10800], desc[UR40][R236.64], P2 ;  /* 0x10800000ec027fae */ /* 0x000fe800091a1028 */
[----:B------:R-:W-:Y:S04]  /*2fed0*/  LDGSTS.E [R2+0x10880], desc[UR40][R198.64], P0 ;  /* 0x10880000c6027fae */ /* 0x000fe800081a1028 */
[----:B------:R-:W2:Y:S04]  /*2fee0*/  LDL.64 R192, [R1+0x15f8] ;  /* 0x0015f80001c07983 */ /* 0x000ea80000100a00 */
[----:B------:R-:W2:Y:S04]  /*2fef0*/  LDL.64 R236, [R1+0xe28] ;  /* 0x000e280001ec7983 */ /* 0x000ea80000100a00 */
[----:B------:R-:W2:Y:S04]  /*2ff00*/  LDL.64 R198, [R1+0x9b8] ;  /* 0x0009b80001c67983 */ /* 0x000ea80000100a00 */
[----:B---3--:R-:W-:Y:S04]  /*2ff10*/  LDGSTS.E [R2+0x11000], desc[UR40][R196.64], P2 ;  /* 0x11000000c4027fae */ /* 0x008fe800091a1028 */
[----:B------:R-:W-:Y:S04]  /*2ff20*/  LDGSTS.E [R2+0x11080], desc[UR40][R234.64], P0 ;  /* 0x11080000ea027fae */ /* 0x000fe800081a1028 */
[----:B------:R-:W3:Y:S04]  /*2ff30*/  LDL.64 R196, [R1+0x15f0] ;  /* 0x0015f00001c47983 */ /* 0x000ee80000100a00 */
[----:B------:R-:W3:Y:S04]  /*2ff40*/  LDL.64 R234, [R1+0x19e0] ;  /* 0x0019e00001ea7983 */ /* 0x000ee80000100a00 */
[----:B----4-:R-:W-:Y:S04]  /*2ff50*/  LDGSTS.E [R2+0x11800], desc[UR40][R194.64], P2 ;  /* 0x11800000c2027fae */ /* 0x010fe800091a1028 */
        /* <DEDUP_REMOVED lines=37> */
[----:B------:R-:W-:Y:S04]  /*301b0*/  LDGSTS.E [R2+0x16880], desc[UR40][R198.64], P0 ;  /* 0x16880000c6027fae */ /* 0x000fe800081a1028 */
[----:B------:R-:W2:Y:S04]  /*301c0*/  LDL.64 R192, [R1+0x9a8] ;  /* 0x0009a80001c07983 */ /* 0x000ea80000100a00 */
[----:B------:R-:W2:Y:S04]  /*301d0*/  LDL.64 R206, [R1+0x968] ;  /* 0x0009680001ce7983 */ /* 0x000ea80000100a00 */
[----:B------:R-:W2:Y:S04]  /*301e0*/  LDL.64 R204, [R1+0xe50] ;  /* 0x000e500001cc7983 */ /* 0x000ea80000100a00 */
[----:B------:R-:W2:Y:S04]  /*301f0*/  LDL.64 R202, [R1+0x1590] ;  /* 0x0015900001ca7983 */ /* 0x000ea80000100a00 */
[----:B------:R-:W2:Y:S04]  /*30200*/  LDL.64 R198, [R1+0x960] ;  /* 0x0009600001c67983 */ /* 0x000ea80000100a00 */
[----:B---3--:R-:W-:Y:S04]  /*30210*/  LDGSTS.E [R2+0x17000], desc[UR40][R196.64], P2 ;  /* 0x17000000c4027fae */ /* 0x008fe800091a1028 */
[----:B------:R-:W3:Y:S04]  /*30220*/  LDL.64 R196, [R1+0xe30] ;  /* 0x000e300001c47983 */ /* 0x000ee80000100a00 */
[----:B----4-:R-:W-:Y:S04]  /*30230*/  LDGSTS.E [R2+0x17080], desc[UR40][R194.64], P0 ;  /* 0x17080000c2027fae */ /* 0x010fe800081a1028 */
[----:B------:R-:W4:Y:S04]  /*30240*/  LDL.64 R194, [R1+0x1a00] ;  /* 0x001a000001c27983 */ /* 0x000f280000100a00 */
[----:B------:R-:W-:Y:S04]  /*30250*/  LDGSTS.E [R2+0x17800], desc[UR40][R188.64], P2 ;  /* 0x17800000bc027fae */ /* 0x000fe800091a1028 */
[----:B------:R-:W-:Y:S04]  /*30260*/  LDGSTS.E [R2+0x17880], desc[UR40][R238.64], P0 ;  /* 0x17880000ee027fae */ /* 0x000fe800081a1028 */
[----:B------:R-:W4:Y:S04]  /*30270*/  LDL.64 R188, [R1+0x1588] ;  /* 0x0015880001bc7983 */ /* 0x000f280000100a00 */
[----:B------:R-:W4:Y:S04]  /*30280*/  LDL.64 R238, [R1+0x1568] ;  /* 0x0015680001ee7983 */ /* 0x000f280000100a00 */
[----:B------:R-:W-:Y:S04]  /*30290*/  LDGSTS.E [R2+0x18000], desc[UR40][R190.64], P2 ;  /* 0x18000000be027fae */ /* 0x000fe800091a1028 */
[----:B------:R-:W-:Y:S04]  /*302a0*/  LDGSTS.E [R2+0x18080], desc[UR40][R236.64], P0 ;  /* 0x18080000ec027fae */ /* 0x000fe800081a1028 */
[----:B------:R-:W-:Y:S04]  /*302b0*/  LDGSTS.E [R2+0x18800], desc[UR40][R200.64], P2 ;  /* 0x18800000c8027fae */ /* 0x000fe800091a1028 */
[----:B------:R-:W4:Y:S04]  /*302c0*/  LDL.64 R190, [R1+0xe58] ;  /* 0x000e580001be7983 */ /* 0x000f280000100a00 */
[----:B------:R-:W4:Y:S04]  /*302d0*/  LDL.64 R236, [R1+0x1a08] ;  /* 0x001a080001ec7983 */ /* 0x000f280000100a00 */
        /* <DEDUP_REMOVED lines=21> */
[----:B------:R-:W3:Y:S04]  /*30430*/  LDL.64 R232, [R1+0xda0] ;  /* 0x000da00001e87983 */ /* 0x000ee80000100a00 */
        /* <DEDUP_REMOVED lines=15> */
[----:B------:R-:W-:Y:S04]  /*30530*/  LDGSTS.E [R2+0x1d800], desc[UR40][R202.64], P2 ;  /* 0x1d800000ca027fae */ /* 0x000fe800091a1028 */
[----:B------:R-:W4:Y:S04]  /*30540*/  LDL.64 R194, [R1+0xe60] ;  /* 0x000e600001c27983 */ /* 0x000f280000100a00 */
[----:B------:R-:W-:Y:S04]  /*30550*/  LDGSTS.E [R2+0x1d880], desc[UR40][R198.64], P0 ;  /* 0x1d880000c6027fae */ /* 0x000fe800081a1028 */
[----:B------:R-:W4:Y:S04]  /*30560*/  LDL.64 R204, [R1+0x1a50] ;  /* 0x001a500001cc7983 */ /* 0x000f280000100a00 */
[----:B------:R-:W4:Y:S04]  /*30570*/  LDL.64 R202, [R1+0xc30] ;  /* 0x000c300001ca7983 */ /* 0x000f280000100a00 */
        /* <DEDUP_REMOVED lines=8> */
[----:B------:R-:W2:Y:S04]  /*30600*/  LDL.64 R192, [R1+0x1a18] ;  /* 0x001a180001c07983 */ /* 0x000ea80000100a00 */
[----:B---3--:R-:W-:Y:S04]  /*30610*/  LDGSTS.E [R2+0x1f000], desc[UR40][R196.64], P2 ;  /* 0x1f000000c4027fae */ /* 0x008fe800091a1028 */
[----:B------:R-:W3:Y:S04]  /*30620*/  LDL.64 R196, [R1+0xc58] ;  /* 0x000c580001c47983 */ /* 0x000ee80000100a00 */
[----:B----4-:R-:W-:Y:S04]  /*30630*/  LDGSTS.E [R2+0x1f080], desc[UR40][R194.64], P0 ;  /* 0x1f080000c2027fae */ /* 0x010fe800081a1028 */
        /* <DEDUP_REMOVED lines=8> */
[----:B------:R-:W-:Y:S04]  /*306c0*/  LDGSTS.E [R241+0x900], desc[UR40][R190.64], P2 ;  /* 0x00900000bef17fae */ /* 0x000fe800091a1028 */
[----:B------:R-:W4:Y:S04]  /*306d0*/  LDL.64 R198, [R1+0xbe0] ;  /* 0x000be00001c67983 */ /* 0x000f280000100a00 */
[----:B------:R-:W-:Y:S04]  /*306e0*/  LDGSTS.E [R241+0x980], desc[UR40][R234.64], P0 ;  /* 0x00980000eaf17fae */ /* 0x000fe800081a1028 */
[----:B------:R-:W4:Y:S04]  /*306f0*/  LDL.64 R190, [R1+0x17f0] ;  /* 0x0017f00001be7983 */ /* 0x000f280000100a00 */
[----:B------:R-:W4:Y:S04]  /*30700*/  LDL.64 R234, [R1+0x1768] ;  /* 0x0017680001ea7983 */ /* 0x000f280000100a00 */
[----:B--2---:R-:W-:Y:S04]  /*30710*/  LDGSTS.E [R241+0x1100], desc[UR40][R192.64], P2 ;  /* 0x01100000c0f17fae */ /* 0x004fe800091a1028 */
[----:B------:R-:W-:Y:S04]  /*30720*/  LDGSTS.E [R241+0x1180], desc[UR40][R232.64], P0 ;  /* 0x01180000e8f17fae */ /* 0x000fe800081a1028 */
[----:B------:R-:W-:Y:S04]  /*30730*/  LDGSTS.E [R241+0x1900], desc[UR40][R230.64], P2 ;  /* 0x01900000e6f17fae */ /* 0x000fe800091a1028 */
[----:B------:R-:W2:Y:S04]  /*30740*/  LDL.64 R192, [R1+0xe68] ;  /* 0x000e680001c07983 */ /* 0x000ea80000100a00 */
        /* <DEDUP_REMOVED lines=12> */
[----:B---3--:R-:W-:Y:S04]  /*30810*/  LDGSTS.E [R241+0x4980], desc[UR40][R196.64], P0 ;  /* 0x04980000c4f17fae */ /* 0x008fe800081a1028 */
[----:B------:R-:W-:Y:S04]  /*30820*/  LDGSTS.E [R241+0x5100], desc[UR40][R204.64], P2 ;  /* 0x05100000ccf17fae */ /* 0x000fe800091a1028 */
[----:B------:R-:W-:Y:S04]  /*30830*/  LDGSTS.E [R241+0x5180], desc[UR40][R202.64], P0 ;  /* 0x05180000caf17fae */ /* 0x000fe800081a1028 */
[----:B------:R-:W3:Y:S04]  /*30840*/  LDL.64 R196, [R1+0x17d0] ;  /* 0x0017d00001c47983 */ /* 0x000ee80000100a00 */
        /* <DEDUP_REMOVED lines=36> */
[----:B------:R-:W4:Y:S04]  /*30a90*/  LDL.64 R236, [R1+0x1a90] ;  /* 0x001a900001ec7983 */ /* 0x000f280000100a00 */
        /* <DEDUP_REMOVED lines=48> */
[----:B------:R-:W4:Y:S04]  /*30da0*/  LDL.64 R200, [R1+0x1490] ;  /* 0x0014900001c87983 */ /* 0x000f280000100a00 */
[----:B------:R-:W-:Y:S04]  /*30db0*/  LDGSTS.E [R241+0xe180], desc[UR40][R188.64], P0 ;  /* 0x0e180000bcf17fae */ /* 0x000fe800081a1028 */
        /* <DEDUP_REMOVED lines=111> */
[----:B------:R-:W-:Y:S04]  /*314b0*/  LDGSTS.E [R241+0x1d100], desc[UR40][R190.64], P2 ;  /* 0x1d100000bef17fae */ /* 0x000fe800091a1028 */
        /* <DEDUP_REMOVED lines=24> */
[----:B--2---:R-:W-:Y:S04]  /*31640*/  LDGSTS.E [R241+0x1f900], desc[UR40][R192.64], P2 ;  /* 0x1f900000c0f17fae */ /* 0x004fe800091a1028 */
[----:B------:R-:W2:Y:S04]  /*31650*/  LDL.64 R198, [R1+0xf68] ;  /* 0x000f680001c67983 */ /* 0x000ea80000100a00 */
        /* <DEDUP_REMOVED lines=988> */
[----:B------:R-:W4:Y:S04]  /*35420*/  LDL.64 R198, [R1+0x1ce8] ;  /* 0x001ce80001c67983 */ /* 0x000f280000100a00 */
[----:B------:R-:W-:Y:S04]  /*35430*/  LDGSTS.E [R243+0x1bd00], desc[UR40][R190.64], P2 ;  /* 0x1bd00000bef37fae */ /* 0x000fe800091a1028 */
[----:B------:R-:W-:Y:S04]  /*35440*/  LDGSTS.E [R243+0x1bd80], desc[UR40][R234.64], P0 ;  /* 0x1bd80000eaf37fae */ /* 0x000fe800081a1028 */
        /* <DEDUP_REMOVED lines=20> */
[----:B------:R1:W-:Y:S04]  /*35590*/  STL.64 [R1+0x60c0], R242 ;  /* 0x0060c0f201007387 */ /* 0x0003e80000100a00 */
[----:B------:R-:W2:Y:S04]  /*355a0*/  LDL.64 R238, [R1+0x2048] ;  /* 0x0020480001ee7983 */ /* 0x000ea80000100a00 */
[----:B------:R-:W2:Y:S04]  /*355b0*/  LDL.64 R236, [R1+0x1e38] ;  /* 0x001e380001ec7983 */ /* 0x000ea80000100a00 */
[----:B-1----:R-:W2:Y:S04]  /*355c0*/  LDL.64 R242, [R1+0x1f80] ;  /* 0x001f800001f27983 */ /* 0x002ea80000100a00 */
        /* <DEDUP_REMOVED lines=9> */
[----:B----4-:R-:W-:Y:S04]  /*35660*/  LDGSTS.E [R240+0xe80], desc[UR40][R194.64], P0 ;  /* 0x00e80000c2f07fae */ /* 0x010fe800081a1028 */
[----:B------:R-:W4:Y:S04]  /*35670*/  LDL.64 R220, [R1+0x2018] ;  /* 0x0020180001dc7983 */ /* 0x000f280000100a00 */
[----:B------:R-:W3:Y:S04]  /*35680*/  LDL.64 R218, [R1+0x1e10] ;  /* 0x001e100001da7983 */ /* 0x000ee80000100a00 */
[----:B------:R-:W3:Y:S04]  /*35690*/  LDL.64 R194, [R1+0x1e48] ;  /* 0x001e480001c27983 */ /* 0x000ee80000100a00 */
        /* <DEDUP_REMOVED lines=17> */
[----:B------:R-:W-:Y:S04]  /*357b0*/  LDGSTS.E [R240+0x2600], desc[UR40][R242.64], P2 ;  /* 0x02600000f2f07fae */ /* 0x000fe800091a1028 */
        /* <DEDUP_REMOVED lines=435> */
[----:B------:R-:W4:Y:S04]  /*372f0*/  LDL.LU.64 R188, [R1+0x6248] ;  /* 0x0062480001bc7983 */ /* 0x000f280000300a00 */
[----:B------:R-:W4:Y:S04]  /*37300*/  LDL.64 R216, [R1+0x22e8] ;  /* 0x0022e80001d87983 */ /* 0x000f280000100a00 */
[----:B------:R-:W-:Y:S04]  /*37310*/  LDGSTS.E [R244+0x18f80], desc[UR40][R190.64], P0 ;  /* 0x18f80000bef47fae */ /* 0x000fe800081a1028 */
[----:B------:R-:W-:Y:S04]  /*37320*/  LDGSTS.E [R244+0x19700], desc[UR40][R224.64], P2 ;  /* 0x19700000e0f47fae */ /* 0x000fe800091a1028 */
[----:B------:R-:W-:Y:S04]  /*37330*/  LDGSTS.E [R244+0x19780], desc[UR40][R220.64], P0 ;  /* 0x19780000dcf47fae */ /* 0x000fe800081a1028 */
[----:B------:R-:W4:Y:S04]  /*37340*/  LDL.LU.64 R190, [R1+0x6240] ;  /* 0x0062400001be7983 */ /* 0x000f280000300a00 */
[----:B------:R-:W4:Y:S04]  /*37350*/  LDL.64 R224, [R1+0x20d0] ;  /* 0x0020d00001e07983 */ /* 0x000f280000100a00 */
[----:B------:R-:W4:Y:S04]  /*37360*/  LDL.64 R220, [R1+0x22e0] ;  /* 0x0022e00001dc7983 */ /* 0x000f280000100a00 */
[----:B--2---:R-:W-:Y:S04]  /*37370*/  LDGSTS.E [R244+0x19f00], desc[UR40][R192.64], P2 ;  /* 0x19f00000c0f47fae */ /* 0x004fe800091a1028 */
[----:B------:R-:W-:Y:S04]  /*37380*/  LDGSTS.E [R244+0x19f80], desc[UR40][R218.64], P0 ;  /* 0x19f80000daf47fae */ /* 0x000fe800081a1028 */
[----:B------:R-:W2:Y:S04]  /*37390*/  LDL.LU.64 R192, [R1+0x6238] ;  /* 0x0062380001c07983 */ /* 0x000ea80000300a00 */
        /* <DEDUP_REMOVED lines=16> */
[----:B------:R1:W-:Y:S04]  /*374a0*/  LDGSTS.E [R244+0x1df80], desc[UR40][R232.64], P0 ;  /* 0x1df80000e8f47fae */ /* 0x0003e800081a1028 */
[----:B------:R-:W-:Y:S04]  /*374b0*/  LDGSTS.E [R244+0x1e700], desc[UR40][R230.64], P2 ;  /* 0x1e700000e6f47fae */ /* 0x000fe800091a1028 */
[----:B------:R-:W-:Y:S04]  /*374c0*/  LDGSTS.E [R244+0x1e780], desc[UR40][R228.64], P0 ;  /* 0x1e780000e4f47fae */ /* 0x000fe800081a1028 */
[----:B------:R-:W-:Y:S01]  /*374d0*/  LDGSTS.E [R244+0x1ef00], desc[UR40][R226.64], P2 ;  /* 0x1ef00000e2f47fae */ /* 0x000fe200091a1028 */
[----:B-1----:R-:W1:Y:S03]  /*374e0*/  LDC R232, c[0x0][0x3a0] ;  /* 0x0000e800ffe87b82 */ /* 0x002e660000000800 */
[----:B------:R-:W-:Y:S04]  /*374f0*/  LDGSTS.E [R244+0x1ef80], desc[UR40][R222.64], P0 ;  /* 0x1ef80000def47fae */ /* 0x000fe800081a1028 */
[----:B------:R-:W3:Y:S04]  /*37500*/  LDL.LU.64 R194, [R1+0x6230] ;  /* 0x0062300001c27983 */ /* 0x000ee80000300a00 */
[----:B------:R-:W3:Y:S04]  /*37510*/  LDL.LU.64 R196, [R1+0x6228] ;  /* 0x0062280001c47983 */ /* 0x000ee80000300a00 */
[----:B----4-:R4:W-:Y:S04]  /*37520*/  LDGSTS.E [R244+0x1f700], desc[UR40][R216.64], P2 ;  /* 0x1f700000d8f47fae */ /* 0x0109e800091a1028 */
[----:B------:R-:W3:Y:S04]  /*37530*/  LDL.LU.64 R198, [R1+0x6220] ;  /* 0x0062200001c67983 */ /* 0x000ee80000300a00 */
[----:B------:R-:W3:Y:S01]  /*37540*/  LDL.LU.64 R200, [R1+0x6218] ;  /* 0x0062180001c87983 */ /* 0x000ee20000300a00 */
[----:B----4-:R-:W4:Y:S03]  /*37550*/  LDC R217, c[0x0][0x3a8] ;  /* 0x0000ea00ffd97b82 */ /* 0x010f260000000800 */
[----:B------:R-:W3:Y:S04]  /*37560*/  LDL.LU.64 R202, [R1+0x6210] ;  /* 0x0062100001ca7983 */ /* 0x000ee80000300a00 */
        /* <DEDUP_REMOVED lines=10> */
[----:B------:R-:W-:Y:S04]  /*37610*/  LDGSTS.E [R244+0x1f780], desc[UR40][R224.64], P0 ;  /* 0x1f780000e0f47fae */ /* 0x000fe800081a1028 */
[----:B------:R-:W-:Y:S01]  /*37620*/  LDGSTS.E [R244+0x1ff00], desc[UR40][R220.64], P2 ;  /* 0x1ff00000dcf47fae */ /* 0x000fe200091a1028 */
[----:B------:R-:W-:Y:S01]  /*37630*/  ISETP.GE.U32.AND P2, PT, R245, 0x7fffff74, PT ;  /* 0x7fffff74f500780c */ /* 0x000fe20003f46070 */
[----:B----4-:R-:W-:-:S02]  /*37640*/  IMAD.SHL.U32 R245, R217, 0x40, RZ ;  /* 0x00000040d9f57824 */ /* 0x010fc400078e00ff */
[----:B------:R-:W4:Y:S01]  /*37650*/  LDC R217, c[0x0][0x3a0] ;  /* 0x0000e800ffd97b82 */ /* 0x000f220000000800 */
[----:B------:R-:W3:Y:S04]  /*37660*/  LDL.LU.64 R220, [R1+0x2a0] ;  /* 0x0002a00001dc7983 */ /* 0x000ee80000300a00 */
[----:B--2---:R-:W-:Y:S01]  /*37670*/  LDGSTS.E [R244+0x1ff80], desc[UR40][R218.64], P0 ;  /* 0x1ff80000daf47fae */ /* 0x004fe200081a1028 */
[----:B------:R-:W-:Y:S01]  /*37680*/  ISETP.GE.U32.AND P0, PT, R252, 0x7fffff70, PT ;  /* 0x7fffff70fc00780c */ /* 0x000fe20003f06070 */
[----:B----4-:R-:W-:Y:S02]  /*37690*/  VIADD R252, R217, 0xffffffab ;  /* 0xffffffabd9fc7836 */ /* 0x010fe40000000000 */
[----:B------:R-:W0:Y:S04]  /*376a0*/  LDGDEPBAR ;  /* 0x00000000000079af */ /* 0x000e280000000000 */
[----:B------:R-:W2:Y:S04]  /*376b0*/  LDL.LU.64 R218, [R1+0x298] ;  /* 0x0002980001da7983 */ /* 0x000ea80000300a00 */
[----:B------:R-:W4:Y:S01]  /*376c0*/  LDL.LU.64 R216, [R1+0x290] ;  /* 0x0002900001d87983 */ /* 0x000f220000300a00 */
[C---:B------:R-:W-:Y:S01]  /*376d0*/  IMAD.WIDE R142, R245.reuse, 0x4, R142 ;  /* 0x00000004f58e7825 */ /* 0x040fe200078e028e */
[----:B------:R-:W-:Y:S03]  /*376e0*/  BAR.SYNC.DEFER_BLOCKING 0x0 ;  /* 0x0000000000007b1d */ /* 0x000fe60000010000 */
[----:B------:R-:W-:-:S03]  /*376f0*/  IMAD.WIDE R140, R245, 0x4, R140 ;  /* 0x00000004f58c7825 */ /* 0x000fc600078e028c */
[----:B------:R-:W-:Y:S01]  /*37700*/  STL.64 [R1+0x3258], R142 ;  /* 0x0032588e01007387 */ /* 0x000fe20000100a00 */
[----:B------:R-:W-:-:S04]  /*37710*/  IMAD.WIDE R138, R245, 0x4, R138 ;  /* 0x00000004f58a7825 */ /* 0x000fc800078e028a */
[C---:B------:R-:W-:Y:S01]  /*37720*/  IMAD.WIDE R136, R245.reuse, 0x4, R136 ;  /* 0x00000004f5887825 */ /* 0x040fe200078e0288 */
[----:B------:R-:W-:Y:S04]  /*37730*/  STL.64 [R1+0x3260], R140 ;  /* 0x0032608c01007387 */ /* 0x000fe80000100a00 */
[----:B------:R-:W-:Y:S01]  /*37740*/  @!PT LDS RZ, [RZ] ;  /* 0x00000000fffff984 */ /* 0x000fe20000000800 */
[----:B------:R-:W-:Y:S01]  /*37750*/  @!PT LDS RZ, [RZ] ;  /* 0x00000000fffff984 */ /* 0x000fe20000000800 */
[----:B------:R-:W-:Y:S01]  /*37760*/  @!PT LDS RZ, [RZ] ;  /* 0x00000000fffff984 */ /* 0x000fe20000000800 */
[----:B------:R-:W-:Y:S04]  /*37770*/  LDGSTS.E [R2+0x48000], desc[UR40][R142.64], !P6 ;  /* 0x480000008e027fae */ /* 0x000fe8000f1a1028 */
[----:B------:R-:W-:Y:S04]  /*37780*/  STL.64 [R1+0x3268], R138 ;  /* 0x0032688a01007387 */ /* 0x000fe80000100a00 */
[----:B------:R1:W-:Y:S04]  /*37790*/  STL.64 [R1+0x3270], R136 ;  /* 0x0032708801007387 */ /* 0x0003e80000100a00 */
[----:B------:R-:W4:Y:S04]  /*377a0*/  LDL.LU.64 R234, [R1+0x288] ;  /* 0x0002880001ea7983 */ /* 0x000f280000300a00 */
[----:B------:R-:W-:Y:S04]  /*377b0*/  LDGSTS.E [R2+0x48080], desc[UR40][R140.64], !P6 ;  /* 0x480800008c027fae */ /* 0x000fe8000f1a1028 */
[----:B------:R-:W4:Y:S04]  /*377c0*/  LDL.LU.64 R226, [R1+0x220] ;  /* 0x0002200001e27983 */ /* 0x000f280000300a00 */
[----:B------:R-:W4:Y:S04]  /*377d0*/  LDL.LU.64 R224, [R1+0x218] ;  /* 0x0002180001e07983 */ /* 0x000f280000300a00 */
[----:B------:R-:W-:Y:S04]  /*377e0*/  LDGSTS.E [R2+0x48100], desc[UR40][R138.64], !P6 ;  /* 0x481000008a027fae */ /* 0x000fe8000f1a1028 */
[----:B------:R1:W-:Y:S02]  /*377f0*/  LDGSTS.E [R2+0x48180], desc[UR40][R136.64], !P6 ;  /* 0x4818000088027fae */ /* 0x0003e4000f1a1028 */
[----:B-1----:R-:W1:Y:S01]  /*37800*/  LDC R137, c[0x0][0x3a0] ;  /* 0x0000e800ff897b82 */ /* 0x002e620000000800 */
[----:B---3--:R-:W-:-:S07]  /*37810*/  IMAD.WIDE R142, R245, 0x4, R228 ;  /* 0x00000004f58e7825 */ /* 0x008fce00078e02e4 */
[----:B------:R-:W3:Y:S01]  /*37820*/  LDC R229, c[0x0][0x3a0] ;  /* 0x0000e800ffe57b82 */ /* 0x000ee20000000800 */
[----:B------:R-:W-:-:S04]  /*37830*/  IMAD.WIDE R222, R245, 0x4, R222 ;  /* 0x00000004f5de7825 */ /* 0x000fc800078e02de */
[C---:B------:R-:W-:Y:S01]  /*37840*/  IMAD.WIDE R140, R245.reuse, 0x4, R236 ;  /* 0x00000004f58c7825 */ /* 0x040fe200078e02ec */
[----:B------:R-:W-:Y:S04]  /*37850*/  STL.64 [R1+0x24b0], R222 ;  /* 0x0024b0de01007387 */ /* 0x000fe80000100a00 */
[----:B------:R4:W-:Y:S04]  /*37860*/  STL.64 [R1+0x24c8], R142 ;  /* 0x0024c88e01007387 */ /* 0x0009e80000100a00 */
[----:B------:R-:W4:Y:S01]  /*37870*/  LDL.LU.64 R238, [R1+0x210] ;  /* 0x0002100001ee7983 */ /* 0x000f220000300a00 */
[----:B------:R-:W-:-:S03]  /*37880*/  IMAD.WIDE R138, R245, 0x4, R230 ;  /* 0x00000004f58a7825 */ /* 0x000fc600078e02e6 */
[----:B------:R-:W-:Y:S04]  /*37890*/  STL.64 [R1+0x2640], R140 ;  /* 0x0026408c01007387 */ /* 0x000fe80000100a00 */
[----:B------:R-:W4:Y:S01]  /*378a0*/  LDL.LU.64 R236, [R1+0x208] ;  /* 0x0002080001ec7983 */ /* 0x000f220000300a00 */
[----:B---3--:R-:W-:-:S03]  /*378b0*/  VIADD R136, R229, 0xffffffa7 ;  /* 0xffffffa7e5887836 */ /* 0x008fc60000000000 */
[----:B------:R-:W-:Y:S04]  /*378c0*/  LDGSTS.E [R2+0x48800], desc[UR40][R222.64], !P4 ;  /* 0x48800000de027fae */ /* 0x000fe8000e1a1028 */
[----:B------:R4:W-:Y:S04]  /*378d0*/  LDGSTS.E [R2+0x48880], desc[UR40][R142.64], !P4 ;  /* 0x488800008e027fae */ /* 0x0009e8000e1a1028 */
[----:B------:R3:W-:Y:S04]  /*378e0*/  STL.64 [R1+0x2658], R138 ;  /* 0x0026588a01007387 */ /* 0x0007e80000100a00 */
[----:B------:R-:W-:Y:S04]  /*378f0*/  LDGSTS.E [R2+0x48900], desc[UR40][R140.64], !P4 ;  /* 0x489000008c027fae */ /* 0x000fe8000e1a1028 */
[----:B------:R3:W-:Y:S01]  /*37900*/  LDGSTS.E [R2+0x48980], desc[UR40][R138.64], !P4 ;  /* 0x489800008a027fae */ /* 0x0007e2000e1a1028 */
[----:B------:R-:W-:-:S04]  /*37910*/  IMAD.WIDE R230, R245, 0x4, R220 ;  /* 0x00000004f5e67825 */ /* 0x000fc800078e02dc */
[----:B--2---:R-:W-:-:S04]  /*37920*/  IMAD.WIDE R228, R245, 0x4, R218 ;  /* 0x00000004f5e47825 */ /* 0x004fc800078e02da */
[----:B----4-:R-:W-:Y:S01]  /*37930*/  IMAD.WIDE R142, R245, 0x4, R216 ;  /* 0x00000004f58e7825 */ /* 0x010fe200078e02d8 */
[----:B------:R-:W-:Y:S01]  /*37940*/  ISETP.GE.U32.AND P4, PT, R136, 0x7fffff68, PT ;  /* 0x7fffff688800780c */ /* 0x000fe20003f86070 */
[----:B------:R-:W2:Y:S01]  /*37950*/  LDL.LU.64 R216, [R1+0x1a0] ;  /* 0x0001a00001d87983 */ /* 0x000ea20000300a00 */
[----:B---3--:R-:W3:Y:S03]  /*37960*/  LDC R139, c[0x0][0x3a0] ;  /* 0x0000e800ff8b7b82 */ /* 0x008ee60000000800 */
[----:B------:R-:W-:Y:S04]  /*37970*/  STL.64 [R1+0x2670], R230 ;  /* 0x002670e601007387 */ /* 0x000fe80000100a00 */
[----:B------:R-:W4:Y:S01]  /*37980*/  LDL.LU.64 R218, [R1+0x198] ;  /* 0x0001980001da7983 */ /* 0x000f220000300a00 */
[----:B------:R-:W1:Y:S03]  /*37990*/  LDC R138, c[0x0][0x3a0] ;  /* 0x0000e800ff8a7b82 */ /* 0x000e660000000800 */
[----:B------:R1:W-:Y:S04]  /*379a0*/  STL.64 [R1+0x2688], R228 ;  /* 0x002688e401007387 */ /* 0x0003e80000100a00 */
[----:B------:R-:W3:Y:S04]  /*379b0*/  LDL.LU.64 R220, [R1+0x190] ;  /* 0x0001900001dc7983 */ /* 0x000ee80000300a00 */
[----:B------:R1:W-:Y:S01]  /*379c0*/  STL.64 [R1+0x26a0], R142 ;  /* 0x0026a08e01007387 */ /* 0x0003e20000100a00 */
[----:B------:R-:W-:-:S03]  /*379d0*/  VIADD R136, R232, 0xffffffa3 ;  /* 0xffffffa3e8887836 */ /* 0x000fc60000000000 */
[----:B------:R-:W3:Y:S04]  /*379e0*/  LDL.LU.64 R222, [R1+0x188] ;  /* 0x0001880001de7983 */ /* 0x000ee80000300a00 */
[----:B------:R-:W-:Y:S04]  /*379f0*/  LDGSTS.E [R2+0x49000], desc[UR40][R230.64], !P5 ;  /* 0x49000000e6027fae */ /* 0x000fe8000e9a1028 */
[----:B------:R-:W-:Y:S04]  /*37a00*/  LDGSTS.E [R2+0x49080], desc[UR40][R228.64], !P5 ;  /* 0x49080000e4027fae */ /* 0x000fe8000e9a1028 */
[----:B------:R1:W-:Y:S01]  /*37a10*/  LDGSTS.E [R2+0x49100], desc[UR40][R142.64], !P5 ;  /* 0x491000008e027fae */ /* 0x0003e2000e9a1028 */
[----:B------:R-:W-:-:S05]  /*37a20*/  IMAD.WIDE R140, R245, 0x4, R234 ;  /* 0x00000004f58c7825 */ /* 0x000fca00078e02ea */
[----:B------:R1:W-:Y:S01]  /*37a30*/  STL.64 [R1+0x2af0], R140 ;  /* 0x002af08c01007387 */ /* 0x0003e20000100a00 */
[----:B------:R-:W-:-:S03]  /*37a40*/  IMAD.WIDE R234, R245, 0x4, R226 ;  /* 0x00000004f5ea7825 */ /* 0x000fc600078e02e2 */
[----:B------:R1:W-:Y:S01]  /*37a50*/  LDGSTS.E [R2+0x49180], desc[UR40][R140.64], !P5 ;  /* 0x491800008c027fae */ /* 0x0003e2000e9a1028 */
[----:B------:R-:W-:-:S03]  /*37a60*/  IMAD.WIDE R232, R245, 0x4, R224 ;  /* 0x00000004f5e87825 */ /* 0x000fc600078e02e0 */
[----:B------:R-:W-:Y:S04]  /*37a70*/  LDGSTS.E [R2+0x49800], desc[UR40][R234.64], !P2 ;  /* 0x49800000ea027fae */ /* 0x000fe8000d1a1028 */
[----:B------:R-:W3:Y:S04]  /*37a80*/  LDL.LU.64 R224, [R1+0x120] ;  /* 0x0001200001e07983 */ /* 0x000ee80000300a00 */
[----:B------:R-:W3:Y:S04]  /*37a90*/  LDL.LU.64 R226, [R1+0x118] ;  /* 0x0001180001e27983 */ /* 0x000ee80000300a00 */
[----:B------:R-:W-:Y:S04]  /*37aa0*/  STL.64 [R1+0x2b18], R234 ;  /* 0x002b18ea01007387 */ /* 0x000fe80000100a00 */
[----:B-1----:R-:W3:Y:S04]  /*37ab0*/  LDL.LU.64 R228, [R1+0x110] ;  /* 0x0001100001e47983 */ /* 0x002ee80000300a00 */
[----:B------:R1:W-:Y:S04]  /*37ac0*/  STL.64 [R1+0x2b40], R232 ;  /* 0x002b40e801007387 */ /* 0x0003e80000100a00 */
[----:B------:R-:W3:Y:S04]  /*37ad0*/  LDL.LU.64 R230, [R1+0x108] ;  /* 0x0001080001e67983 */ /* 0x000ee80000300a00 */
[----:B------:R1:W-:Y:S01]  /*37ae0*/  LDGSTS.E [R2+0x49880], desc[UR40][R232.64], !P2 ;  /* 0x49880000e8027fae */ /* 0x0003e2000d1a1028 */
[----:B------:R-:W-:-:S04]  /*37af0*/  IMAD.WIDE R142, R245, 0x4, R238 ;  /* 0x00000004f58e7825 */ /* 0x000fc800078e02ee */
[C---:B------:R-:W-:Y:S01]  /*37b00*/  IMAD.WIDE R140, R245.reuse, 0x4, R236 ;  /* 0x00000004f58c7825 */ /* 0x040fe200078e02ec */
[----:B------:R-:W-:Y:S04]  /*37b10*/  STL.64 [R1+0x2b58], R142 ;  /* 0x002b588e01007387 */ /* 0x000fe80000100a00 */
[----:B------:R1:W-:Y:S04]  /*37b20*/  STL.64 [R1+0x2b70], R140 ;  /* 0x002b708c01007387 */ /* 0x0003e80000100a00 */
[----:B-1----:R-:W3:Y:S04]  /*37b30*/  LDL.LU.64 R232, [R1+0x90] ;  /* 0x0000900001e87983 */ /* 0x002ee80000300a00 */
[----:B------:R-:W3:Y:S04]  /*37b40*/  LDL.LU.64 R234, [R1+0x88] ;  /* 0x0000880001ea7983 */ /* 0x000ee80000300a00 */
[----:B------:R-:W-:Y:S04]  /*37b50*/  LDGSTS.E [R2+0x49900], desc[UR40][R142.64], !P2 ;  /* 0x499000008e027fae */ /* 0x000fe8000d1a1028 */
[----:B------:R-:W3:Y:S04]  /*37b60*/  LDL.LU.64 R236, [R1+0x80] ;  /* 0x0000800001ec7983 */ /* 0x000ee80000300a00 */
[----:B------:R1:W-:Y:S04]  /*37b70*/  LDGSTS.E [R2+0x49980], desc[UR40][R140.64], !P2 ;  /* 0x499800008c027fae */ /* 0x0003e8000d1a1028 */
[----:B------:R-:W1:Y:S01]  /*37b80*/  LDL.LU.64 R140, [R1+0x78] ;  /* 0x00007800018c7983 */ /* 0x000e620000300a00 */
[----:B--2---:R-:W-:-:S05]  /*37b90*/  IMAD.WIDE R216, R245, 0x4, R216 ;  /* 0x00000004f5d87825 */ /* 0x004fca00078e02d8 */
[----:B------:R2:W-:Y:S01]  /*37ba0*/  STL.64 [R1+0x2b90], R216 ;  /* 0x002b90d801007387 */ /* 0x0005e20000100a00 */
[----:B----4-:R-:W-:-:S03]  /*37bb0*/  IMAD.WIDE R218, R245, 0x4, R218 ;  /* 0x00000004f5da7825 */ /* 0x010fc600078e02da */
[----:B------:R-:W4:Y:S04]  /*37bc0*/  LDL.LU.64 R238, [R1+0x10] ;  /* 0x0000100001ee7983 */ /* 0x000f280000300a00 */
[----:B------:R2:W-:Y:S01]  /*37bd0*/  STL.64 [R1+0x2bc0], R218 ;  /* 0x002bc0da01007387 */ /* 0x0005e20000100a00 */
[----:B---3--:R-:W-:-:S03]  /*37be0*/  IMAD.WIDE R220, R245, 0x4, R220 ;  /* 0x00000004f5dc7825 */ /* 0x008fc600078e02dc */
[----:B------:R-:W3:Y:S04]  /*37bf0*/  LDL.LU.64 R242, [R1+0x8] ;  /* 0x0000080001f27983 */ /* 0x000ee80000300a00 */
[----:B------:R2:W-:Y:S04]  /*37c00*/  STL.64 [R1+0x2be0], R220 ;  /* 0x002be0dc01007387 */ /* 0x0005e80000100a00 */
[----:B------:R-:W3:Y:S01]  /*37c10*/  LDL.LU.64 R142, [R1] ;  /* 0x00000000018e7983 */ /* 0x000ee20000300a00 */
[----:B------:R-:W-:Y:S01]  /*37c20*/  ISETP.GE.U32.AND P6, PT, R252, 0x7fffff6c, PT ;  /* 0x7fffff6cfc00780c */ /* 0x000fe20003fc6070 */
[----:B------:R-:W-:Y:S01]  /*37c30*/  IMAD.WIDE R222, R245, 0x4, R222 ;  /* 0x00000004f5de7825 */ /* 0x000fe200078e02de */
[----:B------:R-:W-:Y:S01]  /*37c40*/  ISETP.GE.U32.AND P5, PT, R136, 0x7fffff64, PT ;  /* 0x7fffff648800780c */ /* 0x000fe20003fa6070 */
[----:B------:R-:W-:Y:S02]  /*37c50*/  LDGSTS.E [R2+0x4a000], desc[UR40][R216.64], !P0 ;  /* 0x4a000000d8027fae */ /* 0x000fe4000c1a1028 */
[----:B------:R-:W-:-:S02]  /*37c60*/  VIADD R136, R137, 0xffffff9f ;  /* 0xffffff9f89887836 */ /* 0x000fc40000000000 */
[----:B------:R-:W2:Y:S01]  /*37c70*/  LDC R137, c[0x0][0x3a0] ;  /* 0x0000e800ff897b82 */ /* 0x000ea20000000800 */
[----:B------:R2:W-:Y:S04]  /*37c80*/  STL.64 [R1+0x2c00], R222 ;  /* 0x002c00de01007387 */ /* 0x0005e80000100a00 */
[----:B------:R-:W-:Y:S01]  /*37c90*/  LDGSTS.E [R2+0x4a080], desc[UR40][R218.64], !P0 ;  /* 0x4a080000da027fae */ /* 0x000fe2000c1a1028 */
[----:B------:R-:W-:-:S03]  /*37ca0*/  ISETP.GE.U32.AND P2, PT, R136, 0x7fffff60, PT ;  /* 0x7fffff608800780c */ /* 0x000fc60003f46070 */
[----:B--2---:R-:W2:Y:S01]  /*37cb0*/  LDL.LU.64 R216, [R1+0x61d8] ;  /* 0x0061d80001d87983 */ /* 0x004ea20000300a00 */
[----:B------:R-:W-:Y:S02]  /*37cc0*/  VIADD R136, R139, 0xffffff9b ;  /* 0xffffff9b8b887836 */ /* 0x000fe40000000000 */
[----:B------:R-:W1:Y:S01]  /*37cd0*/  LDC R139, c[0x0][0x3a0] ;  /* 0x0000e800ff8b7b82 */ /* 0x000e620000000800 */
[----:B------:R-:W-:Y:S04]  /*37ce0*/  LDGSTS.E [R2+0x4a100], desc[UR40][R220.64], !P0 ;  /* 0x4a100000dc027fae */ /* 0x000fe8000c1a1028 */
[----:B------:R-:W2:Y:S04]  /*37cf0*/  LDL.LU.64 R218, [R1+0x61d0] ;  /* 0x0061d00001da7983 */ /* 0x000ea80000300a00 */
[----:B------:R-:W-:Y:S01]  /*37d00*/  LDGSTS.E [R2+0x4a180], desc[UR40][R222.64], !P0 ;  /* 0x4a180000de027fae */ /* 0x000fe2000c1a1028 */
[----:B------:R-:W-:-:S03]  /*37d10*/  IMAD.WIDE R224, R245, 0x4, R224 ;  /* 0x00000004f5e07825 */ /* 0x000fc600078e02e0 */
[----:B------:R-:W2:Y:S01]  /*37d20*/  LDL.LU.64 R220, [R1+0x61c8] ;  /* 0x0061c80001dc7983 */ /* 0x000ea20000300a00 */
[----:B------:R-:W-:-:S03]  /*37d30*/  IMAD.WIDE R226, R245, 0x4, R226 ;  /* 0x00000004f5e27825 */ /* 0x000fc600078e02e2 */
[----:B------:R-:W-:Y:S04]  /*37d40*/  LDGSTS.E [R2+0x4a800], desc[UR40][R224.64], !P6 ;  /* 0x4a800000e0027fae */ /* 0x000fe8000f1a1028 */
[----:B------:R-:W2:Y:S01]  /*37d50*/  LDL.LU.64 R222, [R1+0x61c0] ;  /* 0x0061c00001de7983 */ /* 0x000ea20000300a00 */
[----:B------:R-:W-:-:S03]  /*37d60*/  IMAD.WIDE R228, R245, 0x4, R228 ;  /* 0x00000004f5e47825 */ /* 0x000fc600078e02e4 */
[----:B------:R1:W-:Y:S04]  /*37d70*/  STL.64 [R1+0x2c18], R224 ;  /* 0x002c18e001007387 */ /* 0x0003e80000100a00 */
[----:B------:R1:W-:Y:S01]  /*37d80*/  STL.64 [R1+0x2c30], R226 ;  /* 0x002c30e201007387 */ /* 0x0003e20000100a00 */
[----:B------:R-:W-:-:S03]  /*37d90*/  IMAD.WIDE R230, R245, 0x4, R230 ;  /* 0x00000004f5e67825 */ /* 0x000fc600078e02e6 */
[----:B------:R-:W-:Y:S04]  /*37da0*/  LDGSTS.E [R2+0x4a880], desc[UR40][R226.64], !P6 ;  /* 0x4a880000e2027fae */ /* 0x000fe8000f1a1028 */
[----:B-1----:R-:W2:Y:S04]  /*37db0*/  LDL.LU.64 R224, [R1+0x61b8] ;  /* 0x0061b80001e07983 */ /* 0x002ea80000300a00 */
[----:B------:R1:W-:Y:S01]  /*37dc0*/  STL.64 [R1+0x2c48], R228 ;  /* 0x002c48e401007387 */ /* 0x0003e20000100a00 */
[----:B------:R-:W-:-:S03]  /*37dd0*/  ISETP.GE.U32.AND P0, PT, R136, 0x7fffff5c, PT ;  /* 0x7fffff5c8800780c */ /* 0x000fc60003f06070 */
[----:B------:R-:W2:Y:S01]  /*37de0*/  LDL.LU.64 R226, [R1+0x61b0] ;  /* 0x0061b00001e27983 */ /* 0x000ea20000300a00 */
[----:B------:R-:W-:Y:S02]  /*37df0*/  IADD3 R136, PT, PT, R138, -0x69, RZ ;  /* 0xffffff978a887810 */ /* 0x000fe40007ffe0ff */
[----:B------:R-:W1:Y:S01]  /*37e00*/  LDC R138, c[0x0][0x3a0] ;  /* 0x0000e800ff8a7b82 */ /* 0x000e620000000800 */
[----:B------:R1:W-:Y:S04]  /*37e10*/  STL.64 [R1+0x2c60], R230 ;  /* 0x002c60e601007387 */ /* 0x0003e80000100a00 */
[----:B------:R-:W-:Y:S04]  /*37e20*/  LDGSTS.E [R2+0x4a900], desc[UR40][R228.64], !P6 ;  /* 0x4a900000e4027fae */ /* 0x000fe8000f1a1028 */
[----:B------:R-:W-:Y:S04]  /*37e30*/  LDGSTS.E [R2+0x4a980], desc[UR40][R230.64], !P6 ;  /* 0x4a980000e6027fae */ /* 0x000fe8000f1a1028 */
[----:B-1----:R-:W2:Y:S04]  /*37e40*/  LDL.LU.64 R228, [R1+0x61a8] ;  /* 0x0061a80001e47983 */ /* 0x002ea80000300a00 */
[----:B------:R-:W2:Y:S01]  /*37e50*/  LDL.LU.64 R230, [R1+0x61a0] ;  /* 0x0061a00001e67983 */ /* 0x000ea20000300a00 */
[----:B------:R-:W-:Y:S01]  /*37e60*/  ISETP.GE.U32.AND P6, PT, R136, 0x7fffff58, PT ;  /* 0x7fffff588800780c */ /* 0x000fe20003fc6070 */
[----:B------:R-:W-:-:S02]  /*37e70*/  VIADD R136, R137, 0xffffff93 ;  /* 0xffffff9389887836 */ /* 0x000fc40000000000 */
[C---:B------:R-:W-:Y:S01]  /*37e80*/  IMAD.WIDE R134, R245.reuse, 0x4, R134 ;  /* 0x00000004f5867825 */ /* 0x040fe200078e0286 */
[----:B------:R-:W1:Y:S03]  /*37e90*/  LDC R137, c[0x0][0x3a0] ;  /* 0x0000e800ff897b82 */ /* 0x000e660000000800 */
[----:B------:R-:W-:-:S04]  /*37ea0*/  IMAD.WIDE R132, R245, 0x4, R132 ;  /* 0x00000004f5847825 */ /* 0x000fc800078e0284 */
        /* <DEDUP_REMOVED lines=14> */
[C---:B------:R-:W-:Y:S01]  /*37f90*/  IMAD.WIDE R234, R245.reuse, 0x4, R234 ;  /* 0x00000004f5ea7825 */ /* 0x040fe200078e02ea */
[----:B------:R1:W-:Y:S04]  /*37fa0*/  STL.64 [R1+0x2c78], R232 ;  /* 0x002c78e801007387 */ /* 0x0003e80000100a00 */
[----:B------:R1:W-:Y:S01]  /*37fb0*/  STL.64 [R1+0x2c90], R234 ;  /* 0x002c90ea01007387 */ /* 0x0003e20000100a00 */
[----:B------:R-:W-:-:S03]  /*37fc0*/  IMAD.WIDE R236, R245, 0x4, R236 ;  /* 0x00000004f5ec7825 */ /* 0x000fc600078e02ec */
[----:B------:R-:W-:Y:S04]  /*37fd0*/  LDGSTS.E [R2+0x4b000], desc[UR40][R232.64], !P4 ;  /* 0x4b000000e8027fae */ /* 0x000fe8000e1a1028 */
[----:B------:R-:W-:Y:S04]  /*37fe0*/  LDGSTS.E [R2+0x4b080], desc[UR40][R234.64], !P4 ;  /* 0x4b080000ea027fae */ /* 0x000fe8000e1a1028 */
[----:B------:R-:W-:Y:S04]  /*37ff0*/  LDGSTS.E [R2+0x4b100], desc[UR40][R236.64], !P4 ;  /* 0x4b100000ec027fae */ /* 0x000fe8000e1a1028 */
[----:B-1----:R-:W2:Y:S01]  /*38000*/  LDL.LU.64 R232, [R1+0x6198] ;  /* 0x0061980001e87983 */ /* 0x002ea20000300a00 */
[----:B------:R-:W-:-:S03]  /*38010*/  IMAD.WIDE R140, R245, 0x4, R140 ;  /* 0x00000004f58c7825 */ /* 0x000fc600078e028c */
[----:B------:R1:W-:Y:S04]  /*38020*/  STL.64 [R1+0x2ca8], R236 ;  /* 0x002ca8ec01007387 */ /* 0x0003e80000100a00 */
[----:B------:R-:W2:Y:S04]  /*38030*/  LDL.LU.64 R234, [R1+0x6190] ;  /* 0x0061900001ea7983 */ /* 0x000ea80000300a00 */
[----:B------:R1:W-:Y:S04]  /*38040*/  STL.64 [R1+0x2cc0], R140 ;  /* 0x002cc08c01007387 */ /* 0x0003e80000100a00 */
[----:B------:R1:W-:Y:S04]  /*38050*/  LDGSTS.E [R2+0x4b180], desc[UR40][R140.64], !P4 ;  /* 0x4b1800008c027fae */ /* 0x0003e8000e1a1028 */
[----:B-1----:R-:W2:Y:S01]  /*38060*/  LDL.LU.64 R236, [R1+0x6188] ;  /* 0x0061880001ec7983 */ /* 0x002ea20000300a00 */
[----:B------:R-:W-:Y:S01]  /*38070*/  IMAD.WIDE R140, R245, 0x4, R250 ;  /* 0x00000004f58c7825 */ /* 0x000fe200078e02fa */
[----:B------:R-:W-:-:S03]  /*38080*/  ISETP.GE.U32.AND P4, PT, R136, 0x7fffff54, PT ;  /* 0x7fffff548800780c */ /* 0x000fc60003f86070 */
[----:B------:R-:W-:Y:S02]  /*38090*/  VIADD R136, R139, 0xffffff8f ;  /* 0xffffff8f8b887836 */ /* 0x000fe40000000000 */
[----:B------:R-:W-:-:S04]  /*380a0*/  IMAD.WIDE R94, R245, 0x4, R94 ;  /* 0x00000004f55e7825 */ /* 0x000fc800078e025e */
[----:B------:R-:W-:-:S04]  /*380b0*/  IMAD.WIDE R92, R245, 0x4, R92 ;  /* 0x00000004f55c7825 */ /* 0x000fc800078e025c */
[----:B----4-:R-:W-:-:S04]  /*380c0*/  IMAD.WIDE R238, R245, 0x4, R238 ;  /* 0x00000004f5ee7825 */ /* 0x010fc800078e02ee */
[----:B------:R-:W-:Y:S02]  /*380d0*/  IMAD.MOV.U32 R250, RZ, RZ, R238 ;  /* 0x000000fffffa7224 */ /* 0x000fe400078e00ee */
[----:B------:R-:W-:Y:S02]  /*380e0*/  IMAD.MOV.U32 R251, RZ, RZ, R239 ;  /* 0x000000fffffb7224 */ /* 0x000fe400078e00ef */
[C---:B---3--:R-:W-:Y:S01]  /*380f0*/  IMAD.WIDE R242, R245.reuse, 0x4, R242 ;  /* 0x00000004f5f27825 */ /* 0x048fe200078e02f2 */
[----:B------:R1:W-:Y:S04]  /*38100*/  STL.64 [R1+0x2cd8], R238 ;  /* 0x002cd8ee01007387 */ /* 0x0003e80000100a00 */
[----:B------:R-:W-:Y:S01]  /*38110*/  LDGSTS.E [R2+0x4b800], desc[UR40][R250.64], !P5 ;  /* 0x4b800000fa027fae */ /* 0x000fe2000e9a1028 */
[----:B------:R-:W-:-:S03]  /*38120*/  IMAD.WIDE R142, R245, 0x4, R142 ;  /* 0x00000004f58e7825 */ /* 0x000fc600078e028e */
[----:B------:R-:W-:Y:S04]  /*38130*/  LDGSTS.E [R2+0x4b880], desc[UR40][R242.64], !P5 ;  /* 0x4b880000f2027fae */ /* 0x000fe8000e9a1028 */
[----:B-1----:R-:W3:Y:S04]  /*38140*/  LDL.LU.64 R238, [R1+0x6180] ;  /* 0x0061800001ee7983 */ /* 0x002ee80000300a00 */
[----:B------:R-:W-:Y:S04]  /*38150*/  STL.64 [R1+0x2cf0], R242 ;  /* 0x002cf0f201007387 */ /* 0x000fe80000100a00 */
[----:B------:R-:W-:Y:S04]  /*38160*/  STL.64 [R1+0x2d08], R142 ;  /* 0x002d088e01007387 */ /* 0x000fe80000100a00 */
[----:B------:R-:W-:Y:S04]  /*38170*/  LDGSTS.E [R2+0x4b900], desc[UR40][R142.64], !P5 ;  /* 0x4b9000008e027fae */ /* 0x000fe8000e9a1028 */
[----:B------:R1:W-:Y:S04]  /*38180*/  STL.64 [R1+0x2d20], R140 ;  /* 0x002d208c01007387 */ /* 0x0003e80000100a00 */
[----:B------:R1:W-:Y:S04]  /*38190*/  LDGSTS.E [R2+0x4b980], desc[UR40][R140.64], !P5 ;  /* 0x4b9800008c027fae */ /* 0x0003e8000e9a1028 */
[----:B------:R-:W-:Y:S04]  /*381a0*/  STL.64 [R1+0x2d38], R134 ;  /* 0x002d388601007387 */ /* 0x000fe80000100a00 */
[----:B------:R-:W-:Y:S01]  /*381b0*/  LDGSTS.E [R2+0x4c000], desc[UR40][R134.64], !P2 ;  /* 0x4c00000086027fae */ /* 0x000fe2000d1a1028 */
[----:B-1----:R-:W-:-:S03]  /*381c0*/  IMAD.WIDE R140, R245, 0x4, R128 ;  /* 0x00000004f58c7825 */ /* 0x002fc600078e0280 */
[----:B------:R-:W-:Y:S04]  /*381d0*/  STL.64 [R1+0x2d50], R132 ;  /* 0x002d508401007387 */ /* 0x000fe80000100a00 */
[----:B------:R-:W-:Y:S01]  /*381e0*/  LDGSTS.E [R2+0x4c080], desc[UR40][R132.64], !P2 ;  /* 0x4c08000084027fae */ /* 0x000fe2000d1a1028 */
[----:B------:R-:W-:Y:S01]  /*381f0*/  ISETP.GE.U32.AND P5, PT, R136, 0x7fffff50, PT ;  /* 0x7fffff508800780c */ /* 0x000fe20003fa6070 */
[----:B------:R-:W-:Y:S01]  /*38200*/  VIADD R128, R138, 0xffffff8b ;  /* 0xffffff8b8a807836 */ /* 0x000fe20000000000 */
[----:B------:R-:W1:Y:S01]  /*38210*/  LDC R136, c[0x0][0x3a0] ;  /* 0x0000e800ff887b82 */ /* 0x000e620000000800 */
[----:B------:R4:W-:Y:S04]  /*38220*/  STL.64 [R1+0x2d68], R130 ;  /* 0x002d688201007387 */ /* 0x0009e80000100a00 */
[----:B------:R4:W-:Y:S04]  /*38230*/  LDGSTS.E [R2+0x4c100], desc[UR40][R130.64], !P2 ;  /* 0x4c10000082027fae */ /* 0x0009e8000d1a1028 */
[----:B------:R-:W-:Y:S04]  /*38240*/  STL.64 [R1+0x2d80], R140 ;  /* 0x002d808c01007387 */ /* 0x000fe80000100a00 */
[----:B------:R-:W-:Y:S01]  /*38250*/  LDGSTS.E [R2+0x4c180], desc[UR40][R140.64], !P2 ;  /* 0x4c1800008c027fae */ /* 0x000fe2000d1a1028 */
[----:B----4-:R-:W-:-:S03]  /*38260*/  IMAD.WIDE R130, R245, 0x4, R120 ;  /* 0x00000004f5827825 */ /* 0x010fc600078e0278 */
[----:B------:R-:W-:Y:S04]  /*38270*/  STL.64 [R1+0x2d98], R126 ;  /* 0x002d987e01007387 */ /* 0x000fe80000100a00 */
[----:B------:R-:W-:Y:S04]  /*38280*/  LDGSTS.E [R2+0x4c800], desc[UR40][R126.64], !P0 ;  /* 0x4c8000007e027fae */ /* 0x000fe8000c1a1028 */
[----:B------:R-:W-:Y:S04]  /*38290*/  STL.64 [R1+0x2db0], R124 ;  /* 0x002db07c01007387 */ /* 0x000fe80000100a00 */
[----:B------:R-:W-:Y:S04]  /*382a0*/  LDGSTS.E [R2+0x4c880], desc[UR40][R124.64], !P0 ;  /* 0x4c8800007c027fae */ /* 0x000fe8000c1a1028 */
[----:B------:R4:W-:Y:S04]  /*382b0*/  STL.64 [R1+0x2dc8], R122 ;  /* 0x002dc87a01007387 */ /* 0x0009e80000100a00 */
[----:B------:R4:W-:Y:S04]  /*382c0*/  LDGSTS.E [R2+0x4c900], desc[UR40][R122.64], !P0 ;  /* 0x4c9000007a027fae */ /* 0x0009e8000c1a1028 */
[----:B------:R-:W-:Y:S04]  /*382d0*/  STL.64 [R1+0x2de0], R130 ;  /* 0x002de08201007387 */ /* 0x000fe80000100a00 */
[----:B------:R-:W-:Y:S01]  /*382e0*/  LDGSTS.E [R2+0x4c980], desc[UR40][R130.64], !P0 ;  /* 0x4c98000082027fae */ /* 0x000fe2000c1a1028 */
[----:B----4-:R-:W-:-:S03]  /*382f0*/  IMAD.WIDE R122, R245, 0x4, R112 ;  /* 0x00000004f57a7825 */ /* 0x010fc600078e0270 */
[----:B------:R-:W-:Y:S04]  /*38300*/  STL.64 [R1+0x2e08], R118 ;  /* 0x002e087601007387 */ /* 0x000fe80000100a00 */
[----:B------:R-:W-:Y:S01]  /*38310*/  LDGSTS.E [R2+0x4d000], desc[UR40][R118.64], !P6 ;  /* 0x4d00000076027fae */ /* 0x000fe2000f1a1028 */
[----:B------:R-:W-:Y:S01]  /*38320*/  ISETP.GE.U32.AND P2, PT, R128, 0x7fffff4c, PT ;  /* 0x7fffff4c8000780c */ /* 0x000fe20003f46070 */
[----:B------:R-:W-:-:S04]  /*38330*/  IMAD.WIDE R90, R245, 0x4, R90 ;  /* 0x00000004f55a7825 */ /* 0x000fc800078e025a */
[C---:B------:R-:W-:Y:S01]  /*38340*/  IMAD.WIDE R86, R245.reuse, 0x4, R86 ;  /* 0x00000004f5567825 */ /* 0x040fe200078e0256 */
[----:B------:R-:W-:Y:S03]  /*38350*/  STL.64 [R1+0x2e20], R116 ;  /* 0x002e207401007387 */ /* 0x000fe60000100a00 */
[C---:B------:R-:W-:Y:S01]  /*38360*/  IMAD.WIDE R84, R245.reuse, 0x4, R84 ;  /* 0x00000004f5547825 */ /* 0x040fe200078e0254 */
[----:B------:R-:W-:Y:S03]  /*38370*/  LDGSTS.E [R2+0x4d080], desc[UR40][R116.64], !P6 ;  /* 0x4d08000074027fae */ /* 0x000fe6000f1a1028 */
[C---:B------:R-:W-:Y:S01]  /*38380*/  IMAD.WIDE R82, R245.reuse, 0x4, R82 ;  /* 0x00000004f5527825 */ /* 0x040fe200078e0252 */
[----:B------:R4:W-:Y:S01]  /*38390*/  STL.64 [R1+0x2e38], R114 ;  /* 0x002e387201007387 */ /* 0x0009e20000100a00 */
[----:B-1----:R-:W-:Y:S01]  /*383a0*/  IADD3 R112, PT, PT, R136, -0x7d, RZ ;  /* 0xffffff8388707810 */ /* 0x002fe20007ffe0ff */
[----:B------:R-:W1:Y:S02]  /*383b0*/  LDC R128, c[0x0][0x3a0] ;  /* 0x0000e800ff807b82 */ /* 0x000e640000000800 */
        /* <DEDUP_REMOVED lines=20> */
[----:B------:R-:W-:Y:S01]  /*38500*/  STL.64 [R1+0x2f10], R94 ;  /* 0x002f105e01007387 */ /* 0x000fe20000100a00 */
[----:B----4-:R-:W-:-:S03]  /*38510*/  IMAD.WIDE R98, R245, 0x4, R88 ;  /* 0x00000004f5627825 */ /* 0x010fc600078e0258 */
[----:B------:R-:W-:Y:S04]  /*38520*/  STL.64 [R1+0x3160], R92 ;  /* 0x0031605c01007387 */ /* 0x000fe80000100a00 */
[----:B------:R-:W-:Y:S04]  /*38530*/  LDGSTS.E [R2+0x4e180], desc[UR40][R106.64], !P5 ;  /* 0x4e1800006a027fae */ /* 0x000fe8000e9a1028 */
[----:B------:R4:W-:Y:S04]  /*38540*/  STL.64 [R1+0x3170], R90 ;  /* 0x0031705a01007387 */ /* 0x0009e80000100a00 */
[----:B------:R-:W-:Y:S04]  /*38550*/  LDGSTS.E [R2+0x4e800], desc[UR40][R94.64], !P2 ;  /* 0x4e8000005e027fae */ /* 0x000fe8000d1a1028 */
[----:B------:R-:W-:Y:S04]  /*38560*/  STL.64 [R1+0x3180], R98 ;  /* 0x0031806201007387 */ /* 0x000fe80000100a00 */
[----:B------:R-:W-:Y:S04]  /*38570*/  LDGSTS.E [R2+0x4e880], desc[UR40][R92.64], !P2 ;  /* 0x4e8800005c027fae */ /* 0x000fe8000d1a1028 */
[----:B------:R-:W2:Y:S04]  /*38580*/  LDL.LU.64 R138, [R1+0x380] ;  /* 0x00038000018a7983 */ /* 0x000ea80000300a00 */
[----:B------:R4:W-:Y:S04]  /*38590*/  LDGSTS.E [R2+0x4e900], desc[UR40][R90.64], !P2 ;  /* 0x4e9000005a027fae */ /* 0x0009e8000d1a1028 */
[----:B------:R-:W3:Y:S04]  /*385a0*/  LDL.LU.64 R130, [R1+0x378] ;  /* 0x0003780001827983 */ /* 0x000ee80000300a00 */
[----:B------:R-:W3:Y:S01]  /*385b0*/  LDL.LU.64 R132, [R1+0x370] ;  /* 0x0003700001847983 */ /* 0x000ee20000300a00 */
[----:B----4-:R-:W-:-:S03]  /*385c0*/  IMAD.WIDE R90, R245, 0x4, R80 ;  /* 0x00000004f55a7825 */ /* 0x010fc600078e0250 */
[----:B------:R-:W4:Y:S04]  /*385d0*/  LDL.LU.64 R134, [R1+0x368] ;  /* 0x0003680001867983 */ /* 0x000f280000300a00 */
[----:B------:R-:W-:Y:S04]  /*385e0*/  STL.64 [R1+0x3188], R86 ;  /* 0x0031885601007387 */ /* 0x000fe80000100a00 */
[----:B------:R-:W-:Y:S04]  /*385f0*/  STL.64 [R1+0x3190], R84 ;  /* 0x0031905401007387 */ /* 0x000fe80000100a00 */
[----:B------:R1:W-:Y:S04]  /*38600*/  STL.64 [R1+0x3198], R82 ;  /* 0x0031985201007387 */ /* 0x0003e80000100a00 */
[----:B------:R-:W-:Y:S04]  /*38610*/  STL.64 [R1+0x31a0], R90 ;  /* 0x0031a05a01007387 */ /* 0x000fe80000100a00 */
[----:B------:R-:W4:Y:S04]  /*38620*/  LDL.LU.64 R250, [R1+0x300] ;  /* 0x0003000001fa7983 */ /* 0x000f280000300a00 */
[----:B------:R-:W4:Y:S04]  /*38630*/  LDL.LU.64 R142, [R1+0x2f8] ;  /* 0x0002f800018e7983 */ /* 0x000f280000300a00 */
[----:B------:R-:W4:Y:S04]  /*38640*/  LDL.LU.64 R140, [R1+0x2f0] ;  /* 0x0002f000018c7983 */ /* 0x000f280000300a00 */
[----:B------:R-:W4:Y:S01]  /*38650*/  LDL.LU.64 R242, [R1+0x2e8] ;  /* 0x0002e80001f27983 */ /* 0x000f220000300a00 */
[----:B------:R-:W-:Y:S01]  /*38660*/  VIADD R120, R137, 0xffffff87 ;  /* 0xffffff8789787836 */ /* 0x000fe20000000000 */
[----:B------:R-:W-:-:S02]  /*38670*/  ISETP.GE.U32.AND P6, PT, R112, 0x7fffff44, PT ;  /* 0x7fffff447000780c */ /* 0x000fc40003fc6070 */
[----:B------:R-:W1:Y:S01]  /*38680*/  LDC R112, c[0x0][0x3a0] ;  /* 0x0000e800ff707b82 */ /* 0x000e620000000800 */
[----:B------:R-:W-:Y:S01]  /*38690*/  LDGSTS.E [R2+0x4e980], desc[UR40][R98.64], !P2 ;  /* 0x4e98000062027fae */ /* 0x000fe2000d1a1028 */
[----:B------:R-:W-:Y:S01]  /*386a0*/  ISETP.GE.U32.AND P0, PT, R120, 0x7fffff48, PT ;  /* 0x7fffff487800780c */ /* 0x000fe20003f06070 */
[----:B------:R-:W-:-:S04]  /*386b0*/  IMAD.WIDE R78, R245, 0x4, R78 ;  /* 0x00000004f54e7825 */ /* 0x000fc800078e024e */
[C---:B------:R-:W-:Y:S01]  /*386c0*/  IMAD.WIDE R76, R245.reuse, 0x4, R76 ;  /* 0x00000004f54c7825 */ /* 0x040fe200078e024c */
[----:B------:R-:W-:Y:S01]  /*386d0*/  STL.64 [R1+0x31a8], R78 ;  /* 0x0031a84e01007387 */ /* 0x000fe20000100a00 */
[----:B------:R-:W2:Y:S02]  /*386e0*/  LDC R120, c[0x0][0x3a0] ;  /* 0x0000e800ff787b82 */ /* 0x000ea40000000800 */
[----:B------:R-:W-:-:S04]  /*386f0*/  IMAD.WIDE R74, R245, 0x4, R74 ;  /* 0x00000004f54a7825 */ /* 0x000fc800078e024a */
[----:B------:R-:W-:Y:S04]  /*38700*/  LDGSTS.E [R2+0x4f000], desc[UR40][R86.64], !P0 ;  /* 0x4f00000056027fae */ /* 0x000fe8000c1a1028 */
[----:B------:R-:W-:Y:S04]  /*38710*/  LDGSTS.E [R2+0x4f080], desc[UR40][R84.64], !P0 ;  /* 0x4f08000054027fae */ /* 0x000fe8000c1a1028 */
[----:B------:R1:W-:Y:S04]  /*38720*/  LDGSTS.E [R2+0x4f100], desc[UR40][R82.64], !P0 ;  /* 0x4f10000052027fae */ /* 0x0003e8000c1a1028 */
[----:B------:R1:W-:Y:S04]  /*38730*/  STL.64 [R1+0x31b0], R76 ;  /* 0x0031b04c01007387 */ /* 0x0003e80000100a00 */
[----:B------:R1:W-:Y:S02]  /*38740*/  STL.64 [R1+0x31b8], R74 ;  /* 0x0031b84a01007387 */ /* 0x0003e40000100a00 */
[----:B-1----:R-:W-:-:S02]  /*38750*/  IMAD.WIDE R82, R245, 0x4, R72 ;  /* 0x00000004f5527825 */ /* 0x002fc400078e0248 */
[----:B------:R-:W-:Y:S01]  /*38760*/  LDGSTS.E [R2+0x4f180], desc[UR40][R90.64], !P0 ;  /* 0x4f1800005a027fae */ /* 0x000fe2000c1a1028 */
[----:B------:R-:W1:Y:S03]  /*38770*/  LDC R73, c[0x0][0x3a0] ;  /* 0x0000e800ff497b82 */ /* 0x000e660000000800 */
[----:B------:R1:W-:Y:S01]  /*38780*/  STL.64 [R1+0x31c0], R82 ;  /* 0x0031c05201007387 */ /* 0x0003e20000100a00 */
[----:B------:R-:W-:-:S03]  /*38790*/  VIADD R88, R112, 0xffffffb6 ;  /* 0xffffffb670587836 */ /* 0x000fc60000000000 */
[----:B------:R-:W1:Y:S04]  /*387a0*/  LDL.LU.64 R124, [R1+0x280] ;  /* 0x00028000017c7983 */ /* 0x000e680000300a00 */
[----:B------:R-:W4:Y:S04]  /*387b0*/  LDL.LU.64 R126, [R1+0x278] ;  /* 0x00027800017e7983 */ /* 0x000f280000300a00 */
[----:B------:R-:W-:Y:S04]  /*387c0*/  LDGSTS.E [R2+0x4f800], desc[UR40][R78.64], !P6 ;  /* 0x4f8000004e027fae */ /* 0x000fe8000f1a1028 */
[----:B------:R2:W-:Y:S02]  /*387d0*/  LDGSTS.E [R2+0x4f880], desc[UR40][R76.64], !P6 ;  /* 0x4f8800004c027fae */ /* 0x0005e4000f1a1028 */
[----:B--2---:R-:W-:-:S04]  /*387e0*/  IMAD.WIDE R100, R245, 0x4, R138 ;  /* 0x00000004f5647825 */ /* 0x004fc800078e028a */
[C---:B---3--:R-:W-:Y:S01]  /*387f0*/  IMAD.WIDE R106, R245.reuse, 0x4, R130 ;  /* 0x00000004f56a7825 */ /* 0x048fe200078e0282 */
[----:B------:R-:W2:Y:S03]  /*38800*/  LDL.LU.64 R138, [R1+0x270] ;  /* 0x00027000018a7983 */ /* 0x000ea60000300a00 */
[C---:B------:R-:W-:Y:S01]  /*38810*/  IMAD.WIDE R112, R245.reuse, 0x4, R132 ;  /* 0x00000004f5707825 */ /* 0x040fe200078e0284 */
[----:B------:R-:W3:Y:S03]  /*38820*/  LDL.LU.64 R130, [R1+0x268] ;  /* 0x0002680001827983 */ /* 0x000ee60000300a00 */
[C---:B----4-:R-:W-:Y:S01]  /*38830*/  IMAD.WIDE R118, R245.reuse, 0x4, R134 ;  /* 0x00000004f5767825 */ /* 0x050fe200078e0286 */
[----:B------:R-:W-:Y:S04]  /*38840*/  STL.64 [R1+0x5d18], R100 ;  /* 0x005d186401007387 */ /* 0x000fe80000100a00 */
[----:B------:R-:W-:Y:S04]  /*38850*/  STL.64 [R1+0x5d20], R106 ;  /* 0x005d206a01007387 */ /* 0x000fe80000100a00 */
[----:B------:R-:W-:Y:S04]  /*38860*/  STL.64 [R1+0x5d28], R112 ;  /* 0x005d287001007387 */ /* 0x000fe80000100a00 */
[----:B------:R-:W-:Y:S04]  /*38870*/  STL.64 [R1+0x5d30], R118 ;  /* 0x005d307601007387 */ /* 0x000fe80000100a00 */
[----:B------:R-:W4:Y:S01]  /*38880*/  LDL.LU.64 R132, [R1+0x200] ;  /* 0x0002000001847983 */ /* 0x000f220000300a00 */
[----:B------:R-:W-:-:S03]  /*38890*/  IMAD.WIDE R136, R245, 0x4, R250 ;  /* 0x00000004f5887825 */ /* 0x000fc600078e02fa */
[----:B------:R-:W4:Y:S01]  /*388a0*/  LDL.LU.64 R134, [R1+0x1f8] ;  /* 0x0001f80001867983 */ /* 0x000f220000300a00 */
[----:B------:R-:W-:Y:S02]  /*388b0*/  VIADD R104, R128, 0xffffffbe ;  /* 0xffffffbe80687836 */ /* 0x000fe40000000000 */
[----:B------:R-:W-:Y:S01]  /*388c0*/  VIADD R96, R120, 0xffffffba ;  /* 0xffffffba78607836 */ /* 0x000fe20000000000 */
[----:B------:R-:W-:Y:S01]  /*388d0*/  ISETP.GE.U32.AND P2, PT, R88, 0x7fffff77, PT ;  /* 0x7fffff775800780c */ /* 0x000fe20003f46070 */
[----:B------:R-:W-:-:S04]  /*388e0*/  IMAD.WIDE R250, R245, 0x4, R140 ;  /* 0x00000004f5fa7825 */ /* 0x000fc800078e028c */
[C---:B------:R-:W-:Y:S01]  /*388f0*/  IMAD.WIDE R76, R245.reuse, 0x4, R242 ;  /* 0x00000004f54c7825 */ /* 0x040fe200078e02f2 */
[----:B------:R-:W4:Y:S01]  /*38900*/  LDL.LU.64 R140, [R1+0x1f0] ;  /* 0x0001f000018c7983 */ /* 0x000f220000300a00 */
[----:B------:R-:W-:Y:S01]  /*38910*/  ISETP.GE.U32.AND P4, PT, R104, 0x7fffff7f, PT ;  /* 0x7fffff7f6800780c */ /* 0x000fe20003f86070 */
[----:B------:R-:W1:Y:S02]  /*38920*/  LDC R88, c[0x0][0x3a0] ;  /* 0x0000e800ff587b82 */ /* 0x000e640000000800 */
[----:B------:R3:W-:Y:S04]  /*38930*/  STL.64 [R1], R76 ;  /* 0x0000004c01007387 */ /* 0x0007e80000100a00 */
[----:B------:R-:W4:Y:S02]  /*38940*/  LDL.LU.64 R242, [R1+0x1e8] ;  /* 0x0001e80001f27983 */ /* 0x000f240000300a00 */
[----:B------:R-:W1:Y:S01]  /*38950*/  LDC R104, c[0x0][0x3a0] ;  /* 0x0000e800ff687b82 */ /* 0x000e620000000800 */
[----:B------:R-:W-:Y:S01]  /*38960*/  ISETP.GE.U32.AND P5, PT, R96, 0x7fffff7b, PT ;  /* 0x7fffff7b6000780c */ /* 0x000fe20003fa6070 */
[----:B------:R1:W-:Y:S04]  /*38970*/  LDGSTS.E [R2+0x4f900], desc[UR40][R74.64], !P6 ;  /* 0x4f9000004a027fae */ /* 0x0003e8000f1a1028 */
[----:B------:R1:W-:Y:S02]  /*38980*/  LDGSTS.E [R2+0x4f980], desc[UR40][R82.64], !P6 ;  /* 0x4f98000052027fae */ /* 0x0003e4000f1a1028 */
[----:B------:R-:W1:Y:S01]  /*38990*/  LDC R96, c[0x0][0x3a0] ;  /* 0x0000e800ff607b82 */ /* 0x000e620000000800 */
[----:B------:R-:W-:Y:S01]  /*389a0*/  IMAD.WIDE R142, R245, 0x4, R142 ;  /* 0x00000004f58e7825 */ /* 0x000fe200078e028e */
[----:B------:R-:W-:Y:S04]  /*389b0*/  LDGSTS.E [R0+0x48200], desc[UR40][R100.64], !P4 ;  /* 0x4820000064007fae */ /* 0x000fe8000e1a1028 */
[----:B------:R-:W-:Y:S02]  /*389c0*/  LDGSTS.E [R0+0x48280], desc[UR40][R106.64], !P4 ;  /* 0x482800006a007fae */ /* 0x000fe4000e1a1028 */
[----:B-1----:R-:W1:Y:S02]  /*389d0*/  LDC R75, c[0x0][0x3a0] ;  /* 0x0000e800ff4b7b82 */ /* 0x002e640000000800 */
[----:B------:R-:W-:Y:S04]  /*389e0*/  LDGSTS.E [R0+0x48300], desc[UR40][R112.64], !P4 ;  /* 0x4830000070007fae */ /* 0x000fe8000e1a1028 */
[----:B------:R-:W-:Y:S01]  /*389f0*/  LDGSTS.E [R0+0x48380], desc[UR40][R118.64], !P4 ;  /* 0x4838000076007fae */ /* 0x000fe2000e1a1028 */
[----:B------:R-:W-:Y:S01]  /*38a00*/  VIADD R80, R104, 0xffffffb2 ;  /* 0xffffffb268507836 */ /* 0x000fe20000000000 */
[----:B------:R-:W1:Y:S02]  /*38a10*/  LDC R74, c[0x0][0x3a0] ;  /* 0x0000e800ff4a7b82 */ /* 0x000e640000000800 */
[----:B------:R-:W-:Y:S02]  /*38a20*/  STL.64 [R1+0x5d38], R136 ;  /* 0x005d388801007387 */ /* 0x000fe40000100a00 */
[----:B------:R-:W-:-:S02]  /*38a30*/  ISETP.GE.U32.AND P0, PT, R80, 0x7fffff73, PT ;  /* 0x7fffff735000780c */ /* 0x000fc40003f06070 */
[----:B------:R-:W-:Y:S02]  /*38a40*/  LDGSTS.E [R0+0x48a00], desc[UR40][R136.64], !P5 ;  /* 0x48a0000088007fae */ /* 0x000fe4000e9a1028 */
[----:B------:R-:W1:Y:S01]  /*38a50*/  LDC R80, c[0x0][0x3a0] ;  /* 0x0000e800ff507b82 */ /* 0x000e620000000800 */
[----:B------:R-:W-:Y:S01]  /*38a60*/  VIADD R72, R96, 0xffffffae ;  /* 0xffffffae60487836 */ /* 0x000fe20000000000 */
[----:B------:R-:W-:Y:S04]  /*38a70*/  STL.64 [R1+0x5d40], R142 ;  /* 0x005d408e01007387 */ /* 0x000fe80000100a00 */
[----:B------:R-:W-:Y:S01]  /*38a80*/  ISETP.GE.U32.AND P6, PT, R72, 0x7fffff6f, PT ;  /* 0x7fffff6f4800780c */ /* 0x000fe20003fc6070 */
[----:B------:R-:W-:Y:S01]  /*38a90*/  VIADD R72, R88, 0xffffffaa ;  /* 0xffffffaa58487836 */ /* 0x000fe20000000000 */
[----:B------:R-:W-:Y:S01]  /*38aa0*/  LDGSTS.E [R0+0x48a80], desc[UR40][R142.64], !P5 ;  /* 0x48a800008e007fae */ /* 0x000fe2000e9a1028 */
[----:B------:R-:W-:-:S03]  /*38ab0*/  IMAD.WIDE R82, R245, 0x4, R124 ;  /* 0x00000004f5527825 */ /* 0x000fc600078e027c */
[----:B------:R-:W-:Y:S01]  /*38ac0*/  ISETP.GE.U32.AND P4, PT, R72, 0x7fffff6b, PT ;  /* 0x7fffff6b4800780c */ /* 0x000fe20003f86070 */
[----:B------:R-:W-:Y:S04]  /*38ad0*/  STL.64 [R1+0x5d48], R250 ;  /* 0x005d48fa01007387 */ /* 0x000fe80000100a00 */
[----:B------:R-:W-:Y:S04]  /*38ae0*/  LDGSTS.E [R0+0x48b00], desc[UR40][R250.64], !P5 ;  /* 0x48b00000fa007fae */ /* 0x000fe8000e9a1028 */
[----:B------:R-:W4:Y:S01]  /*38af0*/  LDL.LU.64 R110, [R1+0x180] ;  /* 0x00018000016e7983 */ /* 0x000f220000300a00 */
[----:B-1----:R-:W-:Y:S01]  /*38b00*/  IADD3 R72, PT, PT, R80, -0x5a, RZ ;  /* 0xffffffa650487810 */ /* 0x002fe20007ffe0ff */
[----:B------:R-:W-:-:S02]  /*38b10*/  IMAD.WIDE R80, R245, 0x4, R126 ;  /* 0x00000004f5507825 */ /* 0x000fc400078e027e */
[----:B------:R3:W-:Y:S04]  /*38b20*/  LDGSTS.E [R0+0x48b80], desc[UR40][R76.64], !P5 ;  /* 0x48b800004c007fae */ /* 0x0007e8000e9a1028 */
[----:B------:R4:W-:Y:S04]  /*38b30*/  STL.64 [R1+0x10], R82 ;  /* 0x0000105201007387 */ /* 0x0009e80000100a00 */
[----:B------:R-:W4:Y:S04]  /*38b40*/  LDL.LU.64 R114, [R1+0x178] ;  /* 0x0001780001727983 */ /* 0x000f280000300a00 */
[----:B------:R1:W-:Y:S04]  /*38b50*/  STL.64 [R1+0x2078], R80 ;  /* 0x0020785001007387 */ /* 0x0003e80000100a00 */
[----:B------:R-:W4:Y:S04]  /*38b60*/  LDL.LU.64 R116, [R1+0x170] ;  /* 0x0001700001747983 */ /* 0x000f280000300a00 */
[----:B------:R4:W-:Y:S04]  /*38b70*/  LDGSTS.E [R0+0x49200], desc[UR40][R82.64], !P2 ;  /* 0x4920000052007fae */ /* 0x0009e8000d1a1028 */
[----:B------:R1:W-:Y:S01]  /*38b80*/  LDGSTS.E [R0+0x49280], desc[UR40][R80.64], !P2 ;  /* 0x4928000050007fae */ /* 0x0003e2000d1a1028 */
[----:B--2---:R-:W-:-:S04]  /*38b90*/  IMAD.WIDE R78, R245, 0x4, R138 ;  /* 0x00000004f54e7825 */ /* 0x004fc800078e028a */
[C---:B---3--:R-:W-:Y:S01]  /*38ba0*/  IMAD.WIDE R76, R245.reuse, 0x4, R130 ;  /* 0x00000004f54c7825 */ /* 0x048fe200078e0282 */
[----:B------:R2:W-:Y:S04]  /*38bb0*/  STL.64 [R1+0x2488], R78 ;  /* 0x0024884e01007387 */ /* 0x0005e80000100a00 */
[----:B------:R-:W3:Y:S04]  /*38bc0*/  LDL.LU.64 R122, [R1+0x168] ;  /* 0x00016800017a7983 */ /* 0x000ee80000300a00 */
[----:B------:R1:W-:Y:S04]  /*38bd0*/  STL.64 [R1+0x2498], R76 ;  /* 0x0024984c01007387 */ /* 0x0003e80000100a00 */
[----:B------:R2:W-:Y:S04]  /*38be0*/  LDGSTS.E [R0+0x49300], desc[UR40][R78.64], !P2 ;  /* 0x493000004e007fae */ /* 0x0005e8000d1a1028 */
[----:B------:R-:W3:Y:S01]  /*38bf0*/  LDL.LU.64 R124, [R1+0x100] ;  /* 0x00010000017c7983 */ /* 0x000ee20000300a00 */
[----:B----4-:R-:W-:-:S03]  /*38c00*/  IMAD.WIDE R82, R245, 0x4, R132 ;  /* 0x00000004f5527825 */ /* 0x010fc600078e0284 */
[----:B------:R-:W4:Y:S01]  /*38c10*/  LDL.LU.64 R126, [R1+0xf8] ;  /* 0x0000f800017e7983 */ /* 0x000f220000300a00 */
[----:B-1----:R-:W-:-:S03]  /*38c20*/  IMAD.WIDE R80, R245, 0x4, R134 ;  /* 0x00000004f5507825 */ /* 0x002fc600078e0286 */
[----:B------:R1:W-:Y:S04]  /*38c30*/  LDGSTS.E [R0+0x49380], desc[UR40][R76.64], !P2 ;  /* 0x493800004c007fae */ /* 0x0003e8000d1a1028 */
[----:B------:R-:W4:Y:S04]  /*38c40*/  LDL.LU.64 R138, [R1+0xf0] ;  /* 0x0000f000018a7983 */ /* 0x000f280000300a00 */
[----:B------:R-:W4:Y:S01]  /*38c50*/  LDL.LU.64 R130, [R1+0xe8] ;  /* 0x0000e80001827983 */ /* 0x000f220000300a00 */
[----:B--2---:R-:W-:-:S03]  /*38c60*/  IMAD.WIDE R78, R245, 0x4, R140 ;  /* 0x00000004f54e7825 */ /* 0x004fc600078e028c */
[----:B------:R2:W-:Y:S04]  /*38c70*/  STL.64 [R1+0x24a8], R82 ;  /* 0x0024a85201007387 */ /* 0x0005e80000100a00 */
[----:B------:R2:W-:Y:S01]  /*38c80*/  STL.64 [R1+0x24c0], R80 ;  /* 0x0024c05001007387 */ /* 0x0005e20000100a00 */
[----:B-1----:R-:W-:-:S03]  /*38c90*/  IMAD.WIDE R76, R245, 0x4, R242 ;  /* 0x00000004f54c7825 */ /* 0x002fc600078e02f2 */
[----:B------:R1:W-:Y:S04]  /*38ca0*/  STL.64 [R1+0x24d8], R78 ;  /* 0x0024d84e01007387 */ /* 0x0003e80000100a00 */
[----:B------:R-:W4:Y:S04]  /*38cb0*/  LDL.LU.64 R132, [R1+0x70] ;  /* 0x0000700001847983 */ /* 0x000f280000300a00 */
[----:B------:R3:W-:Y:S04]  /*38cc0*/  STL.64 [R1+0x2650], R76 ;  /* 0x0026504c01007387 */ /* 0x0007e80000100a00 */
[----:B------:R-:W4:Y:S04]  /*38cd0*/  LDL.LU.64 R134, [R1+0x68] ;  /* 0x0000680001867983 */ /* 0x000f280000300a00 */
[----:B------:R-:W4:Y:S04]  /*38ce0*/  LDL.LU.64 R140, [R1+0x60] ;  /* 0x00006000018c7983 */ /* 0x000f280000300a00 */
[----:B------:R-:W4:Y:S01]  /*38cf0*/  LDL.LU.64 R242, [R1+0x58] ;  /* 0x0000580001f27983 */ /* 0x000f220000300a00 */
[----:B------:R-:W-:Y:S01]  /*38d00*/  ISETP.GE.U32.AND P5, PT, R72, 0x7fffff67, PT ;  /* 0x7fffff674800780c */ /* 0x000fe20003fa6070 */
[----:B------:R-:W-:-:S02]  /*38d10*/  VIADD R72, R73, 0xffffffa2 ;  /* 0xffffffa249487836 */ /* 0x000fc40000000000 */
[----:B------:R-:W1:Y:S01]  /*38d20*/  LDC R73, c[0x0][0x3a0] ;  /* 0x0000e800ff497b82 */ /* 0x000e620000000800 */
[----:B------:R2:W-:Y:S02]  /*38d30*/  LDGSTS.E [R0+0x49a00], desc[UR40][R82.64], !P0 ;  /* 0x49a0000052007fae */ /* 0x0005e4000c1a1028 */
[----:B------:R-:W-:Y:S01]  /*38d40*/  ISETP.GE.U32.AND P2, PT, R72, 0x7fffff63, PT ;  /* 0x7fffff634800780c */ /* 0x000fe20003f46070 */
[----:B------:R-:W-:Y:S01]  /*38d50*/  VIADD R72, R75, 0xffffff9e ;  /* 0xffffff9e4b487836 */ /* 0x000fe20000000000 */
[----:B------:R1:W-:Y:S03]  /*38d60*/  LDGSTS.E [R0+0x49a80], desc[UR40][R80.64], !P0 ;  /* 0x49a8000050007fae */ /* 0x0003e6000c1a1028 */
[----:B------:R-:W1:Y:S01]  /*38d70*/  LDC R75, c[0x0][0x3a0] ;  /* 0x0000e800ff4b7b82 */ /* 0x000e620000000800 */
[----:B------:R1:W-:Y:S04]  /*38d80*/  LDGSTS.E [R0+0x49b00], desc[UR40][R78.64], !P0 ;  /* 0x49b000004e007fae */ /* 0x0003e8000c1a1028 */
[----:B------:R3:W-:Y:S01]  /*38d90*/  LDGSTS.E [R0+0x49b80], desc[UR40][R76.64], !P0 ;  /* 0x49b800004c007fae */ /* 0x0007e2000c1a1028 */
[----:B------:R-:W-:Y:S01]  /*38da0*/  ISETP.GE.U32.AND P0, PT, R72, 0x7fffff5f, PT ;  /* 0x7fffff5f4800780c */ /* 0x000fe20003f06070 */
[----:B------:R-:W-:-:S02]  /*38db0*/  VIADD R72, R74, 0xffffff9a ;  /* 0xffffff9a4a487836 */ /* 0x000fc40000000000 */
[----:B------:R-:W1:Y:S01]  /*38dc0*/  LDC R74, c[0x0][0x3a0] ;  /* 0x0000e800ff4a7b82 */ /* 0x000e620000000800 */
[----:B--2---:R-:W-:-:S05]  /*38dd0*/  IMAD.WIDE R82, R245, 0x4, R110 ;  /* 0x00000004f5527825 */ /* 0x004fca00078e026e */
[----:B------:R2:W-:Y:S04]  /*38de0*/  STL.64 [R1+0x2668], R82 ;  /* 0x0026685201007387 */ /* 0x0005e80000100a00 */
[----:B------:R2:W-:Y:S01]  /*38df0*/  LDGSTS.E [R0+0x4a200], desc[UR40][R82.64], !P6 ;  /* 0x4a20000052007fae */ /* 0x0005e2000f1a1028 */
[----:B-1----:R-:W-:-:S04]  /*38e00*/  IMAD.WIDE R80, R245, 0x4, R114 ;  /* 0x00000004f5507825 */ /* 0x002fc800078e0272 */
[C---:B------:R-:W-:Y:S01]  /*38e10*/  IMAD.WIDE R78, R245.reuse, 0x4, R116 ;  /* 0x00000004f54e7825 */ /* 0x040fe200078e0274 */
[----:B------:R4:W-:Y:S04]  /*38e20*/  STL.64 [R1+0x2680], R80 ;  /* 0x0026805001007387 */ /* 0x0009e80000100a00 */
[----:B------:R4:W-:Y:S04]  /*38e30*/  LDGSTS.E [R0+0x4a280], desc[UR40][R80.64], !P6 ;  /* 0x4a28000050007fae */ /* 0x0009e8000f1a1028 */
[----:B------:R1:W-:Y:S04]  /*38e40*/  STL.64 [R1+0x2698], R78 ;  /* 0x0026984e01007387 */ /* 0x0003e80000100a00 */
[----:B------:R1:W-:Y:S01]  /*38e50*/  LDGSTS.E [R0+0x4a300], desc[UR40][R78.64], !P6 ;  /* 0x4a3000004e007fae */ /* 0x0003e2000f1a1028 */
        /* <DEDUP_REMOVED lines=22> */
[----:B---3--:R-:W-:-:S05]  /*38fc0*/  IMAD.WIDE R76, R245, 0x4, R122 ;  /* 0x00000004f54c7825 */ /* 0x008fca00078e027a */
[----:B------:R3:W-:Y:S04]  /*38fd0*/  STL.64 [R1+0x26a8], R76 ;  /* 0x0026a84c01007387 */ /* 0x0007e80000100a00 */
[----:B------:R3:W-:Y:S01]  /*38fe0*/  LDGSTS.E [R0+0x4a380], desc[UR40][R76.64], !P6 ;  /* 0x4a3800004c007fae */ /* 0x0007e2000f1a1028 */
[----:B--2---:R-:W-:-:S04]  /*38ff0*/  IMAD.WIDE R82, R245, 0x4, R124 ;  /* 0x00000004f5527825 */ /* 0x004fc800078e027c */
[C---:B----4-:R-:W-:Y:S01]  /*39000*/  IMAD.WIDE R80, R245.reuse, 0x4, R126 ;  /* 0x00000004f5507825 */ /* 0x050fe200078e027e */
[----:B------:R2:W-:Y:S04]  /*39010*/  STL.64 [R1+0x2b10], R82 ;  /* 0x002b105201007387 */ /* 0x0005e80000100a00 */
[----:B------:R2:W-:Y:S01]  /*39020*/  LDGSTS.E [R0+0x4aa00], desc[UR40][R82.64], !P4 ;  /* 0x4aa0000052007fae */ /* 0x0005e2000e1a1028 */
[----:B-1----:R-:W-:-:S03]  /*39030*/  IMAD.WIDE R78, R245, 0x4, R138 ;  /* 0x00000004f54e7825 */ /* 0x002fc600078e028a */
[----:B------:R1:W-:Y:S01]  /*39040*/  STL.64 [R1+0x2b38], R80 ;  /* 0x002b385001007387 */ /* 0x0003e20000100a00 */
[----:B---3--:R-:W-:-:S03]  /*39050*/  IMAD.WIDE R76, R245, 0x4, R130 ;  /* 0x00000004f54c7825 */ /* 0x008fc600078e0282 */
[----:B------:R1:W-:Y:S01]  /*39060*/  LDGSTS.E [R0+0x4aa80], desc[UR40][R80.64], !P4 ;  /* 0x4aa8000050007fae */ /* 0x0003e2000e1a1028 */
[----:B------:R-:W-:-:S03]  /*39070*/  ISETP.GE.U32.AND P6, PT, R72, 0x7fffff5b, PT ;  /* 0x7fffff5b4800780c */ /* 0x000fc60003fc6070 */
[----:B------:R3:W-:Y:S04]  /*39080*/  STL.64 [R1+0x2b50], R78 ;  /* 0x002b504e01007387 */ /* 0x0007e80000100a00 */
[----:B------:R3:W-:Y:S01]  /*39090*/  LDGSTS.E [R0+0x4ab00], desc[UR40][R78.64], !P4 ;  /* 0x4ab000004e007fae */ /* 0x0007e2000e1a1028 */
[----:B------:R-:W-:Y:S02]  /*390a0*/  VIADD R72, R73, 0xffffff96 ;  /* 0xffffff9649487836 */ /* 0x000fe40000000000 */
[----:B------:R-:W4:Y:S01]  /*390b0*/  LDC R73, c[0x0][0x3a0] ;  /* 0x0000e800ff497b82 */ /* 0x000f220000000800 */
[----:B------:R3:W-:Y:S01]  /*390c0*/  STL.64 [R1+0x2b68], R76 ;  /* 0x002b684c01007387 */ /* 0x0007e20000100a00 */
[----:B--2---:R-:W-:-:S03]  /*390d0*/  IMAD.WIDE R82, R245, 0x4, R132 ;  /* 0x00000004f5527825 */ /* 0x004fc600078e0284 */
[----:B------:R2:W-:Y:S01]  /*390e0*/  LDGSTS.E [R0+0x4ab80], desc[UR40][R76.64], !P4 ;  /* 0x4ab800004c007fae */ /* 0x0005e2000e1a1028 */
[----:B-1----:R-:W-:-:S03]  /*390f0*/  IMAD.WIDE R80, R245, 0x4, R134 ;  /* 0x00000004f5507825 */ /* 0x002fc600078e0286 */
[----:B------:R-:W-:Y:S01]  /*39100*/  STL.64 [R1+0x2b88], R82 ;  /* 0x002b885201007387 */ /* 0x000fe20000100a00 */
[----:B---3--:R-:W-:-:S03]  /*39110*/  IMAD.WIDE R78, R245, 0x4, R140 ;  /* 0x00000004f54e7825 */ /* 0x008fc600078e028c */
[----:B------:R-:W-:Y:S01]  /*39120*/  LDGSTS.E [R0+0x4b200], desc[UR40][R82.64], !P5 ;  /* 0x4b20000052007fae */ /* 0x000fe2000e9a1028 */
[----:B--2---:R-:W-:-:S03]  /*39130*/  IMAD.WIDE R76, R245, 0x4, R242 ;  /* 0x00000004f54c7825 */ /* 0x004fc600078e02f2 */
[----:B------:R1:W-:Y:S04]  /*39140*/  STL.64 [R1+0x2bb8], R80 ;  /* 0x002bb85001007387 */ /* 0x0003e80000100a00 */
[----:B------:R1:W-:Y:S04]  /*39150*/  LDGSTS.E [R0+0x4b280], desc[UR40][R80.64], !P5 ;  /* 0x4b28000050007fae */ /* 0x0003e8000e9a1028 */
[----:B------:R2:W-:Y:S04]  /*39160*/  STL.64 [R1+0x2bd8], R78 ;  /* 0x002bd84e01007387 */ /* 0x0005e80000100a00 */
[----:B------:R2:W-:Y:S01]  /*39170*/  LDGSTS.E [R0+0x4b300], desc[UR40][R78.64], !P5 ;  /* 0x4b3000004e007fae */ /* 0x0005e2000e9a1028 */
[----:B-1----:R-:W-:-:S03]  /*39180*/  IMAD.WIDE R80, R245, 0x4, R248 ;  /* 0x00000004f5507825 */ /* 0x002fc600078e02f8 */
[----:B------:R1:W-:Y:S01]  /*39190*/  STL.64 [R1+0x2bf8], R76 ;  /* 0x002bf84c01007387 */ /* 0x0003e20000100a00 */
[----:B------:R-:W-:-:S03]  /*391a0*/  ISETP.GE.U32.AND P4, PT, R72, 0x7fffff57, PT ;  /* 0x7fffff574800780c */ /* 0x000fc60003f86070 */
[----:B------:R1:W-:Y:S01]  /*391b0*/  LDGSTS.E [R0+0x4b380], desc[UR40][R76.64], !P5 ;  /* 0x4b3800004c007fae */ /* 0x0003e2000e9a1028 */
[----:B--2---:R-:W-:-:S03]  /*391c0*/  IMAD.WIDE R78, R245, 0x4, R246 ;  /* 0x00000004f54e7825 */ /* 0x004fc600078e02f6 */
[----:B------:R-:W-:Y:S01]  /*391d0*/  STL.64 [R1+0x2c10], R80 ;  /* 0x002c105001007387 */ /* 0x000fe20000100a00 */
[----:B------:R-:W-:-:S03]  /*391e0*/  VIADD R72, R75, 0xffffff92 ;  /* 0xffffff924b487836 */ /* 0x000fc60000000000 */
[----:B------:R-:W-:Y:S01]  /*391f0*/  LDGSTS.E [R0+0x4ba00], desc[UR40][R80.64], !P2 ;  /* 0x4ba0000050007fae */ /* 0x000fe2000d1a1028 */
[----:B-1----:R-:W-:-:S03]  /*39200*/  IMAD.WIDE R76, R245, 0x4, R68 ;  /* 0x00000004f54c7825 */ /* 0x002fc600078e0244 */
[----:B------:R-:W-:Y:S04]  /*39210*/  STL.64 [R1+0x2c28], R78 ;  /* 0x002c284e01007387 */ /* 0x000fe80000100a00 */
[----:B------:R-:W-:Y:S01]  /*39220*/  LDGSTS.E [R0+0x4ba80], desc[UR40][R78.64], !P2 ;  /* 0x4ba800004e007fae */ /* 0x000fe2000d1a1028 */
[----:B------:R-:W-:-:S03]  /*39230*/  VIADD R68, R74, 0xffffff8e ;  /* 0xffffff8e4a447836 */ /* 0x000fc60000000000 */
[----:B------:R1:W-:Y:S01]  /*39240*/  STL.64 [R1+0x2c40], R70 ;  /* 0x002c404601007387 */ /* 0x0003e20000100a00 */
[----:B------:R-:W-:Y:S02]  /*39250*/  ISETP.GE.U32.AND P5, PT, R72, 0x7fffff53, PT ;  /* 0x7fffff534800780c */ /* 0x000fe40003fa6070 */
[----:B------:R-:W2:Y:S01]  /*39260*/  LDC R72, c[0x0][0x3a0] ;  /* 0x0000e800ff487b82 */ /* 0x000ea20000000800 */
[----:B------:R1:W-:Y:S04]  /*39270*/  LDGSTS.E [R0+0x4bb00], desc[UR40][R70.64], !P2 ;  /* 0x4bb0000046007fae */ /* 0x0003e8000d1a1028 */
[----:B------:R-:W-:Y:S04]  /*39280*/  STL.64 [R1+0x2c58], R76 ;  /* 0x002c584c01007387 */ /* 0x000fe80000100a00 */
[----:B------:R-:W-:Y:S01]  /*39290*/  LDGSTS.E [R0+0x4bb80], desc[UR40][R76.64], !P2 ;  /* 0x4bb800004c007fae */ /* 0x000fe2000d1a1028 */
[----:B-1----:R-:W-:-:S03]  /*392a0*/  IMAD.WIDE R70, R245, 0x4, R60 ;  /* 0x00000004f5467825 */ /* 0x002fc600078e023c */
[----:B------:R-:W-:Y:S04]  /*392b0*/  STL.64 [R1+0x2c70], R66 ;  /* 0x002c704201007387 */ /* 0x000fe80000100a00 */
[----:B------:R-:W-:Y:S04]  /*392c0*/  LDGSTS.E [R0+0x4c200], desc[UR40][R66.64], !P0 ;  /* 0x4c20000042007fae */ /* 0x000fe8000c1a1028 */
[----:B------:R-:W-:Y:S04]  /*392d0*/  STL.64 [R1+0x2c88], R64 ;  /* 0x002c884001007387 */ /* 0x000fe80000100a00 */
[----:B------:R-:W-:Y:S01]  /*392e0*/  LDGSTS.E [R0+0x4c280], desc[UR40][R64.64], !P0 ;  /* 0x4c28000040007fae */ /* 0x000fe2000c1a1028 */
[----:B------:R-:W-:-:S02]  /*392f0*/  ISETP.GE.U32.AND P2, PT, R68, 0x7fffff4f, PT ;  /* 0x7fffff4f4400780c */ /* 0x000fc40003f46070 */
[----:B----4-:R-:W-:Y:S01]  /*39300*/  IADD3 R60, PT, PT, R73, -0x76, RZ ;  /* 0xffffff8a493c7810 */ /* 0x010fe20007ffe0ff */
[----:B------:R1:W-:Y:S01]  /*39310*/  STL.64 [R1+0x2ca0], R62 ;  /* 0x002ca03e01007387 */ /* 0x0003e20000100a00 */
[C---:B------:R-:W-:Y:S01]  /*39320*/  IMAD.WIDE R10, R245.reuse, 0x4, R10 ;  /* 0x00000004f50a7825 */ /* 0x040fe200078e020a */
[----:B------:R-:W3:Y:S02]  /*39330*/  LDC R68, c[0x0][0x3a0] ;  /* 0x0000e800ff447b82 */ /* 0x000ee40000000800 */
[----:B------:R1:W-:Y:S04]  /*39340*/  LDGSTS.E [R0+0x4c300], desc[UR40][R62.64], !P0 ;  /* 0x4c3000003e007fae */ /* 0x0003e8000c1a1028 */
[----:B------:R-:W-:Y:S04]  /*39350*/  STL.64 [R1+0x2cb8], R70 ;  /* 0x002cb84601007387 */ /* 0x000fe80000100a00 */
[----:B------:R-:W-:Y:S01]  /*39360*/  LDGSTS.E [R0+0x4c380], desc[UR40][R70.64], !P0 ;  /* 0x4c38000046007fae */ /* 0x000fe2000c1a1028 */
[----:B-1----:R-:W-:-:S03]  /*39370*/  IMAD.WIDE R62, R245, 0x4, R52 ;  /* 0x00000004f53e7825 */ /* 0x002fc600078e0234 */
        /* <DEDUP_REMOVED lines=21> */
[----:B--2---:R-:W-:Y:S01]  /*394d0*/  VIADD R52, R72, 0xffffff86 ;  /* 0xffffff8648347836 */ /* 0x004fe20000000000 */
[----:B------:R-:W1:Y:S01]  /*394e0*/  LDC R60, c[0x0][0x3a0] ;  /* 0x0000e800ff3c7b82 */ /* 0x000e620000000800 */
[----:B------:R-:W-:Y:S04]  /*394f0*/  STL.64 [R1+0x2da8], R40 ;  /* 0x002da82801007387 */ /* 0x000fe80000100a00 */
[----:B------:R-:W-:Y:S04]  /*39500*/  LDGSTS.E [R0+0x4da80], desc[UR40][R40.64], !P5 ;  /* 0x4da8000028007fae */ /* 0x000fe8000e9a1028 */
[----:B------:R2:W-:Y:S04]  /*39510*/  STL.64 [R1+0x2dc0], R38 ;  /* 0x002dc02601007387 */ /* 0x0005e80000100a00 */
[----:B------:R2:W-:Y:S04]  /*39520*/  LDGSTS.E [R0+0x4db00], desc[UR40][R38.64], !P5 ;  /* 0x4db0000026007fae */ /* 0x0005e8000e9a1028 */
[----:B------:R-:W-:Y:S04]  /*39530*/  STL.64 [R1+0x2dd8], R46 ;  /* 0x002dd82e01007387 */ /* 0x000fe80000100a00 */
[----:B------:R-:W-:Y:S01]  /*39540*/  LDGSTS.E [R0+0x4db80], desc[UR40][R46.64], !P5 ;  /* 0x4db800002e007fae */ /* 0x000fe2000e9a1028 */
[----:B--2---:R-:W-:-:S03]  /*39550*/  IMAD.WIDE R38, R245, 0x4, R28 ;  /* 0x00000004f5267825 */ /* 0x004fc600078e021c */
        /* <DEDUP_REMOVED lines=8> */
[----:B--2---:R-:W-:-:S03]  /*395e0*/  IMAD.WIDE R30, R245, 0x4, R20 ;  /* 0x00000004f51e7825 */ /* 0x004fc600078e0214 */
[----:B------:R-:W-:Y:S04]  /*395f0*/  STL.64 [R1+0x2e88], R24 ;  /* 0x002e881801007387 */ /* 0x000fe80000100a00 */
[----:B------:R2:W-:Y:S04]  /*39600*/  STL.64 [R1+0x2ea0], R22 ;  /* 0x002ea01601007387 */ /* 0x0005e80000100a00 */
[----:B------:R-:W-:Y:S04]  /*39610*/  STL.64 [R1+0x2eb8], R30 ;  /* 0x002eb81e01007387 */ /* 0x000fe80000100a00 */
[----:B------:R-:W4:Y:S04]  /*39620*/  LDL.LU.64 R124, [R1+0x360] ;  /* 0x00036000017c7983 */ /* 0x000f280000300a00 */
[----:B------:R-:W3:Y:S04]  /*39630*/  LDL.LU.64 R126, [R1+0x358] ;  /* 0x00035800017e7983 */ /* 0x000ee80000300a00 */
[----:B------:R-:W3:Y:S04]  /*39640*/  LDL.LU.64 R138, [R1+0x350] ;  /* 0x00035000018a7983 */ /* 0x000ee80000300a00 */
[----:B------:R-:W-:Y:S04]  /*39650*/  LDGSTS.E [R0+0x4e380], desc[UR40][R38.64], !P2 ;  /* 0x4e38000026007fae */ /* 0x000fe8000d1a1028 */
[----:B------:R-:W3:Y:S04]  /*39660*/  LDL.LU.64 R130, [R1+0x348] ;  /* 0x0003480001827983 */ /* 0x000ee80000300a00 */
[----:B------:R-:W-:Y:S04]  /*39670*/  LDGSTS.E [R0+0x4ea00], desc[UR40][R26.64], !P0 ;  /* 0x4ea000001a007fae */ /* 0x000fe8000c1a1028 */
[----:B------:R-:W-:Y:S04]  /*39680*/  LDGSTS.E [R0+0x4ea80], desc[UR40][R24.64], !P0 ;  /* 0x4ea8000018007fae */ /* 0x000fe8000c1a1028 */
[----:B------:R2:W-:Y:S04]  /*39690*/  LDGSTS.E [R0+0x4eb00], desc[UR40][R22.64], !P0 ;  /* 0x4eb0000016007fae */ /* 0x0005e8000c1a1028 */
[----:B------:R-:W-:Y:S04]  /*396a0*/  STL.64 [R1+0x2ec8], R18 ;  /* 0x002ec81201007387 */ /* 0x000fe80000100a00 */
[----:B------:R-:W-:Y:S01]  /*396b0*/  STL.64 [R1+0x2ed8], R16 ;  /* 0x002ed81001007387 */ /* 0x000fe20000100a00 */
[----:B--2---:R-:W-:-:S03]  /*396c0*/  IMAD.WIDE R22, R245, 0x4, R12 ;  /* 0x00000004f5167825 */ /* 0x004fc600078e020c */
[----:B------:R2:W-:Y:S04]  /*396d0*/  STL.64 [R1+0x2ee8], R14 ;  /* 0x002ee80e01007387 */ /* 0x0005e80000100a00 */
[----:B------:R-:W-:Y:S04]  /*396e0*/  STL.64 [R1+0x2ef8], R22 ;  /* 0x002ef81601007387 */ /* 0x000fe80000100a00 */
[----:B------:R-:W3:Y:S04]  /*396f0*/  LDL.LU.64 R132, [R1+0x2e0] ;  /* 0x0002e00001847983 */ /* 0x000ee80000300a00 */
[----:B------:R-:W3:Y:S04]  /*39700*/  LDL.LU.64 R134, [R1+0x2d8] ;  /* 0x0002d80001867983 */ /* 0x000ee80000300a00 */
[----:B------:R-:W3:Y:S04]  /*39710*/  LDL.LU.64 R140, [R1+0x2d0] ;  /* 0x0002d000018c7983 */ /* 0x000ee80000300a00 */
[----:B------:R-:W3:Y:S01]  /*39720*/  LDL.LU.64 R242, [R1+0x2c8] ;  /* 0x0002c80001f27983 */ /* 0x000ee20000300a00 */
[----:B------:R-:W-:Y:S01]  /*39730*/  ISETP.GE.U32.AND P6, PT, R52, 0x7fffff47, PT ;  /* 0x7fffff473400780c */ /* 0x000fe20003fc6070 */
[C---:B------:R-:W-:Y:S01]  /*39740*/  IMAD.WIDE R8, R245.reuse, 0x4, R8 ;  /* 0x00000004f5087825 */ /* 0x040fe200078e0208 */
[----:B------:R-:W1:Y:S01]  /*39750*/  LDC R52, c[0x0][0x3a0] ;  /* 0x0000e800ff347b82 */ /* 0x000e620000000800 */
[----:B------:R-:W-:Y:S02]  /*39760*/  LDGSTS.E [R0+0x4eb80], desc[UR40][R30.64], !P0 ;  /* 0x4eb800001e007fae */ /* 0x000fe4000c1a1028 */
[----:B------:R-:W-:-:S02]  /*39770*/  IMAD.WIDE R6, R245, 0x4, R6 ;  /* 0x00000004f5067825 */ /* 0x000fc400078e0206 */
[----:B------:R-:W-:Y:S06]  /*39780*/  STL.64 [R1+0x2f08], R10 ;  /* 0x002f080a01007387 */ /* 0x000fec0000100a00 */
[----:B------:R-:W-:Y:S04]  /*39790*/  LDGSTS.E [R0+0x4f200], desc[UR40][R18.64], !P6 ;  /* 0x4f20000012007fae */ /* 0x000fe8000f1a1028 */
[----:B------:R-:W-:Y:S04]  /*397a0*/  LDGSTS.E [R0+0x4f280], desc[UR40][R16.64], !P6 ;  /* 0x4f28000010007fae */ /* 0x000fe8000f1a1028 */
[----:B------:R2:W-:Y:S04]  /*397b0*/  LDGSTS.E [R0+0x4f300], desc[UR40][R14.64], !P6 ;  /* 0x4f3000000e007fae */ /* 0x0005e8000f1a1028 */
[----:B------:R-:W-:Y:S04]  /*397c0*/  STL.64 [R1+0x2f18], R8 ;  /* 0x002f180801007387 */ /* 0x000fe80000100a00 */
[----:B------:R1:W-:Y:S01]  /*397d0*/  STL.64 [R1+0x3168], R6 ;  /* 0x0031680601007387 */ /* 0x0003e20000100a00 */
[----:B--2---:R-:W-:-:S03]  /*397e0*/  IMAD.WIDE R14, R245, 0x4, R4 ;  /* 0x00000004f50e7825 */ /* 0x004fc600078e0204 */
[----:B------:R-:W-:Y:S01]  /*397f0*/  LDGSTS.E [R0+0x4f380], desc[UR40][R22.64], !P6 ;  /* 0x4f38000016007fae */ /* 0x000fe2000f1a1028 */
[----:B------:R-:W2:Y:S03]  /*39800*/  LDC R5, c[0x0][0x3a0] ;  /* 0x0000e800ff057b82 */ /* 0x000ea60000000800 */
[----:B------:R1:W-:Y:S01]  /*39810*/  STL.64 [R1+0x3178], R14 ;  /* 0x0031780e01007387 */ /* 0x0003e20000100a00 */
[----:B----4-:R-:W-:-:S03]  /*39820*/  IMAD.WIDE R50, R245, 0x4, R124 ;  /* 0x00000004f5327825 */ /* 0x010fc600078e027c */
[----:B------:R-:W4:Y:S01]  /*39830*/  LDL.LU.64 R124, [R1+0x260] ;  /* 0x00026000017c7983 */ /* 0x000f220000300a00 */
[----:B---3--:R-:W-:-:S03]  /*39840*/  IMAD.WIDE R54, R245, 0x4, R126 ;  /* 0x00000004f5367825 */ /* 0x008fc600078e027e */
[----:B------:R-:W3:Y:S01]  /*39850*/  LDL.LU.64 R126, [R1+0x258] ;  /* 0x00025800017e7983 */ /* 0x000ee20000300a00 */
[----:B------:R-:W-:-:S03]  /*39860*/  IMAD.WIDE R58, R245, 0x4, R138 ;  /* 0x00000004f53a7825 */ /* 0x000fc600078e028a */
[----:B------:R-:W2:Y:S01]  /*39870*/  LDL.LU.64 R138, [R1+0x250] ;  /* 0x00025000018a7983 */ /* 0x000ea20000300a00 */
[----:B------:R-:W-:-:S03]  /*39880*/  IMAD.WIDE R62, R245, 0x4, R130 ;  /* 0x00000004f53e7825 */ /* 0x000fc600078e0282 */
[----:B------:R-:W2:Y:S04]  /*39890*/  LDL.LU.64 R130, [R1+0x248] ;  /* 0x0002480001827983 */ /* 0x000ea80000300a00 */
[----:B------:R-:W-:Y:S04]  /*398a0*/  STL.64 [R1+0x5d50], R50 ;  /* 0x005d503201007387 */ /* 0x000fe80000100a00 */
[----:B------:R-:W-:Y:S04]  /*398b0*/  STL.64 [R1+0x5d58], R54 ;  /* 0x005d583601007387 */ /* 0x000fe80000100a00 */
[----:B------:R-:W-:Y:S04]  /*398c0*/  STL.64 [R1+0x5d60], R58 ;  /* 0x005d603a01007387 */ /* 0x000fe80000100a00 */
[----:B------:R-:W-:Y:S01]  /*398d0*/  STL.64 [R1+0x5d68], R62 ;  /* 0x005d683e01007387 */ /* 0x000fe20000100a00 */
[----:B------:R-:W-:-:S04]  /*398e0*/  IMAD.WIDE R78, R245, 0x4, R132 ;  /* 0x00000004f54e7825 */ /* 0x000fc800078e0284 */
[C---:B------:R-:W-:Y:S02]  /*398f0*/  IMAD.WIDE R82, R245.reuse, 0x4, R134 ;  /* 0x00000004f5527825 */ /* 0x040fe400078e0286 */
[----:B------:R-:W2:Y:S02]  /*39900*/  LDL.LU.64 R134, [R1+0x1e0] ;  /* 0x0001e00001867983 */ /* 0x000ea40000300a00 */
[C---:B------:R-:W-:Y:S02]  /*39910*/  IMAD.WIDE R86, R245.reuse, 0x4, R140 ;  /* 0x00000004f5567825 */ /* 0x040fe400078e028c */
[----:B------:R-:W2:Y:S02]  /*39920*/  LDL.LU.64 R140, [R1+0x1d8] ;  /* 0x0001d800018c7983 */ /* 0x000ea40000300a00 */
[C---:B------:R-:W-:Y:S02]  /*39930*/  IMAD.WIDE R90, R245.reuse, 0x4, R242 ;  /* 0x00000004f55a7825 */ /* 0x040fe400078e02f2 */
[----:B------:R-:W2:Y:S04]  /*39940*/  LDL.LU.64 R132, [R1+0x1d0] ;  /* 0x0001d00001847983 */ /* 0x000ea80000300a00 */
[----:B------:R-:W2:Y:S04]  /*39950*/  LDL.LU.64 R242, [R1+0x1c8] ;  /* 0x0001c80001f27983 */ /* 0x000ea80000300a00 */
[----:B------:R-:W-:Y:S04]  /*39960*/  STL.64 [R1+0x5d70], R78 ;  /* 0x005d704e01007387 */ /* 0x000fe80000100a00 */
[----:B------:R-:W-:Y:S04]  /*39970*/  STL.64 [R1+0x5d78], R82 ;  /* 0x005d785201007387 */ /* 0x000fe80000100a00 */
[----:B------:R-:W-:Y:S04]  /*39980*/  STL.64 [R1+0x5d80], R86 ;  /* 0x005d805601007387 */ /* 0x000fe80000100a00 */
[----:B------:R-:W-:Y:S04]  /*39990*/  STL.64 [R1+0x5d88], R90 ;  /* 0x005d885a01007387 */ /* 0x000fe80000100a00 */
[----:B------:R-:W2:Y:S04]  /*399a0*/  LDL.LU.64 R120, [R1+0x160] ;  /* 0x0001600001787983 */ /* 0x000ea80000300a00 */
[----:B------:R-:W2:Y:S04]  /*399b0*/  LDL.LU.64 R102, [R1+0x158] ;  /* 0x0001580001667983 */ /* 0x000ea80000300a00 */
[----:B------:R-:W2:Y:S04]  /*399c0*/  LDL.LU.64 R128, [R1+0x150] ;  /* 0x0001500001807983 */ /* 0x000ea80000300a00 */
[----:B------:R-:W2:Y:S01]  /*399d0*/  LDL.LU.64 R108, [R1+0x148] ;  /* 0x00014800016c7983 */ /* 0x000ea20000300a00 */
[----:B----4-:R-:W-:-:S04]  /*399e0*/  IMAD.WIDE R98, R245, 0x4, R124 ;  /* 0x00000004f5627825 */ /* 0x010fc800078e027c */
[C---:B---3--:R-:W-:Y:S01]  /*399f0*/  IMAD.WIDE R104, R245.reuse, 0x4, R126 ;  /* 0x00000004f5687825 */ /* 0x048fe200078e027e */
[----:B------:R-:W-:Y:S03]  /*39a00*/  STL.64 [R1+0x5d90], R98 ;  /* 0x005d906201007387 */ /* 0x000fe60000100a00 */
[C---:B--2---:R-:W-:Y:S01]  /*39a10*/  IMAD.WIDE R110, R245.reuse, 0x4, R138 ;  /* 0x00000004f56e7825 */ /* 0x044fe200078e028a */
[----:B------:R-:W-:Y:S03]  /*39a20*/  STL.64 [R1+0x5d98], R104 ;  /* 0x005d986801007387 */ /* 0x000fe60000100a00 */
[C---:B------:R-:W-:Y:S01]  /*39a30*/  IMAD.WIDE R116, R245.reuse, 0x4, R130 ;  /* 0x00000004f5747825 */ /* 0x040fe200078e0282 */
[----:B------:R-:W-:Y:S04]  /*39a40*/  STL.64 [R1+0x5da0], R110 ;  /* 0x005da06e01007387 */ /* 0x000fe80000100a00 */
[----:B------:R-:W-:Y:S04]  /*39a50*/  STL.64 [R1+0x5da8], R116 ;  /* 0x005da87401007387 */ /* 0x000fe80000100a00 */
[----:B------:R-:W2:Y:S04]  /*39a60*/  LDL.LU.64 R114, [R1+0xe0] ;  /* 0x0000e00001727983 */ /* 0x000ea80000300a00 */
[----:B------:R-:W3:Y:S04]  /*39a70*/  LDL.LU.64 R122, [R1+0xc8] ;  /* 0x0000c800017a7983 */ /* 0x000ee80000300a00 */
[----:B------:R-:W4:Y:S04]  /*39a80*/  LDL.LU.64 R124, [R1+0xc0] ;  /* 0x0000c000017c7983 */ /* 0x000f280000300a00 */
[----:B------:R-:W4:Y:S04]  /*39a90*/  LDL.LU.64 R126, [R1+0xb8] ;  /* 0x0000b800017e7983 */ /* 0x000f280000300a00 */
[----:B------:R-:W4:Y:S04]  /*39aa0*/  LDL.LU.64 R138, [R1+0x50] ;  /* 0x00005000018a7983 */ /* 0x000f280000300a00 */
[----:B------:R-:W4:Y:S01]  /*39ab0*/  LDL.LU.64 R130, [R1+0x48] ;  /* 0x0000480001827983 */ /* 0x000f220000300a00 */
[----:B------:R-:W-:-:S03]  /*39ac0*/  IMAD.WIDE R246, R245, 0x4, R132 ;  /* 0x00000004f5f67825 */ /* 0x000fc600078e0284 */
[----:B------:R-:W4:Y:S01]  /*39ad0*/  LDL.LU.64 R132, [R1+0x40] ;  /* 0x0000400001847983 */ /* 0x000f220000300a00 */
[----:B------:R-:W-:-:S03]  /*39ae0*/  IMAD.WIDE R248, R245, 0x4, R242 ;  /* 0x00000004f5f87825 */ /* 0x000fc600078e02f2 */
[----:B------:R-:W4:Y:S01]  /*39af0*/  LDL.LU.64 R242, [R1+0x38] ;  /* 0x0000380001f27983 */ /* 0x000f220000300a00 */
[----:B------:R-:W-:Y:S02]  /*39b00*/  VIADD R44, R68, 0xffffff82 ;  /* 0xffffff82442c7836 */ /* 0x000fe40000000000 */
[----:B-1----:R-:W-:-:S03]  /*39b10*/  VIADD R36, R60, 0xffffffbd ;  /* 0xffffffbd3c247836 */ /* 0x002fc60000000000 */
[----:B------:R-:W-:Y:S02]  /*39b20*/  ISETP.GE.U32.AND P4, PT, R44, 0x7fffff43, PT ;  /* 0x7fffff432c00780c */ /* 0x000fe40003f86070 */
[----:B------:R-:W1:Y:S01]  /*39b30*/  LDC R44, c[0x0][0x3a0] ;  /* 0x0000e800ff2c7b82 */ /* 0x000e620000000800 */
[----:B------:R-:W-:-:S07]  /*39b40*/  ISETP.GE.U32.AND P5, PT, R36, 0x7fffff7e, PT ;  /* 0x7fffff7e2400780c */ /* 0x000fce0003fa6070 */
[----:B------:R-:W1:Y:S01]  /*39b50*/  LDC R36, c[0x0][0x3a0] ;  /* 0x0000e800ff247b82 */ /* 0x000e620000000800 */
[----:B------:R-:W-:Y:S02]  /*39b60*/  VIADD R28, R52, 0xffffffb9 ;  /* 0xffffffb9341c7836 */ /* 0x000fe40000000000 */
[----:B------:R-:W-:Y:S03]  /*39b70*/  LDGSTS.E [R0+0x4fa00], desc[UR40][R10.64], !P4 ;  /* 0x4fa000000a007fae */ /* 0x000fe6000e1a1028 */
[----:B------:R-:W-:Y:S01]  /*39b80*/  ISETP.GE.U32.AND P2, PT, R28, 0x7fffff7a, PT ;  /* 0x7fffff7a1c00780c */ /* 0x000fe20003f46070 */
[----:B------:R-:W-:Y:S01]  /*39b90*/  LDGSTS.E [R0+0x4fa80], desc[UR40][R8.64], !P4 ;  /* 0x4fa8000008007fae */ /* 0x000fe2000e1a1028 */
[----:B------:R-:W1:Y:S03]  /*39ba0*/  LDC R28, c[0x0][0x3a0] ;  /* 0x0000e800ff1c7b82 */ /* 0x000e660000000800 */
[----:B------:R1:W-:Y:S04]  /*39bb0*/  LDGSTS.E [R0+0x4fb00], desc[UR40][R6.64], !P4 ;  /* 0x4fb0000006007fae */ /* 0x0003e8000e1a1028 */
[----:B------:R1:W-:Y:S02]  /*39bc0*/  LDGSTS.E [R0+0x4fb80], desc[UR40][R14.64], !P4 ;  /* 0x4fb800000e007fae */ /* 0x0003e4000e1a1028 */
[----:B-1----:R-:W-:-:S02]  /*39bd0*/  VIADD R20, R44, 0xffffffb5 ;  /* 0xffffffb52c147836 */ /* 0x002fc40000000000 */
[----:B------:R-:W-:Y:S03]  /*39be0*/  LDGSTS.E [R3+0x48400], desc[UR40][R50.64], !P5 ;  /* 0x4840000032037fae */ /* 0x000fe6000e9a1028 */
[----:B------:R-:W-:Y:S02]  /*39bf0*/  ISETP.GE.U32.AND P0, PT, R20, 0x7fffff76, PT ;  /* 0x7fffff761400780c */ /* 0x000fe40003f06070 */
[----:B------:R-:W1:Y:S01]  /*39c00*/  LDC R20, c[0x0][0x3a0] ;  /* 0x0000e800ff147b82 */ /* 0x000e620000000800 */
[----:B------:R-:W-:Y:S01]  /*39c10*/  VIADD R12, R36, 0xffffffb1 ;  /* 0xffffffb1240c7836 */ /* 0x000fe20000000000 */
[----:B------:R-:W-:Y:S04]  /*39c20*/  LDGSTS.E [R3+0x48480], desc[UR40][R54.64], !P5 ;  /* 0x4848000036037fae */ /* 0x000fe8000e9a1028 */
[----:B------:R-:W-:Y:S01]  /*39c30*/  ISETP.GE.U32.AND P6, PT, R12, 0x7fffff72, PT ;  /* 0x7fffff720c00780c */ /* 0x000fe20003fc6070 */
[----:B------:R-:W-:Y:S01]  /*39c40*/  LDGSTS.E [R3+0x48500], desc[UR40][R58.64], !P5 ;  /* 0x485000003a037fae */ /* 0x000fe2000e9a1028 */
[----:B------:R-:W1:Y:S01]  /*39c50*/  LDC R12, c[0x0][0x3a0] ;  /* 0x0000e800ff0c7b82 */ /* 0x000e620000000800 */
[----:B------:R-:W-:-:S02]  /*39c60*/  IADD3 R4, PT, PT, R28, -0x53, RZ ;  /* 0xffffffad1c047810 */ /* 0x000fc40007ffe0ff */
[----:B------:R-:W-:Y:S05]  /*39c70*/  LDGSTS.E [R3+0x48580], desc[UR40][R62.64], !P5 ;  /* 0x485800003e037fae */ /* 0x000fea000e9a1028 */
[----:B------:R-:W1:Y:S01]  /*39c80*/  LDC R7, c[0x0][0x3a0] ;  /* 0x0000e800ff077b82 */ /* 0x000e620000000800 */
[----:B------:R-:W-:Y:S01]  /*39c90*/  ISETP.GE.U32.AND P4, PT, R4, 0x7fffff6e, PT ;  /* 0x7fffff6e0400780c */ /* 0x000fe20003f86070 */
[----:B------:R-:W-:Y:S01]  /*39ca0*/  LDGSTS.E [R3+0x48c00], desc[UR40][R78.64], !P2 ;  /* 0x48c000004e037fae */ /* 0x000fe2000d1a1028 */
[----:B------:R-:W-:-:S03]  /*39cb0*/  IMAD.WIDE R134, R245, 0x4, R134 ;  /* 0x00000004f5867825 */ /* 0x000fc600078e0286 */
[----:B------:R-:W-:Y:S02]  /*39cc0*/  LDGSTS.E [R3+0x48c80], desc[UR40][R82.64], !P2 ;  /* 0x48c8000052037fae */ /* 0x000fe4000d1a1028 */
[----:B------:R-:W1:Y:S02]  /*39cd0*/  LDC R6, c[0x0][0x3a0] ;  /* 0x0000e800ff067b82 */ /* 0x000e640000000800 */
[----:B-1----:R-:W-:Y:S01]  /*39ce0*/  VIADD R4, R20, 0xffffffa9 ;  /* 0xffffffa914047836 */ /* 0x002fe20000000000 */
[----:B------:R-:W-:Y:S04]  /*39cf0*/  LDGSTS.E [R3+0x48d00], desc[UR40][R86.64], !P2 ;  /* 0x48d0000056037fae */ /* 0x000fe8000d1a1028 */
[----:B------:R-:W-:Y:S01]  /*39d00*/  ISETP.GE.U32.AND P5, PT, R4, 0x7fffff6a, PT ;  /* 0x7fffff6a0400780c */ /* 0x000fe20003fa6070 */
[----:B------:R-:W-:Y:S01]  /*39d10*/  LDGSTS.E [R3+0x48d80], desc[UR40][R90.64], !P2 ;  /* 0x48d800005a037fae */ /* 0x000fe2000d1a1028 */
[----:B------:R-:W-:-:S02]  /*39d20*/  VIADD R4, R12, 0xffffffa5 ;  /* 0xffffffa50c047836 */ /* 0x000fc40000000000 */
[----:B------:R-:W-:Y:S01]  /*39d30*/  IMAD.WIDE R140, R245, 0x4, R140 ;  /* 0x00000004f58c7825 */ /* 0x000fe200078e028c */
[----:B------:R-:W-:Y:S02]  /*39d40*/  LDGSTS.E [R3+0x49400], desc[UR40][R98.64], !P0 ;  /* 0x4940000062037fae */ /* 0x000fe4000c1a1028 */
[----:B------:R-:W-:Y:S02]  /*39d50*/  ISETP.GE.U32.AND P2, PT, R4, 0x7fffff66, PT ;  /* 0x7fffff660400780c */ /* 0x000fe40003f46070 */
[----:B------:R-:W-:Y:S01]  /*39d60*/  LDGSTS.E [R3+0x49480], desc[UR40][R104.64], !P0 ;  /* 0x4948000068037fae */ /* 0x000fe2000c1a1028 */
[----:B------:R-:W-:Y:S02]  /*39d70*/  VIADD R4, R7, 0xffffffa1 ;  /* 0xffffffa107047836 */ /* 0x000fe40000000000 */
[----:B------:R-:W1:Y:S01]  /*39d80*/  LDC R7, c[0x0][0x3a0] ;  /* 0x0000e800ff077b82 */ /* 0x000e620000000800 */
[----:B------:R-:W-:Y:S01]  /*39d90*/  LDGSTS.E [R3+0x49500], desc[UR40][R110.64], !P0 ;  /* 0x495000006e037fae */ /* 0x000fe2000c1a1028 */
[----:B------:R-:W-:-:S03]  /*39da0*/  IMAD.WIDE R14, R245, 0x4, R120 ;  /* 0x00000004f50e7825 */ /* 0x000fc600078e0278 */
[----:B------:R-:W-:Y:S01]  /*39db0*/  LDGSTS.E [R3+0x49580], desc[UR40][R116.64], !P0 ;  /* 0x4958000074037fae */ /* 0x000fe2000c1a1028 */
[C---:B------:R-:W-:Y:S01]  /*39dc0*/  IMAD.WIDE R12, R245.reuse, 0x4, R102 ;  /* 0x00000004f50c7825 */ /* 0x040fe200078e0266 */
[----:B------:R-:W-:Y:S02]  /*39dd0*/  ISETP.GE.U32.AND P0, PT, R4, 0x7fffff62, PT ;  /* 0x7fffff620400780c */ /* 0x000fe40003f06070 */
[----:B------:R-:W-:Y:S01]  /*39de0*/  LDGSTS.E [R3+0x49c00], desc[UR40][R134.64], !P6 ;  /* 0x49c0000086037fae */ /* 0x000fe2000f1a1028 */
[----:B------:R-:W-:-:S03]  /*39df0*/  IMAD.WIDE R10, R245, 0x4, R128 ;  /* 0x00000004f50a7825 */ /* 0x000fc600078e0280 */
[----:B------:R-:W-:Y:S01]  /*39e00*/  STL.64 [R1+0x5db0], R134 ;  /* 0x005db08601007387 */ /* 0x000fe20000100a00 */
[----:B------:R-:W-:-:S03]  /*39e10*/  IMAD.WIDE R8, R245, 0x4, R108 ;  /* 0x00000004f5087825 */ /* 0x000fc600078e026c */
[----:B------:R-:W-:Y:S01]  /*39e20*/  LDGSTS.E [R3+0x49c80], desc[UR40][R140.64], !P6 ;  /* 0x49c800008c037fae */ /* 0x000fe2000f1a1028 */
[----:B------:R-:W-:Y:S02]  /*39e30*/  VIADD R4, R6, 0xffffff9d ;  /* 0xffffff9d06047836 */ /* 0x000fe40000000000 */
[----:B------:R-:W1:Y:S01]  /*39e40*/  LDC R6, c[0x0][0x3a0] ;  /* 0x0000e800ff067b82 */ /* 0x000e620000000800 */
[----:B------:R-:W-:Y:S04]  /*39e50*/  STL.64 [R1+0x5db8], R140 ;  /* 0x005db88c01007387 */ /* 0x000fe80000100a00 */
[----:B------:R-:W-:Y:S04]  /*39e60*/  LDGSTS.E [R3+0x49d00], desc[UR40][R246.64], !P6 ;  /* 0x49d00000f6037fae */ /* 0x000fe8000f1a1028 */
[----:B------:R-:W-:Y:S04]  /*39e70*/  STL.64 [R1+0x5dc0], R246 ;  /* 0x005dc0f601007387 */ /* 0x000fe80000100a00 */
[----:B------:R-:W-:Y:S04]  /*39e80*/  LDGSTS.E [R3+0x49d80], desc[UR40][R248.64], !P6 ;  /* 0x49d80000f8037fae */ /* 0x000fe8000f1a1028 */
[----:B------:R-:W-:Y:S04]  /*39e90*/  STL.64 [R1+0x5dc8], R248 ;  /* 0x005dc8f801007387 */ /* 0x000fe80000100a00 */
[----:B------:R2:W-:Y:S04]  /*39ea0*/  STL.64 [R1+0x8], R14 ;  /* 0x0000080e01007387 */ /* 0x0005e80000100a00 */
[----:B------:R2:W-:Y:S01]  /*39eb0*/  LDGSTS.E [R3+0x4a400], desc[UR40][R14.64], !P4 ;  /* 0x4a4000000e037fae */ /* 0x0005e2000e1a1028 */
[----:B------:R-:W-:-:S03]  /*39ec0*/  ISETP.GE.U32.AND P6, PT, R4, 0x7fffff5e, PT ;  /* 0x7fffff5e0400780c */ /* 0x000fc60003fc6070 */
[----:B------:R3:W-:Y:S04]  /*39ed0*/  STL.64 [R1+0x2070], R12 ;  /* 0x0020700c01007387 */ /* 0x0007e80000100a00 */
[----:B------:R3:W-:Y:S01]  /*39ee0*/  LDGSTS.E [R3+0x4a480], desc[UR40][R12.64], !P4 ;  /* 0x4a4800000c037fae */ /* 0x0007e2000e1a1028 */
[----:B------:R-:W-:Y:S02]  /*39ef0*/  VIADD R4, R5, 0xffffff99 ;  /* 0xffffff9905047836 */ /* 0x000fe40000000000 */
[----:B------:R-:W2:Y:S01]  /*39f00*/  LDC R5, c[0x0][0x3a0] ;  /* 0x0000e800ff057b82 */ /* 0x000ea20000000800 */
[----:B------:R4:W-:Y:S04]  /*39f10*/  STL.64 [R1+0x2480], R10 ;  /* 0x0024800a01007387 */ /* 0x0009e80000100a00 */
[----:B------:R4:W-:Y:S04]  /*39f20*/  LDGSTS.E [R3+0x4a500], desc[UR40][R10.64], !P4 ;  /* 0x4a5000000a037fae */ /* 0x0009e8000e1a1028 */
[----:B------:R2:W-:Y:S04]  /*39f30*/  STL.64 [R1+0x2490], R8 ;  /* 0x0024900801007387 */ /* 0x0005e80000100a00 */
[----:B------:R2:W-:Y:S01]  /*39f40*/  LDGSTS.E [R3+0x4a580], desc[UR40][R8.64], !P4 ;  /* 0x4a58000008037fae */ /* 0x0005e2000e1a1028 */
[----:B------:R-:W-:Y:S01]  /*39f50*/  ISETP.GE.U32.AND P4, PT, R4, 0x7fffff5a, PT ;  /* 0x7fffff5a0400780c */ /* 0x000fe20003f86070 */
[----:B-1----:R-:W-:-:S02]  /*39f60*/  VIADD R4, R7, 0xffffff95 ;  /* 0xffffff9507047836 */ /* 0x002fc40000000000 */
[----:B------:R-:W1:Y:S01]  /*39f70*/  LDC R7, c[0x0][0x3a0] ;  /* 0x0000e800ff077b82 */ /* 0x000e620000000800 */
[----:B--2---:R-:W-:-:S04]  /*39f80*/  IMAD.WIDE R14, R245, 0x4, R114 ;  /* 0x00000004f50e7825 */ /* 0x004fc800078e0272 */
[C---:B---3--:R-:W-:Y:S01]  /*39f90*/  IMAD.WIDE R12, R245.reuse, 0x4, R122 ;  /* 0x00000004f50c7825 */ /* 0x048fe200078e027a */
[----:B------:R2:W-:Y:S03]  /*39fa0*/  STL.64 [R1+0x24a0], R14 ;  /* 0x0024a00e01007387 */ /* 0x0005e60000100a00 */
[C---:B----4-:R-:W-:Y:S01]  /*39fb0*/  IMAD.WIDE R10, R245.reuse, 0x4, R124 ;  /* 0x00000004f50a7825 */ /* 0x050fe200078e027c */
[----:B------:R2:W-:Y:S03]  /*39fc0*/  LDGSTS.E [R3+0x4ac00], desc[UR40][R14.64], !P5 ;  /* 0x4ac000000e037fae */ /* 0x0005e6000e9a1028 */
[C---:B------:R-:W-:Y:S01]  /*39fd0*/  IMAD.WIDE R8, R245.reuse, 0x4, R126 ;  /* 0x00000004f5087825 */ /* 0x040fe200078e027e */
        /* <DEDUP_REMOVED lines=27> */
[----:B------:R2:W-:Y:S01]  /*3a190*/  STL.64 [R1+0x2b48], R10 ;  /* 0x002b480a01007387 */ /* 0x0005e20000100a00 */
[----:B------:R-:W-:-:S03]  /*3a1a0*/  ISETP.GE.U32.AND P5, PT, R4, 0x7fffff56, PT ;  /* 0x7fffff560400780c */ /* 0x000fc60003fa6070 */
[----:B------:R2:W-:Y:S01]  /*3a1b0*/  LDGSTS.E [R3+0x4bd00], desc[UR40][R10.64], !P0 ;  /* 0x4bd000000a037fae */ /* 0x0005e2000c1a1028 */
[----:B---3--:R-:W-:-:S03]  /*3a1c0*/  IMAD.WIDE R12, R245, 0x4, R154 ;  /* 0x00000004f50c7825 */ /* 0x008fc600078e029a */
[----:B------:R3:W-:Y:S04]  /*3a1d0*/  STL.64 [R1+0x2b60], R8 ;  /* 0x002b600801007387 */ /* 0x0007e80000100a00 */
[----:B------:R3:W-:Y:S01]  /*3a1e0*/  LDGSTS.E [R3+0x4bd80], desc[UR40][R8.64], !P0 ;  /* 0x4bd8000008037fae */ /* 0x0007e2000c1a1028 */
[----:B--2---:R-:W-:-:S03]  /*3a1f0*/  IMAD.WIDE R10, R245, 0x4, R156 ;  /* 0x00000004f50a7825 */ /* 0x004fc600078e029c */
[----:B------:R2:W-:Y:S01]  /*3a200*/  STL.64 [R1+0x2b80], R14 ;  /* 0x002b800e01007387 */ /* 0x0005e20000100a00 */
[----:B------:R-:W-:Y:S02]  /*3a210*/  IADD3 R4, PT, PT, R6, -0x6f, RZ ;  /* 0xffffff9106047810 */ /* 0x000fe40007ffe0ff */
[----:B------:R-:W4:Y:S01]  /*3a220*/  LDC R6, c[0x0][0x3a0] ;  /* 0x0000e800ff067b82 */ /* 0x000f220000000800 */
        /* <DEDUP_REMOVED lines=11> */
[----:B------:R-:W-:Y:S02]  /*3a2e0*/  VIADD R4, R5, 0xffffff8d ;  /* 0xffffff8d05047836 */ /* 0x000fe40000000000 */
[----:B------:R-:W1:Y:S01]  /*3a2f0*/  LDC R5, c[0x0][0x3a0] ;  /* 0x0000e800ff057b82 */ /* 0x000e620000000800 */
[C---:B--2---:R-:W-:Y:S01]  /*3a300*/  IMAD.WIDE R10, R245.reuse, 0x4, R164 ;  /* 0x00000004f50a7825 */ /* 0x044fe200078e02a4 */
        /* <DEDUP_REMOVED lines=50> */
[----:B------:R1:W-:Y:S01]  /*3a630*/  STL.64 [R1+0x2da0], R12 ;  /* 0x002da00c01007387 */ /* 0x0003e20000100a00 */
[----:B---3--:R-:W-:-:S03]  /*3a640*/  IMAD.WIDE R8, R245, 0x4, R198 ;  /* 0x00000004f5087825 */ /* 0x008fc600078e02c6 */
[----:B------:R3:W-:Y:S04]  /*3a650*/  STL.64 [R1+0x2db8], R10 ;  /* 0x002db80a01007387 */ /* 0x0007e80000100a00 */
[----:B------:R1:W-:Y:S04]  /*3a660*/  STL.64 [R1+0x2dd0], R8 ;  /* 0x002dd00801007387 */ /* 0x0003e80000100a00 */
[----:B------:R-:W3:Y:S04]  /*3a670*/  LDL.LU.64 R114, [R1+0x340] ;  /* 0x0003400001727983 */ /* 0x000ee80000300a00 */
[----:B------:R-:W3:Y:S04]  /*3a680*/  LDL.LU.64 R126, [R1+0x338] ;  /* 0x00033800017e7983 */ /* 0x000ee80000300a00 */
[----:B------:R-:W3:Y:S04]  /*3a690*/  LDL.LU.64 R130, [R1+0x330] ;  /* 0x0003300001827983 */ /* 0x000ee80000300a00 */
[----:B------:R-:W3:Y:S01]  /*3a6a0*/  LDL.LU.64 R242, [R1+0x328] ;  /* 0x0003280001f27983 */ /* 0x000ee20000300a00 */
[----:B-1----:R-:W-:-:S02]  /*3a6b0*/  VIADD R4, R7, 0xffffff89 ;  /* 0xffffff8907047836 */ /* 0x002fc40000000000 */
[----:B------:R-:W-:Y:S01]  /*3a6c0*/  IMAD.WIDE R216, R245, 0x4, R216 ;  /* 0x00000004f5d87825 */ /* 0x000fe200078e02d8 */
[----:B------:R-:W1:Y:S02]  /*3a6d0*/  LDC R7, c[0x0][0x3a0] ;  /* 0x0000e800ff077b82 */ /* 0x000e640000000800 */
[----:B------:R-:W-:Y:S01]  /*3a6e0*/  ISETP.GE.U32.AND P6, PT, R4, 0x7fffff4a, PT ;  /* 0x7fffff4a0400780c */ /* 0x000fe20003fc6070 */
[----:B----4-:R-:W-:-:S05]  /*3a6f0*/  VIADD R4, R6, 0xffffff85 ;  /* 0xffffff8506047836 */ /* 0x010fca0000000000 */
[----:B------:R-:W-:Y:S01]  /*3a700*/  ISETP.GE.U32.AND P4, PT, R4, 0x7fffff46, PT ;  /* 0x7fffff460400780c */ /* 0x000fe20003f86070 */
[----:B------:R-:W-:Y:S01]  /*3a710*/  VIADD R4, R5, 0xffffff81 ;  /* 0xffffff8105047836 */ /* 0x000fe20000000000 */
[----:B------:R-:W4:Y:S05]  /*3a720*/  LDC R6, c[0x0][0x3a0] ;  /* 0x0000e800ff067b82 */ /* 0x000f2a0000000800 */
[----:B------:R2:W-:Y:S01]  /*3a730*/  LDGSTS.E [R3+0x4ec00], desc[UR40][R14.64], !P6 ;  /* 0x4ec000000e037fae */ /* 0x0005e2000f1a1028 */
[----:B------:R-:W-:Y:S02]  /*3a740*/  IMAD.WIDE R218, R245, 0x4, R218 ;  /* 0x00000004f5da7825 */ /* 0x000fe400078e02da */
[----:B------:R-:W1:Y:S01]  /*3a750*/  LDC R5, c[0x0][0x3a0] ;  /* 0x0000e800ff057b82 */ /* 0x000e620000000800 */
[----:B------:R2:W-:Y:S01]  /*3a760*/  LDGSTS.E [R3+0x4ec80], desc[UR40][R12.64], !P6 ;  /* 0x4ec800000c037fae */ /* 0x0005e2000f1a1028 */
[----:B------:R-:W-:-:S03]  /*3a770*/  ISETP.GE.U32.AND P5, PT, R4, 0x7fffff42, PT ;  /* 0x7fffff420400780c */ /* 0x000fc60003fa6070 */
[----:B------:R3:W-:Y:S01]  /*3a780*/  LDGSTS.E [R3+0x4ed00], desc[UR40][R10.64], !P6 ;  /* 0x4ed000000a037fae */ /* 0x0007e2000f1a1028 */
[----:B--2---:R-:W-:-:S03]  /*3a790*/  IMAD.WIDE R14, R245, 0x4, R200 ;  /* 0x00000004f50e7825 */ /* 0x004fc600078e02c8 */
[----:B------:R2:W-:Y:S01]  /*3a7a0*/  LDGSTS.E [R3+0x4ed80], desc[UR40][R8.64], !P6 ;  /* 0x4ed8000008037fae */ /* 0x0005e2000f1a1028 */
[----:B------:R-:W-:-:S03]  /*3a7b0*/  IMAD.WIDE R12, R245, 0x4, R202 ;  /* 0x00000004f50c7825 */ /* 0x000fc600078e02ca */
[----:B------:R1:W-:Y:S01]  /*3a7c0*/  STL.64 [R1+0x2df8], R14 ;  /* 0x002df80e01007387 */ /* 0x0003e20000100a00 */
[----:B---3--:R-:W-:-:S03]  /*3a7d0*/  IMAD.WIDE R10, R245, 0x4, R204 ;  /* 0x00000004f50a7825 */ /* 0x008fc600078e02cc */
[----:B------:R3:W-:Y:S01]  /*3a7e0*/  STL.64 [R1+0x2e10], R12 ;  /* 0x002e100c01007387 */ /* 0x0007e20000100a00 */
[----:B--2---:R-:W-:-:S03]  /*3a7f0*/  IMAD.WIDE R8, R245, 0x4, R206 ;  /* 0x00000004f5087825 */ /* 0x004fc600078e02ce */
[----:B------:R2:W-:Y:S04]  /*3a800*/  STL.64 [R1+0x2e28], R10 ;  /* 0x002e280a01007387 */ /* 0x0005e80000100a00 */
[----:B------:R1:W-:Y:S04]  /*3a810*/  STL.64 [R1+0x2e40], R8 ;  /* 0x002e400801007387 */ /* 0x0003e80000100a00 */
[----:B------:R1:W-:Y:S04]  /*3a820*/  LDGSTS.E [R3+0x4f400], desc[UR40][R14.64], !P4 ;  /* 0x4f4000000e037fae */ /* 0x0003e8000e1a1028 */
[----:B------:R-:W4:Y:S04]  /*3a830*/  LDL.LU.64 R122, [R1+0x2c0] ;  /* 0x0002c000017a7983 */ /* 0x000f280000300a00 */
[----:B------:R3:W-:Y:S04]  /*3a840*/  LDGSTS.E [R3+0x4f480], desc[UR40][R12.64], !P4 ;  /* 0x4f4800000c037fae */ /* 0x0007e8000e1a1028 */
[----:B------:R-:W4:Y:S01]  /*3a850*/  LDL.LU.64 R124, [R1+0x2b8] ;  /* 0x0002b800017c7983 */ /* 0x000f220000300a00 */
[----:B-1----:R-:W-:-:S03]  /*3a860*/  IMAD.WIDE R14, R245, 0x4, R208 ;  /* 0x00000004f50e7825 */ /* 0x002fc600078e02d0 */
[----:B------:R2:W-:Y:S04]  /*3a870*/  LDGSTS.E [R3+0x4f500], desc[UR40][R10.64], !P4 ;  /* 0x4f5000000a037fae */ /* 0x0005e8000e1a1028 */
[----:B------:R-:W4:Y:S01]  /*3a880*/  LDL.LU.64 R138, [R1+0x2b0] ;  /* 0x0002b000018a7983 */ /* 0x000f220000300a00 */
[----:B---3--:R-:W-:-:S03]  /*3a890*/  IMAD.WIDE R12, R245, 0x4, R210 ;  /* 0x00000004f50c7825 */ /* 0x008fc600078e02d2 */
[----:B------:R1:W-:Y:S04]  /*3a8a0*/  LDGSTS.E [R3+0x4f580], desc[UR40][R8.64], !P4 ;  /* 0x4f58000008037fae */ /* 0x0003e8000e1a1028 */
[----:B------:R-:W3:Y:S01]  /*3a8b0*/  LDL.LU.64 R132, [R1+0x2a8] ;  /* 0x0002a80001847983 */ /* 0x000ee20000300a00 */
[----:B--2---:R-:W-:-:S03]  /*3a8c0*/  IMAD.WIDE R10, R245, 0x4, R212 ;  /* 0x00000004f50a7825 */ /* 0x004fc600078e02d4 */
[----:B------:R-:W-:Y:S01]  /*3a8d0*/  STL.64 [R1+0x2e68], R14 ;  /* 0x002e680e01007387 */ /* 0x000fe20000100a00 */
[----:B-1----:R-:W-:-:S03]  /*3a8e0*/  IMAD.WIDE R8, R245, 0x4, R214 ;  /* 0x00000004f5087825 */ /* 0x002fc600078e02d6 */
[----:B------:R1:W-:Y:S04]  /*3a8f0*/  STL.64 [R1+0x2e80], R12 ;  /* 0x002e800c01007387 */ /* 0x0003e80000100a00 */
[----:B------:R-:W-:Y:S04]  /*3a900*/  LDGSTS.E [R3+0x4fc00], desc[UR40][R14.64], !P5 ;  /* 0x4fc000000e037fae */ /* 0x000fe8000e9a1028 */
[----:B------:R2:W-:Y:S04]  /*3a910*/  STL.64 [R1+0x2e98], R10 ;  /* 0x002e980a01007387 */ /* 0x0005e80000100a00 */
[----:B------:R1:W-:Y:S04]  /*3a920*/  LDGSTS.E [R3+0x4fc80], desc[UR40][R12.64], !P5 ;  /* 0x4fc800000c037fae */ /* 0x0003e8000e9a1028 */
[----:B------:R1:W-:Y:S04]  /*3a930*/  STL.64 [R1+0x2eb0], R8 ;  /* 0x002eb00801007387 */ /* 0x0003e80000100a00 */
[----:B------:R1:W-:Y:S01]  /*3a940*/  STL.64 [R1+0x6140], R2 ;  /* 0x0061400201007387 */ /* 0x0003e20000100a00 */
[----:B------:R-:W-:-:S03]  /*3a950*/  IMAD.WIDE R16, R245, 0x4, R130 ;  /* 0x00000004f5107825 */ /* 0x000fc600078e0282 */
[----:B------:R2:W-:Y:S01]  /*3a960*/  LDGSTS.E [R3+0x4fd00], desc[UR40][R10.64], !P5 ;  /* 0x4fd000000a037fae */ /* 0x0005e2000e9a1028 */
[----:B-1----:R-:W-:-:S03]  /*3a970*/  IMAD.WIDE R12, R245, 0x4, R114 ;  /* 0x00000004f50c7825 */ /* 0x002fc600078e0272 */
[----:B------:R1:W-:Y:S01]  /*3a980*/  LDGSTS.E [R3+0x4fd80], desc[UR40][R8.64], !P5 ;  /* 0x4fd8000008037fae */ /* 0x0003e2000e9a1028 */
[----:B------:R-:W-:-:S03]  /*3a990*/  IMAD.WIDE R14, R245, 0x4, R126 ;  /* 0x00000004f50e7825 */ /* 0x000fc600078e027e */
[----:B------:R-:W2:Y:S04]  /*3a9a0*/  LDL.LU.64 R114, [R1+0x240] ;  /* 0x0002400001727983 */ /* 0x000ea80000300a00 */
[----:B------:R-:W2:Y:S04]  /*3a9b0*/  LDL.LU.64 R126, [R1+0x238] ;  /* 0x00023800017e7983 */ /* 0x000ea80000300a00 */
[----:B------:R-:W2:Y:S01]  /*3a9c0*/  LDL.LU.64 R130, [R1+0x230] ;  /* 0x0002300001827983 */ /* 0x000ea20000300a00 */
[----:B------:R-:W-:-:S03]  /*3a9d0*/  IMAD.WIDE R24, R245, 0x4, R242 ;  /* 0x00000004f5187825 */ /* 0x000fc600078e02f2 */
[----:B------:R-:W2:Y:S04]  /*3a9e0*/  LDL.LU.64 R242, [R1+0x228] ;  /* 0x0002280001f27983 */ /* 0x000ea80000300a00 */
[----:B------:R-:W-:Y:S04]  /*3a9f0*/  STL.64 [R1+0x5dd0], R12 ;  /* 0x005dd00c01007387 */ /* 0x000fe80000100a00 */
[----:B------:R-:W-:Y:S04]  /*3aa00*/  STL.64 [R1+0x5dd8], R14 ;  /* 0x005dd80e01007387 */ /* 0x000fe80000100a00 */
[----:B------:R-:W-:Y:S04]  /*3aa10*/  STL.64 [R1+0x5de0], R16 ;  /* 0x005de01001007387 */ /* 0x000fe80000100a00 */
[----:B------:R-:W-:Y:S01]  /*3aa20*/  STL.64 [R1+0x5de8], R24 ;  /* 0x005de81801007387 */ /* 0x000fe20000100a00 */
[----:B----4-:R-:W-:-:S03]  /*3aa30*/  IMAD.WIDE R32, R245, 0x4, R122 ;  /* 0x00000004f5207825 */ /* 0x010fc600078e027a */
[----:B------:R-:W4:Y:S01]  /*3aa40*/  LDL.LU.64 R122, [R1+0x1c0] ;  /* 0x0001c000017a7983 */ /* 0x000f220000300a00 */
[----:B------:R-:W-:-:S03]  /*3aa50*/  IMAD.WIDE R34, R245, 0x4, R124 ;  /* 0x00000004f5227825 */ /* 0x000fc600078e027c */
[----:B------:R-:W4:Y:S01]  /*3aa60*/  LDL.LU.64 R124, [R1+0x1b8] ;  /* 0x0001b800017c7983 */ /* 0x000f220000300a00 */
[----:B------:R-:W-:-:S03]  /*3aa70*/  IMAD.WIDE R38, R245, 0x4, R138 ;  /* 0x00000004f5267825 */ /* 0x000fc600078e028a */
[----:B------:R-:W4:Y:S01]  /*3aa80*/  LDL.LU.64 R138, [R1+0x1b0] ;  /* 0x0001b000018a7983 */ /* 0x000f220000300a00 */
[----:B---3--:R-:W-:-:S03]  /*3aa90*/  IMAD.WIDE R40, R245, 0x4, R132 ;  /* 0x00000004f5287825 */ /* 0x008fc600078e0284 */
[----:B------:R-:W3:Y:S04]  /*3aaa0*/  LDL.LU.64 R132, [R1+0x1a8] ;  /* 0x0001a80001847983 */ /* 0x000ee80000300a00 */
[----:B------:R-:W-:Y:S04]  /*3aab0*/  STL.64 [R1+0x5df0], R32 ;  /* 0x005df02001007387 */ /* 0x000fe80000100a00 */
[----:B------:R-:W-:Y:S04]  /*3aac0*/  STL.64 [R1+0x5df8], R34 ;  /* 0x005df82201007387 */ /* 0x000fe80000100a00 */
[----:B------:R-:W-:Y:S04]  /*3aad0*/  STL.64 [R1+0x5e00], R38 ;  /* 0x005e002601007387 */ /* 0x000fe80000100a00 */
[----:B------:R-:W-:Y:S01]  /*3aae0*/  STL.64 [R1+0x5e08], R40 ;  /* 0x005e082801007387 */ /* 0x000fe20000100a00 */
[----:B--2---:R-:W-:-:S03]  /*3aaf0*/  IMAD.WIDE R52, R245, 0x4, R126 ;  /* 0x00000004f5347825 */ /* 0x004fc600078e027e */
[----:B------:R-:W2:Y:S01]  /*3ab00*/  LDL.LU.64 R126, [R1+0x140] ;  /* 0x00014000017e7983 */ /* 0x000ea20000300a00 */
[----:B------:R-:W-:-:S03]  /*3ab10*/  IMAD.WIDE R56, R245, 0x4, R130 ;  /* 0x00000004f5387825 */ /* 0x000fc600078e0282 */
[----:B------:R-:W2:Y:S01]  /*3ab20*/  LDL.LU.64 R130, [R1+0x138] ;  /* 0x0001380001827983 */ /* 0x000ea20000300a00 */
        /* <DEDUP_REMOVED lines=8> */
[----:B----4-:R-:W-:-:S04]  /*3abb0*/  IMAD.WIDE R76, R245, 0x4, R122 ;  /* 0x00000004f54c7825 */ /* 0x010fc800078e027a */
[----:B------:R-:W-:-:S04]  /*3abc0*/  IMAD.WIDE R80, R245, 0x4, R124 ;  /* 0x00000004f5507825 */ /* 0x000fc800078e027c */
[----:B------:R-:W-:-:S04]  /*3abd0*/  IMAD.WIDE R84, R245, 0x4, R138 ;  /* 0x00000004f5547825 */ /* 0x000fc800078e028a */
[C---:B---3--:R-:W-:Y:S02]  /*3abe0*/  IMAD.WIDE R88, R245.reuse, 0x4, R132 ;  /* 0x00000004f5587825 */ /* 0x048fe400078e0284 */
[----:B------:R-:W3:Y:S04]  /*3abf0*/  LDL.LU.64 R132, [R1+0xb0] ;  /* 0x0000b00001847983 */ /* 0x000ee80000300a00 */
[----:B------:R-:W4:Y:S04]  /*3ac00*/  LDL.LU.64 R138, [R1+0xa8] ;  /* 0x0000a800018a7983 */ /* 0x000f280000300a00 */
[----:B------:R-:W4:Y:S04]  /*3ac10*/  LDL.LU.64 R128, [R1+0xa0] ;  /* 0x0000a00001807983 */ /* 0x000f280000300a00 */
[----:B------:R-:W4:Y:S04]  /*3ac20*/  LDL.LU.64 R122, [R1+0x98] ;  /* 0x00009800017a7983 */ /* 0x000f280000300a00 */
[----:B------:R-:W-:Y:S04]  /*3ac30*/  STL.64 [R1+0x5e30], R76 ;  /* 0x005e304c01007387 */ /* 0x000fe80000100a00 */
[----:B------:R-:W-:Y:S04]  /*3ac40*/  STL.64 [R1+0x5e38], R80 ;  /* 0x005e385001007387 */ /* 0x000fe80000100a00 */
[----:B------:R-:W-:Y:S04]  /*3ac50*/  STL.64 [R1+0x5e40], R84 ;  /* 0x005e405401007387 */ /* 0x000fe80000100a00 */
[----:B------:R-:W-:Y:S04]  /*3ac60*/  STL.64 [R1+0x5e48], R88 ;  /* 0x005e485801007387 */ /* 0x000fe80000100a00 */
[----:B------:R-:W4:Y:S01]  /*3ac70*/  LDL.LU.64 R124, [R1+0x30] ;  /* 0x00003000017c7983 */ /* 0x000f220000300a00 */
[----:B--2---:R-:W-:-:S03]  /*3ac80*/  IMAD.WIDE R96, R245, 0x4, R126 ;  /* 0x00000004f5607825 */ /* 0x004fc600078e027e */
[----:B------:R-:W2:Y:S01]  /*3ac90*/  LDL.LU.64 R126, [R1+0x28] ;  /* 0x00002800017e7983 */ /* 0x000ea20000300a00 */
[----:B------:R-:W-:-:S03]  /*3aca0*/  IMAD.WIDE R102, R245, 0x4, R130 ;  /* 0x00000004f5667825 */ /* 0x000fc600078e0282 */
[----:B------:R-:W2:Y:S01]  /*3acb0*/  LDL.LU.64 R130, [R1+0x20] ;  /* 0x0000200001827983 */ /* 0x000ea20000300a00 */
[----:B------:R-:W-:-:S03]  /*3acc0*/  IMAD.WIDE R108, R245, 0x4, R242 ;  /* 0x00000004f56c7825 */ /* 0x000fc600078e02f2 */
[----:B------:R-:W2:Y:S01]  /*3acd0*/  LDL.LU.64 R242, [R1+0x18] ;  /* 0x0000180001f27983 */ /* 0x000ea20000300a00 */
[----:B------:R-:W-:-:S03]  /*3ace0*/  IMAD.WIDE R114, R245, 0x4, R114 ;  /* 0x00000004f5727825 */ /* 0x000fc600078e0272 */
[----:B------:R-:W-:Y:S04]  /*3acf0*/  STL.64 [R1+0x5e50], R96 ;  /* 0x005e506001007387 */ /* 0x000fe80000100a00 */
[----:B------:R-:W-:Y:S04]  /*3ad00*/  STL.64 [R1+0x5e58], R102 ;  /* 0x005e586601007387 */ /* 0x000fe80000100a00 */
[----:B------:R-:W-:Y:S04]  /*3ad10*/  STL.64 [R1+0x5e60], R108 ;  /* 0x005e606c01007387 */ /* 0x000fe80000100a00 */
[----:B------:R-:W-:Y:S01]  /*3ad20*/  STL.64 [R1+0x5e68], R114 ;  /* 0x005e687201007387 */ /* 0x000fe20000100a00 */
[----:B------:R-:W-:-:S04]  /*3ad30*/  IMAD.WIDE R220, R245, 0x4, R220 ;  /* 0x00000004f5dc7825 */ /* 0x000fc800078e02dc */
[----:B------:R-:W-:-:S04]  /*3ad40*/  IMAD.WIDE R222, R245, 0x4, R222 ;  /* 0x00000004f5de7825 */ /* 0x000fc800078e02de */
[----:B---3--:R-:W-:-:S04]  /*3ad50*/  IMAD.WIDE R132, R245, 0x4, R132 ;  /* 0x00000004f5847825 */ /* 0x008fc800078e0284 */
[C---:B----4-:R-:W-:Y:S01]  /*3ad60*/  IMAD.WIDE R138, R245.reuse, 0x4, R138 ;  /* 0x00000004f58a7825 */ /* 0x050fe200078e028a */
[----:B------:R-:W-:Y:S03]  /*3ad70*/  STL.64 [R1+0x5e70], R132 ;  /* 0x005e708401007387 */ /* 0x000fe60000100a00 */
[C---:B------:R-:W-:Y:S01]  /*3ad80*/  IMAD.WIDE R144, R245.reuse, 0x4, R128 ;  /* 0x00000004f5907825 */ /* 0x040fe200078e0280 */
[----:B------:R-:W-:Y:S03]  /*3ad90*/  STL.64 [R1+0x5e78], R138 ;  /* 0x005e788a01007387 */ /* 0x000fe60000100a00 */
[C---:B------:R-:W-:Y:S01]  /*3ada0*/  IMAD.WIDE R146, R245.reuse, 0x4, R122 ;  /* 0x00000004f5927825 */ /* 0x040fe200078e027a */
[----:B------:R-:W-:Y:S04]  /*3adb0*/  STL.64 [R1+0x5e80], R144 ;  /* 0x005e809001007387 */ /* 0x000fe80000100a00 */
[----:B------:R-:W-:Y:S01]  /*3adc0*/  STL.64 [R1+0x5e88], R146 ;  /* 0x005e889201007387 */ /* 0x000fe20000100a00 */
[----:B------:R-:W-:-:S03]  /*3add0*/  IMAD.WIDE R156, R245, 0x4, R124 ;  /* 0x00000004f59c7825 */ /* 0x000fc600078e027c */
[----:B------:R-:W3:Y:S01]  /*3ade0*/  LDL.LU.64 R124, [R1+0x390] ;  /* 0x00039000017c7983 */ /* 0x000ee20000300a00 */
        /* <DEDUP_REMOVED lines=8> */
[C---:B--2---:R-:W-:Y:S02]  /*3ae70*/  IMAD.WIDE R158, R245.reuse, 0x4, R126 ;  /* 0x00000004f59e7825 */ /* 0x044fe400078e027e */
[----:B------:R-:W1:Y:S02]  /*3ae80*/  LDL.LU.64 R126, [R1+0x398] ;  /* 0x00039800017e7983 */ /* 0x000e640000300a00 */
[C---:B------:R-:W-:Y:S02]  /*3ae90*/  IMAD.WIDE R160, R245.reuse, 0x4, R130 ;  /* 0x00000004f5a07825 */ /* 0x040fe400078e0282 */
[----:B------:R-:W2:Y:S02]  /*3aea0*/  LDL.LU.64 R130, [R1+0x388] ;  /* 0x0003880001827983 */ /* 0x000ea40000300a00 */
[----:B------:R-:W-:Y:S02]  /*3aeb0*/  IMAD.WIDE R162, R245, 0x4, R242 ;  /* 0x00000004f5a27825 */ /* 0x000fe400078e02f2 */
[----:B------:R-:W4:Y:S04]  /*3aec0*/  LDL.LU.64 R242, [R1+0x3a0] ;  /* 0x0003a00001f27983 */ /* 0x000f280000300a00 */
        /* <DEDUP_REMOVED lines=16> */
[----:B------:R-:W-:Y:S04]  /*3afd0*/  STL [R1+0x140], RZ ;  /* 0x000140ff01007387 */ /* 0x000fe80000100800 */
[----:B------:R-:W-:Y:S04]  /*3afe0*/  STL [R1+0x144], RZ ;  /* 0x000144ff01007387 */ /* 0x000fe80000100800 */
[----:B------:R-:W4:Y:S04]  /*3aff0*/  LDL.LU.64 R68, [R1+0x468] ;  /* 0x0004680001447983 */ /* 0x000f280000300a00 */
[----:B------:R-:W4:Y:S01]  /*3b000*/  LDL.LU.64 R92, [R1+0x460] ;  /* 0x00046000015c7983 */ /* 0x000f220000300a00 */
[----:B------:R-:W-:-:S02]  /*3b010*/  VIADD R4, R7, 0xffffffbc ;  /* 0xffffffbc07047836 */ /* 0x000fc40000000000 */
[----:B------:R-:W3:Y:S03]  /*3b020*/  LDC R7, c[0x0][0x3a0] ;  /* 0x0000e800ff077b82 */ /* 0x000ee60000000800 */
[----:B------:R-:W-:Y:S01]  /*3b030*/  ISETP.GE.U32.AND P2, PT, R4, 0x7fffff7d, PT ;  /* 0x7fffff7d0400780c */ /* 0x000fe20003f46070 */
[----:B------:R-:W-:-:S04]  /*3b040*/  VIADD R4, R6, 0xffffffb8 ;  /* 0xffffffb806047836 */ /* 0x000fc80000000000 */
[----:B------:R-:W3:Y:S01]  /*3b050*/  LDC R6, c[0x0][0x3a0] ;  /* 0x0000e800ff067b82 */ /* 0x000ee20000000800 */
[----:B------:R-:W-:Y:S02]  /*3b060*/  ISETP.GE.U32.AND P0, PT, R4, 0x7fffff79, PT ;  /* 0x7fffff790400780c */ /* 0x000fe40003f06070 */
[----:B------:R-:W-:-:S05]  /*3b070*/  IADD3 R4, PT, PT, R5, -0x4c, RZ ;  /* 0xffffffb405047810 */ /* 0x000fca0007ffe0ff */
[----:B------:R-:W3:Y:S01]  /*3b080*/  LDC R5, c[0x0][0x3a0] ;  /* 0x0000e800ff057b82 */ /* 0x000ee20000000800 */
[----:B------:R-:W-:Y:S01]  /*3b090*/  ISETP.GE.U32.AND P6, PT, R4, 0x7fffff75, PT ;  /* 0x7fffff750400780c */ /* 0x000fe20003fc6070 */
[----:B------:R-:W-:Y:S04]  /*3b0a0*/  LDGSTS.E [R240+0x48600], desc[UR40][R12.64], !P2 ;  /* 0x486000000cf07fae */ /* 0x000fe8000d1a1028 */
[----:B------:R-:W-:Y:S01]  /*3b0b0*/  LDGSTS.E [R240+0x48680], desc[UR40][R14.64], !P2 ;  /* 0x486800000ef07fae */ /* 0x000fe2000d1a1028 */
[----:B---3--:R-:W-:Y:S02]  /*3b0c0*/  VIADD R4, R7, 0xffffffb0 ;  /* 0xffffffb007047836 */ /* 0x008fe40000000000 */
[----:B------:R-:W3:Y:S01]  /*3b0d0*/  LDC R7, c[0x0][0x3a0] ;  /* 0x0000e800ff077b82 */ /* 0x000ee20000000800 */
[----:B------:R-:W-:Y:S02]  /*3b0e0*/  LDGSTS.E [R240+0x48700], desc[UR40][R16.64], !P2 ;  /* 0x4870000010f07fae */ /* 0x000fe4000d1a1028 */
[----:B------:R-:W-:-:S02]  /*3b0f0*/  ISETP.GE.U32.AND P4, PT, R4, 0x7fffff71, PT ;  /* 0x7fffff710400780c */ /* 0x000fc40003f86070 */
[----:B------:R-:W-:Y:S01]  /*3b100*/  LDGSTS.E [R240+0x48780], desc[UR40][R24.64], !P2 ;  /* 0x4878000018f07fae */ /* 0x000fe2000d1a1028 */
[----:B------:R-:W-:Y:S02]  /*3b110*/  VIADD R4, R6, 0xffffffac ;  /* 0xffffffac06047836 */ /* 0x000fe40000000000 */
[----:B------:R-:W3:Y:S01]  /*3b120*/  LDC R6, c[0x0][0x3a0] ;  /* 0x0000e800ff067b82 */ /* 0x000ee20000000800 */
[----:B------:R-:W-:Y:S02]  /*3b130*/  LDGSTS.E [R240+0x48e00], desc[UR40][R32.64], !P0 ;  /* 0x48e0000020f07fae */ /* 0x000fe4000c1a1028 */
[----:B------:R-:W-:Y:S02]  /*3b140*/  ISETP.GE.U32.AND P5, PT, R4, 0x7fffff6d, PT ;  /* 0x7fffff6d0400780c */ /* 0x000fe40003fa6070 */
[----:B------:R-:W-:Y:S01]  /*3b150*/  LDGSTS.E [R240+0x48e80], desc[UR40][R34.64], !P0 ;  /* 0x48e8000022f07fae */ /* 0x000fe2000c1a1028 */
[----:B------:R-:W-:Y:S02]  /*3b160*/  VIADD R4, R5, 0xffffffa8 ;  /* 0xffffffa805047836 */ /* 0x000fe40000000000 */
[----:B------:R-:W3:Y:S01]  /*3b170*/  LDC R5, c[0x0][0x3a0] ;  /* 0x0000e800ff057b82 */ /* 0x000ee20000000800 */
[----:B------:R-:W-:Y:S02]  /*3b180*/  LDGSTS.E [R240+0x48f00], desc[UR40][R38.64], !P0 ;  /* 0x48f0000026f07fae */ /* 0x000fe4000c1a1028 */
[----:B------:R-:W-:-:S02]  /*3b190*/  ISETP.GE.U32.AND P2, PT, R4, 0x7fffff69, PT ;  /* 0x7fffff690400780c */ /* 0x000fc40003f46070 */
[----:B------:R-:W-:Y:S01]  /*3b1a0*/  LDGSTS.E [R240+0x48f80], desc[UR40][R40.64], !P0 ;  /* 0x48f8000028f07fae */ /* 0x000fe2000c1a1028 */
[----:B---3--:R-:W-:-:S03]  /*3b1b0*/  VIADD R4, R7, 0xffffffa4 ;  /* 0xffffffa407047836 */ /* 0x008fc60000000000 */
[----:B------:R-:W-:Y:S01]  /*3b1c0*/  LDGSTS.E [R240+0x49600], desc[UR40][R48.64], !P6 ;  /* 0x4960000030f07fae */ /* 0x000fe2000f1a1028 */
[----:B------:R-:W3:Y:S01]  /*3b1d0*/  LDC R7, c[0x0][0x3a0] ;  /* 0x0000e800ff077b82 */ /* 0x000ee20000000800 */
[----:B------:R-:W-:Y:S02]  /*3b1e0*/  ISETP.GE.U32.AND P0, PT, R4, 0x7fffff65, PT ;  /* 0x7fffff650400780c */ /* 0x000fe40003f06070 */
[----:B------:R-:W-:Y:S01]  /*3b1f0*/  LDGSTS.E [R240+0x49680], desc[UR40][R52.64], !P6 ;  /* 0x4968000034f07fae */ /* 0x000fe2000f1a1028 */
[----:B------:R-:W-:-:S04]  /*3b200*/  VIADD R4, R6, 0xffffffa0 ;  /* 0xffffffa006047836 */ /* 0x000fc80000000000 */
[----:B------:R-:W3:Y:S01]  /*3b210*/  LDC R6, c[0x0][0x3a0] ;  /* 0x0000e800ff067b82 */ /* 0x000ee20000000800 */
[----:B------:R-:W-:Y:S04]  /*3b220*/  LDGSTS.E [R240+0x49700], desc[UR40][R56.64], !P6 ;  /* 0x4970000038f07fae */ /* 0x000fe8000f1a1028 */
[----:B------:R-:W-:Y:S01]  /*3b230*/  LDGSTS.E [R240+0x49780], desc[UR40][R60.64], !P6 ;  /* 0x497800003cf07fae */ /* 0x000fe2000f1a1028 */
[----:B------:R-:W-:Y:S01]  /*3b240*/  ISETP.GE.U32.AND P6, PT, R4, 0x7fffff61, PT ;  /* 0x7fffff610400780c */ /* 0x000fe20003fc6070 */
[----:B------:R-:W-:Y:S02]  /*3b250*/  VIADD R4, R5, 0xffffff9c ;  /* 0xffffff9c05047836 */ /* 0x000fe40000000000 */
[----:B------:R-:W-:Y:S01]  /*3b260*/  LDGSTS.E [R240+0x49e00], desc[UR40][R76.64], !P4 ;  /* 0x49e000004cf07fae */ /* 0x000fe2000e1a1028 */
[----:B------:R-:W3:Y:S03]  /*3b270*/  LDC R5, c[0x0][0x3a0] ;  /* 0x0000e800ff057b82 */ /* 0x000ee60000000800 */
[----:B------:R-:W-:Y:S04]  /*3b280*/  LDGSTS.E [R240+0x49e80], desc[UR40][R80.64], !P4 ;  /* 0x49e8000050f07fae */ /* 0x000fe8000e1a1028 */
[----:B------:R-:W-:Y:S04]  /*3b290*/  LDGSTS.E [R240+0x49f00], desc[UR40][R84.64], !P4 ;  /* 0x49f0000054f07fae */ /* 0x000fe8000e1a1028 */
[----:B------:R-:W-:Y:S01]  /*3b2a0*/  LDGSTS.E [R240+0x49f80], desc[UR40][R88.64], !P4 ;  /* 0x49f8000058f07fae */ /* 0x000fe2000e1a1028 */
[----:B------:R-:W-:-:S02]  /*3b2b0*/  ISETP.GE.U32.AND P4, PT, R4, 0x7fffff5d, PT ;  /* 0x7fffff5d0400780c */ /* 0x000fc40003f86070 */
[----:B---3--:R-:W-:Y:S01]  /*3b2c0*/  IADD3 R4, PT, PT, R7, -0x68, RZ ;  /* 0xffffff9807047810 */ /* 0x008fe20007ffe0ff */
[----:B------:R-:W-:Y:S01]  /*3b2d0*/  LDGSTS.E [R240+0x4a600], desc[UR40][R96.64], !P5 ;  /* 0x4a60000060f07fae */ /* 0x000fe2000e9a1028 */
[----:B------:R-:W3:Y:S03]  /*3b2e0*/  LDC R7, c[0x0][0x3a0] ;  /* 0x0000e800ff077b82 */ /* 0x000ee60000000800 */
[----:B------:R-:W-:Y:S04]  /*3b2f0*/  LDGSTS.E [R240+0x4a680], desc[UR40][R102.64], !P5 ;  /* 0x4a68000066f07fae */ /* 0x000fe8000e9a1028 */
[----:B------:R-:W-:Y:S04]  /*3b300*/  LDGSTS.E [R240+0x4a700], desc[UR40][R108.64], !P5 ;  /* 0x4a7000006cf07fae */ /* 0x000fe8000e9a1028 */
[----:B------:R-:W-:Y:S01]  /*3b310*/  LDGSTS.E [R240+0x4a780], desc[UR40][R114.64], !P5 ;  /* 0x4a78000072f07fae */ /* 0x000fe2000e9a1028 */
[----:B------:R-:W-:Y:S01]  /*3b320*/  ISETP.GE.U32.AND P5, PT, R4, 0x7fffff59, PT ;  /* 0x7fffff590400780c */ /* 0x000fe20003fa6070 */
[----:B------:R-:W-:-:S02]  /*3b330*/  VIADD R4, R6, 0xffffff94 ;  /* 0xffffff9406047836 */ /* 0x000fc40000000000 */
[----:B------:R-:W1:Y:S01]  /*3b340*/  LDC R6, c[0x0][0x3a0] ;  /* 0x0000e800ff067b82 */ /* 0x000e620000000800 */
[----:B------:R-:W-:Y:S04]  /*3b350*/  LDGSTS.E [R240+0x4ae00], desc[UR40][R132.64], !P2 ;  /* 0x4ae0000084f07fae */ /* 0x000fe8000d1a1028 */
[----:B------:R-:W-:Y:S04]  /*3b360*/  LDGSTS.E [R240+0x4ae80], desc[UR40][R138.64], !P2 ;  /* 0x4ae800008af07fae */ /* 0x000fe8000d1a1028 */
[----:B------:R-:W-:Y:S04]  /*3b370*/  LDGSTS.E [R240+0x4af00], desc[UR40][R144.64], !P2 ;  /* 0x4af0000090f07fae */ /* 0x000fe8000d1a1028 */
[----:B------:R-:W-:Y:S01]  /*3b380*/  LDGSTS.E [R240+0x4af80], desc[UR40][R146.64], !P2 ;  /* 0x4af8000092f07fae */ /* 0x000fe2000d1a1028 */
[----:B------:R-:W-:Y:S01]  /*3b390*/  ISETP.GE.U32.AND P2, PT, R4, 0x7fffff55, PT ;  /* 0x7fffff550400780c */ /* 0x000fe20003f46070 */
[----:B------:R-:W-:-:S02]  /*3b3a0*/  VIADD R4, R5, 0xffffff90 ;  /* 0xffffff9005047836 */ /* 0x000fc40000000000 */
[----:B------:R-:W-:Y:S01]  /*3b3b0*/  LDGSTS.E [R240+0x4b600], desc[UR40][R156.64], !P0 ;  /* 0x4b6000009cf07fae */ /* 0x000fe2000c1a1028 */
[----:B------:R-:W-:Y:S01]  /*3b3c0*/  IMAD.WIDE R10, R245, 0x4, R124 ;  /* 0x00000004f50a7825 */ /* 0x000fe200078e027c */
[----:B------:R-:W2:Y:S02]  /*3b3d0*/  LDC R5, c[0x0][0x3a0] ;  /* 0x0000e800ff057b82 */ /* 0x000ea40000000800 */
[----:B------:R-:W-:Y:S04]  /*3b3e0*/  LDGSTS.E [R240+0x4b680], desc[UR40][R158.64], !P0 ;  /* 0x4b6800009ef07fae */ /* 0x000fe8000c1a1028 */
[----:B------:R-:W-:Y:S04]  /*3b3f0*/  LDGSTS.E [R240+0x4b700], desc[UR40][R160.64], !P0 ;  /* 0x4b700000a0f07fae */ /* 0x000fe8000c1a1028 */
[----:B------:R-:W-:Y:S01]  /*3b400*/  LDGSTS.E [R240+0x4b780], desc[UR40][R162.64], !P0 ;  /* 0x4b780000a2f07fae */ /* 0x000fe2000c1a1028 */
[----:B------:R-:W-:Y:S01]  /*3b410*/  ISETP.GE.U32.AND P0, PT, R4, 0x7fffff51, PT ;  /* 0x7fffff510400780c */ /* 0x000fe20003f06070 */
[----:B---3--:R-:W-:-:S02]  /*3b420*/  VIADD R4, R7, 0xffffff8c ;  /* 0xffffff8c07047836 */ /* 0x008fc40000000000 */
[----:B------:R-:W-:Y:S04]  /*3b430*/  LDGSTS.E [R240+0x4be00], desc[UR40][R216.64], !P6 ;  /* 0x4be00000d8f07fae */ /* 0x000fe8000f1a1028 */
[----:B------:R-:W-:Y:S04]  /*3b440*/  LDGSTS.E [R240+0x4be80], desc[UR40][R218.64], !P6 ;  /* 0x4be80000daf07fae */ /* 0x000fe8000f1a1028 */
[----:B------:R-:W-:Y:S04]  /*3b450*/  LDGSTS.E [R240+0x4bf00], desc[UR40][R220.64], !P6 ;  /* 0x4bf00000dcf07fae */ /* 0x000fe8000f1a1028 */
[----:B------:R-:W-:Y:S01]  /*3b460*/  LDGSTS.E [R240+0x4bf80], desc[UR40][R222.64], !P6 ;  /* 0x4bf80000def07fae */ /* 0x000fe2000f1a1028 */
[----:B------:R-:W-:Y:S01]  /*3b470*/  ISETP.GE.U32.AND P6, PT, R4, 0x7fffff4d, PT ;  /* 0x7fffff4d0400780c */ /* 0x000fe20003fc6070 */
[----:B-1----:R-:W-:-:S02]  /*3b480*/  VIADD R4, R6, 0xffffff88 ;  /* 0xffffff8806047836 */ /* 0x002fc40000000000 */
[----:B------:R-:W-:Y:S04]  /*3b490*/  STL.64 [R1+0x2b78], R10 ;  /* 0x002b780a01007387 */ /* 0x000fe80000100a00 */
[----:B------:R-:W-:Y:S04]  /*3b4a0*/  LDGSTS.E [R240+0x4c600], desc[UR40][R224.64], !P4 ;  /* 0x4c600000e0f07fae */ /* 0x000fe8000e1a1028 */
[----:B------:R-:W-:Y:S04]  /*3b4b0*/  LDGSTS.E [R240+0x4c680], desc[UR40][R226.64], !P4 ;  /* 0x4c680000e2f07fae */ /* 0x000fe8000e1a1028 */
[----:B------:R-:W-:Y:S04]  /*3b4c0*/  LDGSTS.E [R240+0x4c700], desc[UR40][R228.64], !P4 ;  /* 0x4c700000e4f07fae */ /* 0x000fe8000e1a1028 */
[----:B------:R-:W-:Y:S01]  /*3b4d0*/  LDGSTS.E [R240+0x4c780], desc[UR40][R230.64], !P4 ;  /* 0x4c780000e6f07fae */ /* 0x000fe2000e1a1028 */
[----:B------:R-:W-:Y:S01]  /*3b4e0*/  ISETP.GE.U32.AND P4, PT, R4, 0x7fffff49, PT ;  /* 0x7fffff490400780c */ /* 0x000fe20003f86070 */
[----:B--2---:R-:W-:-:S02]  /*3b4f0*/  VIADD R4, R5, 0xffffff84 ;  /* 0xffffff8405047836 */ /* 0x004fc40000000000 */
[----:B------:R-:W-:Y:S04]  /*3b500*/  LDGSTS.E [R240+0x4ce00], desc[UR40][R232.64], !P5 ;  /* 0x4ce00000e8f07fae */ /* 0x000fe8000e9a1028 */
[----:B------:R-:W-:Y:S04]  /*3b510*/  LDGSTS.E [R240+0x4ce80], desc[UR40][R234.64], !P5 ;  /* 0x4ce80000eaf07fae */ /* 0x000fe8000e9a1028 */
[----:B------:R-:W-:Y:S04]  /*3b520*/  LDGSTS.E [R240+0x4cf00], desc[UR40][R236.64], !P5 ;  /* 0x4cf00000ecf07fae */ /* 0x000fe8000e9a1028 */
[----:B------:R-:W-:Y:S01]  /*3b530*/  LDGSTS.E [R240+0x4cf80], desc[UR40][R238.64], !P5 ;  /* 0x4cf80000eef07fae */ /* 0x000fe2000e9a1028 */
[----:B------:R-:W-:-:S04]  /*3b540*/  IMAD.WIDE R8, R245, 0x4, R126 ;  /* 0x00000004f5087825 */ /* 0x000fc800078e027e */
[C---:B------:R-:W-:Y:S01]  /*3b550*/  IMAD.WIDE R6, R245.reuse, 0x4, R130 ;  /* 0x00000004f5067825 */ /* 0x040fe200078e0282 */
[----:B------:R-:W-:Y:S04]  /*3b560*/  STL.64 [R1+0x2b98], R8 ;  /* 0x002b980801007387 */ /* 0x000fe80000100a00 */
[----:B------:R-:W2:Y:S04]  /*3b570*/  LDL.LU.64 R46, [R1+0x470] ;  /* 0x00047000012e7983 */ /* 0x000ea80000300a00 */
[----:B------:R-:W3:Y:S01]  /*3b580*/  LDL.LU.64 R72, [R1+0x450] ;  /* 0x0004500001487983 */ /* 0x000ee20000300a00 */
[----:B----4-:R-:W-:-:S02]  /*3b590*/  IMAD.WIDE R2, R245, 0x4, R242 ;  /* 0x00000004f5027825 */ /* 0x010fc400078e02f2 */
[----:B------:R-:W1:Y:S01]  /*3b5a0*/  LDC R243, c[0x0][0x3ac] ;  /* 0x0000eb00fff37b82 */ /* 0x000e620000000800 */
[----:B------:R-:W4:Y:S04]  /*3b5b0*/  LDL.LU.64 R128, [R1+0x1928] ;  /* 0x0019280001807983 */ /* 0x000f280000300a00 */
[----:B------:R-:W-:Y:S04]  /*3b5c0*/  STL.64 [R1+0x2bc8], R6 ;  /* 0x002bc80601007387 */ /* 0x000fe80000100a00 */
[----:B------:R-:W4:Y:S04]  /*3b5d0*/  LDL.LU.64 R64, [R1+0xda8] ;  /* 0x000da80001407983 */ /* 0x000f280000300a00 */
[----:B------:R-:W4:Y:S04]  /*3b5e0*/  LDL.LU.64 R66, [R1+0x18e0] ;  /* 0x0018e00001427983 */ /* 0x000f280000300a00 */
[----:B------:R-:W4:Y:S04]  /*3b5f0*/  LDL.LU.64 R130, [R1+0xd98] ;  /* 0x000d980001827983 */ /* 0x000f280000300a00 */
[----:B------:R1:W-:Y:S04]  /*3b600*/  STL.64 [R1+0x2be8], R2 ;  /* 0x002be80201007387 */ /* 0x0003e80000100a00 */
[----:B------:R-:W4:Y:S04]  /*3b610*/  LDL.LU.64 R74, [R1+0x18c8] ;  /* 0x0018c800014a7983 */ /* 0x000f280000300a00 */
        /* <DEDUP_REMOVED lines=8> */
[----:B------:R-:W4:Y:S01]  /*3b6a0*/  LDL.LU.64 R112, [R1+0xc90] ;  /* 0x000c900001707983 */ /* 0x000f220000300a00 */
[----:B------:R-:W-:-:S03]  /*3b6b0*/  ISETP.GE.U32.AND P5, PT, R4, 0x7fffff45, PT ;  /* 0x7fffff450400780c */ /* 0x000fc60003fa6070 */
[----:B------:R-:W4:Y:S01]  /*3b6c0*/  LDL.LU.64 R106, [R1+0x1840] ;  /* 0x00184000016a7983 */ /* 0x000f220000300a00 */
[----:B-1----:R-:W-:-:S03]  /*3b6d0*/  IMAD.SHL.U32 R4, R243, 0x40, RZ ;  /* 0x00000040f3047824 */ /* 0x002fc600078e00ff */
[----:B------:R-:W4:Y:S04]  /*3b6e0*/  LDL.LU.64 R120, [R1+0xc60] ;  /* 0x000c600001787983 */ /* 0x000f280000300a00 */
[----:B------:R-:W-:Y:S04]  /*3b6f0*/  LDGSTS.E [R240+0x4d600], desc[UR40][R10.64], !P2 ;  /* 0x4d6000000af07fae */ /* 0x000fe8000d1a1028 */
[----:B------:R-:W-:Y:S04]  /*3b700*/  LDGSTS.E [R240+0x4d680], desc[UR40][R8.64], !P2 ;  /* 0x4d68000008f07fae */ /* 0x000fe8000d1a1028 */
[----:B------:R-:W4:Y:S04]  /*3b710*/  LDL.LU.64 R100, [R1+0x1828] ;  /* 0x0018280001647983 */ /* 0x000f280000300a00 */
[----:B------:R-:W-:Y:S04]  /*3b720*/  LDGSTS.E [R240+0x4d700], desc[UR40][R6.64], !P2 ;  /* 0x4d70000006f07fae */ /* 0x000fe8000d1a1028 */
[----:B------:R-:W4:Y:S04]  /*3b730*/  LDL.LU.64 R94, [R1+0xc38] ;  /* 0x000c3800015e7983 */ /* 0x000f280000300a00 */
[----:B------:R1:W-:Y:S04]  /*3b740*/  LDGSTS.E [R240+0x4d780], desc[UR40][R2.64], !P2 ;  /* 0x4d78000002f07fae */ /* 0x0003e8000d1a1028 */
[----:B------:R-:W4:Y:S01]  /*3b750*/  LDL.LU.64 R242, [R1+0x1950] ;  /* 0x0019500001f27983 */ /* 0x000f220000300a00 */
[----:B-1----:R-:W-:-:S03]  /*3b760*/  IMAD.WIDE R2, R4, 0x4, R92 ;  /* 0x0000000404027825 */ /* 0x002fc600078e025c */
[----:B------:R-:W4:Y:S01]  /*3b770*/  LDL.LU.64 R92, [R1+0xc10] ;  /* 0x000c1000015c7983 */ /* 0x000f220000300a00 */
[----:B------:R-:W-:-:S05]  /*3b780*/  IMAD.WIDE R6, R4, 0x4, R68 ;  /* 0x0000000404067825 */ /* 0x000fca00078e0244 */
[----:B------:R3:W-:Y:S04]  /*3b790*/  STL.64 [R1+0x2de8], R6 ;  /* 0x002de80601007387 */ /* 0x0007e80000100a00 */
[----:B------:R4:W-:Y:S01]  /*3b7a0*/  STL.64 [R1+0x2df0], R2 ;  /* 0x002df00201007387 */ /* 0x0009e20000100a00 */
[----:B--2---:R-:W-:-:S04]  /*3b7b0*/  IMAD.WIDE R8, R4, 0x4, R46 ;  /* 0x0000000404087825 */ /* 0x004fc800078e022e */
[C---:B---3--:R-:W-:Y:S01]  /*3b7c0*/  IMAD.WIDE R6, R4.reuse, 0x4, R72 ;  /* 0x0000000404067825 */ /* 0x048fe200078e0248 */
[----:B------:R1:W-:Y:S03]  /*3b7d0*/  STL.64 [R1+0x2e58], R8 ;  /* 0x002e580801007387 */ /* 0x0003e60000100a00 */
[C---:B----4-:R-:W-:Y:S02]  /*3b7e0*/  IMAD.WIDE R2, R4.reuse, 0x4, R128 ;  /* 0x0000000404027825 */ /* 0x050fe400078e0280 */
[----:B------:R-:W2:Y:S04]  /*3b7f0*/  LDL.LU.64 R128, [R1+0x1958] ;  /* 0x0019580001807983 */ /* 0x000ea80000300a00 */
[----:B------:R3:W-:Y:S01]  /*3b800*/  STL.64 [R1+0x2e60], R6 ;  /* 0x002e600601007387 */ /* 0x0007e20000100a00 */
[----:B-1----:R-:W-:-:S03]  /*3b810*/  IMAD.WIDE R8, R4, 0x4, R64 ;  /* 0x0000000404087825 */ /* 0x002fc600078e0240 */
[----:B------:R1:W-:Y:S04]  /*3b820*/  STL.64 [R1+0x3200], R2 ;  /* 0x0032000201007387 */ /* 0x0003e80000100a00 */
[----:B------:R4:W-:Y:S01]  /*3b830*/  STL.64 [R1+0x3210], R8 ;  /* 0x0032100801007387 */ /* 0x0009e20000100a00 */
[----:B---3--:R-:W-:-:S04]  /*3b840*/  IMAD.WIDE R6, R4, 0x4, R66 ;  /* 0x0000000404067825 */ /* 0x008fc800078e0242 */
[C---:B-1----:R-:W-:Y:S02]  /*3b850*/  IMAD.WIDE R2, R4.reuse, 0x4, R130 ;  /* 0x0000000404027825 */ /* 0x042fe400078e0282 */
[----:B------:R-:W3:Y:S02]  /*3b860*/  LDL.LU.64 R130, [R1+0xbe8] ;  /* 0x000be80001827983 */ /* 0x000ee40000300a00 */
[C---:B----4-:R-:W-:Y:S02]  /*3b870*/  IMAD.WIDE R8, R4.reuse, 0x4, R74 ;  /* 0x0000000404087825 */ /* 0x050fe400078e024a */
[----:B------:R1:W-:Y:S04]  /*3b880*/  STL.64 [R1+0x3230], R6 ;  /* 0x0032300601007387 */ /* 0x0003e80000100a00 */
[----:B------:R4:W-:Y:S04]  /*3b890*/  STL.64 [R1+0x3240], R2 ;  /* 0x0032400201007387 */ /* 0x0009e80000100a00 */
[----:B------:R4:W-:Y:S01]  /*3b8a0*/  STL.64 [R1+0x3288], R8 ;  /* 0x0032880801007387 */ /* 0x0009e20000100a00 */
[----:B-1----:R-:W-:-:S04]  /*3b8b0*/  IMAD.WIDE R6, R4, 0x4, R70 ;  /* 0x0000000404067825 */ /* 0x002fc800078e0246 */
[C---:B----4-:R-:W-:Y:S02]  /*3b8c0*/  IMAD.WIDE R2, R4.reuse, 0x4, R126 ;  /* 0x0000000404027825 */ /* 0x050fe400078e027e */
[----:B------:R-:W4:Y:S02]  /*3b8d0*/  LDL.LU.64 R126, [R1+0x1960] ;  /* 0x00196000017e7983 */ /* 0x000f240000300a00 */
[C---:B------:R-:W-:Y:S02]  /*3b8e0*/  IMAD.WIDE R8, R4.reuse, 0x4, R250 ;  /* 0x0000000404087825 */ /* 0x040fe400078e02fa */
[----:B------:R1:W-:Y:S04]  /*3b8f0*/  STL.64 [R1+0x3290], R6 ;  /* 0x0032900601007387 */ /* 0x0003e80000100a00 */
[----:B------:R1:W-:Y:S04]  /*3b900*/  STL.64 [R1+0x32b8], R2 ;  /* 0x0032b80201007387 */ /* 0x0003e80000100a00 */
[----:B------:R1:W-:Y:S02]  /*3b910*/  STL.64 [R1+0x32c0], R8 ;  /* 0x0032c00801007387 */ /* 0x0003e40000100a00 */
[----:B-1----:R-:W-:-:S04]  /*3b920*/  IMAD.WIDE R6, R4, 0x4, R142 ;  /* 0x0000000404067825 */ /* 0x002fc800078e028e */
[C---:B------:R-:W-:Y:S02]  /*3b930*/  IMAD.WIDE R2, R4.reuse, 0x4, R122 ;  /* 0x0000000404027825 */ /* 0x040fe400078e027a */
[----:B------:R-:W4:Y:S04]  /*3b940*/  LDL.LU.64 R122, [R1+0xbc0] ;  /* 0x000bc000017a7983 */ /* 0x000f280000300a00 */
[----:B------:R1:W-:Y:S01]  /*3b950*/  STL.64 [R1+0x32e8], R6 ;  /* 0x0032e80601007387 */ /* 0x0003e20000100a00 */
[----:B------:R-:W-:-:S03]  /*3b960*/  IMAD.WIDE R8, R4, 0x4, R118 ;  /* 0x0000000404087825 */ /* 0x000fc600078e0276 */
[----:B------:R1:W-:Y:S02]  /*3b970*/  STL.64 [R1+0x32f0], R2 ;  /* 0x0032f00201007387 */ /* 0x0003e40000100a00 */
[----:B-1----:R-:W-:-:S04]  /*3b980*/  IMAD.WIDE R6, R4, 0x4, R136 ;  /* 0x0000000404067825 */ /* 0x002fc800078e0288 */
[C---:B------:R-:W-:Y:S02]  /*3b990*/  IMAD.WIDE R2, R4.reuse, 0x4, R124 ;  /* 0x0000000404027825 */ /* 0x040fe400078e027c */
[----:B------:R-:W4:Y:S04]  /*3b9a0*/  LDL.LU.64 R124, [R1+0x1968] ;  /* 0x00196800017c7983 */ /* 0x000f280000300a00 */
[----:B------:R1:W-:Y:S01]  /*3b9b0*/  STL.64 [R1+0x3318], R6 ;  /* 0x0033180601007387 */ /* 0x0003e20000100a00 */
[----:B------:R-:W-:-:S03]  /*3b9c0*/  IMAD.WIDE R250, R4, 0x4, R120 ;  /* 0x0000000404fa7825 */ /* 0x000fc600078e0278 */
[----:B------:R1:W-:Y:S04]  /*3b9d0*/  STL.64 [R1+0x3320], R2 ;  /* 0x0033200201007387 */ /* 0x0003e80000100a00 */
[----:B------:R2:W-:Y:S01]  /*3b9e0*/  STL.64 [R1+0x3358], R8 ;  /* 0x0033580801007387 */ /* 0x0005e20000100a00 */
[----:B-1----:R-:W-:-:S04]  /*3b9f0*/  IMAD.WIDE R6, R4, 0x4, R112 ;  /* 0x0000000404067825 */ /* 0x002fc800078e0270 */
[C---:B------:R-:W-:Y:S01]  /*3ba00*/  IMAD.WIDE R2, R4.reuse, 0x4, R106 ;  /* 0x0000000404027825 */ /* 0x040fe200078e026a */
[----:B------:R1:W-:Y:S04]  /*3ba10*/  STL.64 [R1+0x3360], R6 ;  /* 0x0033600601007387 */ /* 0x0003e80000100a00 */
[----:B------:R-:W4:Y:S01]  /*3ba20*/  LDL.LU.64 R120, [R1+0xba0] ;  /* 0x000ba00001787983 */ /* 0x000f220000300a00 */
[----:B------:R-:W-:-:S03]  /*3ba30*/  IMAD.WIDE R246, R4, 0x4, R94 ;  /* 0x0000000404f67825 */ /* 0x000fc600078e025e */
[----:B------:R-:W-:Y:S01]  /*3ba40*/  STL.64 [R1+0x3378], R2 ;  /* 0x0033780201007387 */ /* 0x000fe20000100a00 */
[----:B------:R-:W-:-:S03]  /*3ba50*/  IMAD.WIDE R238, R4, 0x4, R92 ;  /* 0x0000000404ee7825 */ /* 0x000fc600078e025c */
[----:B------:R-:W4:Y:S04]  /*3ba60*/  LDL.LU.64 R94, [R1+0x1970] ;  /* 0x00197000015e7983 */ /* 0x000f280000300a00 */
[----:B------:R-:W-:Y:S04]  /*3ba70*/  STL.64 [R1+0x3388], R250 ;  /* 0x003388fa01007387 */ /* 0x000fe80000100a00 */
[----:B------:R-:W-:Y:S04]  /*3ba80*/  STL.64 [R1+0x6110], R250 ;  /* 0x006110fa01007387 */ /* 0x000fe80000100a00 */
[----:B------:R-:W4:Y:S01]  /*3ba90*/  LDL.LU.64 R92, [R1+0xb88] ;  /* 0x000b8800015c7983 */ /* 0x000f220000300a00 */
[----:B------:R-:W-:-:S04]  /*3baa0*/  IMAD.WIDE R248, R4, 0x4, R100 ;  /* 0x0000000404f87825 */ /* 0x000fc800078e0264 */
[C---:B------:R-:W-:Y:S01]  /*3bab0*/  IMAD.WIDE R242, R4.reuse, 0x4, R242 ;  /* 0x0000000404f27825 */ /* 0x040fe200078e02f2 */
[----:B------:R-:W-:Y:S04]  /*3bac0*/  STL.64 [R1+0x33b8], R248 ;  /* 0x0033b8f801007387 */ /* 0x000fe80000100a00 */
[----:B------:R-:W-:Y:S01]  /*3bad0*/  STL.64 [R1+0x6118], R248 ;  /* 0x006118f801007387 */ /* 0x000fe20000100a00 */
[----:B--2---:R-:W-:-:S03]  /*3bae0*/  IMAD.WIDE R236, R4, 0x4, R128 ;  /* 0x0000000404ec7825 */ /* 0x004fc600078e0280 */
[----:B------:R-:W2:Y:S04]  /*3baf0*/  LDL.LU.64 R128, [R1+0x1978] ;  /* 0x0019780001807983 */ /* 0x000ea80000300a00 */
[----:B------:R-:W-:Y:S04]  /*3bb00*/  STL.64 [R1+0x33c8], R246 ;  /* 0x0033c8f601007387 */ /* 0x000fe80000100a00 */
[----:B------:R-:W-:Y:S01]  /*3bb10*/  STL.64 [R1+0x6120], R246 ;  /* 0x006120f601007387 */ /* 0x000fe20000100a00 */
[----:B---3--:R-:W-:-:S03]  /*3bb20*/  IMAD.WIDE R234, R4, 0x4, R130 ;  /* 0x0000000404ea7825 */ /* 0x008fc600078e0282 */
[----:B------:R-:W3:Y:S04]  /*3bb30*/  LDL.LU.64 R130, [R1+0xb70] ;  /* 0x000b700001827983 */ /* 0x000ee80000300a00 */
[----:B------:R-:W-:Y:S04]  /*3bb40*/  STL.64 [R1+0x33f8], R242 ;  /* 0x0033f8f201007387 */ /* 0x000fe80000100a00 */
[----:B------:R-:W-:Y:S01]  /*3bb50*/  STL.64 [R1+0x6128], R242 ;  /* 0x006128f201007387 */ /* 0x000fe20000100a00 */
[----:B----4-:R-:W-:-:S03]  /*3bb60*/  IMAD.WIDE R232, R4, 0x4, R126 ;  /* 0x0000000404e87825 */ /* 0x010fc600078e027e */
[----:B------:R-:W4:Y:S04]  /*3bb70*/  LDL.LU.64 R126, [R1+0x1770] ;  /* 0x00177000017e7983 */ /* 0x000f280000300a00 */
[----:B------:R-:W-:Y:S04]  /*3bb80*/  STL.64 [R1+0x3408], R238 ;  /* 0x003408ee01007387 */ /* 0x000fe80000100a00 */
[----:B------:R-:W-:Y:S04]  /*3bb90*/  STL.64 [R1+0x6130], R238 ;  /* 0x006130ee01007387 */ /* 0x000fe80000100a00 */
[----:B------:R-:W-:Y:S04]  /*3bba0*/  STL.64 [R1+0x3428], R236 ;  /* 0x003428ec01007387 */ /* 0x000fe80000100a00 */
[----:B------:R-:W-:Y:S01]  /*3bbb0*/  STL.64 [R1+0x6138], R236 ;  /* 0x006138ec01007387 */ /* 0x000fe20000100a00 */
[----:B------:R-:W-:-:S04]  /*3bbc0*/  IMAD.WIDE R230, R4, 0x4, R122 ;  /* 0x0000000404e67825 */ /* 0x000fc800078e027a */
[C---:B------:R-:W-:Y:S02]  /*3bbd0*/  IMAD.WIDE R228, R4.reuse, 0x4, R124 ;  /* 0x0000000404e47825 */ /* 0x040fe400078e027c */
[----:B------:R-:W4:Y:S04]  /*3bbe0*/  LDL.LU.64 R124, [R1+0xb58] ;  /* 0x000b5800017c7983 */ /* 0x000f280000300a00 */
[----:B------:R-:W4:Y:S04]  /*3bbf0*/  LDL.LU.64 R122, [R1+0x1980] ;  /* 0x00198000017a7983 */ /* 0x000f280000300a00 */
[----:B------:R-:W-:Y:S04]  /*3bc00*/  STL.64 [R1+0x3438], R234 ;  /* 0x003438ea01007387 */ /* 0x000fe80000100a00 */
[----:B------:R1:W-:Y:S01]  /*3bc10*/  STL.64 [R1+0x6148], R234 ;  /* 0x006148ea01007387 */ /* 0x0003e20000100a00 */
[----:B------:R-:W-:-:S03]  /*3bc20*/  IMAD.WIDE R226, R4, 0x4, R120 ;  /* 0x0000000404e27825 */ /* 0x000fc600078e0278 */
[----:B------:R-:W4:Y:S04]  /*3bc30*/  LDL.LU.64 R120, [R1+0xb38] ;  /* 0x000b380001787983 */ /* 0x000f280000300a00 */
[----:B------:R-:W-:Y:S01]  /*3bc40*/  STL.64 [R1+0x3458], R232 ;  /* 0x003458e801007387 */ /* 0x000fe20000100a00 */
[----:B------:R-:W-:-:S03]  /*3bc50*/  IMAD.WIDE R224, R4, 0x4, R94 ;  /* 0x0000000404e07825 */ /* 0x000fc600078e025e */
[----:B------:R-:W-:Y:S04]  /*3bc60*/  STL.64 [R1+0x6150], R232 ;  /* 0x006150e801007387 */ /* 0x000fe80000100a00 */
[----:B------:R-:W4:Y:S04]  /*3bc70*/  LDL.LU.64 R112, [R1+0x1988] ;  /* 0x0019880001707983 */ /* 0x000f280000300a00 */
[----:B------:R-:W4:Y:S01]  /*3bc80*/  LDL.LU.64 R94, [R1+0xb10] ;  /* 0x000b1000015e7983 */ /* 0x000f220000300a00 */
[----:B------:R-:W-:-:S03]  /*3bc90*/  IMAD.WIDE R222, R4, 0x4, R92 ;  /* 0x0000000404de7825 */ /* 0x000fc600078e025c */
[----:B------:R-:W-:Y:S04]  /*3bca0*/  STL.64 [R1+0x3460], R230 ;  /* 0x003460e601007387 */ /* 0x000fe80000100a00 */
[----:B------:R-:W-:Y:S04]  /*3bcb0*/  STL.64 [R1+0x6158], R230 ;  /* 0x006158e601007387 */ /* 0x000fe80000100a00 */
[----:B------:R-:W4:Y:S04]  /*3bcc0*/  LDL.LU.64 R92, [R1+0x1990] ;  /* 0x00199000015c7983 */ /* 0x000f280000300a00 */
[----:B------:R-:W-:Y:S04]  /*3bcd0*/  STL.64 [R1+0x3498], R228 ;  /* 0x003498e401007387 */ /* 0x000fe80000100a00 */
[----:B------:R-:W-:Y:S04]  /*3bce0*/  STL.64 [R1+0x6160], R228 ;  /* 0x006160e401007387 */ /* 0x000fe80000100a00 */
[----:B------:R-:W4:Y:S04]  /*3bcf0*/  LDL.LU.64 R106, [R1+0xae0] ;  /* 0x000ae000016a7983 */ /* 0x000f280000300a00 */
[----:B------:R-:W4:Y:S04]  /*3bd00*/  LDL.LU.64 R100, [R1+0x1998] ;  /* 0x0019980001647983 */ /* 0x000f280000300a00 */
[----:B------:R-:W-:Y:S04]  /*3bd10*/  STL.64 [R1+0x34a8], R226 ;  /* 0x0034a8e201007387 */ /* 0x000fe80000100a00 */
[----:B------:R-:W-:Y:S01]  /*3bd20*/  STL.64 [R1+0x6168], R226 ;  /* 0x006168e201007387 */ /* 0x000fe20000100a00 */
[----:B--2---:R-:W-:-:S04]  /*3bd30*/  IMAD.WIDE R220, R4, 0x4, R128 ;  /* 0x0000000404dc7825 */ /* 0x004fc800078e0280 */
[C---:B---3--:R-:W-:Y:S02]  /*3bd40*/  IMAD.WIDE R218, R4.reuse, 0x4, R130 ;  /* 0x0000000404da7825 */ /* 0x048fe400078e0282 */
[----:B------:R-:W2:Y:S04]  /*3bd50*/  LDL.LU.64 R130, [R1+0xab0] ;  /* 0x000ab00001827983 */ /* 0x000ea80000300a00 */
[----:B------:R-:W-:Y:S04]  /*3bd60*/  STL.64 [R1+0x34d8], R224 ;  /* 0x0034d8e001007387 */ /* 0x000fe80000100a00 */
[----:B------:R-:W-:Y:S04]  /*3bd70*/  STL.64 [R1+0x6170], R224 ;  /* 0x006170e001007387 */ /* 0x000fe80000100a00 */
[----:B------:R-:W3:Y:S01]  /*3bd80*/  LDL.LU.64 R128, [R1+0x16f0] ;  /* 0x0016f00001807983 */ /* 0x000ee20000300a00 */
[----:B----4-:R-:W-:-:S03]  /*3bd90*/  IMAD.WIDE R216, R4, 0x4, R126 ;  /* 0x0000000404d87825 */ /* 0x010fc600078e027e */
[----:B------:R-:W4:Y:S04]  /*3bda0*/  LDL.LU.64 R126, [R1+0xdc0] ;  /* 0x000dc000017e7983 */ /* 0x000f280000300a00 */
[----:B------:R-:W-:Y:S04]  /*3bdb0*/  STL.64 [R1+0x34e0], R222 ;  /* 0x0034e0de01007387 */ /* 0x000fe80000100a00 */
[----:B------:R1:W-:Y:S01]  /*3bdc0*/  STL.64 [R1+0x6178], R222 ;  /* 0x006178de01007387 */ /* 0x0003e20000100a00 */
[----:B------:R-:W-:-:S03]  /*3bdd0*/  IMAD.WIDE R214, R4, 0x4, R124 ;  /* 0x0000000404d67825 */ /* 0x000fc600078e027c */
[----:B------:R-:W4:Y:S01]  /*3bde0*/  LDL.LU.64 R124, [R1+0x16d0] ;  /* 0x0016d000017c7983 */ /* 0x000f220000300a00 */
[----:B------:R-:W-:-:S03]  /*3bdf0*/  IMAD.WIDE R212, R4, 0x4, R122 ;  /* 0x0000000404d47825 */ /* 0x000fc600078e027a */
[----:B------:R-:W-:Y:S04]  /*3be00*/  STL.64 [R1+0x3508], R220 ;  /* 0x003508dc01007387 */ /* 0x000fe80000100a00 */
[----:B------:R-:W4:Y:S04]  /*3be10*/  LDL.LU.64 R122, [R1+0xa60] ;  /* 0x000a6000017a7983 */ /* 0x000f280000300a00 */
[----:B------:R-:W-:Y:S01]  /*3be20*/  STL.64 [R1+0x3510], R218 ;  /* 0x003510da01007387 */ /* 0x000fe20000100a00 */
[----:B------:R-:W-:-:S03]  /*3be30*/  IMAD.WIDE R210, R4, 0x4, R120 ;  /* 0x0000000404d27825 */ /* 0x000fc600078e0278 */
[----:B------:R-:W4:Y:S04]  /*3be40*/  LDL.LU.64 R120, [R1+0x19a0] ;  /* 0x0019a00001787983 */ /* 0x000f280000300a00 */
[----:B------:R-:W-:Y:S01]  /*3be50*/  STL.64 [R1+0x3538], R216 ;  /* 0x003538d801007387 */ /* 0x000fe20000100a00 */
        /* <DEDUP_REMOVED lines=15> */
[----:B--2---:R-:W-:-:S03]  /*3bf50*/  IMAD.WIDE R186, R4, 0x4, R130 ;  /* 0x0000000404ba7825 */ /* 0x004fc600078e0282 */
[----:B------:R-:W2:Y:S04]  /*3bf60*/  LDL.LU.64 R130, [R1+0x1678] ;  /* 0x0016780001827983 */ /* 0x000ea80000300a00 */
[----:B------:R-:W-:Y:S01]  /*3bf70*/  STL.64 [R1+0x35b8], R196 ;  /* 0x0035b8c401007387 */ /* 0x000fe20000100a00 */
[----:B---3--:R-:W-:-:S03]  /*3bf80*/  IMAD.WIDE R184, R4, 0x4, R128 ;  /* 0x0000000404b87825 */ /* 0x008fc600078e0280 */
[----:B------:R-:W3:Y:S04]  /*3bf90*/  LDL.LU.64 R128, [R1+0xa20] ;  /* 0x000a200001807983 */ /* 0x000ee80000300a00 */
[----:B------:R-:W-:Y:S01]  /*3bfa0*/  STL.64 [R1+0x35c0], R194 ;  /* 0x0035c0c201007387 */ /* 0x000fe20000100a00 */
[----:B----4-:R-:W-:-:S03]  /*3bfb0*/  IMAD.WIDE R174, R4, 0x4, R126 ;  /* 0x0000000404ae7825 */ /* 0x010fc600078e027e */
[----:B------:R-:W4:Y:S04]  /*3bfc0*/  LDL.LU.64 R126, [R1+0x19b0] ;  /* 0x0019b000017e7983 */ /* 0x000f280000300a00 */
[----:B------:R-:W-:Y:S01]  /*3bfd0*/  STL.64 [R1+0x35d8], R192 ;  /* 0x0035d8c001007387 */ /* 0x000fe20000100a00 */
[----:B------:R-:W-:-:S03]  /*3bfe0*/  IMAD.WIDE R172, R4, 0x4, R124 ;  /* 0x0000000404ac7825 */ /* 0x000fc600078e027c */
        /* <DEDUP_REMOVED lines=40> */
[----:B------:R-:W-:Y:S04]  /*3c270*/  STL.64 [R1+0x3670], R148 ;  /* 0x0036709401007387 */ /* 0x000fe80000100a00 */
[----:B------:R-:W4:Y:S01]  /*3c280*/  LDL.LU.64 R118, [R1+0x9f8] ;  /* 0x0009f80001767983 */ /* 0x000f220000300a00 */
[----:B------:R-:W-:-:S03]  /*3c290*/  IMAD.WIDE R140, R4, 0x4, R112 ;  /* 0x00000004048c7825 */ /* 0x000fc600078e0270 */
[----:B------:R-:W-:Y:S01]  /*3c2a0*/  STL.64 [R1+0x3678], R146 ;  /* 0x0036789201007387 */ /* 0x000fe20000100a00 */
[----:B------:R-:W-:-:S03]  /*3c2b0*/  IMAD.WIDE R138, R4, 0x4, R94 ;  /* 0x00000004048a7825 */ /* 0x000fc600078e025e */
[----:B------:R-:W4:Y:S04]  /*3c2c0*/  LDL.LU.64 R94, [R1+0x1638] ;  /* 0x00163800015e7983 */ /* 0x000f280000300a00 */
[----:B------:R-:W-:Y:S01]  /*3c2d0*/  STL.64 [R1+0x42a0], R144 ;  /* 0x0042a09001007387 */ /* 0x000fe20000100a00 */
[----:B------:R-:W-:-:S03]  /*3c2e0*/  IMAD.WIDE R136, R4, 0x4, R92 ;  /* 0x0000000404887825 */ /* 0x000fc600078e025c */
[----:B------:R-:W4:Y:S04]  /*3c2f0*/  LDL.LU.64 R92, [R1+0xdf8] ;  /* 0x000df800015c7983 */ /* 0x000f280000300a00 */
[----:B------:R-:W-:Y:S04]  /*3c300*/  STL.64 [R1+0x4298], R142 ;  /* 0x0042988e01007387 */ /* 0x000fe80000100a00 */
[----:B------:R-:W4:Y:S04]  /*3c310*/  LDL.LU.64 R112, [R1+0x1630] ;  /* 0x0016300001707983 */ /* 0x000f280000300a00 */
[----:B------:R-:W-:Y:S04]  /*3c320*/  STL.64 [R1+0x4290], R140 ;  /* 0x0042908c01007387 */ /* 0x000fe80000100a00 */
[----:B------:R-:W4:Y:S04]  /*3c330*/  LDL.LU.64 R66, [R1+0x9e8] ;  /* 0x0009e80001427983 */ /* 0x000f280000300a00 */
[----:B------:R-:W-:Y:S04]  /*3c340*/  STL.64 [R1+0x4288], R138 ;  /* 0x0042888a01007387 */ /* 0x000fe80000100a00 */
[----:B------:R-:W4:Y:S01]  /*3c350*/  LDL.LU.64 R64, [R1+0x19c0] ;  /* 0x0019c00001407983 */ /* 0x000f220000300a00 */
[----:B------:R-:W-:-:S03]  /*3c360*/  IMAD.WIDE R134, R4, 0x4, R106 ;  /* 0x0000000404867825 */ /* 0x000fc600078e026a */
[----:B------:R-:W-:Y:S01]  /*3c370*/  STL.64 [R1+0x4280], R136 ;  /* 0x0042808801007387 */ /* 0x000fe20000100a00 */
[----:B------:R-:W-:-:S03]  /*3c380*/  IMAD.WIDE R132, R4, 0x4, R100 ;  /* 0x0000000404847825 */ /* 0x000fc600078e0264 */
[----:B------:R-:W4:Y:S04]  /*3c390*/  LDL.LU.64 R106, [R1+0xe00] ;  /* 0x000e0000016a7983 */ /* 0x000f280000300a00 */
[----:B------:R-:W-:Y:S04]  /*3c3a0*/  STL.64 [R1+0x4278], R134 ;  /* 0x0042788601007387 */ /* 0x000fe80000100a00 */
[----:B------:R-:W4:Y:S04]  /*3c3b0*/  LDL.LU.64 R68, [R1+0x1618] ;  /* 0x0016180001447983 */ /* 0x000f280000300a00 */
[----:B------:R-:W-:Y:S04]  /*3c3c0*/  STL.64 [R1+0x4270], R132 ;  /* 0x0042708401007387 */ /* 0x000fe80000100a00 */
[----:B------:R-:W4:Y:S01]  /*3c3d0*/  LDL.LU.64 R72, [R1+0x9e0] ;  /* 0x0009e00001487983 */ /* 0x000f220000300a00 */
[----:B--2---:R-:W-:-:S05]  /*3c3e0*/  IMAD.WIDE R130, R4, 0x4, R130 ;  /* 0x0000000404827825 */ /* 0x004fca00078e0282 */
[----:B------:R-:W-:Y:S04]  /*3c3f0*/  STL.64 [R1+0x4268], R130 ;  /* 0x0042688201007387 */ /* 0x000fe80000100a00 */
[----:B------:R-:W2:Y:S01]  /*3c400*/  LDL.LU.64 R100, [R1+0x19c8] ;  /* 0x0019c80001647983 */ /* 0x000ea20000300a00 */
[----:B---3--:R-:W-:-:S05]  /*3c410*/  IMAD.WIDE R128, R4, 0x4, R128 ;  /* 0x0000000404807825 */ /* 0x008fca00078e0280 */
[----:B------:R-:W-:Y:S04]  /*3c420*/  STL.64 [R1+0x4260], R128 ;  /* 0x0042608001007387 */ /* 0x000fe80000100a00 */
[----:B------:R-:W3:Y:S01]  /*3c430*/  LDL.LU.64 R74, [R1+0xe08] ;  /* 0x000e0800014a7983 */ /* 0x000ee20000300a00 */
[----:B----4-:R-:W-:-:S05]  /*3c440*/  IMAD.WIDE R126, R4, 0x4, R126 ;  /* 0x00000004047e7825 */ /* 0x010fca00078e027e */
[----:B------:R-:W-:Y:S04]  /*3c450*/  STL.64 [R1+0x4258], R126 ;  /* 0x0042587e01007387 */ /* 0x000fe80000100a00 */
[----:B------:R-:W4:Y:S01]  /*3c460*/  LDL.LU.64 R70, [R1+0x1608] ;  /* 0x0016080001467983 */ /* 0x000f220000300a00 */
[----:B------:R-:W-:-:S05]  /*3c470*/  IMAD.WIDE R124, R4, 0x4, R124 ;  /* 0x00000004047c7825 */ /* 0x000fca00078e027c */
[----:B------:R-:W-:Y:S01]  /*3c480*/  STL.64 [R1+0x4250], R124 ;  /* 0x0042507c01007387 */ /* 0x000fe20000100a00 */
[----:B------:R-:W-:-:S04]  /*3c490*/  IMAD.WIDE R122, R4, 0x4, R122 ;  /* 0x00000004047a7825 */ /* 0x000fc800078e027a */
[----:B------:R-:W-:-:S04]  /*3c4a0*/  IMAD.WIDE R120, R4, 0x4, R120 ;  /* 0x0000000404787825 */ /* 0x000fc800078e0278 */
[----:B------:R-:W-:-:S04]  /*3c4b0*/  IMAD.WIDE R118, R4, 0x4, R118 ;  /* 0x0000000404767825 */ /* 0x000fc800078e0276 */
[C---:B------:R-:W-:Y:S02]  /*3c4c0*/  IMAD.WIDE R116, R4.reuse, 0x4, R94 ;  /* 0x0000000404747825 */ /* 0x040fe400078e025e */
[----:B------:R-:W4:Y:S04]  /*3c4d0*/  LDL.LU.64 R94, [R1+0x9d0] ;  /* 0x0009d000015e7983 */ /* 0x000f280000300a00 */
[----:B------:R-:W-:Y:S01]  /*3c4e0*/  STL.64 [R1+0x4248], R122 ;  /* 0x0042487a01007387 */ /* 0x000fe20000100a00 */
[----:B------:R-:W-:-:S03]  /*3c4f0*/  IMAD.WIDE R114, R4, 0x4, R92 ;  /* 0x0000000404727825 */ /* 0x000fc600078e025c */
[----:B------:R-:W4:Y:S04]  /*3c500*/  LDL.LU.64 R92, [R1+0x19d0] ;  /* 0x0019d000015c7983 */ /* 0x000f280000300a00 */
        /* <DEDUP_REMOVED lines=10> */
[----:B------:R-:W-:Y:S01]  /*3c5b0*/  STL.64 [R1+0x4220], R112 ;  /* 0x0042207001007387 */ /* 0x000fe20000100a00 */
[----:B------:R-:W-:-:S03]  /*3c5c0*/  IMAD.WIDE R106, R4, 0x4, R106 ;  /* 0x00000004046a7825 */ /* 0x000fc600078e026a */
[----:B------:R-:W4:Y:S04]  /*3c5d0*/  LDL.LU.64 R44, [R1+0x19d8] ;  /* 0x0019d800012c7983 */ /* 0x000f280000300a00 */
[----:B------:R-:W4:Y:S01]  /*3c5e0*/  LDL.LU.64 R22, [R1+0xe18] ;  /* 0x000e180001167983 */ /* 0x000f220000300a00 */
[----:B------:R-:W-:-:S03]  /*3c5f0*/  IMAD.WIDE R104, R4, 0x4, R68 ;  /* 0x0000000404687825 */ /* 0x000fc600078e0244 */
[----:B------:R-:W-:Y:S04]  /*3c600*/  STL.64 [R1+0x4218], R110 ;  /* 0x0042186e01007387 */ /* 0x000fe80000100a00 */
[----:B------:R-:W4:Y:S01]  /*3c610*/  LDL.LU.64 R26, [R1+0x15f8] ;  /* 0x0015f800011a7983 */ /* 0x000f220000300a00 */
[----:B------:R-:W-:-:S03]  /*3c620*/  IMAD.WIDE R102, R4, 0x4, R72 ;  /* 0x0000000404667825 */ /* 0x000fc600078e0248 */
[----:B------:R-:W-:Y:S04]  /*3c630*/  STL.64 [R1+0x4210], R108 ;  /* 0x0042106c01007387 */ /* 0x000fe80000100a00 */
[----:B------:R-:W4:Y:S04]  /*3c640*/  LDL.LU.64 R30, [R1+0x9b8] ;  /* 0x0009b800011e7983 */ /* 0x000f280000300a00 */
[----:B------:R-:W-:Y:S04]  /*3c650*/  STL.64 [R1+0x4208], R106 ;  /* 0x0042086a01007387 */ /* 0x000fe80000100a00 */
[----:B------:R-:W4:Y:S04]  /*3c660*/  LDL.LU.64 R68, [R1+0x15f0] ;  /* 0x0015f00001447983 */ /* 0x000f280000300a00 */
[----:B------:R-:W-:Y:S01]  /*3c670*/  STL.64 [R1+0x4200], R104 ;  /* 0x0042006801007387 */ /* 0x000fe20000100a00 */
[----:B--2---:R-:W-:-:S04]  /*3c680*/  IMAD.WIDE R100, R4, 0x4, R100 ;  /* 0x0000000404647825 */ /* 0x004fc800078e0264 */
[C---:B---3--:R-:W-:Y:S02]  /*3c690*/  IMAD.WIDE R98, R4.reuse, 0x4, R74 ;  /* 0x0000000404627825 */ /* 0x048fe400078e024a */
[----:B------:R-:W2:Y:S04]  /*3c6a0*/  LDL.LU.64 R74, [R1+0xe20] ;  /* 0x000e2000014a7983 */ /* 0x000ea80000300a00 */
[----:B------:R-:W-:Y:S01]  /*3c6b0*/  STL.64 [R1+0x41f8], R102 ;  /* 0x0041f86601007387 */ /* 0x000fe20000100a00 */
[----:B----4-:R-:W-:-:S03]  /*3c6c0*/  IMAD.WIDE R96, R4, 0x4, R70 ;  /* 0x0000000404607825 */ /* 0x010fc600078e0246 */
[----:B------:R-:W3:Y:S04]  /*3c6d0*/  LDL.LU.64 R72, [R1+0x15e8] ;  /* 0x0015e80001487983 */ /* 0x000ee80000300a00 */
[----:B------:R-:W-:Y:S04]  /*3c6e0*/  STL.64 [R1+0x41f0], R100 ;  /* 0x0041f06401007387 */ /* 0x000fe80000100a00 */
[----:B------:R-:W4:Y:S04]  /*3c6f0*/  LDL.LU.64 R70, [R1+0x9b0] ;  /* 0x0009b00001467983 */ /* 0x000f280000300a00 */
[----:B------:R-:W-:Y:S01]  /*3c700*/  STL.64 [R1+0x41e8], R98 ;  /* 0x0041e86201007387 */ /* 0x000fe20000100a00 */
[----:B------:R-:W-:-:S04]  /*3c710*/  IMAD.WIDE R94, R4, 0x4, R94 ;  /* 0x00000004045e7825 */ /* 0x000fc800078e025e */
[----:B------:R-:W-:-:S04]  /*3c720*/  IMAD.WIDE R92, R4, 0x4, R92 ;  /* 0x00000004045c7825 */ /* 0x000fc800078e025c */
[C---:B------:R-:W-:Y:S02]  /*3c730*/  IMAD.WIDE R90, R4.reuse, 0x4, R46 ;  /* 0x00000004045a7825 */ /* 0x040fe400078e022e */
[----:B------:R-:W4:Y:S04]  /*3c740*/  LDL.LU.64 R46, [R1+0x15e0] ;  /* 0x0015e000012e7983 */ /* 0x000f280000300a00 */
[----:B------:R-:W-:Y:S01]  /*3c750*/  STL.64 [R1+0x41e0], R96 ;  /* 0x0041e06001007387 */ /* 0x000fe20000100a00 */
[----:B------:R-:W-:-:S03]  /*3c760*/  IMAD.WIDE R88, R4, 0x4, R66 ;  /* 0x0000000404587825 */ /* 0x000fc600078e0242 */
[----:B------:R-:W4:Y:S04]  /*3c770*/  LDL.LU.64 R66, [R1+0xe28] ;  /* 0x000e280001427983 */ /* 0x000f280000300a00 */
[----:B------:R-:W-:Y:S01]  /*3c780*/  STL.64 [R1+0x41d8], R94 ;  /* 0x0041d85e01007387 */ /* 0x000fe20000100a00 */
[----:B------:R-:W-:-:S03]  /*3c790*/  IMAD.WIDE R86, R4, 0x4, R64 ;  /* 0x0000000404567825 */ /* 0x000fc600078e0240 */
[----:B------:R-:W4:Y:S04]  /*3c7a0*/  LDL.LU.64 R64, [R1+0x15d0] ;  /* 0x0015d00001407983 */ /* 0x000f280000300a00 */
[----:B------:R-:W4:Y:S04]  /*3c7b0*/  LDL.LU.64 R42, [R1+0x9a8] ;  /* 0x0009a800012a7983 */ /* 0x000f280000300a00 */
[----:B------:R-:W-:Y:S04]  /*3c7c0*/  STL.64 [R1+0x41d0], R92 ;  /* 0x0041d05c01007387 */ /* 0x000fe80000100a00 */
[----:B------:R-:W-:Y:S04]  /*3c7d0*/  STL.64 [R1+0x41c8], R90 ;  /* 0x0041c85a01007387 */ /* 0x000fe80000100a00 */
[----:B------:R-:W4:Y:S04]  /*3c7e0*/  LDL.LU.64 R8, [R1+0x19e0] ;  /* 0x0019e00001087983 */ /* 0x000f280000300a00 */
[----:B------:R-:W-:Y:S04]  /*3c7f0*/  STL.64 [R1+0x41c0], R88 ;  /* 0x0041c05801007387 */ /* 0x000fe80000100a00 */
[----:B------:R-:W4:Y:S04]  /*3c800*/  LDL.LU.64 R10, [R1+0xe30] ;  /* 0x000e3000010a7983 */ /* 0x000f280000300a00 */
[----:B------:R-:W-:Y:S04]  /*3c810*/  STL.64 [R1+0x41b8], R86 ;  /* 0x0041b85601007387 */ /* 0x000fe80000100a00 */
[----:B------:R-:W4:Y:S01]  /*3c820*/  LDL.LU.64 R36, [R1+0x15c0] ;  /* 0x0015c00001247983 */ /* 0x000f220000300a00 */
[----:B------:R-:W-:-:S04]  /*3c830*/  IMAD.WIDE R84, R4, 0x4, R44 ;  /* 0x0000000404547825 */ /* 0x000fc800078e022c */
[C---:B------:R-:W-:Y:S01]  /*3c840*/  IMAD.WIDE R82, R4.reuse, 0x4, R22 ;  /* 0x0000000404527825 */ /* 0x040fe200078e0216 */
[----:B------:R-:W-:Y:S03]  /*3c850*/  STL.64 [R1+0x41b0], R84 ;  /* 0x0041b05401007387 */ /* 0x000fe60000100a00 */
[----:B------:R-:W-:-:S04]  /*3c860*/  IMAD.WIDE R80, R4, 0x4, R26 ;  /* 0x0000000404507825 */ /* 0x000fc800078e021a */
[C---:B------:R-:W-:Y:S02]  /*3c870*/  IMAD.WIDE R78, R4.reuse, 0x4, R30 ;  /* 0x00000004044e7825 */ /* 0x040fe400078e021e */
[----:B------:R-:W4:Y:S02]  /*3c880*/  LDL.LU.64 R30, [R1+0x998] ;  /* 0x00099800011e7983 */ /* 0x000f240000300a00 */
[C---:B------:R-:W-:Y:S02]  /*3c890*/  IMAD.WIDE R76, R4.reuse, 0x4, R68 ;  /* 0x00000004044c7825 */ /* 0x040fe400078e0244 */
[----:B------:R-:W-:Y:S04]  /*3c8a0*/  STL.64 [R1+0x41a8], R82 ;  /* 0x0041a85201007387 */ /* 0x000fe80000100a00 */
[----:B------:R-:W-:Y:S04]  /*3c8b0*/  STL.64 [R1+0x41a0], R80 ;  /* 0x0041a05001007387 */ /* 0x000fe80000100a00 */
[----:B------:R-:W4:Y:S04]  /*3c8c0*/  LDL.LU.64 R18, [R1+0x19e8] ;  /* 0x0019e80001127983 */ /* 0x000f280000300a00 */
[----:B------:R-:W-:Y:S04]  /*3c8d0*/  STL.64 [R1+0x4198], R78 ;  /* 0x0041984e01007387 */ /* 0x000fe80000100a00 */
[----:B------:R-:W4:Y:S04]  /*3c8e0*/  LDL.LU.64 R26, [R1+0xe38] ;  /* 0x000e3800011a7983 */ /* 0x000f280000300a00 */
[----:B------:R-:W-:Y:S04]  /*3c8f0*/  STL.64 [R1+0x4190], R76 ;  /* 0x0041904c01007387 */ /* 0x000fe80000100a00 */
[----:B------:R-:W4:Y:S01]  /*3c900*/  LDL.LU.64 R22, [R1+0x15b0] ;  /* 0x0015b00001167983 */ /* 0x000f220000300a00 */
[----:B--2---:R-:W-:-:S05]  /*3c910*/  IMAD.WIDE R74, R4, 0x4, R74 ;  /* 0x00000004044a7825 */ /* 0x004fca00078e024a */
[----:B------:R-:W-:Y:S01]  /*3c920*/  STL.64 [R1+0x4188], R74 ;  /* 0x0041884a01007387 */ /* 0x000fe20000100a00 */
[----:B---3--:R-:W-:-:S04]  /*3c930*/  IMAD.WIDE R72, R4, 0x4, R72 ;  /* 0x0000000404487825 */ /* 0x008fc800078e0248 */
[----:B----4-:R-:W-:-:S04]  /*3c940*/  IMAD.WIDE R70, R4, 0x4, R70 ;  /* 0x0000000404467825 */ /* 0x010fc800078e0246 */
[C---:B------:R-:W-:Y:S02]  /*3c950*/  IMAD.WIDE R68, R4.reuse, 0x4, R46 ;  /* 0x0000000404447825 */ /* 0x040fe400078e022e */
[----:B------:R-:W2:Y:S04]  /*3c960*/  LDL.LU.64 R46, [R1+0x988] ;  /* 0x00098800012e7983 */ /* 0x000ea80000300a00 */
[----:B------:R-:W-:Y:S01]  /*3c970*/  STL.64 [R1+0x4180], R72 ;  /* 0x0041804801007387 */ /* 0x000fe20000100a00 */
[----:B------:R-:W-:-:S03]  /*3c980*/  IMAD.WIDE R66, R4, 0x4, R66 ;  /* 0x0000000404427825 */ /* 0x000fc600078e0242 */
[----:B------:R-:W-:Y:S04]  /*3c990*/  STL.64 [R1+0x4178], R70 ;  /* 0x0041784601007387 */ /* 0x000fe80000100a00 */
[----:B------:R-:W3:Y:S01]  /*3c9a0*/  LDL.LU.64 R44, [R1+0x19f0] ;  /* 0x0019f000012c7983 */ /* 0x000ee20000300a00 */
[----:B------:R-:W-:-:S04]  /*3c9b0*/  IMAD.WIDE R64, R4, 0x4, R64 ;  /* 0x0000000404407825 */ /* 0x000fc800078e0240 */
[C---:B------:R-:W-:Y:S02]  /*3c9c0*/  IMAD.WIDE R62, R4.reuse, 0x4, R42 ;  /* 0x00000004043e7825 */ /* 0x040fe400078e022a */
[----:B------:R-:W4:Y:S04]  /*3c9d0*/  LDL.LU.64 R42, [R1+0xe40] ;  /* 0x000e4000012a7983 */ /* 0x000f280000300a00 */
[----:B------:R-:W-:Y:S04]  /*3c9e0*/  STL.64 [R1+0x4170], R68 ;  /* 0x0041704401007387 */ /* 0x000fe80000100a00 */
[----:B------:R-:W4:Y:S04]  /*3c9f0*/  LDL.LU.64 R170, [R1+0x15a0] ;  /* 0x0015a00001aa7983 */ /* 0x000f280000300a00 */
[----:B------:R-:W-:Y:S04]  /*3ca00*/  STL.64 [R1+0x4168], R66 ;  /* 0x0041684201007387 */ /* 0x000fe80000100a00 */
[----:B------:R-:W4:Y:S04]  /*3ca10*/  LDL.LU.64 R178, [R1+0x978] ;  /* 0x0009780001b27983 */ /* 0x000f280000300a00 */
[----:B------:R-:W-:Y:S01]  /*3ca20*/  STL.64 [R1+0x4160], R64 ;  /* 0x0041604001007387 */ /* 0x000fe20000100a00 */
[----:B------:R-:W-:-:S03]  /*3ca30*/  IMAD.WIDE R56, R4, 0x4, R36 ;  /* 0x0000000404387825 */ /* 0x000fc600078e0224 */
[----:B------:R-:W4:Y:S04]  /*3ca40*/  LDL.LU.64 R36, [R1+0x19f8] ;  /* 0x0019f80001247983 */ /* 0x000f280000300a00 */
[----:B------:R-:W4:Y:S01]  /*3ca50*/  LDL.LU.64 R166, [R1+0xe48] ;  /* 0x000e480001a67983 */ /* 0x000f220000300a00 */
[----:B------:R-:W-:-:S03]  /*3ca60*/  IMAD.WIDE R60, R4, 0x4, R8 ;  /* 0x00000004043c7825 */ /* 0x000fc600078e0208 */
[----:B------:R-:W-:Y:S01]  /*3ca70*/  STL.64 [R1+0x4158], R62 ;  /* 0x0041583e01007387 */ /* 0x000fe20000100a00 */
[----:B------:R-:W-:-:S03]  /*3ca80*/  IMAD.WIDE R58, R4, 0x4, R10 ;  /* 0x00000004043a7825 */ /* 0x000fc600078e020a */
[----:B------:R-:W4:Y:S01]  /*3ca90*/  LDL.LU.64 R28, [R1+0x1598] ;  /* 0x00159800011c7983 */ /* 0x000f220000300a00 */
        /* <DEDUP_REMOVED lines=13> */
[----:B------:R-:W4:Y:S04]  /*3cb70*/  LDL.LU.64 R8, [R1+0x1588] ;  /* 0x0015880001087983 */ /* 0x000f280000300a00 */
[----:B------:R-:W4:Y:S04]  /*3cb80*/  LDL.LU.64 R18, [R1+0xe58] ;  /* 0x000e580001127983 */ /* 0x000f280000300a00 */
[----:B------:R-:W-:Y:S04]  /*3cb90*/  STL.64 [R1+0x4130], R52 ;  /* 0x0041303401007387 */ /* 0x000fe80000100a00 */
[----:B------:R-:W-:Y:S04]  /*3cba0*/  STL.64 [R1+0x4128], R50 ;  /* 0x0041283201007387 */ /* 0x000fe80000100a00 */
[----:B------:R-:W4:Y:S04]  /*3cbb0*/  LDL.LU.64 R176, [R1+0x1580] ;  /* 0x0015800001b07983 */ /* 0x000f280000300a00 */
[----:B------:R-:W-:Y:S01]  /*3cbc0*/  STL.64 [R1+0x4120], R48 ;  /* 0x0041203001007387 */ /* 0x000fe20000100a00 */
[----:B--2---:R-:W-:-:S04]  /*3cbd0*/  IMAD.WIDE R46, R4, 0x4, R46 ;  /* 0x00000004042e7825 */ /* 0x004fc800078e022e */
[----:B---3--:R-:W-:-:S04]  /*3cbe0*/  IMAD.WIDE R44, R4, 0x4, R44 ;  /* 0x00000004042c7825 */ /* 0x008fc800078e022c */
[----:B----4-:R-:W-:-:S04]  /*3cbf0*/  IMAD.WIDE R42, R4, 0x4, R42 ;  /* 0x00000004042a7825 */ /* 0x010fc800078e022a */
[C---:B------:R-:W-:Y:S02]  /*3cc00*/  IMAD.WIDE R40, R4.reuse, 0x4, R170 ;  /* 0x0000000404287825 */ /* 0x040fe400078e02aa */
[----:B------:R-:W2:Y:S04]  /*3cc10*/  LDL.LU.64 R170, [R1+0x958] ;  /* 0x0009580001aa7983 */ /* 0x000ea80000300a00 */
[----:B------:R-:W-:Y:S01]  /*3cc20*/  STL.64 [R1+0x4118], R46 ;  /* 0x0041182e01007387 */ /* 0x000fe20000100a00 */
[----:B------:R-:W-:-:S03]  /*3cc30*/  IMAD.WIDE R38, R4, 0x4, R178 ;  /* 0x0000000404267825 */ /* 0x000fc600078e02b2 */
[----:B------:R-:W-:Y:S04]  /*3cc40*/  STL.64 [R1+0x4110], R44 ;  /* 0x0041102c01007387 */ /* 0x000fe80000100a00 */
[----:B------:R-:W-:Y:S04]  /*3cc50*/  STL.64 [R1+0x4108], R42 ;  /* 0x0041082a01007387 */ /* 0x000fe80000100a00 */
[----:B------:R-:W-:Y:S04]  /*3cc60*/  STL.64 [R1+0x4100], R40 ;  /* 0x0041002801007387 */ /* 0x000fe80000100a00 */
[----:B------:R-:W-:Y:S01]  /*3cc70*/  STL.64 [R1+0x40f8], R38 ;  /* 0x0040f82601007387 */ /* 0x000fe20000100a00 */
[----:B------:R-:W-:-:S03]  /*3cc80*/  IMAD.WIDE R34, R4, 0x4, R166 ;  /* 0x0000000404227825 */ /* 0x000fc600078e02a6 */
[----:B------:R-:W3:Y:S01]  /*3cc90*/  LDL.LU.64 R166, [R1+0x1578] ;  /* 0x0015780001a67983 */ /* 0x000ee20000300a00 */
[----:B------:R-:W-:-:S04]  /*3cca0*/  IMAD.WIDE R36, R4, 0x4, R36 ;  /* 0x0000000404247825 */ /* 0x000fc800078e0224 */
[C---:B------:R-:W-:Y:S01]  /*3ccb0*/  IMAD.WIDE R32, R4.reuse, 0x4, R28 ;  /* 0x0000000404207825 */ /* 0x040fe200078e021c */
[----:B------:R-:W-:Y:S03]  /*3ccc0*/  STL.64 [R1+0x40f0], R36 ;  /* 0x0040f02401007387 */ /* 0x000fe60000100a00 */
[----:B------:R-:W-:-:S04]  /*3ccd0*/  IMAD.WIDE R30, R4, 0x4, R30 ;  /* 0x00000004041e7825 */ /* 0x000fc800078e021e */
[C---:B------:R-:W-:Y:S02]  /*3cce0*/  IMAD.WIDE R28, R4.reuse, 0x4, R10 ;  /* 0x00000004041c7825 */ /* 0x040fe400078e020a */
[----:B------:R-:W4:Y:S04]  /*3ccf0*/  LDL.LU.64 R10, [R1+0xe60] ;  /* 0x000e6000010a7983 */ /* 0x000f280000300a00 */
[----:B------:R-:W-:Y:S01]  /*3cd00*/  STL.64 [R1+0x40e8], R34 ;  /* 0x0040e82201007387 */ /* 0x000fe20000100a00 */
[----:B------:R-:W-:-:S03]  /*3cd10*/  IMAD.WIDE R26, R4, 0x4, R26 ;  /* 0x00000004041a7825 */ /* 0x000fc600078e021a */
[----:B------:R-:W-:Y:S04]  /*3cd20*/  STL.64 [R1+0x40e0], R32 ;  /* 0x0040e02001007387 */ /* 0x000fe80000100a00 */
[----:B------:R-:W-:Y:S01]  /*3cd30*/  STL.64 [R1+0x40d8], R30 ;  /* 0x0040d81e01007387 */ /* 0x000fe20000100a00 */
[----:B------:R-:W-:-:S03]  /*3cd40*/  IMAD.WIDE R24, R4, 0x4, R20 ;  /* 0x0000000404187825 */ /* 0x000fc600078e0214 */
[----:B------:R-:W-:Y:S01]  /*3cd50*/  STL.64 [R1+0x40d0], R28 ;  /* 0x0040d01c01007387 */ /* 0x000fe20000100a00 */
[----:B------:R-:W-:-:S03]  /*3cd60*/  IMAD.WIDE R22, R4, 0x4, R22 ;  /* 0x0000000404167825 */ /* 0x000fc600078e0216 */
[----:B------:R-:W-:Y:S01]  /*3cd70*/  STL.64 [R1+0x40c8], R26 ;  /* 0x0040c81a01007387 */ /* 0x000fe20000100a00 */
[----:B------:R-:W-:-:S03]  /*3cd80*/  IMAD.WIDE R20, R4, 0x4, R8 ;  /* 0x0000000404147825 */ /* 0x000fc600078e0208 */
[----:B------:R-:W4:Y:S04]  /*3cd90*/  LDL.LU.64 R8, [R1+0x1568] ;  /* 0x0015680001087983 */ /* 0x000f280000300a00 */
[----:B-1----:R-:W4:Y:S04]  /*3cda0*/  LDL.LU.64 R6, [R1+0x950] ;  /* 0x0009500001067983 */ /* 0x002f280000300a00 */
[----:B------:R-:W-:Y:S01]  /*3cdb0*/  STL.64 [R1+0x40c0], R24 ;  /* 0x0040c01801007387 */ /* 0x000fe20000100a00 */
[----:B------:R-:W-:-:S03]  /*3cdc0*/  IMAD.WIDE R16, R4, 0x4, R176 ;  /* 0x0000000404107825 */ /* 0x000fc600078e02b0 */
[----:B------:R-:W4:Y:S04]  /*3cdd0*/  LDL.LU.64 R176, [R1+0x410] ;  /* 0x0004100001b07983 */ /* 0x000f280000300a00 */
[----:B------:R-:W4:Y:S04]  /*3cde0*/  LDL.LU.64 R178, [R1+0x408] ;  /* 0x0004080001b27983 */ /* 0x000f280000300a00 */
[----:B------:R-:W-:Y:S04]  /*3cdf0*/  STL.64 [R1+0x40b8], R22 ;  /* 0x0040b81601007387 */ /* 0x000fe80000100a00 */
[----:B------:R-:W4:Y:S04]  /*3ce00*/  LDL.LU.64 R188, [R1+0x3f8] ;  /* 0x0003f80001bc7983 */ /* 0x000f280000300a00 */
[----:B------:R-:W4:Y:S04]  /*3ce10*/  LDL.LU.64 R190, [R1+0x3f0] ;  /* 0x0003f00001be7983 */ /* 0x000f280000300a00 */
[----:B------:R-:W4:Y:S01]  /*3ce20*/  LDL.LU.64 R204, [R1+0x428] ;  /* 0x0004280001cc7983 */ /* 0x000f220000300a00 */
[----:B------:R-:W-:-:S03]  /*3ce30*/  IMAD.WIDE R18, R4, 0x4, R18 ;  /* 0x0000000404127825 */ /* 0x000fc600078e0212 */
[----:B------:R-:W4:Y:S04]  /*3ce40*/  LDL.LU.64 R206, [R1+0x3e0] ;  /* 0x0003e00001ce7983 */ /* 0x000f280000300a00 */
[----:B------:R-:W4:Y:S04]  /*3ce50*/  LDL.LU.64 R234, [R1+0x438] ;  /* 0x0004380001ea7983 */ /* 0x000f280000300a00 */
[----:B------:R-:W4:Y:S04]  /*3ce60*/  LDL.LU.64 R236, [R1+0x3d0] ;  /* 0x0003d00001ec7983 */ /* 0x000f280000300a00 */
[----:B------:R-:W4:Y:S04]  /*3ce70*/  LDL.LU.64 R238, [R1+0x3b8] ;  /* 0x0003b80001ee7983 */ /* 0x000f280000300a00 */
[----:B------:R-:W4:Y:S04]  /*3ce80*/  LDL.LU.64 R242, [R1+0x3b0] ;  /* 0x0003b00001f27983 */ /* 0x000f280000300a00 */
[----:B------:R-:W-:Y:S01]  /*3ce90*/  STL.64 [R1+0x40b0], R20 ;  /* 0x0040b01401007387 */ /* 0x000fe20000100a00 */
[----:B--2---:R-:W-:-:S04]  /*3cea0*/  IMAD.WIDE R14, R4, 0x4, R170 ;  /* 0x00000004040e7825 */ /* 0x004fc800078e02aa */
[C---:B---3--:R-:W-:Y:S02]  /*3ceb0*/  IMAD.WIDE R12, R4.reuse, 0x4, R166 ;  /* 0x00000004040c7825 */ /* 0x048fe400078e02a6 */
[----:B------:R-:W2:Y:S04]  /*3cec0*/  LDL.LU.64 R166, [R1+0x400] ;  /* 0x0004000001a67983 */ /* 0x000ea80000300a00 */
[----:B------:R-:W3:Y:S04]  /*3ced0*/  LDL.LU.64 R170, [R1+0x418] ;  /* 0x0004180001aa7983 */ /* 0x000ee80000300a00 */
[----:B------:R-:W-:Y:S04]  /*3cee0*/  STL.64 [R1+0x40a8], R18 ;  /* 0x0040a81201007387 */ /* 0x000fe80000100a00 */
[----:B------:R-:W3:Y:S04]  /*3cef0*/  LDL.LU.64 R180, [R1+0x420] ;  /* 0x0004200001b47983 */ /* 0x000ee80000300a00 */
[----:B------:R-:W3:Y:S04]  /*3cf00*/  LDL.LU.64 R182, [R1+0x3e8] ;  /* 0x0003e80001b67983 */ /* 0x000ee80000300a00 */
[----:B------:R-:W3:Y:S04]  /*3cf10*/  LDL.LU.64 R200, [R1+0x430] ;  /* 0x0004300001c87983 */ /* 0x000ee80000300a00 */
[----:B------:R-:W3:Y:S04]  /*3cf20*/  LDL.LU.64 R202, [R1+0x3d8] ;  /* 0x0003d80001ca7983 */ /* 0x000ee80000300a00 */
[----:B------:R-:W3:Y:S04]  /*3cf30*/  LDL.LU.64 R246, [R1+0x3c8] ;  /* 0x0003c80001f67983 */ /* 0x000ee80000300a00 */
[----:B------:R-:W3:Y:S04]  /*3cf40*/  LDL.LU.64 R248, [R1+0x3c0] ;  /* 0x0003c00001f87983 */ /* 0x000ee80000300a00 */
[----:B------:R-:W3:Y:S04]  /*3cf50*/  LDL.LU.64 R250, [R1+0x440] ;  /* 0x0004400001fa7983 */ /* 0x000ee80000300a00 */
[----:B------:R-:W3:Y:S01]  /*3cf60*/  LDL.LU.64 R2, [R1+0x3a8] ;  /* 0x0003a80001027983 */ /* 0x000ee20000300a00 */
[----:B----4-:R-:W-:-:S03]  /*3cf70*/  IMAD.WIDE R10, R4, 0x4, R10 ;  /* 0x00000004040a7825 */ /* 0x010fc600078e020a */
[----:B------:R-:W-:Y:S01]  /*3cf80*/  STL.64 [R1+0x40a0], R16 ;  /* 0x0040a01001007387 */ /* 0x000fe20000100a00 */
[----:B------:R-:W-:-:S03]  /*3cf90*/  IMAD.WIDE R8, R4, 0x4, R8 ;  /* 0x0000000404087825 */ /* 0x000fc600078e0208 */
[----:B------:R-:W-:Y:S01]  /*3cfa0*/  STL.64 [R1+0x4098], R14 ;  /* 0x0040980e01007387 */ /* 0x000fe20000100a00 */
[----:B------:R-:W-:-:S03]  /*3cfb0*/  IMAD.WIDE R6, R4, 0x4, R6 ;  /* 0x0000000404067825 */ /* 0x000fc600078e0206 */
[----:B------:R-:W-:Y:S04]  /*3cfc0*/  STL.64 [R1+0x4090], R12 ;  /* 0x0040900c01007387 */ /* 0x000fe80000100a00 */
[----:B------:R-:W-:Y:S04]  /*3cfd0*/  STL.64 [R1+0x4088], R10 ;  /* 0x0040880a01007387 */ /* 0x000fe80000100a00 */
[----:B------:R-:W-:Y:S04]  /*3cfe0*/  STL.64 [R1+0x4080], R8 ;  /* 0x0040800801007387 */ /* 0x000fe80000100a00 */
[----:B------:R-:W-:Y:S01]  /*3cff0*/  STL.64 [R1+0x4078], R6 ;  /* 0x0040780601007387 */ /* 0x000fe20000100a00 */
[----:B------:R-:W-:-:S04]  /*3d000*/  IMAD.WIDE R176, R245, 0x4, R176 ;  /* 0x00000004f5b07825 */ /* 0x000fc800078e02b0 */
[----:B------:R-:W-:Y:S01]  /*3d010*/  IMAD.WIDE R178, R245, 0x4, R178 ;  /* 0x00000004f5b27825 */ /* 0x000fe200078e02b2 */
[----:B------:R-:W-:Y:S01]  /*3d020*/  LDGSTS.E [R240+0x4de00], desc[UR40][R176.64], !P0 ;  /* 0x4de00000b0f07fae */ /* 0x000fe2000c1a1028 */
[----:B------:R-:W-:-:S03]  /*3d030*/  UIADD3 UR7, UPT, UPT, UR7, -0x80, URZ ;  /* 0xffffff8007077890 */ /* 0x000fc6000fffe0ff */
[----:B------:R-:W-:Y:S01]  /*3d040*/  LDGSTS.E [R240+0x4de80], desc[UR40][R178.64], !P0 ;  /* 0x4de80000b2f07fae */ /* 0x000fe2000c1a1028 */
[----:B------:R-:W-:-:S04]  /*3d050*/  IMAD.WIDE R222, R245, 0x4, R234 ;  /* 0x00000004f5de7825 */ /* 0x000fc800078e02ea */
[C---:B------:R-:W-:Y:S01]  /*3d060*/  IMAD.WIDE R224, R245.reuse, 0x4, R236 ;  /* 0x00000004f5e07825 */ /* 0x040fe200078e02ec */
[----:B------:R-:W-:Y:S03]  /*3d070*/  STL.64 [R1+0x30], R222 ;  /* 0x000030de01007387 */ /* 0x000fe60000100a00 */
[C---:B------:R-:W-:Y:S01]  /*3d080*/  IMAD.WIDE R230, R245.reuse, 0x4, R238 ;  /* 0x00000004f5e67825 */ /* 0x040fe200078e02ee */
[----:B------:R-:W-:Y:S03]  /*3d090*/  STL.64 [R1+0x1568], R224 ;  /* 0x001568e001007387 */ /* 0x000fe60000100a00 */
[C---:B------:R-:W-:Y:S01]  /*3d0a0*/  IMAD.WIDE R232, R245.reuse, 0x4, R242 ;  /* 0x00000004f5e87825 */ /* 0x040fe200078e02f2 */
[----:B------:R-:W-:Y:S04]  /*3d0b0*/  STL.64 [R1+0x1590], R230 ;  /* 0x001590e601007387 */ /* 0x000fe80000100a00 */
[----:B------:R-:W-:Y:S01]  /*3d0c0*/  STL.64 [R1+0x1598], R232 ;  /* 0x001598e801007387 */ /* 0x000fe20000100a00 */
[----:B------:R-:W-:-:S04]  /*3d0d0*/  IMAD.WIDE R188, R245, 0x4, R188 ;  /* 0x00000004f5bc7825 */ /* 0x000fc800078e02bc */
[----:B------:R-:W-:-:S04]  /*3d0e0*/  IMAD.WIDE R190, R245, 0x4, R190 ;  /* 0x00000004f5be7825 */ /* 0x000fc800078e02be */
[----:B------:R-:W-:-:S04]  /*3d0f0*/  IMAD.WIDE R204, R245, 0x4, R204 ;  /* 0x00000004f5cc7825 */ /* 0x000fc800078e02cc */
[----:B------:R-:W-:Y:S01]  /*3d100*/  IMAD.WIDE R206, R245, 0x4, R206 ;  /* 0x00000004f5ce7825 */ /* 0x000fe200078e02ce */
[----:B------:R-:W-:-:S06]  /*3d110*/  UISETP.GE.U32.AND UP0, UPT, UR7, 0x7fffff41, UPT ;  /* 0x7fffff410700788c */ /* 0x000fcc000bf06070 */
[----:B------:R-:W-:Y:S01]  /*3d120*/  PLOP3.LUT P2, PT, PT, PT, UP0, 0x80, 0x8 ;  /* 0x000000000008781c */ /* 0x000fe20003f4f008 */
[----:B--2---:R-:W-:-:S04]  /*3d130*/  IMAD.WIDE R166, R245, 0x4, R166 ;  /* 0x00000004f5a67825 */ /* 0x004fc800078e02a6 */
[C---:B---3--:R-:W-:Y:S01]  /*3d140*/  IMAD.WIDE R170, R245.reuse, 0x4, R170 ;  /* 0x00000004f5aa7825 */ /* 0x048fe200078e02aa */
[----:B------:R-:W-:Y:S04]  /*3d150*/  LDGSTS.E [R240+0x4df00], desc[UR40][R166.64], !P0 ;  /* 0x4df00000a6f07fae */ /* 0x000fe8000c1a1028 */
[----:B------:R-:W-:Y:S01]  /*3d160*/  LDGSTS.E [R240+0x4df80], desc[UR40][R170.64], !P0 ;  /* 0x4df80000aaf07fae */ /* 0x000fe2000c1a1028 */
[----:B------:R-:W-:-:S03]  /*3d170*/  IMAD.WIDE R180, R245, 0x4, R180 ;  /* 0x00000004f5b47825 */ /* 0x000fc600078e02b4 */
        /* <DEDUP_REMOVED lines=10> */
[----:B------:R-:W-:Y:S01]  /*3d220*/  STL.64 [R1+0x20], R226 ;  /* 0x000020e201007387 */ /* 0x000fe20000100a00 */
[----:B------:R-:W-:-:S03]  /*3d230*/  IMAD.WIDE R234, R245, 0x4, R250 ;  /* 0x00000004f5ea7825 */ /* 0x000fc600078e02fa */
[----:B------:R-:W2:Y:S01]  /*3d240*/  LDL.64 R236, [R1+0x2de8] ;  /* 0x002de80001ec7983 */ /* 0x000ea20000100a00 */
[----:B------:R-:W-:-:S03]  /*3d250*/  IMAD.WIDE R2, R245, 0x4, R2 ;  /* 0x00000004f5027825 */ /* 0x000fc600078e0202 */
[----:B------:R-:W-:Y:S04]  /*3d260*/  STL.64 [R1+0x28], R228 ;  /* 0x000028e401007387 */ /* 0x000fe80000100a00 */
[----:B------:R-:W3:Y:S04]  /*3d270*/  LDL.64 R238, [R1+0x2df0] ;  /* 0x002df00001ee7983 */ /* 0x000ee80000100a00 */
[----:B------:R-:W-:Y:S04]  /*3d280*/  STL.64 [R1+0x1580], R234 ;  /* 0x001580ea01007387 */ /* 0x000fe80000100a00 */
[----:B------:R-:W4:Y:S04]  /*3d290*/  LDL.64 R242, [R1+0x2e58] ;  /* 0x002e580001f27983 */ /* 0x000f280000100a00 */
[----:B------:R-:W-:Y:S04]  /*3d2a0*/  STL.64 [R1+0x1588], R2 ;  /* 0x0015880201007387 */ /* 0x000fe80000100a00 */
[----:B------:R-:W2:Y:S04]  /*3d2b0*/  LDL.64 R246, [R1+0x2e60] ;  /* 0x002e600001f67983 */ /* 0x000ea80000100a00 */
[----:B------:R-:W2:Y:S04]  /*3d2c0*/  LDL.64 R248, [R1+0x3200] ;  /* 0x0032000001f87983 */ /* 0x000ea80000100a00 */
[----:B------:R-:W2:Y:S04]  /*3d2d0*/  LDL.64 R250, [R1+0x3210] ;  /* 0x0032100001fa7983 */ /* 0x000ea80000100a00 */
[----:B------:R1:W-:Y:S04]  /*3d2e0*/  STL.64 [R1+0x6058], R244 ;  /* 0x006058f401007387 */ /* 0x0003e80000100a00 */
[----:B------:R-:W-:Y:S04]  /*3d2f0*/  LDGSTS.E [R240+0x4ee80], desc[UR40][R206.64], !P4 ;  /* 0x4ee80000cef07fae */ /* 0x000fe8000e1a1028 */
[----:B------:R-:W-:Y:S04]  /*3d300*/  LDGSTS.E [R240+0x4ef00], desc[UR40][R200.64], !P4 ;  /* 0x4ef00000c8f07fae */ /* 0x000fe8000e1a1028 */
[----:B-1----:R-:W2:Y:S04]  /*3d310*/  LDL.64 R244, [R1+0x3378] ;  /* 0x0033780001f47983 */ /* 0x002ea80000100a00 */
        /* <DEDUP_REMOVED lines=18> */
[----:B------:R-:W0:Y:S04]  /*3d440*/  LDGDEPBAR ;  /* 0x00000000000079af */ /* 0x000e280000000000 */
[----:B-1----:R-:W2:Y:S04]  /*3d450*/  LDL.64 R188, [R1+0x32f0] ;  /* 0x0032f00001bc7983 */ /* 0x002ea80000100a00 */
[----:B------:R1:W-:Y:S04]  /*3d460*/  STL.64 [R1+0x5f38], R190 ;  /* 0x005f38be01007387 */ /* 0x0003e80000100a00 */
        /* <DEDUP_REMOVED lines=13> */
[----:B------:R-:W2:Y:S04]  /*3d540*/  LDL.LU.64 R222, [R1+0x6178] ;  /* 0x0061780001de7983 */ /* 0x000ea80000300a00 */
[----:B------:R-:W2:Y:S04]  /*3d550*/  LDL.LU.64 R224, [R1+0x6170] ;  /* 0x0061700001e07983 */ /* 0x000ea80000300a00 */
[----:B------:R-:W2:Y:S04]  /*3d560*/  LDL.LU.64 R226, [R1+0x6168] ;  /* 0x0061680001e27983 */ /* 0x000ea80000300a00 */
[----:B------:R-:W2:Y:S04]  /*3d570*/  LDL.LU.64 R228, [R1+0x6160] ;  /* 0x0061600001e47983 */ /* 0x000ea80000300a00 */
[----:B------:R-:W2:Y:S04]  /*3d580*/  LDL.LU.64 R230, [R1+0x6158] ;  /* 0x0061580001e67983 */ /* 0x000ea80000300a00 */
[----:B------:R-:W2:Y:S04]  /*3d590*/  LDL.LU.64 R232, [R1+0x6150] ;  /* 0x0061500001e87983 */ /* 0x000ea80000300a00 */
[----:B------:R-:W2:Y:S04]  /*3d5a0*/  LDL.LU.64 R234, [R1+0x6148] ;  /* 0x0061480001ea7983 */ /* 0x000ea80000300a00 */
[----:B------:R-:W2:Y:S04]  /*3d5b0*/  LDL.LU.64 R2, [R1+0x6140] ;  /* 0x0061400001027983 */ /* 0x000ea80000300a00 */
[----:B--2---:R-:W-:Y:S04]  /*3d5c0*/  LDGSTS.E [R2+0x20000], desc[UR40][R236.64], P3 ;  /* 0x20000000ec027fae */ /* 0x004fe800099a1028 */
[----:B---3--:R-:W-:Y:S04]  /*3d5d0*/  LDGSTS.E [R2+0x20080], desc[UR40][R238.64], P1 ;  /* 0x20080000ee027fae */ /* 0x008fe800089a1028 */
[----:B----4-:R-:W-:Y:S04]  /*3d5e0*/  LDGSTS.E [R2+0x20800], desc[UR40][R242.64], P3 ;  /* 0x20800000f2027fae */ /* 0x010fe800099a1028 */
[----:B------:R-:W2:Y:S04]  /*3d5f0*/  LDL.LU.64 R236, [R1+0x6138] ;  /* 0x0061380001ec7983 */ /* 0x000ea80000300a00 */
[----:B------:R-:W3:Y:S04]  /*3d600*/  LDL.LU.64 R238, [R1+0x6130] ;  /* 0x0061300001ee7983 */ /* 0x000ee80000300a00 */
[----:B------:R-:W4:Y:S04]  /*3d610*/  LDL.LU.64 R242, [R1+0x6128] ;  /* 0x0061280001f27983 */ /* 0x000f280000300a00 */
[----:B------:R-:W-:Y:S04]  /*3d620*/  LDGSTS.E [R2+0x20880], desc[UR40][R246.64], P1 ;  /* 0x20880000f6027fae */ /* 0x000fe800089a1028 */
[----:B------:R-:W-:Y:S04]  /*3d630*/  LDGSTS.E [R2+0x21000], desc[UR40][R248.64], P3 ;  /* 0x21000000f8027fae */ /* 0x000fe800099a1028 */
[----:B------:R-:W-:Y:S04]  /*3d640*/  LDGSTS.E [R2+0x21080], desc[UR40][R250.64], P1 ;  /* 0x21080000fa027fae */ /* 0x000fe800089a1028 */
[----:B------:R-:W2:Y:S04]  /*3d650*/  LDL.LU.64 R246, [R1+0x6120] ;  /* 0x0061200001f67983 */ /* 0x000ea80000300a00 */
[----:B------:R-:W2:Y:S04]  /*3d660*/  LDL.LU.64 R248, [R1+0x6118] ;  /* 0x0061180001f87983 */ /* 0x000ea80000300a00 */
[----:B------:R-:W2:Y:S04]  /*3d670*/  LDL.LU.64 R250, [R1+0x6110] ;  /* 0x0061100001fa7983 */ /* 0x000ea80000300a00 */
        /* <DEDUP_REMOVED lines=16> */
[----:B----4-:R-:W-:Y:S04]  /*3d780*/  LDGSTS.E [R2+0x25800], desc[UR40][R242.64], P3 ;  /* 0x25800000f2027fae */ /* 0x010fe800099a1028 */
        /* <DEDUP_REMOVED lines=51> */
[----:B------:R-:W2:Y:S04]  /*3dac0*/  LDL.LU.64 R118, [R1+0x1a08] ;  /* 0x001a080001767983 */ /* 0x000ea80000300a00 */
[----:B------:R-:W-:Y:S04]  /*3dad0*/  LDGSTS.E [R2+0x32800], desc[UR40][R112.64], P3 ;  /* 0x3280000070027fae */ /* 0x000fe800099a1028 */
[----:B------:R-:W-:Y:S04]  /*3dae0*/  LDGSTS.E [R2+0x32880], desc[UR40][R110.64], P1 ;  /* 0x328800006e027fae */ /* 0x000fe800089a1028 */
[----:B------:R-:W-:Y:S04]  /*3daf0*/  LDGSTS.E [R2+0x33000], desc[UR40][R108.64], P3 ;  /* 0x330000006c027fae */ /* 0x000fe800099a1028 */
[----:B------:R-:W3:Y:S04]  /*3db00*/  LDL.LU.64 R112, [R1+0xdb8] ;  /* 0x000db80001707983 */ /* 0x000ee80000300a00 */
[----:B------:R-:W4:Y:S04]  /*3db10*/  LDL.LU.64 R122, [R1+0x1a10] ;  /* 0x001a1000017a7983 */ /* 0x000f280000300a00 */
[----:B------:R-:W-:Y:S04]  /*3db20*/  LDGSTS.E [R2+0x33080], desc[UR40][R106.64], P1 ;  /* 0x330800006a027fae */ /* 0x000fe800089a1028 */
[----:B------:R-:W-:Y:S04]  /*3db30*/  LDGSTS.E [R2+0x33800], desc[UR40][R104.64], P3 ;  /* 0x3380000068027fae */ /* 0x000fe800099a1028 */
[----:B------:R-:W-:Y:S04]  /*3db40*/  LDGSTS.E [R2+0x33880], desc[UR40][R102.64], P1 ;  /* 0x3388000066027fae */ /* 0x000fe800089a1028 */
[----:B------:R-:W4:Y:S04]  /*3db50*/  LDL.LU.64 R106, [R1+0xdb0] ;  /* 0x000db000016a7983 */ /* 0x000f280000300a00 */
[----:B------:R-:W4:Y:S04]  /*3db60*/  LDL.LU.64 R120, [R1+0x1a18] ;  /* 0x001a180001787983 */ /* 0x000f280000300a00 */
[----:B------:R-:W-:Y:S04]  /*3db70*/  LDGSTS.E [R2+0x34000], desc[UR40][R100.64], P3 ;  /* 0x3400000064027fae */ /* 0x000fe800099a1028 */
[----:B------:R-:W-:Y:S04]  /*3db80*/  LDGSTS.E [R2+0x34080], desc[UR40][R98.64], P1 ;  /* 0x3408000062027fae */ /* 0x000fe800089a1028 */
[----:B------:R-:W-:Y:S04]  /*3db90*/  LDGSTS.E [R2+0x34800], desc[UR40][R96.64], P3 ;  /* 0x3480000060027fae */ /* 0x000fe800099a1028 */
[----:B------:R-:W-:Y:S04]  /*3dba0*/  LDGSTS.E [R2+0x34880], desc[UR40][R94.64], P1 ;  /* 0x348800005e027fae */ /* 0x000fe800089a1028 */
[----:B------:R-:W-:Y:S04]  /*3dbb0*/  LDGSTS.E [R2+0x35000], desc[UR40][R92.64], P3 ;  /* 0x350000005c027fae */ /* 0x000fe800099a1028 */
[----:B------:R-:W4:Y:S04]  /*3dbc0*/  LDL.LU.64 R100, [R1+0xda0] ;  /* 0x000da00001647983 */ /* 0x000f280000300a00 */
        /* <DEDUP_REMOVED lines=44> */
[----:B------:R-:W-:Y:S04]  /*3de90*/  LDGSTS.E [R2+0x3f080], desc[UR40][R10.64], P1 ;  /* 0x3f0800000a027fae */ /* 0x000fe800089a1028 */
[----:B------:R-:W4:Y:S04]  /*3dea0*/  LDL.LU.64 R130, [R1+0x1a30] ;  /* 0x001a300001827983 */ /* 0x000f280000300a00 */
[----:B------:R2:W-:Y:S04]  /*3deb0*/  LDGSTS.E [R2+0x3f800], desc[UR40][R8.64], P3 ;  /* 0x3f80000008027fae */ /* 0x0005e800099a1028 */
[----:B------:R-:W4:Y:S04]  /*3dec0*/  LDL.LU.64 R124, [R1+0xd68] ;  /* 0x000d6800017c7983 */ /* 0x000f280000300a00 */
[----:B------:R3:W-:Y:S04]  /*3ded0*/  LDGSTS.E [R2+0x3f880], desc[UR40][R6.64], P1 ;  /* 0x3f88000006027fae */ /* 0x0007e800089a1028 */
[----:B------:R-:W4:Y:S04]  /*3dee0*/  LDL.LU.64 R126, [R1+0x1890] ;  /* 0x00189000017e7983 */ /* 0x000f280000300a00 */
[----:B------:R4:W-:Y:S01]  /*3def0*/  STL [R1+0x6090], R3 ;  /* 0x0060900301007387 */ /* 0x0009e20000100800 */
[----:B--2---:R-:W-:-:S05]  /*3df00*/  IMAD.WIDE R8, R4, 0x4, R118 ;  /* 0x0000000404087825 */ /* 0x004fca00078e0276 */
[----:B------:R-:W-:Y:S01]  /*3df10*/  STL.64 [R1+0x18e0], R8 ;  /* 0x0018e00801007387 */ /* 0x000fe20000100a00 */
[----:B---3--:R-:W-:-:S04]  /*3df20*/  IMAD.WIDE R6, R4, 0x4, R112 ;  /* 0x0000000404067825 */ /* 0x008fc800078e0270 */
[C---:B----4-:R-:W-:Y:S02]  /*3df30*/  IMAD.WIDE R2, R4.reuse, 0x4, R122 ;  /* 0x0000000404027825 */ /* 0x050fe400078e027a */
[----:B------:R-:W2:Y:S04]  /*3df40*/  LDL.LU.64 R122, [R1+0xd58] ;  /* 0x000d5800017a7983 */ /* 0x000ea80000300a00 */
[----:B------:R1:W-:Y:S04]  /*3df50*/  STL.64 [R1+0x1928], R6 ;  /* 0x0019280601007387 */ /* 0x0003e80000100a00 */
[----:B------:R3:W-:Y:S01]  /*3df60*/  STL.64 [R1+0x1930], R2 ;  /* 0x0019300201007387 */ /* 0x0007e20000100a00 */
[----:B-1----:R-:W-:-:S04]  /*3df70*/  IMAD.WIDE R6, R4, 0x4, R106 ;  /* 0x0000000404067825 */ /* 0x002fc800078e026a */
[C---:B---3--:R-:W-:Y:S02]  /*3df80*/  IMAD.WIDE R2, R4.reuse, 0x4, R120 ;  /* 0x0000000404027825 */ /* 0x048fe400078e0278 */
[----:B------:R-:W3:Y:S04]  /*3df90*/  LDL.LU.64 R120, [R1+0x1a38] ;  /* 0x001a380001787983 */ /* 0x000ee80000300a00 */
[----:B------:R1:W-:Y:S04]  /*3dfa0*/  STL.64 [R1+0x1938], R6 ;  /* 0x0019380601007387 */ /* 0x0003e80000100a00 */
[----:B------:R4:W-:Y:S04]  /*3dfb0*/  STL.64 [R1+0x1970], R2 ;  /* 0x0019700201007387 */ /* 0x0009e80000100a00 */
[----:B------:R-:W4:Y:S01]  /*3dfc0*/  LDL.LU.64 R112, [R1+0xd48] ;  /* 0x000d480001707983 */ /* 0x000f220000300a00 */
[----:B------:R-:W-:-:S04]  /*3dfd0*/  IMAD.WIDE R248, R4, 0x4, R92 ;  /* 0x0000000404f87825 */ /* 0x000fc800078e025c */
[C---:B------:R-:W-:Y:S02]  /*3dfe0*/  IMAD.WIDE R246, R4.reuse, 0x4, R94 ;  /* 0x0000000404f67825 */ /* 0x040fe400078e025e */
[----:B------:R-:W4:Y:S04]  /*3dff0*/  LDL.LU.64 R94, [R1+0x1a40] ;  /* 0x001a4000015e7983 */ /* 0x000f280000300a00 */
[----:B------:R-:W4:Y:S01]  /*3e000*/  LDL.LU.64 R92, [R1+0xc88] ;  /* 0x000c8800015c7983 */ /* 0x000f220000300a00 */
[----:B------:R-:W-:-:S05]  /*3e010*/  IMAD.WIDE R250, R4, 0x4, R100 ;  /* 0x0000000404fa7825 */ /* 0x000fca00078e0264 */
[----:B------:R-:W-:Y:S04]  /*3e020*/  STL.64 [R1+0x1978], R250 ;  /* 0x001978fa01007387 */ /* 0x000fe80000100a00 */
[----:B------:R-:W-:Y:S04]  /*3e030*/  STL.64 [R1+0x60e8], R250 ;  /* 0x0060e8fa01007387 */ /* 0x000fe80000100a00 */
[----:B------:R-:W4:Y:S04]  /*3e040*/  LDL.LU.64 R106, [R1+0x1a48] ;  /* 0x001a4800016a7983 */ /* 0x000f280000300a00 */
[----:B------:R-:W-:Y:S04]  /*3e050*/  STL.64 [R1+0x19e0], R248 ;  /* 0x0019e0f801007387 */ /* 0x000fe80000100a00 */
[----:B------:R-:W-:Y:S04]  /*3e060*/  STL.64 [R1+0x60f0], R248 ;  /* 0x0060f0f801007387 */ /* 0x000fe80000100a00 */
[----:B------:R-:W4:Y:S01]  /*3e070*/  LDL.LU.64 R100, [R1+0xc58] ;  /* 0x000c580001647983 */ /* 0x000f220000300a00 */
[----:B------:R-:W-:-:S04]  /*3e080*/  IMAD.WIDE R244, R4, 0x4, R128 ;  /* 0x0000000404f47825 */ /* 0x000fc800078e0280 */
[----:B------:R-:W-:-:S04]  /*3e090*/  IMAD.WIDE R242, R4, 0x4, R242 ;  /* 0x0000000404f27825 */ /* 0x000fc800078e02f2 */
[C---:B------:R-:W-:Y:S02]  /*3e0a0*/  IMAD.WIDE R238, R4.reuse, 0x4, R130 ;  /* 0x0000000404ee7825 */ /* 0x040fe400078e0282 */
[----:B------:R-:W4:Y:S04]  /*3e0b0*/  LDL.LU.64 R130, [R1+0x1a50] ;  /* 0x001a500001827983 */ /* 0x000f280000300a00 */
[----:B------:R-:W-:Y:S04]  /*3e0c0*/  STL.64 [R1+0x19e8], R246 ;  /* 0x0019e8f601007387 */ /* 0x000fe80000100a00 */
[----:B------:R-:W-:Y:S01]  /*3e0d0*/  STL.64 [R1+0x60f8], R246 ;  /* 0x0060f8f601007387 */ /* 0x000fe20000100a00 */
[----:B------:R-:W-:-:S03]  /*3e0e0*/  IMAD.WIDE R236, R4, 0x4, R124 ;  /* 0x0000000404ec7825 */ /* 0x000fc600078e027c */
[----:B------:R-:W4:Y:S01]  /*3e0f0*/  LDL.LU.64 R128, [R1+0xc30] ;  /* 0x000c300001807983 */ /* 0x000f220000300a00 */
[----:B------:R-:W-:-:S03]  /*3e100*/  IMAD.WIDE R234, R4, 0x4, R126 ;  /* 0x0000000404ea7825 */ /* 0x000fc600078e027e */
[----:B------:R-:W-:Y:S04]  /*3e110*/  STL.64 [R1+0x31c8], R244 ;  /* 0x0031c8f401007387 */ /* 0x000fe80000100a00 */
[----:B------:R-:W-:Y:S04]  /*3e120*/  STL.64 [R1+0x6100], R244 ;  /* 0x006100f401007387 */ /* 0x000fe80000100a00 */
[----:B------:R-:W4:Y:S04]  /*3e130*/  LDL.LU.64 R126, [R1+0x1a58] ;  /* 0x001a5800017e7983 */ /* 0x000f280000300a00 */
[----:B------:R-:W4:Y:S04]  /*3e140*/  LDL.LU.64 R124, [R1+0xc08] ;  /* 0x000c0800017c7983 */ /* 0x000f280000300a00 */
[----:B------:R-:W-:Y:S04]  /*3e150*/  STL.64 [R1+0x31d0], R242 ;  /* 0x0031d0f201007387 */ /* 0x000fe80000100a00 */
[----:B------:R1:W-:Y:S01]  /*3e160*/  STL.64 [R1+0x6108], R242 ;  /* 0x006108f201007387 */ /* 0x0003e20000100a00 */
        /* <DEDUP_REMOVED lines=137> */
[----:B------:R-:W-:Y:S04]  /*3ea00*/  STL.64 [R1+0x3610], R148 ;  /* 0x0036109401007387 */ /* 0x000fe80000100a00 */
[----:B------:R-:W3:Y:S01]  /*3ea10*/  LDL.LU.64 R118, [R1+0x14d0] ;  /* 0x0014d00001767983 */ /* 0x000ee20000300a00 */
[----:B----4-:R-:W-:-:S03]  /*3ea20*/  IMAD.WIDE R140, R4, 0x4, R112 ;  /* 0x00000004048c7825 */ /* 0x010fc600078e0270 */
        /* <DEDUP_REMOVED lines=20> */
[----:B------:R-:W-:-:S05]  /*3eb70*/  IMAD.WIDE R130, R4, 0x4, R130 ;  /* 0x0000000404827825 */ /* 0x000fca00078e0282 */
[----:B------:R-:W-:Y:S04]  /*3eb80*/  STL.64 [R1+0x4040], R130 ;  /* 0x0040408201007387 */ /* 0x000fe80000100a00 */
[----:B------:R-:W4:Y:S01]  /*3eb90*/  LDL.LU.64 R100, [R1+0xec0] ;  /* 0x000ec00001647983 */ /* 0x000f220000300a00 */
[----:B------:R-:W-:-:S05]  /*3eba0*/  IMAD.WIDE R128, R4, 0x4, R128 ;  /* 0x0000000404807825 */ /* 0x000fca00078e0280 */
[----:B------:R-:W-:Y:S04]  /*3ebb0*/  STL.64 [R1+0x4038], R128 ;  /* 0x0040388001007387 */ /* 0x000fe80000100a00 */
[----:B------:R-:W4:Y:S01]  /*3ebc0*/  LDL.LU.64 R74, [R1+0x14a0] ;  /* 0x0014a000014a7983 */ /* 0x000f220000300a00 */
[----:B------:R-:W-:-:S05]  /*3ebd0*/  IMAD.WIDE R126, R4, 0x4, R126 ;  /* 0x00000004047e7825 */ /* 0x000fca00078e027e */
[----:B------:R-:W-:Y:S01]  /*3ebe0*/  STL.64 [R1+0x4030], R126 ;  /* 0x0040307e01007387 */ /* 0x000fe20000100a00 */
[----:B------:R-:W-:-:S03]  /*3ebf0*/  IMAD.WIDE R124, R4, 0x4, R124 ;  /* 0x00000004047c7825 */ /* 0x000fc600078e027c */
[----:B------:R-:W4:Y:S04]  /*3ec00*/  LDL.LU.64 R70, [R1+0x850] ;  /* 0x0008500001467983 */ /* 0x000f280000300a00 */
[----:B------:R1:W-:Y:S01]  /*3ec10*/  STL.64 [R1+0x4028], R124 ;  /* 0x0040287c01007387 */ /* 0x0003e20000100a00 */
[----:B--2---:R-:W-:-:S04]  /*3ec20*/  IMAD.WIDE R122, R4, 0x4, R122 ;  /* 0x00000004047a7825 */ /* 0x004fc800078e027a */
[----:B---3--:R-:W-:-:S04]  /*3ec30*/  IMAD.WIDE R120, R4, 0x4, R120 ;  /* 0x0000000404787825 */ /* 0x008fc800078e0278 */
[----:B------:R-:W-:-:S04]  /*3ec40*/  IMAD.WIDE R118, R4, 0x4, R118 ;  /* 0x0000000404767825 */ /* 0x000fc800078e0276 */
[C---:B----4-:R-:W-:Y:S02]  /*3ec50*/  IMAD.WIDE R116, R4.reuse, 0x4, R94 ;  /* 0x0000000404747825 */ /* 0x050fe400078e025e */
[----:B------:R-:W2:Y:S04]  /*3ec60*/  LDL.LU.64 R94, [R1+0x1ab0] ;  /* 0x001ab000015e7983 */ /* 0x000ea80000300a00 */
[----:B------:R-:W-:Y:S01]  /*3ec70*/  STL.64 [R1+0x4020], R122 ;  /* 0x0040207a01007387 */ /* 0x000fe20000100a00 */
[----:B------:R-:W-:-:S03]  /*3ec80*/  IMAD.WIDE R114, R4, 0x4, R92 ;  /* 0x0000000404727825 */ /* 0x000fc600078e025c */
[----:B------:R-:W3:Y:S04]  /*3ec90*/  LDL.LU.64 R92, [R1+0xec8] ;  /* 0x000ec800015c7983 */ /* 0x000ee80000300a00 */
[----:B------:R-:W-:Y:S04]  /*3eca0*/  STL.64 [R1+0x4018], R120 ;  /* 0x0040187801007387 */ /* 0x000fe80000100a00 */
[----:B------:R-:W4:Y:S04]  /*3ecb0*/  LDL.LU.64 R22, [R1+0x1490] ;  /* 0x0014900001167983 */ /* 0x000f280000300a00 */
[----:B------:R-:W-:Y:S04]  /*3ecc0*/  STL.64 [R1+0x4010], R118 ;  /* 0x0040107601007387 */ /* 0x000fe80000100a00 */
[----:B------:R-:W4:Y:S01]  /*3ecd0*/  LDL.LU.64 R68, [R1+0x840] ;  /* 0x0008400001447983 */ /* 0x000f220000300a00 */
[----:B------:R-:W-:-:S03]  /*3ece0*/  IMAD.WIDE R110, R4, 0x4, R64 ;  /* 0x00000004046e7825 */ /* 0x000fc600078e0240 */
[----:B------:R-:W-:Y:S01]  /*3ecf0*/  STL.64 [R1+0x4008], R116 ;  /* 0x0040087401007387 */ /* 0x000fe20000100a00 */
[----:B------:R-:W-:-:S03]  /*3ed00*/  IMAD.WIDE R108, R4, 0x4, R66 ;  /* 0x00000004046c7825 */ /* 0x000fc600078e0242 */
[----:B------:R-:W4:Y:S01]  /*3ed10*/  LDL.LU.64 R66, [R1+0x1ab8] ;  /* 0x001ab80001427983 */ /* 0x000f220000300a00 */
[----:B------:R-:W-:-:S03]  /*3ed20*/  IMAD.WIDE R112, R4, 0x4, R112 ;  /* 0x0000000404707825 */ /* 0x000fc600078e0270 */
[----:B------:R-:W-:Y:S04]  /*3ed30*/  STL.64 [R1+0x4000], R114 ;  /* 0x0040007201007387 */ /* 0x000fe80000100a00 */
[----:B------:R-:W4:Y:S04]  /*3ed40*/  LDL.LU.64 R64, [R1+0xed0] ;  /* 0x000ed00001407983 */ /* 0x000f280000300a00 */
[----:B------:R1:W-:Y:S04]  /*3ed50*/  STL.64 [R1+0x3ff8], R112 ;  /* 0x003ff87001007387 */ /* 0x0003e80000100a00 */
        /* <DEDUP_REMOVED lines=9> */
[----:B------:R-:W4:Y:S04]  /*3edf0*/  LDL.LU.64 R46, [R1+0xed8] ;  /* 0x000ed800012e7983 */ /* 0x000f280000300a00 */
[----:B------:R-:W-:Y:S01]  /*3ee00*/  STL.64 [R1+0x3fd8], R104 ;  /* 0x003fd86801007387 */ /* 0x000fe20000100a00 */
[----:B------:R-:W-:-:S04]  /*3ee10*/  IMAD.WIDE R100, R4, 0x4, R100 ;  /* 0x0000000404647825 */ /* 0x000fc800078e0264 */
[C---:B------:R-:W-:Y:S02]  /*3ee20*/  IMAD.WIDE R98, R4.reuse, 0x4, R74 ;  /* 0x0000000404627825 */ /* 0x040fe400078e024a */
[----:B------:R-:W4:Y:S04]  /*3ee30*/  LDL.LU.64 R74, [R1+0x1480] ;  /* 0x00148000014a7983 */ /* 0x000f280000300a00 */
[----:B------:R-:W-:Y:S04]  /*3ee40*/  STL.64 [R1+0x3fd0], R102 ;  /* 0x003fd06601007387 */ /* 0x000fe80000100a00 */
[----:B------:R-:W4:Y:S01]  /*3ee50*/  LDL.LU.64 R72, [R1+0x828] ;  /* 0x0008280001487983 */ /* 0x000f220000300a00 */
[----:B------:R-:W-:-:S03]  /*3ee60*/  IMAD.WIDE R96, R4, 0x4, R70 ;  /* 0x0000000404607825 */ /* 0x000fc600078e0246 */
[----:B------:R1:W-:Y:S04]  /*3ee70*/  STL.64 [R1+0x3fc8], R100 ;  /* 0x003fc86401007387 */ /* 0x0003e80000100a00 */
[----:B------:R-:W4:Y:S04]  /*3ee80*/  LDL.LU.64 R70, [R1+0x1ac8] ;  /* 0x001ac80001467983 */ /* 0x000f280000300a00 */
[----:B------:R-:W-:Y:S04]  /*3ee90*/  STL.64 [R1+0x3fc0], R98 ;  /* 0x003fc06201007387 */ /* 0x000fe80000100a00 */
[----:B------:R-:W-:Y:S01]  /*3eea0*/  STL.64 [R1+0x3fb8], R96 ;  /* 0x003fb86001007387 */ /* 0x000fe20000100a00 */
[----:B--2---:R-:W-:-:S04]  /*3eeb0*/  IMAD.WIDE R94, R4, 0x4, R94 ;  /* 0x00000004045e7825 */ /* 0x004fc800078e025e */
[----:B---3--:R-:W-:-:S04]  /*3eec0*/  IMAD.WIDE R92, R4, 0x4, R92 ;  /* 0x00000004045c7825 */ /* 0x008fc800078e025c */
[----:B----4-:R-:W-:-:S04]  /*3eed0*/  IMAD.WIDE R90, R4, 0x4, R22 ;  /* 0x00000004045a7825 */ /* 0x010fc800078e0216 */
[C---:B------:R-:W-:Y:S02]  /*3eee0*/  IMAD.WIDE R88, R4.reuse, 0x4, R68 ;  /* 0x0000000404587825 */ /* 0x040fe400078e0244 */
[----:B------:R-:W2:Y:S04]  /*3eef0*/  LDL.LU.64 R68, [R1+0xee0] ;  /* 0x000ee00001447983 */ /* 0x000ea80000300a00 */
[----:B------:R3:W-:Y:S01]  /*3ef00*/  STL.64 [R1+0x3fb0], R94 ;  /* 0x003fb05e01007387 */ /* 0x0007e20000100a00 */
[----:B------:R-:W-:-:S03]  /*3ef10*/  IMAD.WIDE R86, R4, 0x4, R66 ;  /* 0x0000000404567825 */ /* 0x000fc600078e0242 */
[----:B------:R-:W4:Y:S04]  /*3ef20*/  LDL.LU.64 R66, [R1+0x1470] ;  /* 0x0014700001427983 */ /* 0x000f280000300a00 */
[----:B------:R1:W-:Y:S01]  /*3ef30*/  STL.64 [R1+0x3fa8], R92 ;  /* 0x003fa85c01007387 */ /* 0x0003e20000100a00 */
[----:B------:R-:W-:-:S03]  /*3ef40*/  IMAD.WIDE R84, R4, 0x4, R64 ;  /* 0x0000000404547825 */ /* 0x000fc600078e0240 */
[----:B------:R-:W3:Y:S04]  /*3ef50*/  LDL.LU.64 R64, [R1+0x820] ;  /* 0x0008200001407983 */ /* 0x000ee80000300a00 */
[----:B------:R-:W-:Y:S04]  /*3ef60*/  STL.64 [R1+0x3fa0], R90 ;  /* 0x003fa05a01007387 */ /* 0x000fe80000100a00 */
[----:B------:R-:W3:Y:S01]  /*3ef70*/  LDL.LU.64 R18, [R1+0x1468] ;  /* 0x0014680001127983 */ /* 0x000ee20000300a00 */
[----:B------:R-:W-:-:S03]  /*3ef80*/  IMAD.WIDE R82, R4, 0x4, R26 ;  /* 0x0000000404527825 */ /* 0x000fc600078e021a */
[----:B------:R-:W-:Y:S04]  /*3ef90*/  STL.64 [R1+0x3f98], R88 ;  /* 0x003f985801007387 */ /* 0x000fe80000100a00 */
[----:B------:R-:W3:Y:S04]  /*3efa0*/  LDL.LU.64 R20, [R1+0xee8] ;  /* 0x000ee80001147983 */ /* 0x000ee80000300a00 */
[----:B------:R-:W3:Y:S04]  /*3efb0*/  LDL.LU.64 R36, [R1+0x1460] ;  /* 0x0014600001247983 */ /* 0x000ee80000300a00 */
[----:B------:R-:W-:Y:S04]  /*3efc0*/  STL.64 [R1+0x3f90], R86 ;  /* 0x003f905601007387 */ /* 0x000fe80000100a00 */
[----:B------:R-:W3:Y:S04]  /*3efd0*/  LDL.LU.64 R10, [R1+0x810] ;  /* 0x00081000010a7983 */ /* 0x000ee80000300a00 */
[----:B------:R-:W-:Y:S04]  /*3efe0*/  STL.64 [R1+0x3f88], R84 ;  /* 0x003f885401007387 */ /* 0x000fe80000100a00 */
[----:B------:R-:W3:Y:S04]  /*3eff0*/  LDL.LU.64 R28, [R1+0x1ad0] ;  /* 0x001ad000011c7983 */ /* 0x000ee80000300a00 */
[----:B------:R-:W-:Y:S04]  /*3f000*/  STL.64 [R1+0x3f80], R82 ;  /* 0x003f805201007387 */ /* 0x000fe80000100a00 */
[----:B------:R-:W3:Y:S01]  /*3f010*/  LDL.LU.64 R8, [R1+0xef0] ;  /* 0x000ef00001087983 */ /* 0x000ee20000300a00 */
[----:B------:R-:W-:-:S04]  /*3f020*/  IMAD.WIDE R80, R4, 0x4, R30 ;  /* 0x0000000404507825 */ /* 0x000fc800078e021e */
[C---:B------:R-:W-:Y:S01]  /*3f030*/  IMAD.WIDE R78, R4.reuse, 0x4, R42 ;  /* 0x00000004044e7825 */ /* 0x040fe200078e022a */
[----:B------:R-:W-:Y:S03]  /*3f040*/  STL.64 [R1+0x3f78], R80 ;  /* 0x003f785001007387 */ /* 0x000fe60000100a00 */
[C---:B------:R-:W-:Y:S01]  /*3f050*/  IMAD.WIDE R76, R4.reuse, 0x4, R46 ;  /* 0x00000004044c7825 */ /* 0x040fe200078e022e */
[----:B------:R-:W3:Y:S04]  /*3f060*/  LDL.LU.64 R30, [R1+0x1448] ;  /* 0x00144800011e7983 */ /* 0x000ee80000300a00 */
[----:B------:R-:W-:Y:S04]  /*3f070*/  STL.64 [R1+0x3f70], R78 ;  /* 0x003f704e01007387 */ /* 0x000fe80000100a00 */
[----:B------:R-:W3:Y:S04]  /*3f080*/  LDL.LU.64 R44, [R1+0x808] ;  /* 0x00080800012c7983 */ /* 0x000ee80000300a00 */
[----:B------:R-:W3:Y:S04]  /*3f090*/  LDL.LU.64 R46, [R1+0x1ad8] ;  /* 0x001ad800012e7983 */ /* 0x000ee80000300a00 */
[----:B------:R-:W-:Y:S04]  /*3f0a0*/  STL.64 [R1+0x3f68], R76 ;  /* 0x003f684c01007387 */ /* 0x000fe80000100a00 */
[----:B------:R-:W3:Y:S01]  /*3f0b0*/  LDL.LU.64 R26, [R1+0xef8] ;  /* 0x000ef800011a7983 */ /* 0x000ee20000300a00 */
[----:B------:R-:W-:-:S05]  /*3f0c0*/  IMAD.WIDE R74, R4, 0x4, R74 ;  /* 0x00000004044a7825 */ /* 0x000fca00078e024a */
[----:B------:R-:W-:Y:S01]  /*3f0d0*/  STL.64 [R1+0x3f60], R74 ;  /* 0x003f604a01007387 */ /* 0x000fe20000100a00 */
[----:B------:R-:W-:-:S03]  /*3f0e0*/  IMAD.WIDE R72, R4, 0x4, R72 ;  /* 0x0000000404487825 */ /* 0x000fc600078e0248 */
[----:B------:R-:W3:Y:S04]  /*3f0f0*/  LDL.LU.64 R42, [R1+0x1438] ;  /* 0x00143800012a7983 */ /* 0x000ee80000300a00 */
[----:B------:R-:W-:Y:S01]  /*3f100*/  STL.64 [R1+0x3f58], R72 ;  /* 0x003f584801007387 */ /* 0x000fe20000100a00 */
[----:B------:R-:W-:-:S03]  /*3f110*/  IMAD.WIDE R70, R4, 0x4, R70 ;  /* 0x0000000404467825 */ /* 0x000fc600078e0246 */
[----:B------:R-:W3:Y:S04]  /*3f120*/  LDL.LU.64 R22, [R1+0x7f8] ;  /* 0x0007f80001167983 */ /* 0x000ee80000300a00 */
[----:B------:R-:W-:Y:S01]  /*3f130*/  STL.64 [R1+0x3f50], R70 ;  /* 0x003f504601007387 */ /* 0x000fe20000100a00 */
[----:B--2---:R-:W-:-:S04]  /*3f140*/  IMAD.WIDE R68, R4, 0x4, R68 ;  /* 0x0000000404447825 */ /* 0x004fc800078e0244 */
[----:B----4-:R-:W-:-:S04]  /*3f150*/  IMAD.WIDE R66, R4, 0x4, R66 ;  /* 0x0000000404427825 */ /* 0x010fc800078e0242 */
[----:B---3--:R-:W-:-:S04]  /*3f160*/  IMAD.WIDE R64, R4, 0x4, R64 ;  /* 0x0000000404407825 */ /* 0x008fc800078e0240 */
[C---:B------:R-:W-:Y:S02]  /*3f170*/  IMAD.WIDE R62, R4.reuse, 0x4, R18 ;  /* 0x00000004043e7825 */ /* 0x040fe400078e0212 */
[----:B------:R-:W2:Y:S04]  /*3f180*/  LDL.LU.64 R18, [R1+0x1ae0] ;  /* 0x001ae00001127983 */ /* 0x000ea80000300a00 */
[----:B------:R-:W-:Y:S01]  /*3f190*/  STL.64 [R1+0x3f48], R68 ;  /* 0x003f484401007387 */ /* 0x000fe20000100a00 */
[----:B------:R-:W-:-:S03]  /*3f1a0*/  IMAD.WIDE R60, R4, 0x4, R20 ;  /* 0x00000004043c7825 */ /* 0x000fc600078e0214 */
[----:B------:R-:W-:Y:S01]  /*3f1b0*/  STL.64 [R1+0x3f40], R66 ;  /* 0x003f404201007387 */ /* 0x000fe20000100a00 */
[----:B------:R-:W-:-:S03]  /*3f1c0*/  IMAD.WIDE R58, R4, 0x4, R36 ;  /* 0x00000004043a7825 */ /* 0x000fc600078e0224 */
[----:B------:R-:W3:Y:S04]  /*3f1d0*/  LDL.LU.64 R36, [R1+0xf00] ;  /* 0x000f000001247983 */ /* 0x000ee80000300a00 */
[----:B------:R-:W-:Y:S01]  /*3f1e0*/  STL.64 [R1+0x3f38], R64 ;  /* 0x003f384001007387 */ /* 0x000fe20000100a00 */
[----:B------:R-:W-:-:S03]  /*3f1f0*/  IMAD.WIDE R56, R4, 0x4, R10 ;  /* 0x0000000404387825 */ /* 0x000fc600078e020a */
[----:B------:R-:W4:Y:S04]  /*3f200*/  LDL.LU.64 R10, [R1+0x1430] ;  /* 0x00143000010a7983 */ /* 0x000f280000300a00 */
[----:B------:R-:W-:Y:S04]  /*3f210*/  STL.64 [R1+0x3f30], R62 ;  /* 0x003f303e01007387 */ /* 0x000fe80000100a00 */
[----:B------:R-:W-:Y:S01]  /*3f220*/  STL.64 [R1+0x3f28], R60 ;  /* 0x003f283c01007387 */ /* 0x000fe20000100a00 */
[----:B------:R-:W-:-:S03]  /*3f230*/  IMAD.WIDE R52, R4, 0x4, R8 ;  /* 0x0000000404347825 */ /* 0x000fc600078e0208 */
[----:B------:R-:W3:Y:S01]  /*3f240*/  LDL.LU.64 R8, [R1+0x7e8] ;  /* 0x0007e80001087983 */ /* 0x000ee20000300a00 */
[----:B------:R-:W-:-:S03]  /*3f250*/  IMAD.WIDE R54, R4, 0x4, R28 ;  /* 0x0000000404367825 */ /* 0x000fc600078e021c */
[----:B------:R-:W-:Y:S01]  /*3f260*/  STL.64 [R1+0x3f20], R58 ;  /* 0x003f203a01007387 */ /* 0x000fe20000100a00 */
[----:B------:R-:W-:-:S03]  /*3f270*/  IMAD.WIDE R50, R4, 0x4, R30 ;  /* 0x0000000404327825 */ /* 0x000fc600078e021e */
[----:B------:R-:W3:Y:S04]  /*3f280*/  LDL.LU.64 R30, [R1+0x1ae8] ;  /* 0x001ae800011e7983 */ /* 0x000ee80000300a00 */
[----:B------:R-:W-:Y:S01]  /*3f290*/  STL.64 [R1+0x3f18], R56 ;  /* 0x003f183801007387 */ /* 0x000fe20000100a00 */
[----:B------:R-:W-:-:S03]  /*3f2a0*/  IMAD.WIDE R48, R4, 0x4, R44 ;  /* 0x0000000404307825 */ /* 0x000fc600078e022c */
[----:B------:R-:W-:Y:S01]  /*3f2b0*/  STL.64 [R1+0x3f10], R54 ;  /* 0x003f103601007387 */ /* 0x000fe20000100a00 */
[----:B------:R-:W-:-:S03]  /*3f2c0*/  IMAD.WIDE R46, R4, 0x4, R46 ;  /* 0x00000004042e7825 */ /* 0x000fc600078e022e */
[----:B------:R-:W3:Y:S04]  /*3f2d0*/  LDL.LU.64 R28, [R1+0xf08] ;  /* 0x000f0800011c7983 */ /* 0x000ee80000300a00 */
[----:B------:R-:W-:Y:S01]  /*3f2e0*/  STL.64 [R1+0x3f08], R52 ;  /* 0x003f083401007387 */ /* 0x000fe20000100a00 */
[----:B------:R-:W-:-:S03]  /*3f2f0*/  IMAD.WIDE R44, R4, 0x4, R26 ;  /* 0x00000004042c7825 */ /* 0x000fc600078e021a */
[----:B------:R-:W3:Y:S04]  /*3f300*/  LDL.LU.64 R26, [R1+0x1428] ;  /* 0x00142800011a7983 */ /* 0x000ee80000300a00 */
[----:B------:R-:W-:Y:S04]  /*3f310*/  STL.64 [R1+0x3f00], R50 ;  /* 0x003f003201007387 */ /* 0x000fe80000100a00 */
[----:B------:R-:W-:Y:S04]  /*3f320*/  STL.64 [R1+0x3ef8], R48 ;  /* 0x003ef83001007387 */ /* 0x000fe80000100a00 */
[----:B------:R-:W3:Y:S01]  /*3f330*/  LDL.LU.64 R24, [R1+0x7e0] ;  /* 0x0007e00001187983 */ /* 0x000ee20000300a00 */
[----:B------:R-:W-:-:S04]  /*3f340*/  IMAD.WIDE R42, R4, 0x4, R42 ;  /* 0x00000004042a7825 */ /* 0x000fc800078e022a */
[C---:B------:R-:W-:Y:S02]  /*3f350*/  IMAD.WIDE R40, R4.reuse, 0x4, R22 ;  /* 0x0000000404287825 */ /* 0x040fe400078e0216 */
[----:B------:R-:W3:Y:S04]  /*3f360*/  LDL.LU.64 R22, [R1+0x1420] ;  /* 0x0014200001167983 */ /* 0x000ee80000300a00 */
[----:B------:R-:W-:Y:S04]  /*3f370*/  STL.64 [R1+0x3ef0], R46 ;  /* 0x003ef02e01007387 */ /* 0x000fe80000100a00 */
[----:B------:R-:W3:Y:S01]  /*3f380*/  LDL.LU.64 R20, [R1+0xf10] ;  /* 0x000f100001147983 */ /* 0x000ee20000300a00 */
[----:B--2---:R-:W-:-:S03]  /*3f390*/  IMAD.WIDE R38, R4, 0x4, R18 ;  /* 0x0000000404267825 */ /* 0x004fc600078e0212 */
[----:B------:R-:W2:Y:S04]  /*3f3a0*/  LDL.LU.64 R18, [R1+0x1418] ;  /* 0x0014180001127983 */ /* 0x000ea80000300a00 */
[----:B------:R-:W-:Y:S04]  /*3f3b0*/  STL.64 [R1+0x3ee8], R44 ;  /* 0x003ee82c01007387 */ /* 0x000fe80000100a00 */
[----:B------:R-:W2:Y:S04]  /*3f3c0*/  LDL.LU.64 R16, [R1+0x7d8] ;  /* 0x0007d80001107983 */ /* 0x000ea80000300a00 */
[----:B------:R-:W2:Y:S04]  /*3f3d0*/  LDL.LU.64 R14, [R1+0x1af0] ;  /* 0x001af000010e7983 */ /* 0x000ea80000300a00 */
[----:B------:R-:W-:Y:S01]  /*3f3e0*/  STL.64 [R1+0x3ee0], R42 ;  /* 0x003ee02a01007387 */ /* 0x000fe20000100a00 */
[----:B----4-:R-:W-:-:S03]  /*3f3f0*/  IMAD.WIDE R34, R4, 0x4, R10 ;  /* 0x0000000404227825 */ /* 0x010fc600078e020a */
[----:B------:R-:W4:Y:S01]  /*3f400*/  LDL.LU.64 R12, [R1+0xf18] ;  /* 0x000f1800010c7983 */ /* 0x000f220000300a00 */
[----:B---3--:R-:W-:-:S03]  /*3f410*/  IMAD.WIDE R36, R4, 0x4, R36 ;  /* 0x0000000404247825 */ /* 0x008fc600078e0224 */
[----:B------:R-:W3:Y:S04]  /*3f420*/  LDL.LU.64 R10, [R1+0x1408] ;  /* 0x00140800010a7983 */ /* 0x000ee80000300a00 */
[----:B------:R-:W-:Y:S01]  /*3f430*/  STL.64 [R1+0x3ed8], R40 ;  /* 0x003ed82801007387 */ /* 0x000fe20000100a00 */
[----:B------:R-:W-:-:S03]  /*3f440*/  IMAD.WIDE R32, R4, 0x4, R8 ;  /* 0x0000000404207825 */ /* 0x000fc600078e0208 */
[----:B------:R-:W3:Y:S04]  /*3f450*/  LDL.LU.64 R8, [R1+0x7c8] ;  /* 0x0007c80001087983 */ /* 0x000ee80000300a00 */
[----:B-1----:R-:W3:Y:S04]  /*3f460*/  LDL.LU.64 R6, [R1+0x1400] ;  /* 0x0014000001067983 */ /* 0x002ee80000300a00 */
[----:B------:R-:W-:Y:S04]  /*3f470*/  STL.64 [R1+0x3ed0], R38 ;  /* 0x003ed02601007387 */ /* 0x000fe80000100a00 */
[----:B------:R-:W3:Y:S04]  /*3f480*/  LDL.LU.64 R2, [R1+0xf20] ;  /* 0x000f200001027983 */ /* 0x000ee80000300a00 */
[----:B------:R-:W3:Y:S04]  /*3f490*/  LDL.64 R242, [R1+0x18e0] ;  /* 0x0018e00001f27983 */ /* 0x000ee80000100a00 */
[----:B------:R-:W-:Y:S04]  /*3f4a0*/  STL.64 [R1+0x3ec8], R36 ;  /* 0x003ec82401007387 */ /* 0x000fe80000100a00 */
[----:B------:R-:W3:Y:S04]  /*3f4b0*/  LDL.64 R244, [R1+0x1928] ;  /* 0x0019280001f47983 */ /* 0x000ee80000100a00 */
[----:B------:R-:W3:Y:S04]  /*3f4c0*/  LDL.64 R246, [R1+0x1930] ;  /* 0x0019300001f67983 */ /* 0x000ee80000100a00 */
[----:B------:R-:W-:Y:S04]  /*3f4d0*/  STL.64 [R1+0x3ec0], R34 ;  /* 0x003ec02201007387 */ /* 0x000fe80000100a00 */
[----:B------:R-:W3:Y:S04]  /*3f4e0*/  LDL.64 R248, [R1+0x1938] ;  /* 0x0019380001f87983 */ /* 0x000ee80000100a00 */
[----:B------:R-:W3:Y:S01]  /*3f4f0*/  LDL.64 R250, [R1+0x1970] ;  /* 0x0019700001fa7983 */ /* 0x000ee20000100a00 */
[----:B------:R-:W-:-:S04]  /*3f500*/  IMAD.WIDE R30, R4, 0x4, R30 ;  /* 0x00000004041e7825 */ /* 0x000fc800078e021e */
[C---:B------:R-:W-:Y:S01]  /*3f510*/  IMAD.WIDE R28, R4.reuse, 0x4, R28 ;  /* 0x00000004041c7825 */ /* 0x040fe200078e021c */
[----:B------:R-:W-:Y:S03]  /*3f520*/  STL.64 [R1+0x3eb8], R32 ;  /* 0x003eb82001007387 */ /* 0x000fe60000100a00 */
[C---:B------:R-:W-:Y:S01]  /*3f530*/  IMAD.WIDE R26, R4.reuse, 0x4, R26 ;  /* 0x00000004041a7825 */ /* 0x040fe200078e021a */
[----:B------:R-:W-:Y:S03]  /*3f540*/  STL.64 [R1+0x3eb0], R30 ;  /* 0x003eb01e01007387 */ /* 0x000fe60000100a00 */
[C---:B------:R-:W-:Y:S01]  /*3f550*/  IMAD.WIDE R24, R4.reuse, 0x4, R24 ;  /* 0x0000000404187825 */ /* 0x040fe200078e0218 */
[----:B------:R-:W-:Y:S04]  /*3f560*/  STL.64 [R1+0x3ea8], R28 ;  /* 0x003ea81c01007387 */ /* 0x000fe80000100a00 */
[----:B------:R-:W-:Y:S04]  /*3f570*/  STL.64 [R1+0x3ea0], R26 ;  /* 0x003ea01a01007387 */ /* 0x000fe80000100a00 */
[----:B------:R-:W-:Y:S01]  /*3f580*/  STL.64 [R1+0x3e98], R24 ;  /* 0x003e981801007387 */ /* 0x000fe20000100a00 */
[----:B------:R-:W-:-:S04]  /*3f590*/  IMAD.WIDE R22, R4, 0x4, R22 ;  /* 0x0000000404167825 */ /* 0x000fc800078e0216 */
[C---:B------:R-:W-:Y:S01]  /*3f5a0*/  IMAD.WIDE R20, R4.reuse, 0x4, R20 ;  /* 0x0000000404147825 */ /* 0x040fe200078e0214 */
[----:B------:R-:W-:Y:S04]  /*3f5b0*/  STL.64 [R1+0x3e90], R22 ;  /* 0x003e901601007387 */ /* 0x000fe80000100a00 */
[----:B------:R-:W-:Y:S01]  /*3f5c0*/  STL.64 [R1+0x3e88], R20 ;  /* 0x003e881401007387 */ /* 0x000fe20000100a00 */
[----:B--2---:R-:W-:-:S04]  /*3f5d0*/  IMAD.WIDE R18, R4, 0x4, R18 ;  /* 0x0000000404127825 */ /* 0x004fc800078e0212 */
[C---:B------:R-:W-:Y:S01]  /*3f5e0*/  IMAD.WIDE R16, R4.reuse, 0x4, R16 ;  /* 0x0000000404107825 */ /* 0x040fe200078e0210 */
[----:B------:R-:W-:Y:S03]  /*3f5f0*/  STL.64 [R1+0x3e80], R18 ;  /* 0x003e801201007387 */ /* 0x000fe60000100a00 */
[C---:B------:R-:W-:Y:S01]  /*3f600*/  IMAD.WIDE R14, R4.reuse, 0x4, R14 ;  /* 0x00000004040e7825 */ /* 0x040fe200078e020e */
[----:B------:R-:W-:Y:S03]  /*3f610*/  STL.64 [R1+0x3e78], R16 ;  /* 0x003e781001007387 */ /* 0x000fe60000100a00 */
[C---:B----4-:R-:W-:Y:S01]  /*3f620*/  IMAD.WIDE R12, R4.reuse, 0x4, R12 ;  /* 0x00000004040c7825 */ /* 0x050fe200078e020c */
[----:B------:R-:W-:Y:S03]  /*3f630*/  STL.64 [R1+0x3e70], R14 ;  /* 0x003e700e01007387 */ /* 0x000fe60000100a00 */
[C---:B---3--:R-:W-:Y:S01]  /*3f640*/  IMAD.WIDE R10, R4.reuse, 0x4, R10 ;  /* 0x00000004040a7825 */ /* 0x048fe200078e020a */
[----:B------:R-:W-:Y:S04]  /*3f650*/  STL.64 [R1+0x3e68], R12 ;  /* 0x003e680c01007387 */ /* 0x000fe80000100a00 */
[----:B------:R-:W-:Y:S01]  /*3f660*/  STL.64 [R1+0x3e60], R10 ;  /* 0x003e600a01007387 */ /* 0x000fe20000100a00 */
[----:B------:R-:W-:-:S04]  /*3f670*/  IMAD.WIDE R8, R4, 0x4, R8 ;  /* 0x0000000404087825 */ /* 0x000fc800078e0208 */
[----:B------:R-:W-:-:S04]  /*3f680*/  IMAD.WIDE R6, R4, 0x4, R6 ;  /* 0x0000000404067825 */ /* 0x000fc800078e0206 */
[C---:B------:R-:W-:Y:S01]  /*3f690*/  IMAD.WIDE R2, R4.reuse, 0x4, R2 ;  /* 0x0000000404027825 */ /* 0x040fe200078e0202 */
[----:B------:R-:W-:Y:S04]  /*3f6a0*/  LDGSTS.E [R241+0x20100], desc[UR40][R242.64], P3 ;  /* 0x20100000f2f17fae */ /* 0x000fe800099a1028 */
[----:B------:R-:W-:Y:S04]  /*3f6b0*/  LDGSTS.E [R241+0x20180], desc[UR40][R244.64], P1 ;  /* 0x20180000f4f17fae */ /* 0x000fe800089a1028 */
[----:B------:R-:W2:Y:S04]  /*3f6c0*/  LDL.LU.64 R242, [R1+0x6108] ;  /* 0x0061080001f27983 */ /* 0x000ea80000300a00 */
[----:B------:R-:W-:Y:S04]  /*3f6d0*/  STL.64 [R1+0x3e58], R8 ;  /* 0x003e580801007387 */ /* 0x000fe80000100a00 */
[----:B------:R-:W3:Y:S04]  /*3f6e0*/  LDL.LU.64 R244, [R1+0x6100] ;  /* 0x0061000001f47983 */ /* 0x000ee80000300a00 */
[----:B------:R1:W-:Y:S04]  /*3f6f0*/  STL.64 [R1+0x3e50], R6 ;  /* 0x003e500601007387 */ /* 0x0003e80000100a00 */
[----:B------:R-:W-:Y:S04]  /*3f700*/  LDGSTS.E [R241+0x20900], desc[UR40][R246.64], P3 ;  /* 0x20900000f6f17fae */ /* 0x000fe800099a1028 */
[----:B------:R-:W-:Y:S04]  /*3f710*/  LDGSTS.E [R241+0x20980], desc[UR40][R248.64], P1 ;  /* 0x20980000f8f17fae */ /* 0x000fe800089a1028 */
[----:B------:R-:W-:Y:S04]  /*3f720*/  LDGSTS.E [R241+0x21100], desc[UR40][R250.64], P3 ;  /* 0x21100000faf17fae */ /* 0x000fe800099a1028 */
[----:B------:R-:W4:Y:S04]  /*3f730*/  LDL.LU.64 R246, [R1+0x60f8] ;  /* 0x0060f80001f67983 */ /* 0x000f280000300a00 */
[----:B------:R1:W-:Y:S04]  /*3f740*/  STL.64 [R1+0x3e48], R2 ;  /* 0x003e480201007387 */ /* 0x0003e80000100a00 */
[----:B------:R-:W2:Y:S04]  /*3f750*/  LDL.LU.64 R248, [R1+0x60f0] ;  /* 0x0060f00001f87983 */ /* 0x000ea80000300a00 */
[----:B------:R-:W2:Y:S04]  /*3f760*/  LDL.LU.64 R250, [R1+0x60e8] ;  /* 0x0060e80001fa7983 */ /* 0x000ea80000300a00 */
[----:B--2---:R-:W-:Y:S04]  /*3f770*/  LDGSTS.E [R241+0x21180], desc[UR40][R250.64], P1 ;  /* 0x21180000faf17fae */ /* 0x004fe800089a1028 */
        /* <DEDUP_REMOVED lines=66> */
[----:B------:R-:W1:Y:S04]  /*3fba0*/  LDL.LU.64 R124, [R1+0x1920] ;  /* 0x00192000017c7983 */ /* 0x000e680000300a00 */
[----:B------:R-:W-:Y:S04]  /*3fbb0*/  LDGSTS.E [R241+0x32100], desc[UR40][R114.64], P3 ;  /* 0x3210000072f17fae */ /* 0x000fe800099a1028 */
[----:B------:R-:W-:Y:S04]  /*3fbc0*/  LDGSTS.E [R241+0x32180], desc[UR40][R112.64], P1 ;  /* 0x3218000070f17fae */ /* 0x000fe800089a1028 */
[----:B------:R-:W-:Y:S04]  /*3fbd0*/  LDGSTS.E [R241+0x32900], desc[UR40][R110.64], P3 ;  /* 0x329000006ef17fae */ /* 0x000fe800099a1028 */
[----:B------:R-:W-:Y:S04]  /*3fbe0*/  LDGSTS.E [R241+0x32980], desc[UR40][R108.64], P1 ;  /* 0x329800006cf17fae */ /* 0x000fe800089a1028 */
[----:B------:R-:W2:Y:S04]  /*3fbf0*/  LDL.LU.64 R112, [R1+0xf28] ;  /* 0x000f280001707983 */ /* 0x000ea80000300a00 */
[----:B------:R-:W3:Y:S04]  /*3fc00*/  LDL.LU.64 R122, [R1+0x1900] ;  /* 0x00190000017a7983 */ /* 0x000ee80000300a00 */
[----:B------:R-:W-:Y:S04]  /*3fc10*/  LDGSTS.E [R241+0x33100], desc[UR40][R106.64], P3 ;  /* 0x331000006af17fae */ /* 0x000fe800099a1028 */
[----:B------:R-:W-:Y:S04]  /*3fc20*/  LDGSTS.E [R241+0x33180], desc[UR40][R104.64], P1 ;  /* 0x3318000068f17fae */ /* 0x000fe800089a1028 */
[----:B------:R-:W4:Y:S04]  /*3fc30*/  LDL.LU.64 R120, [R1+0xf30] ;  /* 0x000f300001787983 */ /* 0x000f280000300a00 */
        /* <DEDUP_REMOVED lines=54> */
[----:B------:R-:W4:Y:S04]  /*3ffa0*/  LDL.LU.64 R128, [R1+0xf40] ;  /* 0x000f400001807983 */ /* 0x000f280000300a00 */
[----:B------:R-:W4:Y:S04]  /*3ffb0*/  LDL.LU.64 R130, [R1+0x18a8] ;  /* 0x0018a80001827983 */ /* 0x000f280000300a00 */
[----:B------:R2:W-:Y:S04]  /*3ffc0*/  LDGSTS.E [R241+0x3f980], desc[UR40][R2.64], P1 ;  /* 0x3f98000002f17fae */ /* 0x0005e800089a1028 */
[----:B------:R-:W4:Y:S04]  /*3ffd0*/  LDL.LU.64 R126, [R1+0xf48] ;  /* 0x000f4800017e7983 */ /* 0x000f280000300a00 */
[----:B------:R-:W-:Y:S01]  /*3ffe0*/  STL [R1+0x6060], R240 ;  /* 0x006060f001007387 */ /* 0x000fe20000100800 */
[----:B-1----:R-:W-:-:S03]  /*3fff0*/  IMAD.WIDE R6, R4, 0x4, R124 ;  /* 0x0000000404067825 */ /* 0x002fc600078e027c */
[----:B------:R-:W4:Y:S04]  /*40000*/  LDL.LU.64 R124, [R1+0x1888] ;  /* 0x00188800017c7983 */ /* 0x000f280000300a00 */
[----:B------:R3:W-:Y:S01]  /*40010*/  STL.64 [R1+0x16f0], R6 ;  /* 0x0016f00601007387 */ /* 0x0007e20000100a00 */
[----:B--2---:R-:W-:-:S04]  /*40020*/  IMAD.WIDE R2, R4, 0x4, R112 ;  /* 0x0000000404027825 */ /* 0x004fc800078e0270 */
[C---:B---3--:R-:W-:Y:S02]  /*40030*/  IMAD.WIDE R6, R4.reuse, 0x4, R122 ;  /* 0x0000000404067825 */ /* 0x048fe400078e027a */
[----:B------:R-:W2:Y:S04]  /*40040*/  LDL.LU.64 R122, [R1+0xf50] ;  /* 0x000f5000017a7983 */ /* 0x000ea80000300a00 */
[----:B------:R4:W-:Y:S04]  /*40050*/  STL.64 [R1+0x1740], R2 ;  /* 0x0017400201007387 */ /* 0x0009e80000100a00 */
[----:B------:R1:W-:Y:S01]  /*40060*/  STL.64 [R1+0x1770], R6 ;  /* 0x0017700601007387 */ /* 0x0003e20000100a00 */
[----:B----4-:R-:W-:-:S03]  /*40070*/  IMAD.WIDE R2, R4, 0x4, R120 ;  /* 0x0000000404027825 */ /* 0x010fc600078e0278 */
[----:B------:R-:W3:Y:S04]  /*40080*/  LDL.LU.64 R120, [R1+0x1870] ;  /* 0x0018700001787983 */ /* 0x000ee80000300a00 */
[----:B------:R4:W-:Y:S01]  /*40090*/  STL.64 [R1+0x17b0], R2 ;  /* 0x0017b00201007387 */ /* 0x0009e20000100a00 */
[----:B------:R-:W-:-:S03]  /*400a0*/  IMAD.WIDE R242, R4, 0x4, R242 ;  /* 0x0000000404f27825 */ /* 0x000fc600078e02f2 */
[----:B------:R-:W4:Y:S01]  /*400b0*/  LDL.LU.64 R112, [R1+0xf58] ;  /* 0x000f580001707983 */ /* 0x000f220000300a00 */
[----:B------:R-:W-:-:S03]  /*400c0*/  IMAD.WIDE R246, R4, 0x4, R94 ;  /* 0x0000000404f67825 */ /* 0x000fc600078e025e */
[----:B------:R-:W4:Y:S04]  /*400d0*/  LDL.LU.64 R94, [R1+0x1858] ;  /* 0x00185800015e7983 */ /* 0x000f280000300a00 */
[----:B------:R-:W-:Y:S01]  /*400e0*/  STL.64 [R1+0x17d0], R242 ;  /* 0x0017d0f201007387 */ /* 0x000fe20000100a00 */
[----:B------:R-:W-:-:S03]  /*400f0*/  IMAD.WIDE R244, R4, 0x4, R92 ;  /* 0x0000000404f47825 */ /* 0x000fc600078e025c */
[----:B------:R-:W-:Y:S04]  /*40100*/  STL.64 [R1+0x60c8], R242 ;  /* 0x0060c8f201007387 */ /* 0x000fe80000100a00 */
[----:B------:R-:W4:Y:S01]  /*40110*/  LDL.LU.64 R92, [R1+0xc80] ;  /* 0x000c8000015c7983 */ /* 0x000f220000300a00 */
[----:B------:R-:W-:-:S03]  /*40120*/  IMAD.WIDE R250, R4, 0x4, R106 ;  /* 0x0000000404fa7825 */ /* 0x000fc600078e026a */
[----:B------:R-:W4:Y:S01]  /*40130*/  LDL.LU.64 R106, [R1+0x1838] ;  /* 0x00183800016a7983 */ /* 0x000f220000300a00 */
[----:B------:R-:W-:-:S03]  /*40140*/  IMAD.WIDE R248, R4, 0x4, R100 ;  /* 0x0000000404f87825 */ /* 0x000fc600078e0264 */
[----:B------:R-:W-:Y:S04]  /*40150*/  STL.64 [R1+0x1828], R250 ;  /* 0x001828fa01007387 */ /* 0x000fe80000100a00 */
[----:B------:R-:W-:Y:S04]  /*40160*/  STL.64 [R1+0x60d0], R250 ;  /* 0x0060d0fa01007387 */ /* 0x000fe80000100a00 */
[----:B------:R-:W4:Y:S04]  /*40170*/  LDL.LU.64 R100, [R1+0xf60] ;  /* 0x000f600001647983 */ /* 0x000f280000300a00 */
[----:B------:R-:W-:Y:S04]  /*40180*/  STL.64 [R1+0x1840], R248 ;  /* 0x001840f801007387 */ /* 0x000fe80000100a00 */
[----:B------:R-:W-:Y:S01]  /*40190*/  STL.64 [R1+0x60d8], R248 ;  /* 0x0060d8f801007387 */ /* 0x000fe20000100a00 */
[----:B------:R-:W-:-:S04]  /*401a0*/  IMAD.WIDE R240, R4, 0x4, R128 ;  /* 0x0000000404f07825 */ /* 0x000fc800078e0280 */
[C---:B------:R-:W-:Y:S02]  /*401b0*/  IMAD.WIDE R238, R4.reuse, 0x4, R130 ;  /* 0x0000000404ee7825 */ /* 0x040fe400078e0282 */
[----:B------:R-:W4:Y:S04]  /*401c0*/  LDL.LU.64 R130, [R1+0x1820] ;  /* 0x0018200001827983 */ /* 0x000f280000300a00 */
[----:B------:R-:W4:Y:S01]  /*401d0*/  LDL.LU.64 R128, [R1+0xf68] ;  /* 0x000f680001807983 */ /* 0x000f220000300a00 */
[----:B------:R-:W-:-:S03]  /*401e0*/  IMAD.WIDE R236, R4, 0x4, R126 ;  /* 0x0000000404ec7825 */ /* 0x000fc600078e027e */
[----:B------:R-:W-:Y:S04]  /*401f0*/  STL.64 [R1+0x1890], R246 ;  /* 0x001890f601007387 */ /* 0x000fe80000100a00 */
[----:B------:R1:W-:Y:S04]  /*40200*/  STL.64 [R1+0x60e0], R246 ;  /* 0x0060e0f601007387 */ /* 0x0003e80000100a00 */
        /* <DEDUP_REMOVED lines=158> */
[----:B------:R1:W-:Y:S01]  /*40bf0*/  STL.64 [R1+0x3c30], R136 ;  /* 0x003c308801007387 */ /* 0x0003e20000100a00 */
[----:B------:R-:W-:-:S03]  /*40c00*/  IMAD.WIDE R132, R4, 0x4, R100 ;  /* 0x0000000404847825 */ /* 0x000fc600078e0264 */
[----:B------:R-:W4:Y:S04]  /*40c10*/  LDL.LU.64 R106, [R1+0x1b70] ;  /* 0x001b7000016a7983 */ /* 0x000f280000300a00 */
[----:B------:R-:W-:Y:S04]  /*40c20*/  STL.64 [R1+0x3c48], R134 ;  /* 0x003c488601007387 */ /* 0x000fe80000100a00 */
[----:B------:R-:W4:Y:S04]  /*40c30*/  LDL.LU.64 R42, [R1+0x768] ;  /* 0x00076800012a7983 */ /* 0x000f280000300a00 */
[----:B------:R-:W-:Y:S04]  /*40c40*/  STL.64 [R1+0x3c40], R132 ;  /* 0x003c408401007387 */ /* 0x000fe80000100a00 */
[----:B------:R-:W4:Y:S01]  /*40c50*/  LDL.LU.64 R46, [R1+0x13b8] ;  /* 0x0013b800012e7983 */ /* 0x000f220000300a00 */
[----:B------:R-:W-:-:S05]  /*40c60*/  IMAD.WIDE R130, R4, 0x4, R130 ;  /* 0x0000000404827825 */ /* 0x000fca00078e0282 */
        /* <DEDUP_REMOVED lines=8> */
[----:B------:R-:W-:-:S05]  /*40cf0*/  IMAD.WIDE R124, R4, 0x4, R124 ;  /* 0x00000004047c7825 */ /* 0x000fca00078e027c */
[----:B------:R-:W-:Y:S01]  /*40d00*/  STL.64 [R1+0x3e30], R124 ;  /* 0x003e307c01007387 */ /* 0x000fe20000100a00 */
        /* <DEDUP_REMOVED lines=10> */
[----:B------:R1:W-:Y:S04]  /*40db0*/  STL.64 [R1+0x3e18], R118 ;  /* 0x003e187601007387 */ /* 0x0003e80000100a00 */
[----:B------:R-:W4:Y:S01]  /*40dc0*/  LDL.LU.64 R68, [R1+0x6f8] ;  /* 0x0006f80001447983 */ /* 0x000f220000300a00 */
[----:B------:R-:W-:-:S03]  /*40dd0*/  IMAD.WIDE R110, R4, 0x4, R64 ;  /* 0x00000004046e7825 */ /* 0x000fc600078e0240 */
[----:B------:R-:W-:Y:S01]  /*40de0*/  STL.64 [R1+0x3e10], R116 ;  /* 0x003e107401007387 */ /* 0x000fe20000100a00 */
[----:B------:R-:W-:-:S03]  /*40df0*/  IMAD.WIDE R108, R4, 0x4, R66 ;  /* 0x00000004046c7825 */ /* 0x000fc600078e0242 */
[----:B------:R-:W4:Y:S04]  /*40e00*/  LDL.LU.64 R66, [R1+0x1b90] ;  /* 0x001b900001427983 */ /* 0x000f280000300a00 */
[----:B------:R-:W-:Y:S04]  /*40e10*/  STL.64 [R1+0x3e08], R114 ;  /* 0x003e087201007387 */ /* 0x000fe80000100a00 */
[----:B------:R-:W4:Y:S01]  /*40e20*/  LDL.LU.64 R64, [R1+0x6e0] ;  /* 0x0006e00001407983 */ /* 0x000f220000300a00 */
[----:B------:R-:W-:-:S04]  /*40e30*/  IMAD.WIDE R112, R4, 0x4, R112 ;  /* 0x0000000404707825 */ /* 0x000fc800078e0270 */
        /* <DEDUP_REMOVED lines=8> */
[----:B------:R-:W4:Y:S04]  /*40ec0*/  LDL.LU.64 R42, [R1+0x1338] ;  /* 0x00133800012a7983 */ /* 0x000f280000300a00 */
[----:B------:R1:W-:Y:S04]  /*40ed0*/  STL.64 [R1+0x3de8], R106 ;  /* 0x003de86a01007387 */ /* 0x0003e80000100a00 */
[----:B------:R-:W4:Y:S04]  /*40ee0*/  LDL.LU.64 R46, [R1+0x6c8] ;  /* 0x0006c800012e7983 */ /* 0x000f280000300a00 */
[----:B------:R-:W-:Y:S01]  /*40ef0*/  STL.64 [R1+0x3de0], R104 ;  /* 0x003de06801007387 */ /* 0x000fe20000100a00 */
[----:B------:R-:W-:-:S04]  /*40f00*/  IMAD.WIDE R100, R4, 0x4, R100 ;  /* 0x0000000404647825 */ /* 0x000fc800078e0264 */
[----:B------:R-:W-:-:S04]  /*40f10*/  IMAD.WIDE R98, R4, 0x4, R72 ;  /* 0x0000000404627825 */ /* 0x000fc800078e0248 */
[C---:B------:R-:W-:Y:S02]  /*40f20*/  IMAD.WIDE R96, R4.reuse, 0x4, R74 ;  /* 0x0000000404607825 */ /* 0x040fe400078e024a */
[----:B------:R-:W4:Y:S04]  /*40f30*/  LDL.LU.64 R74, [R1+0x1ba0] ;  /* 0x001ba000014a7983 */ /* 0x000f280000300a00 */
[----:B------:R-:W-:Y:S04]  /*40f40*/  STL.64 [R1+0x3dd8], R102 ;  /* 0x003dd86601007387 */ /* 0x000fe80000100a00 */
[----:B------:R-:W4:Y:S04]  /*40f50*/  LDL.LU.64 R72, [R1+0xfb0] ;  /* 0x000fb00001487983 */ /* 0x000f280000300a00 */
[----:B------:R1:W-:Y:S04]  /*40f60*/  STL.64 [R1+0x3dd0], R100 ;  /* 0x003dd06401007387 */ /* 0x0003e80000100a00 */
[----:B------:R-:W-:Y:S01]  /*40f70*/  STL.64 [R1+0x3dc8], R98 ;  /* 0x003dc86201007387 */ /* 0x000fe20000100a00 */
[----:B--2---:R-:W-:-:S04]  /*40f80*/  IMAD.WIDE R94, R4, 0x4, R94 ;  /* 0x00000004045e7825 */ /* 0x004fc800078e025e */
[----:B---3--:R-:W-:-:S04]  /*40f90*/  IMAD.WIDE R92, R4, 0x4, R92 ;  /* 0x00000004045c7825 */ /* 0x008fc800078e025c */
[C---:B----4-:R-:W-:Y:S02]  /*40fa0*/  IMAD.WIDE R90, R4.reuse, 0x4, R70 ;  /* 0x00000004045a7825 */ /* 0x050fe400078e0246 */
[----:B------:R-:W2:Y:S04]  /*40fb0*/  LDL.LU.64 R70, [R1+0x458] ;  /* 0x0004580001467983 */ /* 0x000ea80000300a00 */
[----:B------:R-:W-:Y:S01]  /*40fc0*/  STL.64 [R1+0x3dc0], R96 ;  /* 0x003dc06001007387 */ /* 0x000fe20000100a00 */
[----:B------:R-:W-:-:S03]  /*40fd0*/  IMAD.WIDE R88, R4, 0x4, R68 ;  /* 0x0000000404587825 */ /* 0x000fc600078e0244 */
[----:B------:R-:W3:Y:S04]  /*40fe0*/  LDL.LU.64 R68, [R1+0x448] ;  /* 0x0004480001447983 */ /* 0x000ee80000300a00 */
[----:B------:R4:W-:Y:S01]  /*40ff0*/  STL.64 [R1+0x3db8], R94 ;  /* 0x003db85e01007387 */ /* 0x0009e20000100a00 */
[----:B------:R-:W-:-:S03]  /*41000*/  IMAD.WIDE R86, R4, 0x4, R66 ;  /* 0x0000000404567825 */ /* 0x000fc600078e0242 */
[----:B------:R-:W4:Y:S04]  /*41010*/  LDL.LU.64 R66, [R1+0x1ba8] ;  /* 0x001ba80001427983 */ /* 0x000f280000300a00 */
[----:B------:R1:W-:Y:S01]  /*41020*/  STL.64 [R1+0x3db0], R92 ;  /* 0x003db05c01007387 */ /* 0x0003e20000100a00 */
[----:B------:R-:W-:-:S03]  /*41030*/  IMAD.WIDE R84, R4, 0x4, R64 ;  /* 0x0000000404547825 */ /* 0x000fc600078e0240 */
[----:B------:R-:W4:Y:S04]  /*41040*/  LDL.LU.64 R64, [R1+0xfb8] ;  /* 0x000fb80001407983 */ /* 0x000f280000300a00 */
[----:B------:R-:W-:Y:S04]  /*41050*/  STL.64 [R1+0x3da8], R90 ;  /* 0x003da85a01007387 */ /* 0x000fe80000100a00 */
[----:B------:R-:W4:Y:S04]  /*41060*/  LDL.LU.64 R20, [R1+0x1320] ;  /* 0x0013200001147983 */ /* 0x000f280000300a00 */
[----:B------:R-:W4:Y:S04]  /*41070*/  LDL.LU.64 R18, [R1+0x6b0] ;  /* 0x0006b00001127983 */ /* 0x000f280000300a00 */
        /* <DEDUP_REMOVED lines=9> */
[C---:B------:R-:W-:Y:S01]  /*41110*/  IMAD.WIDE R78, R4.reuse, 0x4, R42 ;  /* 0x00000004044e7825 */ /* 0x040fe200078e022a */
[----:B------:R-:W4:Y:S03]  /*41120*/  LDL.LU.64 R8, [R1+0x6a0] ;  /* 0x0006a00001087983 */ /* 0x000f260000300a00 */
[C---:B------:R-:W-:Y:S01]  /*41130*/  IMAD.WIDE R76, R4.reuse, 0x4, R46 ;  /* 0x00000004044c7825 */ /* 0x040fe200078e022e */
[----:B------:R-:W-:Y:S04]  /*41140*/  STL.64 [R1+0x3d80], R80 ;  /* 0x003d805001007387 */ /* 0x000fe80000100a00 */
[----:B------:R-:W4:Y:S04]  /*41150*/  LDL.LU.64 R44, [R1+0x1bb8] ;  /* 0x001bb800012c7983 */ /* 0x000f280000300a00 */
        /* <DEDUP_REMOVED lines=9> */
[----:B------:R-:W-:Y:S04]  /*411f0*/  STL.64 [R1+0x3d60], R72 ;  /* 0x003d604801007387 */ /* 0x000fe80000100a00 */
[----:B------:R-:W4:Y:S01]  /*41200*/  LDL.LU.64 R22, [R1+0xfd0] ;  /* 0x000fd00001167983 */ /* 0x000f220000300a00 */
[----:B--2---:R-:W-:-:S04]  /*41210*/  IMAD.WIDE R70, R4, 0x4, R70 ;  /* 0x0000000404467825 */ /* 0x004fc800078e0246 */
[C---:B---3--:R-:W-:Y:S01]  /*41220*/  IMAD.WIDE R68, R4.reuse, 0x4, R68 ;  /* 0x0000000404447825 */ /* 0x048fe200078e0244 */
[----:B------:R-:W-:Y:S04]  /*41230*/  STL.64 [R1+0x3688], R70 ;  /* 0x0036884601007387 */ /* 0x000fe80000100a00 */
[----:B------:R-:W-:Y:S01]  /*41240*/  STL.64 [R1+0x3680], R68 ;  /* 0x0036804401007387 */ /* 0x000fe20000100a00 */
[----:B----4-:R-:W-:-:S04]  /*41250*/  IMAD.WIDE R66, R4, 0x4, R66 ;  /* 0x0000000404427825 */ /* 0x010fc800078e0242 */
[----:B------:R-:W-:-:S04]  /*41260*/  IMAD.WIDE R64, R4, 0x4, R64 ;  /* 0x0000000404407825 */ /* 0x000fc800078e0240 */
[----:B------:R-:W-:-:S04]  /*41270*/  IMAD.WIDE R62, R4, 0x4, R20 ;  /* 0x00000004043e7825 */ /* 0x000fc800078e0214 */
[C---:B------:R-:W-:Y:S02]  /*41280*/  IMAD.WIDE R60, R4.reuse, 0x4, R18 ;  /* 0x00000004043c7825 */ /* 0x040fe400078e0212 */
[----:B------:R-:W2:Y:S04]  /*41290*/  LDL.LU.64 R18, [R1+0x1300] ;  /* 0x0013000001127983 */ /* 0x000ea80000300a00 */
[----:B------:R-:W-:Y:S01]  /*412a0*/  STL.64 [R1+0x3d58], R66 ;  /* 0x003d584201007387 */ /* 0x000fe20000100a00 */
[----:B------:R-:W-:-:S03]  /*412b0*/  IMAD.WIDE R58, R4, 0x4, R36 ;  /* 0x00000004043a7825 */ /* 0x000fc600078e0224 */
[----:B------:R-:W3:Y:S04]  /*412c0*/  LDL.LU.64 R36, [R1+0x690] ;  /* 0x0006900001247983 */ /* 0x000ee80000300a00 */
[----:B------:R-:W-:Y:S04]  /*412d0*/  STL.64 [R1+0x3d50], R64 ;  /* 0x003d504001007387 */ /* 0x000fe80000100a00 */
[----:B------:R-:W-:Y:S01]  /*412e0*/  STL.64 [R1+0x3d48], R62 ;  /* 0x003d483e01007387 */ /* 0x000fe20000100a00 */
[----:B------:R-:W-:-:S03]  /*412f0*/  IMAD.WIDE R54, R4, 0x4, R10 ;  /* 0x0000000404367825 */ /* 0x000fc600078e020a */
[----:B------:R-:W4:Y:S01]  /*41300*/  LDL.LU.64 R10, [R1+0x1bc0] ;  /* 0x001bc000010a7983 */ /* 0x000f220000300a00 */
[----:B------:R-:W-:-:S03]  /*41310*/  IMAD.WIDE R56, R4, 0x4, R28 ;  /* 0x0000000404387825 */ /* 0x000fc600078e021c */
[----:B------:R-:W-:Y:S04]  /*41320*/  STL.64 [R1+0x3d40], R60 ;  /* 0x003d403c01007387 */ /* 0x000fe80000100a00 */
[----:B------:R-:W3:Y:S01]  /*41330*/  LDL.LU.64 R32, [R1+0xfd8] ;  /* 0x000fd80001207983 */ /* 0x000ee20000300a00 */
[----:B------:R-:W-:-:S03]  /*41340*/  IMAD.WIDE R52, R4, 0x4, R8 ;  /* 0x0000000404347825 */ /* 0x000fc600078e0208 */
[----:B------:R-:W-:Y:S01]  /*41350*/  STL.64 [R1+0x3d38], R58 ;  /* 0x003d383a01007387 */ /* 0x000fe20000100a00 */
[----:B------:R-:W-:-:S03]  /*41360*/  IMAD.WIDE R50, R4, 0x4, R44 ;  /* 0x0000000404327825 */ /* 0x000fc600078e022c */
[----:B------:R-:W-:Y:S01]  /*41370*/  STL.64 [R1+0x3d30], R56 ;  /* 0x003d303801007387 */ /* 0x000fe20000100a00 */
[----:B------:R-:W-:-:S03]  /*41380*/  IMAD.WIDE R48, R4, 0x4, R30 ;  /* 0x0000000404307825 */ /* 0x000fc600078e021e */
[----:B------:R-:W3:Y:S04]  /*41390*/  LDL.LU.64 R30, [R1+0x12f0] ;  /* 0x0012f000011e7983 */ /* 0x000ee80000300a00 */
[----:B------:R-:W-:Y:S04]  /*413a0*/  STL.64 [R1+0x3d28], R54 ;  /* 0x003d283601007387 */ /* 0x000fe80000100a00 */
[----:B------:R-:W3:Y:S01]  /*413b0*/  LDL.LU.64 R28, [R1+0x680] ;  /* 0x00068000011c7983 */ /* 0x000ee20000300a00 */
[----:B------:R-:W-:-:S03]  /*413c0*/  IMAD.WIDE R46, R4, 0x4, R46 ;  /* 0x00000004042e7825 */ /* 0x000fc600078e022e */
[----:B------:R-:W-:Y:S01]  /*413d0*/  STL.64 [R1+0x3d20], R52 ;  /* 0x003d203401007387 */ /* 0x000fe20000100a00 */
[----:B------:R-:W-:-:S03]  /*413e0*/  IMAD.WIDE R44, R4, 0x4, R26 ;  /* 0x00000004042c7825 */ /* 0x000fc600078e021a */
[----:B------:R-:W-:Y:S04]  /*413f0*/  STL.64 [R1+0x3d18], R50 ;  /* 0x003d183201007387 */ /* 0x000fe80000100a00 */
[----:B------:R-:W3:Y:S04]  /*41400*/  LDL.LU.64 R26, [R1+0x1bc8] ;  /* 0x001bc800011a7983 */ /* 0x000ee80000300a00 */
[----:B------:R-:W3:Y:S04]  /*41410*/  LDL.LU.64 R24, [R1+0xfe0] ;  /* 0x000fe00001187983 */ /* 0x000ee80000300a00 */
[----:B------:R-:W-:Y:S01]  /*41420*/  STL.64 [R1+0x3d10], R48 ;  /* 0x003d103001007387 */ /* 0x000fe20000100a00 */
[----:B------:R-:W-:-:S04]  /*41430*/  IMAD.WIDE R42, R4, 0x4, R42 ;  /* 0x00000004042a7825 */ /* 0x000fc800078e022a */
[C---:B------:R-:W-:Y:S02]  /*41440*/  IMAD.WIDE R40, R4.reuse, 0x4, R22 ;  /* 0x0000000404287825 */ /* 0x040fe400078e0216 */
[----:B------:R-:W3:Y:S04]  /*41450*/  LDL.LU.64 R22, [R1+0x12e0] ;  /* 0x0012e00001167983 */ /* 0x000ee80000300a00 */
[----:B------:R-:W3:Y:S04]  /*41460*/  LDL.LU.64 R20, [R1+0x670] ;  /* 0x0006700001147983 */ /* 0x000ee80000300a00 */
[----:B------:R-:W-:Y:S01]  /*41470*/  STL.64 [R1+0x3d08], R46 ;  /* 0x003d082e01007387 */ /* 0x000fe20000100a00 */
[----:B--2---:R-:W-:-:S03]  /*41480*/  IMAD.WIDE R38, R4, 0x4, R18 ;  /* 0x0000000404267825 */ /* 0x004fc600078e0212 */
[----:B------:R-:W2:Y:S04]  /*41490*/  LDL.LU.64 R18, [R1+0x1bd0] ;  /* 0x001bd00001127983 */ /* 0x000ea80000300a00 */
[----:B------:R-:W2:Y:S04]  /*414a0*/  LDL.LU.64 R16, [R1+0xfe8] ;  /* 0x000fe80001107983 */ /* 0x000ea80000300a00 */
[----:B------:R-:W-:Y:S04]  /*414b0*/  STL.64 [R1+0x3d00], R44 ;  /* 0x003d002c01007387 */ /* 0x000fe80000100a00 */
[----:B------:R-:W2:Y:S04]  /*414c0*/  LDL.LU.64 R14, [R1+0x12d8] ;  /* 0x0012d800010e7983 */ /* 0x000ea80000300a00 */
[----:B------:R-:W2:Y:S04]  /*414d0*/  LDL.LU.64 R12, [R1+0x660] ;  /* 0x00066000010c7983 */ /* 0x000ea80000300a00 */
[----:B------:R-:W-:Y:S01]  /*414e0*/  STL.64 [R1+0x3cf8], R42 ;  /* 0x003cf82a01007387 */ /* 0x000fe20000100a00 */
[----:B----4-:R-:W-:-:S03]  /*414f0*/  IMAD.WIDE R34, R4, 0x4, R10 ;  /* 0x0000000404227825 */ /* 0x010fc600078e020a */
[----:B------:R-:W4:Y:S04]  /*41500*/  LDL.LU.64 R10, [R1+0x1bd8] ;  /* 0x001bd800010a7983 */ /* 0x000f280000300a00 */
[----:B------:R-:W4:Y:S01]  /*41510*/  LDL.LU.64 R8, [R1+0xff0] ;  /* 0x000ff00001087983 */ /* 0x000f220000300a00 */
[----:B---3--:R-:W-:-:S03]  /*41520*/  IMAD.WIDE R36, R4, 0x4, R36 ;  /* 0x0000000404247825 */ /* 0x008fc600078e0224 */
[----:B------:R-:W-:Y:S04]  /*41530*/  STL.64 [R1+0x3cf0], R40 ;  /* 0x003cf02801007387 */ /* 0x000fe80000100a00 */
[----:B-1----:R-:W3:Y:S04]  /*41540*/  LDL.LU.64 R6, [R1+0x12d0] ;  /* 0x0012d00001067983 */ /* 0x002ee80000300a00 */
[----:B------:R-:W3:Y:S04]  /*41550*/  LDL.LU.64 R2, [R1+0x658] ;  /* 0x0006580001027983 */ /* 0x000ee80000300a00 */
        /* <DEDUP_REMOVED lines=26> */
[C---:B------:R-:W-:Y:S01]  /*41700*/  IMAD.WIDE R12, R4.reuse, 0x4, R12 ;  /* 0x00000004040c7825 */ /* 0x040fe200078e020c */
[----:B------:R-:W-:Y:S03]  /*41710*/  STL.64 [R1+0x3c88], R14 ;  /* 0x003c880e01007387 */ /* 0x000fe60000100a00 */
[C---:B----4-:R-:W-:Y:S01]  /*41720*/  IMAD.WIDE R10, R4.reuse, 0x4, R10 ;  /* 0x00000004040a7825 */ /* 0x050fe200078e020a */
[----:B------:R-:W-:Y:S03]  /*41730*/  STL.64 [R1+0x3c80], R12 ;  /* 0x003c800c01007387 */ /* 0x000fe60000100a00 */
[C---:B------:R-:W-:Y:S01]  /*41740*/  IMAD.WIDE R8, R4.reuse, 0x4, R8 ;  /* 0x0000000404087825 */ /* 0x040fe200078e0208 */
[----:B------:R-:W-:Y:S03]  /*41750*/  STL.64 [R1+0x3c78], R10 ;  /* 0x003c780a01007387 */ /* 0x000fe60000100a00 */
[----:B---3--:R-:W-:-:S04]  /*41760*/  IMAD.WIDE R6, R4, 0x4, R6 ;  /* 0x0000000404067825 */ /* 0x008fc800078e0206 */
[C---:B------:R-:W-:Y:S01]  /*41770*/  IMAD.WIDE R2, R4.reuse, 0x4, R2 ;  /* 0x0000000404027825 */ /* 0x040fe200078e0202 */
[----:B------:R-:W-:Y:S04]  /*41780*/  LDGSTS.E [R0+0x20200], desc[UR40][R246.64], P3 ;  /* 0x20200000f6007fae */ /* 0x000fe800099a1028 */
[----:B------:R-:W-:Y:S04]  /*41790*/  LDGSTS.E [R0+0x20280], desc[UR40][R248.64], P1 ;  /* 0x20280000f8007fae */ /* 0x000fe800089a1028 */
[----:B------:R-:W2:Y:S04]  /*417a0*/  LDL.LU.64 R246, [R1+0x60e0] ;  /* 0x0060e00001f67983 */ /* 0x000ea80000300a00 */
[----:B------:R1:W-:Y:S04]  /*417b0*/  STL.64 [R1+0x3c70], R8 ;  /* 0x003c700801007387 */ /* 0x0003e80000100a00 */
[----:B------:R-:W3:Y:S04]  /*417c0*/  LDL.LU.64 R248, [R1+0x60d8] ;  /* 0x0060d80001f87983 */ /* 0x000ee80000300a00 */
[----:B------:R-:W-:Y:S04]  /*417d0*/  STL.64 [R1+0x3c68], R6 ;  /* 0x003c680601007387 */ /* 0x000fe80000100a00 */
[----:B------:R-:W-:Y:S04]  /*417e0*/  LDGSTS.E [R0+0x20a00], desc[UR40][R250.64], P3 ;  /* 0x20a00000fa007fae */ /* 0x000fe800099a1028 */
[----:B------:R-:W-:Y:S04]  /*417f0*/  LDGSTS.E [R0+0x20a80], desc[UR40][R242.64], P1 ;  /* 0x20a80000f2007fae */ /* 0x000fe800089a1028 */
[----:B------:R-:W4:Y:S04]  /*41800*/  LDL.LU.64 R250, [R1+0x60d0] ;  /* 0x0060d00001fa7983 */ /* 0x000f280000300a00 */
[----:B------:R1:W-:Y:S04]  /*41810*/  STL.64 [R1+0x3c60], R2 ;  /* 0x003c600201007387 */ /* 0x0003e80000100a00 */
[----:B------:R-:W2:Y:S04]  /*41820*/  LDL.LU.64 R242, [R1+0x60c8] ;  /* 0x0060c80001f27983 */ /* 0x000ea80000300a00 */
[----:B--2---:R-:W-:Y:S04]  /*41830*/  LDGSTS.E [R0+0x21200], desc[UR40][R242.64], P3 ;  /* 0x21200000f2007fae */ /* 0x004fe800099a1028 */
        /* <DEDUP_REMOVED lines=66> */
[----:B------:R-:W1:Y:S04]  /*41c60*/  LDL.LU.64 R136, [R1+0x1918] ;  /* 0x0019180001887983 */ /* 0x000e680000300a00 */
        /* <DEDUP_REMOVED lines=8> */
[----:B------:R-:W2:Y:S04]  /*41cf0*/  LDL.LU.64 R112, [R1+0xd20] ;  /* 0x000d200001707983 */ /* 0x000ea80000300a00 */
[----:B------:R-:W2:Y:S04]  /*41d00*/  LDL.LU.64 R122, [R1+0x1be8] ;  /* 0x001be800017a7983 */ /* 0x000ea80000300a00 */
[----:B------:R-:W-:Y:S04]  /*41d10*/  LDGSTS.E [R0+0x33200], desc[UR40][R106.64], P3 ;  /* 0x332000006a007fae */ /* 0x000fe800099a1028 */
[----:B------:R-:W-:Y:S04]  /*41d20*/  LDGSTS.E [R0+0x33280], desc[UR40][R104.64], P1 ;  /* 0x3328000068007fae */ /* 0x000fe800089a1028 */
[----:B------:R-:W-:Y:S04]  /*41d30*/  LDGSTS.E [R0+0x33a00], desc[UR40][R102.64], P3 ;  /* 0x33a0000066007fae */ /* 0x000fe800099a1028 */
[----:B------:R-:W-:Y:S04]  /*41d40*/  LDGSTS.E [R0+0x33a80], desc[UR40][R100.64], P1 ;  /* 0x33a8000064007fae */ /* 0x000fe800089a1028 */
[----:B------:R-:W2:Y:S04]  /*41d50*/  LDL.LU.64 R106, [R1+0xd00] ;  /* 0x000d0000016a7983 */ /* 0x000ea80000300a00 */
[----:B------:R-:W-:Y:S04]  /*41d60*/  LDGSTS.E [R0+0x34200], desc[UR40][R98.64], P3 ;  /* 0x3420000062007fae */ /* 0x000fe800099a1028 */
[----:B------:R-:W2:Y:S04]  /*41d70*/  LDL.LU.64 R120, [R1+0x1bf0] ;  /* 0x001bf00001787983 */ /* 0x000ea80000300a00 */
[----:B------:R-:W-:Y:S04]  /*41d80*/  LDGSTS.E [R0+0x34280], desc[UR40][R96.64], P1 ;  /* 0x3428000060007fae */ /* 0x000fe800089a1028 */
[----:B------:R-:W-:Y:S04]  /*41d90*/  LDGSTS.E [R0+0x34a00], desc[UR40][R94.64], P3 ;  /* 0x34a000005e007fae */ /* 0x000fe800099a1028 */
[----:B------:R-:W2:Y:S04]  /*41da0*/  LDL.LU.64 R100, [R1+0xce8] ;  /* 0x000ce80001647983 */ /* 0x000ea80000300a00 */
[----:B------:R-:W-:Y:S04]  /*41db0*/  LDGSTS.E [R0+0x34a80], desc[UR40][R92.64], P1 ;  /* 0x34a800005c007fae */ /* 0x000fe800089a1028 */
[----:B------:R-:W2:Y:S04]  /*41dc0*/  LDL.LU.64 R94, [R1+0x18b8] ;  /* 0x0018b800015e7983 */ /* 0x000ea80000300a00 */
[----:B------:R-:W-:Y:S04]  /*41dd0*/  LDGSTS.E [R0+0x35200], desc[UR40][R90.64], P3 ;  /* 0x352000005a007fae */ /* 0x000fe800099a1028 */
        /* <DEDUP_REMOVED lines=43> */
[----:B------:R3:W-:Y:S04]  /*42090*/  LDGSTS.E [R0+0x3fa80], desc[UR40][R2.64], P1 ;  /* 0x3fa8000002007fae */ /* 0x0007e800089a1028 */
[----:B------:R-:W2:Y:S04]  /*420a0*/  LDL.LU.64 R128, [R1+0x18a0] ;  /* 0x0018a00001807983 */ /* 0x000ea80000300a00 */
[----:B------:R-:W2:Y:S04]  /*420b0*/  LDL.LU.64 R130, [R1+0x1000] ;  /* 0x0010000001827983 */ /* 0x000ea80000300a00 */
[----:B------:R-:W2:Y:S01]  /*420c0*/  LDL.LU.64 R126, [R1+0x1880] ;  /* 0x00188000017e7983 */ /* 0x000ea20000300a00 */
[----:B-1----:R-:W-:-:S05]  /*420d0*/  IMAD.WIDE R8, R4, 0x4, R136 ;  /* 0x0000000404087825 */ /* 0x002fca00078e0288 */
[----:B------:R-:W-:Y:S01]  /*420e0*/  STL.64 [R1+0x1530], R8 ;  /* 0x0015300801007387 */ /* 0x000fe20000100a00 */
[----:B---3--:R-:W-:-:S04]  /*420f0*/  IMAD.WIDE R2, R4, 0x4, R118 ;  /* 0x0000000404027825 */ /* 0x008fc800078e0276 */
[C---:B----4-:R-:W-:Y:S02]  /*42100*/  IMAD.WIDE R6, R4.reuse, 0x4, R124 ;  /* 0x0000000404067825 */ /* 0x050fe400078e027c */
[----:B------:R-:W3:Y:S04]  /*42110*/  LDL.LU.64 R124, [R1+0x1008] ;  /* 0x00100800017c7983 */ /* 0x000ee80000300a00 */
[----:B------:R2:W-:Y:S04]  /*42120*/  STL.64 [R1+0x1538], R2 ;  /* 0x0015380201007387 */ /* 0x0005e80000100a00 */
[----:B------:R1:W-:Y:S01]  /*42130*/  STL.64 [R1+0x15b0], R6 ;  /* 0x0015b00601007387 */ /* 0x0003e20000100a00 */
[----:B--2---:R-:W-:-:S04]  /*42140*/  IMAD.WIDE R2, R4, 0x4, R112 ;  /* 0x0000000404027825 */ /* 0x004fc800078e0270 */
[C---:B-1----:R-:W-:Y:S02]  /*42150*/  IMAD.WIDE R6, R4.reuse, 0x4, R122 ;  /* 0x0000000404067825 */ /* 0x042fe400078e027a */
[----:B------:R-:W2:Y:S04]  /*42160*/  LDL.LU.64 R122, [R1+0x1868] ;  /* 0x00186800017a7983 */ /* 0x000ea80000300a00 */
[----:B------:R1:W-:Y:S04]  /*42170*/  STL.64 [R1+0x15c0], R2 ;  /* 0x0015c00201007387 */ /* 0x0003e80000100a00 */
[----:B------:R4:W-:Y:S01]  /*42180*/  STL.64 [R1+0x15e8], R6 ;  /* 0x0015e80601007387 */ /* 0x0009e20000100a00 */
[----:B-1----:R-:W-:-:S04]  /*42190*/  IMAD.WIDE R2, R4, 0x4, R106 ;  /* 0x0000000404027825 */ /* 0x002fc800078e026a */
[C---:B------:R-:W-:Y:S02]  /*421a0*/  IMAD.WIDE R250, R4.reuse, 0x4, R120 ;  /* 0x0000000404fa7825 */ /* 0x040fe400078e0278 */
[----:B------:R-:W4:Y:S04]  /*421b0*/  LDL.LU.64 R120, [R1+0x1010] ;  /* 0x0010100001787983 */ /* 0x000f280000300a00 */
        /* <DEDUP_REMOVED lines=8> */
[----:B------:R-:W-:Y:S04]  /*42240*/  STL.64 [R1+0x1660], R250 ;  /* 0x001660fa01007387 */ /* 0x000fe80000100a00 */
[----:B------:R-:W-:Y:S04]  /*42250*/  STL.64 [R1+0x60a0], R250 ;  /* 0x0060a0fa01007387 */ /* 0x000fe80000100a00 */
[----:B------:R-:W4:Y:S04]  /*42260*/  LDL.LU.64 R106, [R1+0xc50] ;  /* 0x000c5000016a7983 */ /* 0x000f280000300a00 */
[----:B------:R-:W4:Y:S04]  /*42270*/  LDL.LU.64 R100, [R1+0x1c00] ;  /* 0x001c000001647983 */ /* 0x000f280000300a00 */
[----:B------:R-:W-:Y:S04]  /*42280*/  STL.64 [R1+0x1668], R248 ;  /* 0x001668f801007387 */ /* 0x000fe80000100a00 */
[----:B------:R-:W-:Y:S01]  /*42290*/  STL.64 [R1+0x60a8], R248 ;  /* 0x0060a8f801007387 */ /* 0x000fe20000100a00 */
[----:B------:R-:W-:-:S04]  /*422a0*/  IMAD.WIDE R240, R4, 0x4, R128 ;  /* 0x0000000404f07825 */ /* 0x000fc800078e0280 */
[C---:B------:R-:W-:Y:S02]  /*422b0*/  IMAD.WIDE R238, R4.reuse, 0x4, R130 ;  /* 0x0000000404ee7825 */ /* 0x040fe400078e0282 */
[----:B------:R-:W4:Y:S02]  /*422c0*/  LDL.LU.64 R130, [R1+0xc28] ;  /* 0x000c280001827983 */ /* 0x000f240000300a00 */
[C---:B------:R-:W-:Y:S02]  /*422d0*/  IMAD.WIDE R236, R4.reuse, 0x4, R126 ;  /* 0x0000000404ec7825 */ /* 0x040fe400078e027e */
[----:B------:R-:W-:Y:S04]  /*422e0*/  STL.64 [R1+0x16c8], R246 ;  /* 0x0016c8f601007387 */ /* 0x000fe80000100a00 */
[----:B------:R-:W-:Y:S04]  /*422f0*/  STL.64 [R1+0x60b0], R246 ;  /* 0x0060b0f601007387 */ /* 0x000fe80000100a00 */
[----:B------:R-:W4:Y:S04]  /*42300*/  LDL.LU.64 R128, [R1+0x1c08] ;  /* 0x001c080001807983 */ /* 0x000f280000300a00 */
[----:B------:R-:W4:Y:S04]  /*42310*/  LDL.LU.64 R126, [R1+0xc00] ;  /* 0x000c0000017e7983 */ /* 0x000f280000300a00 */
[----:B------:R-:W-:Y:S04]  /*42320*/  STL.64 [R1+0x16d0], R244 ;  /* 0x0016d0f401007387 */ /* 0x000fe80000100a00 */
[----:B------:R1:W-:Y:S01]  /*42330*/  STL.64 [R1+0x60b8], R244 ;  /* 0x0060b8f401007387 */ /* 0x0003e20000100a00 */
[----:B---3--:R-:W-:-:S03]  /*42340*/  IMAD.WIDE R234, R4, 0x4, R124 ;  /* 0x0000000404ea7825 */ /* 0x008fc600078e027c */
[----:B------:R-:W3:Y:S04]  /*42350*/  LDL.LU.64 R124, [R1+0x1c10] ;  /* 0x001c1000017c7983 */ /* 0x000ee80000300a00 */
[----:B------:R-:W-:Y:S01]  /*42360*/  STL.64 [R1+0x1760], R240 ;  /* 0x001760f001007387 */ /* 0x000fe20000100a00 */
[----:B--2---:R-:W-:-:S03]  /*42370*/  IMAD.WIDE R232, R4, 0x4, R122 ;  /* 0x0000000404e87825 */ /* 0x004fc600078e027a */
[----:B------:R-:W2:Y:S04]  /*42380*/  LDL.LU.64 R122, [R1+0xbd8] ;  /* 0x000bd800017a7983 */ /* 0x000ea80000300a00 */
[----:B------:R-:W-:Y:S01]  /*42390*/  STL.64 [R1+0x1768], R238 ;  /* 0x001768ee01007387 */ /* 0x000fe20000100a00 */
[----:B----4-:R-:W-:-:S03]  /*423a0*/  IMAD.WIDE R230, R4, 0x4, R120 ;  /* 0x0000000404e67825 */ /* 0x010fc600078e0278 */
        /* <DEDUP_REMOVED lines=26> */
[----:B---3--:R-:W-:-:S03]  /*42550*/  IMAD.WIDE R212, R4, 0x4, R124 ;  /* 0x0000000404d47825 */ /* 0x008fc600078e027c */
[----:B------:R-:W3:Y:S04]  /*42560*/  LDL.LU.64 R124, [R1+0xb48] ;  /* 0x000b4800017c7983 */ /* 0x000ee80000300a00 */
[----:B------:R-:W-:Y:S01]  /*42570*/  STL.64 [R1+0x1958], R218 ;  /* 0x001958da01007387 */ /* 0x000fe20000100a00 */
[----:B--2---:R-:W-:-:S03]  /*42580*/  IMAD.WIDE R210, R4, 0x4, R122 ;  /* 0x0000000404d27825 */ /* 0x004fc600078e027a */
[----:B------:R-:W2:Y:S04]  /*42590*/  LDL.LU.64 R122, [R1+0x1c18] ;  /* 0x001c1800017a7983 */ /* 0x000ea80000300a00 */
        /* <DEDUP_REMOVED lines=134> */
[----:B---3--:R-:W-:-:S05]  /*42e00*/  IMAD.WIDE R124, R4, 0x4, R124 ;  /* 0x00000004047c7825 */ /* 0x008fca00078e027c */
[----:B------:R-:W-:Y:S01]  /*42e10*/  STL.64 [R1+0x3a48], R124 ;  /* 0x003a487c01007387 */ /* 0x000fe20000100a00 */
[----:B--2---:R-:W-:-:S04]  /*42e20*/  IMAD.WIDE R122, R4, 0x4, R122 ;  /* 0x00000004047a7825 */ /* 0x004fc800078e027a */
[----:B----4-:R-:W-:-:S04]  /*42e30*/  IMAD.WIDE R120, R4, 0x4, R120 ;  /* 0x0000000404787825 */ /* 0x010fc800078e0278 */
[----:B------:R-:W-:-:S04]  /*42e40*/  IMAD.WIDE R118, R4, 0x4, R118 ;  /* 0x0000000404767825 */ /* 0x000fc800078e0276 */
[C---:B------:R-:W-:Y:S02]  /*42e50*/  IMAD.WIDE R116, R4.reuse, 0x4, R94 ;  /* 0x0000000404747825 */ /* 0x040fe400078e025e */
        /* <DEDUP_REMOVED lines=127> */
[----:B------:R-:W3:Y:S04]  /*43650*/  LDL.LU.64 R6, [R1+0x540] ;  /* 0x0005400001067983 */ /* 0x000ee80000300a00 */
[----:B-1----:R-:W3:Y:S04]  /*43660*/  LDL.64 R244, [R1+0x1530] ;  /* 0x0015300001f47983 */ /* 0x002ee80000100a00 */
        /* <DEDUP_REMOVED lines=27> */
[----:B------:R-:W-:Y:S04]  /*43820*/  STL.64 [R1+0x3ab0], R14 ;  /* 0x003ab00e01007387 */ /* 0x000fe80000100a00 */
[----:B------:R-:W-:Y:S01]  /*43830*/  STL.64 [R1+0x3aa8], R12 ;  /* 0x003aa80c01007387 */ /* 0x000fe20000100a00 */
[----:B----4-:R-:W-:-:S04]  /*43840*/  IMAD.WIDE R10, R4, 0x4, R10 ;  /* 0x00000004040a7825 */ /* 0x010fc800078e020a */
[----:B------:R-:W-:-:S04]  /*43850*/  IMAD.WIDE R8, R4, 0x4, R8 ;  /* 0x0000000404087825 */ /* 0x000fc800078e0208 */
[C---:B---3--:R-:W-:Y:S01]  /*43860*/  IMAD.WIDE R6, R4.reuse, 0x4, R6 ;  /* 0x0000000404067825 */ /* 0x048fe200078e0206 */
[----:B------:R-:W-:Y:S04]  /*43870*/  LDGSTS.E [R242+0x20300], desc[UR40][R244.64], P3 ;  /* 0x20300000f4f27fae */ /* 0x000fe800099a1028 */
[----:B------:R-:W-:Y:S04]  /*43880*/  LDGSTS.E [R242+0x20380], desc[UR40][R246.64], P1 ;  /* 0x20380000f6f27fae */ /* 0x000fe800089a1028 */
[----:B------:R-:W2:Y:S04]  /*43890*/  LDL.LU.64 R244, [R1+0x60b8] ;  /* 0x0060b80001f47983 */ /* 0x000ea80000300a00 */
[----:B------:R1:W-:Y:S04]  /*438a0*/  STL.64 [R1+0x3aa0], R10 ;  /* 0x003aa00a01007387 */ /* 0x0003e80000100a00 */
[----:B------:R-:W3:Y:S04]  /*438b0*/  LDL.LU.64 R246, [R1+0x60b0] ;  /* 0x0060b00001f67983 */ /* 0x000ee80000300a00 */
[----:B------:R4:W-:Y:S04]  /*438c0*/  STL.64 [R1+0x3a98], R8 ;  /* 0x003a980801007387 */ /* 0x0009e80000100a00 */
[----:B------:R-:W-:Y:S04]  /*438d0*/  LDGSTS.E [R242+0x20b00], desc[UR40][R248.64], P3 ;  /* 0x20b00000f8f27fae */ /* 0x000fe800099a1028 */
[----:B------:R-:W-:Y:S04]  /*438e0*/  LDGSTS.E [R242+0x20b80], desc[UR40][R250.64], P1 ;  /* 0x20b80000faf27fae */ /* 0x000fe800089a1028 */
[----:B------:R-:W-:Y:S04]  /*438f0*/  LDGSTS.E [R242+0x21300], desc[UR40][R2.64], P3 ;  /* 0x2130000002f27fae */ /* 0x000fe800099a1028 */
[----:B------:R-:W2:Y:S04]  /*43900*/  LDL.LU.64 R248, [R1+0x60a8] ;  /* 0x0060a80001f87983 */ /* 0x000ea80000300a00 */
[----:B------:R1:W-:Y:S04]  /*43910*/  STL.64 [R1+0x3a90], R6 ;  /* 0x003a900601007387 */ /* 0x0003e80000100a00 */
[----:B------:R-:W2:Y:S04]  /*43920*/  LDL.LU.64 R250, [R1+0x60a0] ;  /* 0x0060a00001fa7983 */ /* 0x000ea80000300a00 */
[----:B------:R-:W2:Y:S04]  /*43930*/  LDL.LU.64 R2, [R1+0x6098] ;  /* 0x0060980001027983 */ /* 0x000ea80000300a00 */
[----:B--2---:R-:W-:Y:S04]  /*43940*/  LDGSTS.E [R242+0x21380], desc[UR40][R2.64], P1 ;  /* 0x2138000002f27fae */ /* 0x004fe800089a1028 */
[----:B------:R-:W-:Y:S04]  /*43950*/  LDGSTS.E [R242+0x21b00], desc[UR40][R250.64], P3 ;  /* 0x21b00000faf27fae */ /* 0x000fe800099a1028 */
[----:B------:R-:W-:Y:S04]  /*43960*/  LDGSTS.E [R242+0x21b80], desc[UR40][R248.64], P1 ;  /* 0x21b80000f8f27fae */ /* 0x000fe800089a1028 */
        /* <DEDUP_REMOVED lines=61> */
[----:B------:R-:W2:Y:S04]  /*43d40*/  LDL.LU R3, [R1+0x6090] ;  /* 0x0060900001037983 */ /* 0x000ea80000300800 */
[----:B------:R-:W-:Y:S04]  /*43d50*/  LDGSTS.E [R242+0x31380], desc[UR40][R122.64], P1 ;  /* 0x313800007af27fae */ /* 0x000fe800089a1028 */
[----:B------:R-:W-:Y:S04]  /*43d60*/  LDGSTS.E [R242+0x31b00], desc[UR40][R120.64], P3 ;  /* 0x31b0000078f27fae */ /* 0x000fe800099a1028 */
[----:B------:R-:W1:Y:S04]  /*43d70*/  LDL.LU.64 R136, [R1+0x10c0] ;  /* 0x0010c00001887983 */ /* 0x000e680000300a00 */
[----:B------:R-:W-:Y:S04]  /*43d80*/  LDGSTS.E [R242+0x31b80], desc[UR40][R118.64], P1 ;  /* 0x31b8000076f27fae */ /* 0x000fe800089a1028 */
[----:B------:R-:W-:Y:S04]  /*43d90*/  LDGSTS.E [R242+0x32300], desc[UR40][R116.64], P3 ;  /* 0x3230000074f27fae */ /* 0x000fe800099a1028 */
[----:B------:R-:W-:Y:S04]  /*43da0*/  LDGSTS.E [R242+0x32380], desc[UR40][R114.64], P1 ;  /* 0x3238000072f27fae */ /* 0x000fe800089a1028 */
[----:B------:R-:W4:Y:S04]  /*43db0*/  LDL.LU.64 R118, [R1+0xd38] ;  /* 0x000d380001767983 */ /* 0x000f280000300a00 */
[----:B------:R-:W3:Y:S04]  /*43dc0*/  LDL.LU.64 R124, [R1+0x10c8] ;  /* 0x0010c800017c7983 */ /* 0x000ee80000300a00 */
        /* <DEDUP_REMOVED lines=59> */
[----:B------:R-:W2:Y:S04]  /*44180*/  LDL.LU.64 R128, [R1+0x10e8] ;  /* 0x0010e80001807983 */ /* 0x000ea80000300a00 */
[----:B------:R4:W-:Y:S04]  /*44190*/  LDGSTS.E [R242+0x3fb00], desc[UR40][R8.64], P3 ;  /* 0x3fb0000008f27fae */ /* 0x0009e800099a1028 */
[----:B------:R-:W2:Y:S04]  /*441a0*/  LDL.LU.64 R130, [R1+0xcc0] ;  /* 0x000cc00001827983 */ /* 0x000ea80000300a00 */
[----:B------:R3:W-:Y:S04]  /*441b0*/  LDGSTS.E [R242+0x3fb80], desc[UR40][R6.64], P1 ;  /* 0x3fb8000006f27fae */ /* 0x0007e800089a1028 */
[----:B------:R-:W2:Y:S04]  /*441c0*/  LDL.LU.64 R126, [R1+0x10f0] ;  /* 0x0010f000017e7983 */ /* 0x000ea80000300a00 */
[----:B------:R-:W-:Y:S01]  /*441d0*/  STL [R1+0x6064], R243 ;  /* 0x006064f301007387 */ /* 0x000fe20000100800 */
[----:B-1----:R-:W-:-:S05]  /*441e0*/  IMAD.WIDE R10, R4, 0x4, R136 ;  /* 0x00000004040a7825 */ /* 0x002fca00078e0288 */
[----:B------:R-:W-:Y:S01]  /*441f0*/  STL.64 [R1+0xfb8], R10 ;  /* 0x000fb80a01007387 */ /* 0x000fe20000100a00 */
[----:B----4-:R-:W-:-:S04]  /*44200*/  IMAD.WIDE R8, R4, 0x4, R118 ;  /* 0x0000000404087825 */ /* 0x010fc800078e0276 */
[C---:B---3--:R-:W-:Y:S02]  /*44210*/  IMAD.WIDE R6, R4.reuse, 0x4, R124 ;  /* 0x0000000404067825 */ /* 0x048fe400078e027c */
        /* <DEDUP_REMOVED lines=8> */
[----:B------:R-:W-:-:S04]  /*442a0*/  IMAD.WIDE R242, R4, 0x4, R106 ;  /* 0x0000000404f27825 */ /* 0x000fc800078e026a */
        /* <DEDUP_REMOVED lines=18> */
[----:B------:R-:W4:Y:S04]  /*443d0*/  LDL.LU.64 R130, [R1+0xc20] ;  /* 0x000c200001827983 */ /* 0x000f280000300a00 */
[----:B------:R-:W-:Y:S01]  /*443e0*/  STL.64 [R1+0x14d0], R246 ;  /* 0x0014d0f601007387 */ /* 0x000fe20000100a00 */
[----:B------:R-:W-:-:S03]  /*443f0*/  IMAD.WIDE R236, R4, 0x4, R126 ;  /* 0x0000000404ec7825 */ /* 0x000fc600078e027e */
        /* <DEDUP_REMOVED lines=172> */
[----:B------:R1:W-:Y:S01]  /*44ec0*/  STL.64 [R1+0x37e8], R128 ;  /* 0x0037e88001007387 */ /* 0x0003e20000100a00 */
        /* <DEDUP_REMOVED lines=43> */
[----:B------:R-:W-:Y:S04]  /*45180*/  STL.64 [R1+0x38d8], R100 ;  /* 0x0038d86401007387 */ /* 0x000fe80000100a00 */
        /* <DEDUP_REMOVED lines=27> */
[----:B-1----:R-:W4:Y:S03]  /*45340*/  LDL.LU.64 R8, [R1+0x1248] ;  /* 0x0012480001087983 */ /* 0x002f260000300a00 */
        /* <DEDUP_REMOVED lines=26> */
[----:B------:R1:W-:Y:S04]  /*454f0*/  STL.64 [R1+0x39c8], R64 ;  /* 0x0039c84001007387 */ /* 0x0003e80000100a00 */
        /* <DEDUP_REMOVED lines=75> */
[----:B------:R-:W-:Y:S04]  /*459b0*/  STL.64 [R1+0x5b18], R10 ;  /* 0x005b180a01007387 */ /* 0x000fe80000100a00 */
[----:B------:R-:W3:Y:S04]  /*459c0*/  LDL.LU.64 R246, [R1+0x6080] ;  /* 0x0060800001f67983 */ /* 0x000ee80000300a00 */
[----:B------:R-:W-:Y:S04]  /*459d0*/  STL.64 [R1+0x5b10], R8 ;  /* 0x005b100801007387 */ /* 0x000fe80000100a00 */
        /* <DEDUP_REMOVED lines=97> */
[----:B------:R-:W3:Y:S04]  /*45ff0*/  LDL.LU R243, [R1+0x6064] ;  /* 0x0060640001f37983 */ /* 0x000ee80000300800 */
[----:B------:R-:W-:Y:S04]  /*46000*/  LDGSTS.E [R3+0x37c80], desc[UR40][R70.64], P1 ;  /* 0x37c8000046037fae */ /* 0x000fe800089a1028 */
[----:B------:R-:W-:Y:S04]  /*46010*/  LDGSTS.E [R3+0x38400], desc[UR40][R68.64], P3 ;  /* 0x3840000044037fae */ /* 0x000fe800099a1028 */
[----:B------:R-:W4:Y:S04]  /*46020*/  LDL.LU.64 R128, [R1+0x1910] ;  /* 0x0019100001807983 */ /* 0x000f280000300a00 */
[----:B------:R-:W-:Y:S04]  /*46030*/  LDGSTS.E [R3+0x38480], desc[UR40][R66.64], P1 ;  /* 0x3848000042037fae */ /* 0x000fe800089a1028 */
[----:B------:R-:W2:Y:S04]  /*46040*/  LDL.LU.64 R130, [R1+0xd30] ;  /* 0x000d300001827983 */ /* 0x000ea80000300a00 */
[----:B------:R-:W-:Y:S04]  /*46050*/  LDGSTS.E [R3+0x38c00], desc[UR40][R64.64], P3 ;  /* 0x38c0000040037fae */ /* 0x000fe800099a1028 */
[----:B------:R-:W2:Y:S04]  /*46060*/  LDL.LU.64 R136, [R1+0x18f8] ;  /* 0x0018f80001887983 */ /* 0x000ea80000300a00 */
[----:B------:R-:W-:Y:S04]  /*46070*/  LDGSTS.E [R3+0x38c80], desc[UR40][R62.64], P1 ;  /* 0x38c800003e037fae */ /* 0x000fe800089a1028 */
[----:B-1----:R-:W3:Y:S04]  /*46080*/  LDL.LU.64 R64, [R1+0xd10] ;  /* 0x000d100001407983 */ /* 0x002ee80000300a00 */
[----:B------:R-:W3:Y:S04]  /*46090*/  LDL.LU.64 R106, [R1+0x18e8] ;  /* 0x0018e800016a7983 */ /* 0x000ee80000300a00 */
        /* <DEDUP_REMOVED lines=41> */
[----:B------:R1:W-:Y:S01]  /*46330*/  LDGSTS.E [R3+0x3fc80], desc[UR40][R6.64], P1 ;  /* 0x3fc8000006037fae */ /* 0x0003e200089a1028 */
[----:B--2---:R-:W-:-:S03]  /*46340*/  IMAD.WIDE R164, R4, 0x4, R136 ;  /* 0x0000000404a47825 */ /* 0x004fc600078e0288 */
[----:B------:R-:W2:Y:S01]  /*46350*/  LDL.LU.64 R136, [R1+0xc40] ;  /* 0x000c400001887983 */ /* 0x000ea20000300a00 */
[----:B---3--:R-:W-:-:S03]  /*46360*/  IMAD.WIDE R192, R4, 0x4, R106 ;  /* 0x0000000404c07825 */ /* 0x008fc600078e026a */
[----:B------:R-:W3:Y:S01]  /*46370*/  LDL.LU.64 R106, [R1+0x1818] ;  /* 0x00181800016a7983 */ /* 0x000ee20000300a00 */
[----:B----4-:R-:W-:-:S03]  /*46380*/  IMAD.WIDE R214, R4, 0x4, R100 ;  /* 0x0000000404d67825 */ /* 0x010fc600078e0264 */
[----:B------:R-:W4:Y:S01]  /*46390*/  LDL.LU.64 R100, [R1+0xc18] ;  /* 0x000c180001647983 */ /* 0x000f220000300a00 */
[----:B-1----:R-:W-:-:S04]  /*463a0*/  IMAD.WIDE R2, R4, 0x4, R74 ;  /* 0x0000000404027825 */ /* 0x002fc800078e024a */
[C---:B------:R-:W-:Y:S02]  /*463b0*/  IMAD.WIDE R6, R4.reuse, 0x4, R126 ;  /* 0x0000000404067825 */ /* 0x040fe400078e027e */
[----:B------:R-:W4:Y:S04]  /*463c0*/  LDL.LU.64 R126, [R1+0x1808] ;  /* 0x00180800017e7983 */ /* 0x000f280000300a00 */
[----:B------:R1:W-:Y:S04]  /*463d0*/  STL.64 [R1+0x18], R2 ;  /* 0x0000180201007387 */ /* 0x0003e80000100a00 */
[----:B------:R1:W-:Y:S02]  /*463e0*/  STL.64 [R1+0xfa8], R6 ;  /* 0x000fa80601007387 */ /* 0x0003e40000100a00 */
[----:B-1----:R-:W-:-:S04]  /*463f0*/  IMAD.WIDE R2, R4, 0x4, R70 ;  /* 0x0000000404027825 */ /* 0x002fc800078e0246 */
[C---:B------:R-:W-:Y:S02]  /*46400*/  IMAD.WIDE R6, R4.reuse, 0x4, R124 ;  /* 0x0000000404067825 */ /* 0x040fe400078e027c */
[----:B------:R-:W4:Y:S04]  /*46410*/  LDL.LU.64 R124, [R1+0xbf0] ;  /* 0x000bf000017c7983 */ /* 0x000f280000300a00 */
[----:B------:R1:W-:Y:S01]  /*46420*/  STL.64 [R1+0xfb0], R2 ;  /* 0x000fb00201007387 */ /* 0x0003e20000100a00 */
[----:B------:R-:W-:-:S03]  /*46430*/  IMAD.WIDE R240, R4, 0x4, R122 ;  /* 0x0000000404f07825 */ /* 0x000fc600078e027a */
[----:B------:R2:W-:Y:S01]  /*46440*/  STL.64 [R1+0xfe8], R6 ;  /* 0x000fe80601007387 */ /* 0x0005e20000100a00 */
[----:B------:R-:W-:-:S03]  /*46450*/  IMAD.WIDE R248, R4, 0x4, R120 ;  /* 0x0000000404f87825 */ /* 0x000fc600078e0278 */
[----:B------:R-:W4:Y:S01]  /*46460*/  LDL.LU.64 R122, [R1+0x17f8] ;  /* 0x0017f800017a7983 */ /* 0x000f220000300a00 */
[----:B-1----:R-:W-:-:S04]  /*46470*/  IMAD.WIDE R2, R4, 0x4, R250 ;  /* 0x0000000404027825 */ /* 0x002fc800078e02fa */
[C---:B------:R-:W-:Y:S01]  /*46480*/  IMAD.WIDE R250, R4.reuse, 0x4, R142 ;  /* 0x0000000404fa7825 */ /* 0x040fe200078e028e */
[----:B------:R1:W-:Y:S03]  /*46490*/  STL.64 [R1+0xff0], R2 ;  /* 0x000ff00201007387 */ /* 0x0003e60000100a00 */
[C---:B------:R-:W-:Y:S01]  /*464a0*/  IMAD.WIDE R246, R4.reuse, 0x4, R118 ;  /* 0x0000000404f67825 */ /* 0x040fe200078e0276 */
[----:B------:R-:W4:Y:S03]  /*464b0*/  LDL.LU.64 R120, [R1+0xbc8] ;  /* 0x000bc80001787983 */ /* 0x000f260000300a00 */
[C---:B------:R-:W-:Y:S01]  /*464c0*/  IMAD.WIDE R244, R4.reuse, 0x4, R94 ;  /* 0x0000000404f47825 */ /* 0x040fe200078e025e */
[----:B------:R-:W4:Y:S04]  /*464d0*/  LDL.LU.64 R118, [R1+0x17d8] ;  /* 0x0017d80001767983 */ /* 0x000f280000300a00 */
[----:B------:R-:W-:Y:S01]  /*464e0*/  STL.64 [R1+0x1038], R240 ;  /* 0x001038f001007387 */ /* 0x000fe20000100a00 */
[----:B------:R-:W-:-:S03]  /*464f0*/  IMAD.WIDE R238, R4, 0x4, R92 ;  /* 0x0000000404ee7825 */ /* 0x000fc600078e025c */
[----:B------:R-:W4:Y:S01]  /*46500*/  LDL.LU.64 R94, [R1+0xba8] ;  /* 0x000ba800015e7983 */ /* 0x000f220000300a00 */
[----:B------:R-:W-:-:S03]  /*46510*/  IMAD.WIDE R236, R4, 0x4, R112 ;  /* 0x0000000404ec7825 */ /* 0x000fc600078e0270 */
[----:B------:R-:W-:Y:S04]  /*46520*/  STL.64 [R1+0x10a0], R250 ;  /* 0x0010a0fa01007387 */ /* 0x000fe80000100a00 */
[----:B------:R-:W4:Y:S04]  /*46530*/  LDL.LU.64 R92, [R1+0x17b8] ;  /* 0x0017b800015c7983 */ /* 0x000f280000300a00 */
        /* <DEDUP_REMOVED lines=102> */
[----:B------:R-:W-:-:S04]  /*46ba0*/  IMAD.WIDE R196, R4, 0x4, R66 ;  /* 0x0000000404c47825 */ /* 0x000fc800078e0242 */
[----:B------:R-:W-:-:S04]  /*46bb0*/  IMAD.WIDE R168, R4, 0x4, R64 ;  /* 0x0000000404a87825 */ /* 0x000fc800078e0240 */
[C---:B--2---:R-:W-:Y:S02]  /*46bc0*/  IMAD.WIDE R158, R4.reuse, 0x4, R136 ;  /* 0x00000004049e7825 */ /* 0x044fe400078e0288 */
        /* <DEDUP_REMOVED lines=42> */
[----:B------:R-:W-:Y:S01]  /*46e70*/  STL.64 [R1+0x36c0], R136 ;  /* 0x0036c08801007387 */ /* 0x000fe20000100a00 */
[----:B------:R-:W-:-:S03]  /*46e80*/  IMAD.WIDE R126, R4, 0x4, R126 ;  /* 0x00000004047e7825 */ /* 0x000fc600078e027e */
[----:B------:R-:W4:Y:S04]  /*46e90*/  LDL.LU.64 R46, [R1+0x13a8] ;  /* 0x0013a800012e7983 */ /* 0x000f280000300a00 */
[----:B------:R-:W-:Y:S04]  /*46ea0*/  STL.64 [R1+0x36d8], R134 ;  /* 0x0036d88601007387 */ /* 0x000fe80000100a00 */
[----:B------:R-:W4:Y:S04]  /*46eb0*/  LDL.LU.64 R100, [R1+0x730] ;  /* 0x0007300001647983 */ /* 0x000f280000300a00 */
[----:B------:R-:W-:Y:S04]  /*46ec0*/  STL.64 [R1+0x36d0], R132 ;  /* 0x0036d08401007387 */ /* 0x000fe80000100a00 */
[----:B------:R-:W4:Y:S01]  /*46ed0*/  LDL.LU.64 R72, [R1+0x1390] ;  /* 0x0013900001487983 */ /* 0x000f220000300a00 */
[----:B------:R-:W-:-:S03]  /*46ee0*/  IMAD.WIDE R124, R4, 0x4, R124 ;  /* 0x00000004047c7825 */ /* 0x000fc600078e027c */
[----:B------:R-:W-:Y:S04]  /*46ef0*/  STL.64 [R1+0x36f8], R126 ;  /* 0x0036f87e01007387 */ /* 0x000fe80000100a00 */
[----:B------:R-:W4:Y:S04]  /*46f00*/  LDL.LU.64 R74, [R1+0x718] ;  /* 0x00071800014a7983 */ /* 0x000f280000300a00 */
        /* <DEDUP_REMOVED lines=20> */
[----:B------:R-:W-:Y:S04]  /*47050*/  STL.64 [R1+0x3720], R112 ;  /* 0x0037207001007387 */ /* 0x000fe80000100a00 */
[----:B------:R-:W4:Y:S04]  /*47060*/  LDL.LU.64 R22, [R1+0x1328] ;  /* 0x0013280001167983 */ /* 0x000f280000300a00 */
[----:B------:R-:W-:Y:S04]  /*47070*/  STL.64 [R1+0x3788], R110 ;  /* 0x0037886e01007387 */ /* 0x000fe80000100a00 */
[----:B------:R-:W4:Y:S04]  /*47080*/  LDL.LU.64 R26, [R1+0x6a8] ;  /* 0x0006a800011a7983 */ /* 0x000f280000300a00 */
[----:B------:R-:W-:Y:S01]  /*47090*/  STL.64 [R1+0x3780], R108 ;  /* 0x0037806c01007387 */ /* 0x000fe20000100a00 */
[----:B--2---:R-:W-:-:S05]  /*470a0*/  IMAD.WIDE R106, R4, 0x4, R106 ;  /* 0x00000004046a7825 */ /* 0x004fca00078e026a */
[----:B------:R-:W-:Y:S01]  /*470b0*/  STL.64 [R1+0x3798], R106 ;  /* 0x0037986a01007387 */ /* 0x000fe20000100a00 */
[----:B---3--:R-:W-:-:S03]  /*470c0*/  IMAD.WIDE R104, R4, 0x4, R68 ;  /* 0x0000000404687825 */ /* 0x008fc600078e0244 */
[----:B------:R-:W2:Y:S04]  /*470d0*/  LDL.LU.64 R30, [R1+0x12e8] ;  /* 0x0012e800011e7983 */ /* 0x000ea80000300a00 */
[----:B------:R-:W-:Y:S01]  /*470e0*/  STL.64 [R1+0x3790], R104 ;  /* 0x0037906801007387 */ /* 0x000fe20000100a00 */
[----:B----4-:R-:W-:-:S03]  /*470f0*/  IMAD.WIDE R102, R4, 0x4, R46 ;  /* 0x0000000404667825 */ /* 0x010fc600078e022e */
[----:B------:R-:W3:Y:S04]  /*47100*/  LDL.LU.64 R68, [R1+0x668] ;  /* 0x0006680001447983 */ /* 0x000ee80000300a00 */
[----:B------:R-:W-:Y:S01]  /*47110*/  STL.64 [R1+0x37a8], R102 ;  /* 0x0037a86601007387 */ /* 0x000fe20000100a00 */
[----:B------:R-:W-:-:S04]  /*47120*/  IMAD.WIDE R100, R4, 0x4, R100 ;  /* 0x0000000404647825 */ /* 0x000fc800078e0264 */
[----:B------:R-:W-:-:S04]  /*47130*/  IMAD.WIDE R98, R4, 0x4, R72 ;  /* 0x0000000404627825 */ /* 0x000fc800078e0248 */
[C---:B------:R-:W-:Y:S02]  /*47140*/  IMAD.WIDE R96, R4.reuse, 0x4, R74 ;  /* 0x0000000404607825 */ /* 0x040fe400078e024a */
        /* <DEDUP_REMOVED lines=20> */
[----:B------:R-:W-:Y:S04]  /*47290*/  STL.64 [R1+0x37d0], R88 ;  /* 0x0037d05801007387 */ /* 0x000fe80000100a00 */
[----:B------:R-:W4:Y:S01]  /*472a0*/  LDL.LU.64 R10, [R1+0x1270] ;  /* 0x00127000010a7983 */ /* 0x000f220000300a00 */
[----:B------:R-:W-:-:S03]  /*472b0*/  IMAD.WIDE R82, R4, 0x4, R22 ;  /* 0x0000000404527825 */ /* 0x000fc600078e0216 */
[----:B------:R-:W4:Y:S01]  /*472c0*/  LDL.LU.64 R36, [R1+0x5f0] ;  /* 0x0005f00001247983 */ /* 0x000f220000300a00 */
[----:B------:R-:W-:-:S03]  /*472d0*/  IMAD.WIDE R80, R4, 0x4, R26 ;  /* 0x0000000404507825 */ /* 0x000fc600078e021a */
[----:B------:R-:W-:Y:S04]  /*472e0*/  STL.64 [R1+0x3848], R86 ;  /* 0x0038485601007387 */ /* 0x000fe80000100a00 */
[----:B------:R-:W4:Y:S04]  /*472f0*/  LDL.LU.64 R18, [R1+0x1258] ;  /* 0x0012580001127983 */ /* 0x000f280000300a00 */
[----:B------:R-:W-:Y:S04]  /*47300*/  STL.64 [R1+0x3840], R84 ;  /* 0x0038405401007387 */ /* 0x000fe80000100a00 */
[----:B------:R-:W4:Y:S04]  /*47310*/  LDL.LU.64 R44, [R1+0x5e0] ;  /* 0x0005e000012c7983 */ /* 0x000f280000300a00 */
[----:B------:R-:W-:Y:S04]  /*47320*/  STL.64 [R1+0x3858], R82 ;  /* 0x0038585201007387 */ /* 0x000fe80000100a00 */
[----:B------:R-:W4:Y:S04]  /*47330*/  LDL.LU.64 R26, [R1+0x1240] ;  /* 0x00124000011a7983 */ /* 0x000f280000300a00 */
[----:B------:R-:W-:Y:S01]  /*47340*/  STL.64 [R1+0x3850], R80 ;  /* 0x0038505001007387 */ /* 0x000fe20000100a00 */
[----:B--2---:R-:W-:-:S03]  /*47350*/  IMAD.WIDE R78, R4, 0x4, R30 ;  /* 0x00000004044e7825 */ /* 0x004fc600078e021e */
[----:B------:R-:W2:Y:S01]  /*47360*/  LDL.LU.64 R30, [R1+0x5d0] ;  /* 0x0005d000011e7983 */ /* 0x000ea20000300a00 */
[----:B---3--:R-:W-:-:S03]  /*47370*/  IMAD.WIDE R76, R4, 0x4, R68 ;  /* 0x00000004044c7825 */ /* 0x008fc600078e0244 */
[----:B------:R-:W-:Y:S04]  /*47380*/  STL.64 [R1+0x3878], R78 ;  /* 0x0038784e01007387 */ /* 0x000fe80000100a00 */
[----:B------:R-:W-:Y:S01]  /*47390*/  STL.64 [R1+0x3870], R76 ;  /* 0x0038704c01007387 */ /* 0x000fe20000100a00 */
[----:B----4-:R-:W-:-:S04]  /*473a0*/  IMAD.WIDE R74, R4, 0x4, R74 ;  /* 0x00000004044a7825 */ /* 0x010fc800078e024a */
[----:B------:R-:W-:-:S04]  /*473b0*/  IMAD.WIDE R72, R4, 0x4, R72 ;  /* 0x0000000404487825 */ /* 0x000fc800078e0248 */
[----:B------:R-:W-:-:S04]  /*473c0*/  IMAD.WIDE R70, R4, 0x4, R70 ;  /* 0x0000000404467825 */ /* 0x000fc800078e0246 */
[C---:B------:R-:W-:Y:S02]  /*473d0*/  IMAD.WIDE R68, R4.reuse, 0x4, R46 ;  /* 0x0000000404447825 */ /* 0x040fe400078e022e */
[----:B------:R-:W3:Y:S04]  /*473e0*/  LDL.LU.64 R46, [R1+0x1228] ;  /* 0x00122800012e7983 */ /* 0x000ee80000300a00 */
[----:B------:R-:W-:Y:S01]  /*473f0*/  STL.64 [R1+0x59f0], R74 ;  /* 0x0059f04a01007387 */ /* 0x000fe20000100a00 */
[----:B------:R-:W-:-:S03]  /*47400*/  IMAD.WIDE R66, R4, 0x4, R66 ;  /* 0x0000000404427825 */ /* 0x000fc600078e0242 */
[----:B------:R-:W4:Y:S04]  /*47410*/  LDL.LU.64 R22, [R1+0x5c0] ;  /* 0x0005c00001167983 */ /* 0x000f280000300a00 */
[----:B------:R-:W-:Y:S01]  /*47420*/  STL.64 [R1+0x59e8], R72 ;  /* 0x0059e84801007387 */ /* 0x000fe20000100a00 */
[----:B------:R-:W-:-:S03]  /*47430*/  IMAD.WIDE R64, R4, 0x4, R64 ;  /* 0x0000000404407825 */ /* 0x000fc600078e0240 */
        /* <DEDUP_REMOVED lines=28> */
[----:B---3--:R-:W-:-:S04]  /*47600*/  IMAD.WIDE R46, R4, 0x4, R46 ;  /* 0x00000004042e7825 */ /* 0x008fc800078e022e */
[C---:B----4-:R-:W-:Y:S02]  /*47610*/  IMAD.WIDE R44, R4.reuse, 0x4, R22 ;  /* 0x00000004042c7825 */ /* 0x050fe400078e0216 */
[----:B------:R-:W3:Y:S04]  /*47620*/  LDL.LU.64 R22, [R1+0x11a0] ;  /* 0x0011a00001167983 */ /* 0x000ee80000300a00 */
[----:B------:R-:W4:Y:S04]  /*47630*/  LDL.LU.64 R20, [R1+0x548] ;  /* 0x0005480001147983 */ /* 0x000f280000300a00 */
[----:B------:R-:W-:Y:S04]  /*47640*/  STL.64 [R1+0x5ad0], R50 ;  /* 0x005ad03201007387 */ /* 0x000fe80000100a00 */
[----:B------:R-:W4:Y:S04]  /*47650*/  LDL.LU.64 R18, [R1+0x1180] ;  /* 0x0011800001127983 */ /* 0x000f280000300a00 */
[----:B------:R-:W4:Y:S04]  /*47660*/  LDL.LU.64 R16, [R1+0x530] ;  /* 0x0005300001107983 */ /* 0x000f280000300a00 */
[----:B------:R-:W-:Y:S04]  /*47670*/  STL.64 [R1+0x5ac8], R48 ;  /* 0x005ac83001007387 */ /* 0x000fe80000100a00 */
[----:B------:R-:W4:Y:S01]  /*47680*/  LDL.LU.64 R14, [R1+0x1170] ;  /* 0x00117000010e7983 */ /* 0x000f220000300a00 */
        /* <DEDUP_REMOVED lines=8> */
[----:B-1----:R-:W4:Y:S01]  /*47710*/  LDL.LU.64 R2, [R1+0x500] ;  /* 0x0005000001027983 */ /* 0x002f220000300a00 */
        /* <DEDUP_REMOVED lines=8> */
[----:B------:R-:W-:Y:S04]  /*477a0*/  STL.64 [R1+0x5a90], R34 ;  /* 0x005a902201007387 */ /* 0x000fe80000100a00 */
[----:B------:R-:W-:Y:S01]  /*477b0*/  STL.64 [R1+0x5a88], R32 ;  /* 0x005a882001007387 */ /* 0x000fe20000100a00 */
[----:B------:R-:W-:-:S04]  /*477c0*/  IMAD.WIDE R128, R4, 0x4, R128 ;  /* 0x0000000404807825 */ /* 0x000fc800078e0280 */
[C---:B------:R-:W-:Y:S01]  /*477d0*/  IMAD.WIDE R130, R4.reuse, 0x4, R130 ;  /* 0x0000000404827825 */ /* 0x040fe200078e0282 */
[----:B------:R-:W-:Y:S04]  /*477e0*/  LDGSTS.E [R243+0x20500], desc[UR40][R128.64], P3 ;  /* 0x2050000080f37fae */ /* 0x000fe800099a1028 */
[----:B------:R-:W-:Y:S04]  /*477f0*/  LDGSTS.E [R243+0x20580], desc[UR40][R130.64], P1 ;  /* 0x2058000082f37fae */ /* 0x000fe800089a1028 */
[----:B------:R-:W-:Y:S04]  /*47800*/  LDGSTS.E [R243+0x20d00], desc[UR40][R164.64], P3 ;  /* 0x20d00000a4f37fae */ /* 0x000fe800099a1028 */
[----:B------:R-:W-:Y:S04]  /*47810*/  LDGSTS.E [R243+0x20d80], desc[UR40][R168.64], P1 ;  /* 0x20d80000a8f37fae */ /* 0x000fe800089a1028 */
[----:B------:R-:W-:Y:S04]  /*47820*/  LDGSTS.E [R243+0x21500], desc[UR40][R192.64], P3 ;  /* 0x21500000c0f37fae */ /* 0x000fe800099a1028 */
[----:B------:R-:W-:Y:S04]  /*47830*/  LDGSTS.E [R243+0x21580], desc[UR40][R196.64], P1 ;  /* 0x21580000c4f37fae */ /* 0x000fe800089a1028 */
[----:B------:R-:W-:Y:S01]  /*47840*/  LDGSTS.E [R243+0x21d00], desc[UR40][R214.64], P3 ;  /* 0x21d00000d6f37fae */ /* 0x000fe200099a1028 */
        /* <DEDUP_REMOVED lines=8> */
[----:B---3--:R-:W-:-:S04]  /*478d0*/  IMAD.WIDE R22, R4, 0x4, R22 ;  /* 0x0000000404167825 */ /* 0x008fc800078e0216 */
[C---:B----4-:R-:W-:Y:S01]  /*478e0*/  IMAD.WIDE R20, R4.reuse, 0x4, R20 ;  /* 0x0000000404147825 */ /* 0x050fe200078e0214 */
[----:B------:R-:W-:Y:S03]  /*478f0*/  STL.64 [R1+0x5a60], R22 ;  /* 0x005a601601007387 */ /* 0x000fe60000100a00 */
[C---:B------:R-:W-:Y:S01]  /*47900*/  IMAD.WIDE R18, R4.reuse, 0x4, R18 ;  /* 0x0000000404127825 */ /* 0x040fe200078e0212 */
        /* <DEDUP_REMOVED lines=11> */
[----:B------:R-:W-:Y:S01]  /*479c0*/  STL.64 [R1+0x5a28], R8 ;  /* 0x005a280801007387 */ /* 0x000fe20000100a00 */
[----:B------:R-:W-:-:S03]  /*479d0*/  IMAD.WIDE R6, R4, 0x4, R6 ;  /* 0x0000000404067825 */ /* 0x000fc600078e0206 */
[----:B------:R1:W-:Y:S01]  /*479e0*/  STL.64 [R1+0x5f70], R128 ;  /* 0x005f708001007387 */ /* 0x0003e20000100a00 */
[----:B------:R-:W-:-:S03]  /*479f0*/  IMAD.WIDE R2, R4, 0x4, R2 ;  /* 0x0000000404027825 */ /* 0x000fc600078e0202 */
[----:B-1----:R-:W2:Y:S04]  /*47a00*/  LDL.64 R128, [R1+0xff0] ;  /* 0x000ff00001807983 */ /* 0x002ea80000100a00 */
[----:B------:R-:W-:Y:S04]  /*47a10*/  STL.64 [R1+0x5a20], R6 ;  /* 0x005a200601007387 */ /* 0x000fe80000100a00 */
[----:B------:R-:W-:Y:S04]  /*47a20*/  STL.64 [R1+0x5a18], R2 ;  /* 0x005a180201007387 */ /* 0x000fe80000100a00 */
[----:B------:R1:W-:Y:S04]  /*47a30*/  STL.64 [R1+0x5f78], R130 ;  /* 0x005f788201007387 */ /* 0x0003e80000100a00 */
[----:B-1----:R-:W3:Y:S04]  /*47a40*/  LDL.64 R130, [R1+0xfe8] ;  /* 0x000fe80001827983 */ /* 0x002ee80000100a00 */
[----:B------:R1:W-:Y:S04]  /*47a50*/  STL.64 [R1+0x5f80], R164 ;  /* 0x005f80a401007387 */ /* 0x0003e80000100a00 */
[----:B-1----:R-:W4:Y:S04]  /*47a60*/  LDL.64 R164, [R1+0xfb0] ;  /* 0x000fb00001a47983 */ /* 0x002f280000100a00 */
[----:B------:R1:W-:Y:S04]  /*47a70*/  STL.64 [R1+0x5f88], R168 ;  /* 0x005f88a801007387 */ /* 0x0003e80000100a00 */
[----:B-1----:R-:W2:Y:S04]  /*47a80*/  LDL.64 R168, [R1+0xfa8] ;  /* 0x000fa80001a87983 */ /* 0x002ea80000100a00 */
[----:B------:R1:W-:Y:S04]  /*47a90*/  STL.64 [R1+0x5f90], R192 ;  /* 0x005f90c001007387 */ /* 0x0003e80000100a00 */
[----:B-1----:R-:W2:Y:S04]  /*47aa0*/  LDL.64 R192, [R1+0x18] ;  /* 0x0000180001c07983 */ /* 0x002ea80000100a00 */
[----:B------:R-:W-:Y:S04]  /*47ab0*/  STL.64 [R1+0x5f98], R196 ;  /* 0x005f98c401007387 */ /* 0x000fe80000100a00 */
[----:B------:R-:W-:Y:S04]  /*47ac0*/  STL.64 [R1+0x5fa0], R214 ;  /* 0x005fa0d601007387 */ /* 0x000fe80000100a00 */
        /* <DEDUP_REMOVED lines=73> */
[----:B------:R-:W3:Y:S04]  /*47f60*/  LDL.LU.64 R124, [R1+0x1908] ;  /* 0x00190800017c7983 */ /* 0x000ee80000300a00 */
        /* <DEDUP_REMOVED lines=16> */
[----:B------:R-:W4:Y:S04]  /*48070*/  LDL.LU.64 R112, [R1+0xd08] ;  /* 0x000d080001707983 */ /* 0x000f280000300a00 */
        /* <DEDUP_REMOVED lines=47> */
[----:B------:R3:W-:Y:S04]  /*48370*/  LDGSTS.E [R243+0x3fd00], desc[UR40][R6.64], P3 ;  /* 0x3fd0000006f37fae */ /* 0x0007e800099a1028 */
[----:B------:R1:W-:Y:S01]  /*48380*/  LDGSTS.E [R243+0x3fd80], desc[UR40][R2.64], P1 ;  /* 0x3fd8000002f37fae */ /* 0x0003e200089a1028 */
[----:B---3--:R-:W-:-:S03]  /*48390*/  IMAD.WIDE R6, R4, 0x4, R124 ;  /* 0x0000000404067825 */ /* 0x008fc600078e027c */
[----:B------:R-:W3:Y:S04]  /*483a0*/  LDL.LU.64 R124, [R1+0x2028] ;  /* 0x00202800017c7983 */ /* 0x000ee80000300a00 */
[----:B------:R-:W3:Y:S04]  /*483b0*/  LDL.LU.64 R64, [R1+0x1e20] ;  /* 0x001e200001407983 */ /* 0x000ee80000300a00 */
[----:B--2---:R-:W-:Y:S01]  /*483c0*/  LDGSTS.E [R240+0x20600], desc[UR40][R6.64], P3 ;  /* 0x2060000006f07fae */ /* 0x004fe200099a1028 */
[----:B----4-:R-:W-:-:S03]  /*483d0*/  IMAD.WIDE R8, R4, 0x4, R122 ;  /* 0x0000000404087825 */ /* 0x010fc600078e027a */
[----:B------:R-:W2:Y:S04]  /*483e0*/  LDL.LU.64 R122, [R1+0x2020] ;  /* 0x00202000017a7983 */ /* 0x000ea80000300a00 */
[----:B------:R-:W4:Y:S04]  /*483f0*/  LDL.LU.64 R66, [R1+0x1e18] ;  /* 0x001e180001427983 */ /* 0x000f280000300a00 */
[----:B------:R-:W-:Y:S01]  /*48400*/  LDGSTS.E [R240+0x20680], desc[UR40][R8.64], P1 ;  /* 0x2068000008f07fae */ /* 0x000fe200089a1028 */
[----:B------:R-:W-:-:S03]  /*48410*/  IMAD.WIDE R18, R4, 0x4, R118 ;  /* 0x0000000404127825 */ /* 0x000fc600078e0276 */
[----:B------:R-:W4:Y:S04]  /*48420*/  LDL.LU.64 R118, [R1+0x2018] ;  /* 0x0020180001767983 */ /* 0x000f280000300a00 */
[----:B------:R-:W4:Y:S04]  /*48430*/  LDL.LU.64 R250, [R1+0x1e10] ;  /* 0x001e100001fa7983 */ /* 0x000f280000300a00 */
[----:B------:R-:W-:Y:S01]  /*48440*/  LDGSTS.E [R240+0x20e00], desc[UR40][R18.64], P3 ;  /* 0x20e0000012f07fae */ /* 0x000fe200099a1028 */
[----:B------:R-:W-:-:S03]  /*48450*/  IMAD.WIDE R22, R4, 0x4, R112 ;  /* 0x0000000404167825 */ /* 0x000fc600078e0270 */
[----:B------:R-:W4:Y:S04]  /*48460*/  LDL.LU.64 R112, [R1+0x2010] ;  /* 0x0020100001707983 */ /* 0x000f280000300a00 */
[----:B------:R-:W-:Y:S01]  /*48470*/  LDGSTS.E [R240+0x20e80], desc[UR40][R22.64], P1 ;  /* 0x20e8000016f07fae */ /* 0x000fe200089a1028 */
[----:B------:R-:W-:-:S03]  /*48480*/  IMAD.WIDE R36, R4, 0x4, R94 ;  /* 0x0000000404247825 */ /* 0x000fc600078e025e */
[----:B------:R-:W4:Y:S04]  /*48490*/  LDL.LU.64 R94, [R1+0x2008] ;  /* 0x00200800015e7983 */ /* 0x000f280000300a00 */
[----:B------:R-:W-:Y:S01]  /*484a0*/  LDGSTS.E [R240+0x21600], desc[UR40][R36.64], P3 ;  /* 0x2160000024f07fae */ /* 0x000fe200099a1028 */
[----:B------:R-:W-:-:S03]  /*484b0*/  IMAD.WIDE R68, R4, 0x4, R92 ;  /* 0x0000000404447825 */ /* 0x000fc600078e025c */
[----:B------:R-:W4:Y:S01]  /*484c0*/  LDL.LU.64 R92, [R1+0x1e00] ;  /* 0x001e0000015c7983 */ /* 0x000f220000300a00 */
[----:B------:R-:W-:-:S05]  /*484d0*/  IMAD.WIDE R42, R4, 0x4, R70 ;  /* 0x00000004042a7825 */ /* 0x000fca00078e0246 */
[----:B------:R-:W-:Y:S04]  /*484e0*/  LDGSTS.E [R240+0x21680], desc[UR40][R42.64], P1 ;  /* 0x216800002af07fae */ /* 0x000fe800089a1028 */
[----:B------:R-:W-:Y:S01]  /*484f0*/  LDGSTS.E [R240+0x21e00], desc[UR40][R68.64], P3 ;  /* 0x21e0000044f07fae */ /* 0x000fe200099a1028 */
[----:B------:R-:W-:-:S03]  /*48500*/  IMAD.WIDE R70, R4, 0x4, R136 ;  /* 0x0000000404467825 */ /* 0x000fc600078e0288 */
[----:B------:R-:W4:Y:S04]  /*48510*/  LDL.LU.64 R136, [R1+0x1e08] ;  /* 0x001e080001887983 */ /* 0x000f280000300a00 */
[----:B------:R-:W-:Y:S01]  /*48520*/  LDGSTS.E [R240+0x21e80], desc[UR40][R70.64], P1 ;  /* 0x21e8000046f07fae */ /* 0x000fe200089a1028 */
[----:B------:R-:W-:-:S03]  /*48530*/  IMAD.WIDE R152, R4, 0x4, R74 ;  /* 0x0000000404987825 */ /* 0x000fc600078e024a */
[----:B------:R-:W4:Y:S01]  /*48540*/  LDL.LU.64 R74, [R1+0x2000] ;  /* 0x00200000014a7983 */ /* 0x000f220000300a00 */
[----:B------:R-:W-:-:S03]  /*48550*/  IMAD.WIDE R184, R4, 0x4, R106 ;  /* 0x0000000404b87825 */ /* 0x000fc600078e026a */
[----:B------:R-:W4:Y:S01]  /*48560*/  LDL.LU.64 R106, [R1+0x1df8] ;  /* 0x001df800016a7983 */ /* 0x000f220000300a00 */
[----:B------:R-:W-:-:S03]  /*48570*/  IMAD.WIDE R210, R4, 0x4, R142 ;  /* 0x0000000404d27825 */ /* 0x000fc600078e028e */
[----:B------:R-:W4:Y:S01]  /*48580*/  LDL.LU.64 R142, [R1+0x1ff8] ;  /* 0x001ff800018e7983 */ /* 0x000f220000300a00 */
[----:B-1----:R-:W-:-:S03]  /*48590*/  IMAD.WIDE R242, R4, 0x4, R100 ;  /* 0x0000000404f27825 */ /* 0x002fc600078e0264 */
[----:B------:R-:W4:Y:S01]  /*485a0*/  LDL.LU.64 R100, [R1+0x1df0] ;  /* 0x001df00001647983 */ /* 0x000f220000300a00 */
[----:B------:R-:W-:-:S04]  /*485b0*/  IMAD.WIDE R2, R4, 0x4, R72 ;  /* 0x0000000404027825 */ /* 0x000fc800078e0248 */
[C---:B---3--:R-:W-:Y:S02]  /*485c0*/  IMAD.WIDE R10, R4.reuse, 0x4, R124 ;  /* 0x00000004040a7825 */ /* 0x048fe400078e027c */
[----:B------:R-:W3:Y:S04]  /*485d0*/  LDL.LU.64 R124, [R1+0x1ff0] ;  /* 0x001ff000017c7983 */ /* 0x000ee80000300a00 */
[----:B------:R1:W-:Y:S04]  /*485e0*/  STL.64 [R1+0xfa0], R2 ;  /* 0x000fa00201007387 */ /* 0x0003e80000100a00 */
[----:B------:R2:W-:Y:S01]  /*485f0*/  STL.64 [R1+0xfc8], R10 ;  /* 0x000fc80a01007387 */ /* 0x0005e20000100a00 */
[----:B-1----:R-:W-:-:S04]  /*48600*/  IMAD.WIDE R2, R4, 0x4, R64 ;  /* 0x0000000404027825 */ /* 0x002fc800078e0240 */
[C---:B--2---:R-:W-:Y:S02]  /*48610*/  IMAD.WIDE R10, R4.reuse, 0x4, R122 ;  /* 0x00000004040a7825 */ /* 0x044fe400078e027a */
[----:B------:R-:W2:Y:S04]  /*48620*/  LDL.LU.64 R122, [R1+0x1de8] ;  /* 0x001de800017a7983 */ /* 0x000ea80000300a00 */
[----:B------:R4:W-:Y:S04]  /*48630*/  STL.64 [R1+0xfd0], R2 ;  /* 0x000fd00201007387 */ /* 0x0009e80000100a00 */
[----:B------:R1:W-:Y:S01]  /*48640*/  STL.64 [R1+0x1008], R10 ;  /* 0x0010080a01007387 */ /* 0x0003e20000100a00 */
[----:B----4-:R-:W-:-:S04]  /*48650*/  IMAD.WIDE R2, R4, 0x4, R66 ;  /* 0x0000000404027825 */ /* 0x010fc800078e0242 */
[C---:B------:R-:W-:Y:S02]  /*48660*/  IMAD.WIDE R244, R4.reuse, 0x4, R118 ;  /* 0x0000000404f47825 */ /* 0x040fe400078e0276 */
[----:B------:R-:W4:Y:S04]  /*48670*/  LDL.LU.64 R118, [R1+0x1fe8] ;  /* 0x001fe80001767983 */ /* 0x000f280000300a00 */
[----:B------:R1:W-:Y:S01]  /*48680*/  STL.64 [R1+0x1010], R2 ;  /* 0x0010100201007387 */ /* 0x0003e20000100a00 */
[----:B------:R-:W-:-:S03]  /*48690*/  IMAD.WIDE R248, R4, 0x4, R112 ;  /* 0x0000000404f87825 */ /* 0x000fc600078e0270 */
[----:B------:R-:W4:Y:S01]  /*486a0*/  LDL.LU.64 R112, [R1+0x1de0] ;  /* 0x001de00001707983 */ /* 0x000f220000300a00 */
[----:B------:R-:W-:-:S03]  /*486b0*/  IMAD.WIDE R238, R4, 0x4, R94 ;  /* 0x0000000404ee7825 */ /* 0x000fc600078e025e */
[----:B------:R-:W4:Y:S04]  /*486c0*/  LDL.LU.64 R94, [R1+0x1fe0] ;  /* 0x001fe000015e7983 */ /* 0x000f280000300a00 */
[----:B------:R-:W-:Y:S01]  /*486d0*/  STL.64 [R1+0x1430], R244 ;  /* 0x001430f401007387 */ /* 0x000fe20000100a00 */
[----:B------:R-:W-:-:S03]  /*486e0*/  IMAD.WIDE R236, R4, 0x4, R92 ;  /* 0x0000000404ec7825 */ /* 0x000fc600078e025c */
        /* <DEDUP_REMOVED lines=12> */
[----:B------:R-:W-:Y:S01]  /*487b0*/  STL.64 [R1+0x14f8], R236 ;  /* 0x0014f8ec01007387 */ /* 0x000fe20000100a00 */
[----:B------:R-:W-:-:S03]  /*487c0*/  IMAD.WIDE R230, R4, 0x4, R142 ;  /* 0x0000000404e67825 */ /* 0x000fc600078e028e */
[----:B------:R-:W4:Y:S01]  /*487d0*/  LDL.LU.64 R142, [R1+0x1dc8] ;  /* 0x001dc800018e7983 */ /* 0x000f220000300a00 */
        /* <DEDUP_REMOVED lines=154> */
[----:B------:R-:W-:Y:S01]  /*49180*/  STL.64 [R1+0x1f48], R118 ;  /* 0x001f487601007387 */ /* 0x000fe20000100a00 */
[----:B------:R-:W-:-:S03]  /*49190*/  IMAD.WIDE R110, R4, 0x4, R46 ;  /* 0x00000004046e7825 */ /* 0x000fc600078e022e */
[----:B------:R-:W4:Y:S04]  /*491a0*/  LDL.LU.64 R46, [R1+0x1ef8] ;  /* 0x001ef800012e7983 */ /* 0x000f280000300a00 */
[----:B------:R-:W-:Y:S04]  /*491b0*/  STL.64 [R1+0x1f30], R116 ;  /* 0x001f307401007387 */ /* 0x000fe80000100a00 */
[----:B------:R-:W4:Y:S01]  /*491c0*/  LDL.LU.64 R50, [R1+0x1cf8] ;  /* 0x001cf80001327983 */ /* 0x000f220000300a00 */
[----:B------:R-:W-:-:S03]  /*491d0*/  IMAD.WIDE R108, R4, 0x4, R30 ;  /* 0x00000004046c7825 */ /* 0x000fc600078e021e */
[----:B------:R-:W-:Y:S04]  /*491e0*/  STL.64 [R1+0x1f50], R114 ;  /* 0x001f507201007387 */ /* 0x000fe80000100a00 */
[----:B------:R-:W4:Y:S04]  /*491f0*/  LDL.LU.64 R20, [R1+0x1ef0] ;  /* 0x001ef00001147983 */ /* 0x000f280000300a00 */
[----:B------:R-:W4:Y:S04]  /*49200*/  LDL.LU.64 R28, [R1+0x1ce0] ;  /* 0x001ce000011c7983 */ /* 0x000f280000300a00 */
[----:B------:R-:W-:Y:S04]  /*49210*/  STL.64 [R1+0x1f28], R112 ;  /* 0x001f287001007387 */ /* 0x000fe80000100a00 */
[----:B------:R-:W4:Y:S04]  /*49220*/  LDL.LU.64 R30, [R1+0x1ee8] ;  /* 0x001ee800011e7983 */ /* 0x000f280000300a00 */
[----:B------:R-:W-:Y:S04]  /*49230*/  STL.64 [R1+0x1f58], R110 ;  /* 0x001f586e01007387 */ /* 0x000fe80000100a00 */
[----:B-1----:R-:W4:Y:S04]  /*49240*/  LDL.LU.64 R10, [R1+0x1cd8] ;  /* 0x001cd800010a7983 */ /* 0x002f280000300a00 */
[----:B------:R-:W-:Y:S04]  /*49250*/  STL.64 [R1+0x1f20], R108 ;  /* 0x001f206c01007387 */ /* 0x000fe80000100a00 */
[----:B------:R-:W4:Y:S01]  /*49260*/  LDL.LU.64 R26, [R1+0x1ee0] ;  /* 0x001ee000011a7983 */ /* 0x000f220000300a00 */
[----:B------:R-:W-:-:S05]  /*49270*/  IMAD.WIDE R106, R4, 0x4, R106 ;  /* 0x00000004046a7825 */ /* 0x000fca00078e026a */
[----:B------:R-:W-:Y:S01]  /*49280*/  STL.64 [R1+0x1f78], R106 ;  /* 0x001f786a01007387 */ /* 0x000fe20000100a00 */
[----:B------:R-:W-:-:S03]  /*49290*/  IMAD.WIDE R104, R4, 0x4, R72 ;  /* 0x0000000404687825 */ /* 0x000fc600078e0248 */
[----:B------:R-:W4:Y:S04]  /*492a0*/  LDL.LU.64 R44, [R1+0x1cd0] ;  /* 0x001cd000012c7983 */ /* 0x000f280000300a00 */
[----:B------:R-:W-:Y:S01]  /*492b0*/  STL.64 [R1+0x1f70], R104 ;  /* 0x001f706801007387 */ /* 0x000fe20000100a00 */
[----:B------:R-:W-:-:S04]  /*492c0*/  IMAD.WIDE R102, R4, 0x4, R64 ;  /* 0x0000000404667825 */ /* 0x000fc800078e0240 */
[----:B------:R-:W-:-:S04]  /*492d0*/  IMAD.WIDE R100, R4, 0x4, R100 ;  /* 0x0000000404647825 */ /* 0x000fc800078e0264 */
[----:B------:R-:W-:-:S04]  /*492e0*/  IMAD.WIDE R98, R4, 0x4, R66 ;  /* 0x0000000404627825 */ /* 0x000fc800078e0242 */
[C---:B------:R-:W-:Y:S02]  /*492f0*/  IMAD.WIDE R96, R4.reuse, 0x4, R74 ;  /* 0x0000000404607825 */ /* 0x040fe400078e024a */
[----:B------:R-:W4:Y:S04]  /*49300*/  LDL.LU.64 R74, [R1+0x1ed8] ;  /* 0x001ed800014a7983 */ /* 0x000f280000300a00 */
[----:B------:R-:W4:Y:S04]  /*49310*/  LDL.LU.64 R72, [R1+0x1cc8] ;  /* 0x001cc80001487983 */ /* 0x000f280000300a00 */
[----:B------:R-:W-:Y:S04]  /*49320*/  STL.64 [R1+0x1f88], R102 ;  /* 0x001f886601007387 */ /* 0x000fe80000100a00 */
[----:B------:R-:W4:Y:S04]  /*49330*/  LDL.LU.64 R66, [R1+0x1ed0] ;  /* 0x001ed00001427983 */ /* 0x000f280000300a00 */
[----:B------:R-:W-:Y:S04]  /*49340*/  STL.64 [R1+0x1f80], R100 ;  /* 0x001f806401007387 */ /* 0x000fe80000100a00 */
[----:B------:R-:W4:Y:S04]  /*49350*/  LDL.LU.64 R64, [R1+0x1cc0] ;  /* 0x001cc00001407983 */ /* 0x000f280000300a00 */
        /* <DEDUP_REMOVED lines=18> */
[----:B------:R-:W-:-:S04]  /*49480*/  IMAD.WIDE R80, R4, 0x4, R10 ;  /* 0x0000000404507825 */ /* 0x000fc800078e020a */
[C---:B------:R-:W-:Y:S02]  /*49490*/  IMAD.WIDE R78, R4.reuse, 0x4, R26 ;  /* 0x00000004044e7825 */ /* 0x040fe400078e021a */
[----:B------:R-:W4:Y:S04]  /*494a0*/  LDL.LU.64 R26, [R1+0x1eb8] ;  /* 0x001eb800011a7983 */ /* 0x000f280000300a00 */
[----:B------:R-:W-:Y:S04]  /*494b0*/  STL.64 [R1+0x1fc0], R84 ;  /* 0x001fc05401007387 */ /* 0x000fe80000100a00 */
[----:B------:R-:W4:Y:S04]  /*494c0*/  LDL.LU.64 R20, [R1+0x1ca8] ;  /* 0x001ca80001147983 */ /* 0x000f280000300a00 */
[----:B------:R-:W-:Y:S04]  /*494d0*/  STL.64 [R1+0x1fd8], R82 ;  /* 0x001fd85201007387 */ /* 0x000fe80000100a00 */
[----:B------:R-:W-:Y:S04]  /*494e0*/  STL.64 [R1+0x1fd0], R80 ;  /* 0x001fd05001007387 */ /* 0x000fe80000100a00 */
[----:B------:R-:W4:Y:S04]  /*494f0*/  LDL.LU.64 R50, [R1+0x1eb0] ;  /* 0x001eb00001327983 */ /* 0x000f280000300a00 */
[----:B------:R-:W-:Y:S04]  /*49500*/  STL.64 [R1+0x1fe8], R78 ;  /* 0x001fe84e01007387 */ /* 0x000fe80000100a00 */
[----:B------:R-:W4:Y:S01]  /*49510*/  LDL.LU.64 R10, [R1+0x1ca0] ;  /* 0x001ca000010a7983 */ /* 0x000f220000300a00 */
[----:B------:R-:W-:-:S05]  /*49520*/  IMAD.WIDE R76, R4, 0x4, R44 ;  /* 0x00000004044c7825 */ /* 0x000fca00078e022c */
[----:B------:R-:W-:Y:S01]  /*49530*/  STL.64 [R1+0x1fe0], R76 ;  /* 0x001fe04c01007387 */ /* 0x000fe20000100a00 */
[----:B------:R-:W-:-:S04]  /*49540*/  IMAD.WIDE R74, R4, 0x4, R74 ;  /* 0x00000004044a7825 */ /* 0x000fc800078e024a */
[C---:B------:R-:W-:Y:S01]  /*49550*/  IMAD.WIDE R72, R4.reuse, 0x4, R72 ;  /* 0x0000000404487825 */ /* 0x040fe200078e0248 */
[----:B------:R-:W-:Y:S03]  /*49560*/  STL.64 [R1+0x1ff8], R74 ;  /* 0x001ff84a01007387 */ /* 0x000fe60000100a00 */
[----:B------:R-:W-:-:S04]  /*49570*/  IMAD.WIDE R66, R4, 0x4, R66 ;  /* 0x0000000404427825 */ /* 0x000fc800078e0242 */
[----:B------:R-:W-:-:S04]  /*49580*/  IMAD.WIDE R64, R4, 0x4, R64 ;  /* 0x0000000404407825 */ /* 0x000fc800078e0240 */
[C---:B--2---:R-:W-:Y:S02]  /*49590*/  IMAD.WIDE R62, R4.reuse, 0x4, R46 ;  /* 0x00000004043e7825 */ /* 0x044fe400078e022e */
[----:B------:R-:W2:Y:S04]  /*495a0*/  LDL.LU.64 R46, [R1+0x1ea8] ;  /* 0x001ea800012e7983 */ /* 0x000ea80000300a00 */
[----:B------:R-:W2:Y:S04]  /*495b0*/  LDL.LU.64 R44, [R1+0x1c98] ;  /* 0x001c9800012c7983 */ /* 0x000ea80000300a00 */
[----:B------:R-:W-:Y:S04]  /*495c0*/  STL.64 [R1+0x1ff0], R72 ;  /* 0x001ff04801007387 */ /* 0x000fe80000100a00 */
[----:B------:R-:W2:Y:S04]  /*495d0*/  LDL.LU.64 R40, [R1+0x1ea0] ;  /* 0x001ea00001287983 */ /* 0x000ea80000300a00 */
[----:B------:R-:W2:Y:S04]  /*495e0*/  LDL.LU.64 R38, [R1+0x1c90] ;  /* 0x001c900001267983 */ /* 0x000ea80000300a00 */
[----:B------:R-:W-:Y:S01]  /*495f0*/  STL.64 [R1+0x2008], R66 ;  /* 0x0020084201007387 */ /* 0x000fe20000100a00 */
[----:B---3--:R-:W-:-:S03]  /*49600*/  IMAD.WIDE R60, R4, 0x4, R54 ;  /* 0x00000004043c7825 */ /* 0x008fc600078e0236 */
[----:B------:R-:W3:Y:S01]  /*49610*/  LDL.LU.64 R34, [R1+0x1e98] ;  /* 0x001e980001227983 */ /* 0x000ee20000300a00 */
[----:B----4-:R-:W-:-:S03]  /*49620*/  IMAD.WIDE R58, R4, 0x4, R28 ;  /* 0x00000004043a7825 */ /* 0x010fc600078e021c */
[----:B------:R-:W4:Y:S01]  /*49630*/  LDL.LU.64 R32, [R1+0x1c88] ;  /* 0x001c880001207983 */ /* 0x000f220000300a00 */
[----:B------:R-:W-:-:S03]  /*49640*/  IMAD.WIDE R56, R4, 0x4, R30 ;  /* 0x0000000404387825 */ /* 0x000fc600078e021e */
[----:B------:R-:W-:Y:S04]  /*49650*/  STL.64 [R1+0x2000], R64 ;  /* 0x0020004001007387 */ /* 0x000fe80000100a00 */
[----:B------:R-:W4:Y:S04]  /*49660*/  LDL.LU.64 R30, [R1+0x1e90] ;  /* 0x001e9000011e7983 */ /* 0x000f280000300a00 */
[----:B------:R-:W4:Y:S01]  /*49670*/  LDL.LU.64 R28, [R1+0x1c80] ;  /* 0x001c8000011c7983 */ /* 0x000f220000300a00 */
[----:B------:R-:W-:-:S03]  /*49680*/  IMAD.WIDE R54, R4, 0x4, R26 ;  /* 0x0000000404367825 */ /* 0x000fc600078e021a */
[----:B------:R-:W-:Y:S04]  /*49690*/  STL.64 [R1+0x2018], R62 ;  /* 0x0020183e01007387 */ /* 0x000fe80000100a00 */
[----:B------:R-:W4:Y:S01]  /*496a0*/  LDL.LU.64 R26, [R1+0x1e88] ;  /* 0x001e8800011a7983 */ /* 0x000f220000300a00 */
[----:B------:R-:W-:-:S03]  /*496b0*/  IMAD.WIDE R52, R4, 0x4, R20 ;  /* 0x0000000404347825 */ /* 0x000fc600078e0214 */
        /* <DEDUP_REMOVED lines=8> */
[----:B------:R-:W-:Y:S04]  /*49740*/  STL.64 [R1+0x2020], R56 ;  /* 0x0020203801007387 */ /* 0x000fe80000100a00 */
[----:B------:R-:W4:Y:S04]  /*49750*/  LDL.LU.64 R10, [R1+0x1e70] ;  /* 0x001e7000010a7983 */ /* 0x000f280000300a00 */
[----:B------:R-:W4:Y:S01]  /*49760*/  LDL.LU.64 R2, [R1+0x478] ;  /* 0x0004780001027983 */ /* 0x000f220000300a00 */
[----:B------:R-:W-:-:S03]  /*49770*/  IMAD.WIDE R50, R4, 0x4, R50 ;  /* 0x0000000404327825 */ /* 0x000fc600078e0232 */
[----:B------:R-:W-:Y:S04]  /*49780*/  STL.64 [R1+0x2038], R54 ;  /* 0x0020383601007387 */ /* 0x000fe80000100a00 */
[----:B------:R-:W-:Y:S04]  /*49790*/  STL.64 [R1+0x2030], R52 ;  /* 0x0020303401007387 */ /* 0x000fe80000100a00 */
        /* <DEDUP_REMOVED lines=9> */
[C---:B---3--:R-:W-:Y:S01]  /*49830*/  IMAD.WIDE R34, R4.reuse, 0x4, R34 ;  /* 0x0000000404227825 */ /* 0x048fe200078e0222 */
[----:B------:R-:W-:Y:S03]  /*49840*/  STL.64 [R1+0x59c8], R38 ;  /* 0x0059c82601007387 */ /* 0x000fe60000100a00 */
        /* <DEDUP_REMOVED lines=32> */
[----:B-1----:R-:W2:Y:S01]  /*49a50*/  LDL.64 R36, [R1+0xfa0] ;  /* 0x000fa00001247983 */ /* 0x002ea20000100a00 */
        /* <DEDUP_REMOVED lines=22> */
[----:B------:R1:W-:Y:S04]  /*49bc0*/  STL.64 [R1+0x6028], R242 ;  /* 0x006028f201007387 */ /* 0x0003e80000100a00 */
        /* <DEDUP_REMOVED lines=74> */
[----:B------:R-:W2:Y:S04]  /*4a070*/  LDL.LU.64 R106, [R1+0x2050] ;  /* 0x00205000016a7983 */ /* 0x000ea80000300a00 */
        /* <DEDUP_REMOVED lines=19> */
[----:B------:R-:W2:Y:S04]  /*4a1b0*/  LDL.LU.64 R250, [R1+0x2270] ;  /* 0x0022700001fa7983 */ /* 0x000ea80000300a00 */
[----:B------:R-:W2:Y:S04]  /*4a1c0*/  LDL.LU.64 R64, [R1+0x2080] ;  /* 0x0020800001407983 */ /* 0x000ea80000300a00 */
[----:B------:R-:W2:Y:S04]  /*4a1d0*/  LDL.LU.64 R66, [R1+0x2278] ;  /* 0x0022780001427983 */ /* 0x000ea80000300a00 */
        /* <DEDUP_REMOVED lines=28> */
[----:B------:R-:W2:Y:S01]  /*4a3a0*/  LDL.LU.64 R94, [R1+0x2098] ;  /* 0x00209800015e7983 */ /* 0x000ea20000300a00 */
[----:B---3--:R-:W-:-:S03]  /*4a3b0*/  IMAD.WIDE R2, R4, 0x4, R122 ;  /* 0x0000000404027825 */ /* 0x008fc600078e027a */
[----:B------:R-:W3:Y:S01]  /*4a3c0*/  LDL.LU.64 R122, [R1+0x2290] ;  /* 0x00229000017a7983 */ /* 0x000ee20000300a00 */
[----:B----4-:R-:W-:-:S03]  /*4a3d0*/  IMAD.WIDE R10, R4, 0x4, R124 ;  /* 0x00000004040a7825 */ /* 0x010fc600078e027c */
[----:B------:R-:W4:Y:S04]  /*4a3e0*/  LDL.LU.64 R124, [R1+0x20a0] ;  /* 0x0020a000017c7983 */ /* 0x000f280000300a00 */
[----:B------:R-:W3:Y:S04]  /*4a3f0*/  LDL.LU.64 R104, [R1+0x2298] ;  /* 0x0022980001687983 */ /* 0x000ee80000300a00 */
[----:B------:R-:W3:Y:S04]  /*4a400*/  LDL.LU.64 R118, [R1+0x20a8] ;  /* 0x0020a80001767983 */ /* 0x000ee80000300a00 */
[----:B------:R-:W4:Y:S04]  /*4a410*/  LDL.LU.64 R98, [R1+0x22a0] ;  /* 0x0022a00001627983 */ /* 0x000f280000300a00 */
[----:B------:R-:W4:Y:S01]  /*4a420*/  LDL.LU.64 R90, [R1+0x20b0] ;  /* 0x0020b000015a7983 */ /* 0x000f220000300a00 */
[----:B--2---:R-:W-:-:S03]  /*4a430*/  IMAD.WIDE R20, R4, 0x4, R112 ;  /* 0x0000000404147825 */ /* 0x004fc600078e0270 */
[----:B------:R-:W2:Y:S04]  /*4a440*/  LDL.LU.64 R112, [R1+0x22a8] ;  /* 0x0022a80001707983 */ /* 0x000ea80000300a00 */
[----:B------:R-:W4:Y:S04]  /*4a450*/  LDL.LU.64 R86, [R1+0x20b8] ;  /* 0x0020b80001567983 */ /* 0x000f280000300a00 */
[----:B------:R-:W4:Y:S04]  /*4a460*/  LDL.LU.64 R82, [R1+0x22b0] ;  /* 0x0022b00001527983 */ /* 0x000f280000300a00 */
[----:B------:R1:W-:Y:S01]  /*4a470*/  LDGSTS.E [R244+0x20700], desc[UR40][R2.64], P3 ;  /* 0x2070000002f47fae */ /* 0x0003e200099a1028 */
[----:B------:R-:W-:-:S03]  /*4a480*/  IMAD.WIDE R26, R4, 0x4, R106 ;  /* 0x00000004041a7825 */ /* 0x000fc600078e026a */
[----:B------:R-:W4:Y:S04]  /*4a490*/  LDL.LU.64 R106, [R1+0x20c0] ;  /* 0x0020c000016a7983 */ /* 0x000f280000300a00 */
[----:B------:R-:W4:Y:S04]  /*4a4a0*/  LDL.LU.64 R78, [R1+0x22b8] ;  /* 0x0022b800014e7983 */ /* 0x000f280000300a00 */
[----:B------:R-:W4:Y:S04]  /*4a4b0*/  LDL.LU.64 R62, [R1+0x2238] ;  /* 0x00223800013e7983 */ /* 0x000f280000300a00 */
[----:B------:R1:W-:Y:S04]  /*4a4c0*/  LDGSTS.E [R244+0x20780], desc[UR40][R10.64], P1 ;  /* 0x207800000af47fae */ /* 0x0003e800089a1028 */
[----:B------:R1:W-:Y:S04]  /*4a4d0*/  LDGSTS.E [R244+0x20f00], desc[UR40][R20.64], P3 ;  /* 0x20f0000014f47fae */ /* 0x0003e800099a1028 */
[----:B------:R1:W-:Y:S01]  /*4a4e0*/  LDGSTS.E [R244+0x20f80], desc[UR40][R26.64], P1 ;  /* 0x20f800001af47fae */ /* 0x0003e200089a1028 */
[----:B------:R-:W-:-:S03]  /*4a4f0*/  IMAD.WIDE R28, R4, 0x4, R100 ;  /* 0x00000004041c7825 */ /* 0x000fc600078e0264 */
[----:B------:R-:W4:Y:S04]  /*4a500*/  LDL.LU.64 R100, [R1+0x22c0] ;  /* 0x0022c00001647983 */ /* 0x000f280000300a00 */
[----:B------:R-:W4:Y:S04]  /*4a510*/  LDL.LU.64 R58, [R1+0x2258] ;  /* 0x00225800013a7983 */ /* 0x000f280000300a00 */
[----:B------:R-:W1:Y:S04]  /*4a520*/  LDL.LU.64 R54, [R1+0x22c8] ;  /* 0x0022c80001367983 */ /* 0x000e680000300a00 */
[----:B------:R-:W4:Y:S04]  /*4a530*/  LDL.LU.64 R50, [R1+0x2250] ;  /* 0x0022500001327983 */ /* 0x000f280000300a00 */
[----:B------:R1:W-:Y:S01]  /*4a540*/  LDGSTS.E [R244+0x21700], desc[UR40][R28.64], P3 ;  /* 0x217000001cf47fae */ /* 0x0003e200099a1028 */
[----:B------:R-:W-:-:S04]  /*4a550*/  IMAD.WIDE R30, R4, 0x4, R72 ;  /* 0x00000004041e7825 */ /* 0x000fc800078e0248 */
[C---:B------:R-:W-:Y:S01]  /*4a560*/  IMAD.WIDE R44, R4.reuse, 0x4, R250 ;  /* 0x00000004042c7825 */ /* 0x040fe200078e02fa */
[----:B------:R1:W-:Y:S04]  /*4a570*/  LDGSTS.E [R244+0x21780], desc[UR40][R30.64], P1 ;  /* 0x217800001ef47fae */ /* 0x0003e800089a1028 */
[----:B------:R-:W4:Y:S01]  /*4a580*/  LDL.LU.64 R250, [R1+0x22d0] ;  /* 0x0022d00001fa7983 */ /* 0x000f220000300a00 */
[----:B------:R-:W-:-:S03]  /*4a590*/  IMAD.WIDE R46, R4, 0x4, R64 ;  /* 0x00000004042e7825 */ /* 0x000fc600078e0240 */
[----:B------:R1:W-:Y:S01]  /*4a5a0*/  LDGSTS.E [R244+0x21f00], desc[UR40][R44.64], P3 ;  /* 0x21f000002cf47fae */ /* 0x0003e200099a1028 */
[----:B------:R-:W-:-:S03]  /*4a5b0*/  IMAD.WIDE R64, R4, 0x4, R66 ;  /* 0x0000000404407825 */ /* 0x000fc600078e0242 */
[----:B------:R1:W-:Y:S01]  /*4a5c0*/  LDGSTS.E [R244+0x21f80], desc[UR40][R46.64], P1 ;  /* 0x21f800002ef47fae */ /* 0x0003e200089a1028 */
[----:B------:R-:W-:-:S03]  /*4a5d0*/  IMAD.WIDE R66, R4, 0x4, R74 ;  /* 0x0000000404427825 */ /* 0x000fc600078e024a */
[----:B------:R1:W-:Y:S01]  /*4a5e0*/  LDGSTS.E [R244+0x22700], desc[UR40][R64.64], P3 ;  /* 0x2270000040f47fae */ /* 0x0003e200099a1028 */
[----:B------:R-:W-:-:S03]  /*4a5f0*/  IMAD.WIDE R72, R4, 0x4, R142 ;  /* 0x0000000404487825 */ /* 0x000fc600078e028e */
[----:B------:R-:W4:Y:S01]  /*4a600*/  LDL.LU.64 R142, [R1+0x2248] ;  /* 0x00224800018e7983 */ /* 0x000f220000300a00 */
[----:B------:R-:W-:-:S03]  /*4a610*/  IMAD.WIDE R74, R4, 0x4, R136 ;  /* 0x00000004044a7825 */ /* 0x000fc600078e0288 */
[----:B------:R-:W4:Y:S04]  /*4a620*/  LDL.LU.64 R136, [R1+0x22d8] ;  /* 0x0022d80001887983 */ /* 0x000f280000300a00 */
[----:B------:R1:W-:Y:S04]  /*4a630*/  LDGSTS.E [R244+0x22780], desc[UR40][R66.64], P1 ;  /* 0x2278000042f47fae */ /* 0x0003e800089a1028 */
[----:B------:R1:W-:Y:S04]  /*4a640*/  LDGSTS.E [R244+0x22f00], desc[UR40][R72.64], P3 ;  /* 0x22f0000048f47fae */ /* 0x0003e800099a1028 */
[----:B------:R1:W-:Y:S01]  /*4a650*/  LDGSTS.E [R244+0x22f80], desc[UR40][R74.64], P1 ;  /* 0x22f800004af47fae */ /* 0x0003e200089a1028 */
[----:B---3--:R-:W-:-:S03]  /*4a660*/  IMAD.WIDE R150, R4, 0x4, R118 ;  /* 0x0000000404967825 */ /* 0x008fc600078e0276 */
[----:B------:R-:W3:Y:S01]  /*4a670*/  LDL.LU.64 R118, [R1+0x2240] ;  /* 0x0022400001767983 */ /* 0x000ee20000300a00 */
[----:B--2---:R-:W-:-:S03]  /*4a680*/  IMAD.WIDE R194, R4, 0x4, R112 ;  /* 0x0000000404c27825 */ /* 0x004fc600078e0270 */
[----:B------:R-:W2:Y:S01]  /*4a690*/  LDL.LU.64 R112, [R1+0x2340] ;  /* 0x0023400001707983 */ /* 0x000ea20000300a00 */
[----:B----4-:R-:W-:-:S03]  /*4a6a0*/  IMAD.WIDE R240, R4, 0x4, R106 ;  /* 0x0000000404f07825 */ /* 0x010fc600078e026a */
[----:B------:R-:W4:Y:S01]  /*4a6b0*/  LDL.LU.64 R106, [R1+0x2230] ;  /* 0x00223000016a7983 */ /* 0x000f220000300a00 */
[----:B------:R-:W-:-:S04]  /*4a6c0*/  IMAD.WIDE R12, R4, 0x4, R78 ;  /* 0x00000004040c7825 */ /* 0x000fc800078e024e */
[C---:B------:R-:W-:Y:S01]  /*4a6d0*/  IMAD.WIDE R8, R4.reuse, 0x4, R62 ;  /* 0x0000000404087825 */ /* 0x040fe200078e023e */
[----:B------:R-:W-:Y:S03]  /*4a6e0*/  STL.64 [R1+0xfd8], R12 ;  /* 0x000fd80c01007387 */ /* 0x000fe60000100a00 */
[C---:B------:R-:W-:Y:S02]  /*4a6f0*/  IMAD.WIDE R6, R4.reuse, 0x4, R100 ;  /* 0x0000000404067825 */ /* 0x040fe400078e0264 */
[----:B------:R-:W4:Y:S04]  /*4a700*/  LDL.LU.64 R100, [R1+0x2448] ;  /* 0x0024480001647983 */ /* 0x000f280000300a00 */
[----:B------:R-:W-:Y:S01]  /*4a710*/  STL.64 [R1+0xfe0], R8 ;  /* 0x000fe00801007387 */ /* 0x000fe20000100a00 */
[----:B-1----:R-:W-:-:S03]  /*4a720*/  IMAD.WIDE R210, R4, 0x4, R54 ;  /* 0x0000000404d27825 */ /* 0x002fc600078e0236 */
[----:B------:R-:W-:Y:S01]  /*4a730*/  STL.64 [R1+0x1018], R6 ;  /* 0x0010180601007387 */ /* 0x000fe20000100a00 */
[----:B------:R-:W-:-:S03]  /*4a740*/  IMAD.WIDE R242, R4, 0x4, R58 ;  /* 0x0000000404f27825 */ /* 0x000fc600078e023a */
[----:B------:R-:W4:Y:S01]  /*4a750*/  LDL.LU.64 R54, [R1+0x2228] ;  /* 0x0022280001367983 */ /* 0x000f220000300a00 */
[----:B------:R-:W-:-:S03]  /*4a760*/  IMAD.WIDE R208, R4, 0x4, R50 ;  /* 0x0000000404d07825 */ /* 0x000fc600078e0232 */
[----:B------:R-:W4:Y:S01]  /*4a770*/  LDL.LU.64 R50, [R1+0x2440] ;  /* 0x0024400001327983 */ /* 0x000f220000300a00 */
[----:B------:R-:W-:-:S03]  /*4a780*/  IMAD.WIDE R186, R4, 0x4, R250 ;  /* 0x0000000404ba7825 */ /* 0x000fc600078e02fa */
        /* <DEDUP_REMOVED lines=12> */
[----:B---3--:R-:W-:-:S03]  /*4a850*/  IMAD.WIDE R152, R4, 0x4, R118 ;  /* 0x0000000404987825 */ /* 0x008fc600078e0276 */
[----:B------:R-:W3:Y:S04]  /*4a860*/  LDL.LU.64 R118, [R1+0x2430] ;  /* 0x0024300001767983 */ /* 0x000ee80000300a00 */
[----:B------:R-:W-:Y:S04]  /*4a870*/  STL.64 [R1+0x1488], R186 ;  /* 0x001488ba01007387 */ /* 0x000fe80000100a00 */
[----:B------:R-:W-:Y:S01]  /*4a880*/  STL.64 [R1+0x6048], R186 ;  /* 0x006048ba01007387 */ /* 0x000fe20000100a00 */
[----:B--2---:R-:W-:-:S03]  /*4a890*/  IMAD.WIDE R126, R4, 0x4, R112 ;  /* 0x00000004047e7825 */ /* 0x004fc600078e0270 */
[----:B------:R-:W2:Y:S04]  /*4a8a0*/  LDL.LU.64 R112, [R1+0x2210] ;  /* 0x0022100001707983 */ /* 0x000ea80000300a00 */
[----:B------:R-:W-:Y:S04]  /*4a8b0*/  STL.64 [R1+0x14a0], R184 ;  /* 0x0014a0b801007387 */ /* 0x000fe80000100a00 */
[----:B------:R1:W-:Y:S01]  /*4a8c0*/  STL.64 [R1+0x6050], R184 ;  /* 0x006050b801007387 */ /* 0x0003e20000100a00 */
[----:B----4-:R-:W-:-:S03]  /*4a8d0*/  IMAD.WIDE R120, R4, 0x4, R106 ;  /* 0x0000000404787825 */ /* 0x010fc600078e026a */
[----:B------:R-:W4:Y:S04]  /*4a8e0*/  LDL.LU.64 R106, [R1+0x2428] ;  /* 0x00242800016a7983 */ /* 0x000f280000300a00 */
        /* <DEDUP_REMOVED lines=19> */
[----:B-1----:R-:W-:-:S03]  /*4aa20*/  IMAD.WIDE R184, R4, 0x4, R58 ;  /* 0x0000000404b87825 */ /* 0x002fc600078e023a */
[----:B------:R-:W-:Y:S04]  /*4aa30*/  STL.64 [R1+0x1670], R42 ;  /* 0x0016702a01007387 */ /* 0x000fe80000100a00 */
[----:B------:R-:W4:Y:S04]  /*4aa40*/  LDL.LU.64 R58, [R1+0x2408] ;  /* 0x00240800013a7983 */ /* 0x000f280000300a00 */
[----:B------:R-:W-:Y:S01]  /*4aa50*/  STL.64 [R1+0x1678], R36 ;  /* 0x0016782401007387 */ /* 0x000fe20000100a00 */
[----:B---3--:R-:W-:-:S03]  /*4aa60*/  IMAD.WIDE R8, R4, 0x4, R118 ;  /* 0x0000000404087825 */ /* 0x008fc600078e0276 */
[----:B------:R-:W3:Y:S04]  /*4aa70*/  LDL.LU.64 R118, [R1+0x21e8] ;  /* 0x0021e80001767983 */ /* 0x000ee80000300a00 */
[----:B------:R-:W-:Y:S04]  /*4aa80*/  STL.64 [R1+0x16b0], R22 ;  /* 0x0016b01601007387 */ /* 0x000fe80000100a00 */
[----:B------:R1:W-:Y:S01]  /*4aa90*/  STL.64 [R1+0x16c0], R184 ;  /* 0x0016c0b801007387 */ /* 0x0003e20000100a00 */
[----:B--2---:R-:W-:-:S03]  /*4aaa0*/  IMAD.WIDE R6, R4, 0x4, R112 ;  /* 0x0000000404067825 */ /* 0x004fc600078e0270 */
[----:B------:R-:W2:Y:S04]  /*4aab0*/  LDL.LU.64 R112, [R1+0x2400] ;  /* 0x0024000001707983 */ /* 0x000ea80000300a00 */
[----:B------:R-:W-:Y:S01]  /*4aac0*/  STL.64 [R1+0x16b8], R18 ;  /* 0x0016b81201007387 */ /* 0x000fe20000100a00 */
[----:B----4-:R-:W-:-:S03]  /*4aad0*/  IMAD.WIDE R214, R4, 0x4, R106 ;  /* 0x0000000404d67825 */ /* 0x010fc600078e026a */
[----:B------:R-:W4:Y:S01]  /*4aae0*/  LDL.LU.64 R106, [R1+0x21e0] ;  /* 0x0021e000016a7983 */ /* 0x000f220000300a00 */
        /* <DEDUP_REMOVED lines=118> */
[----:B------:R-:W4:Y:S04]  /*4b250*/  LDL.LU.64 R136, [R1+0x2140] ;  /* 0x0021400001887983 */ /* 0x000f280000300a00 */
[----:B------:R-:W-:Y:S04]  /*4b260*/  STL.64 [R1+0x1d30], R138 ;  /* 0x001d308a01007387 */ /* 0x000fe80000100a00 */
[----:B------:R-:W4:Y:S01]  /*4b270*/  LDL.LU.64 R62, [R1+0x2358] ;  /* 0x00235800013e7983 */ /* 0x000f220000300a00 */
[----:B------:R-:W-:-:S03]  /*4b280*/  IMAD.WIDE R102, R4, 0x4, R58 ;  /* 0x0000000404667825 */ /* 0x000fc600078e023a */
[----:B------:R-:W-:Y:S01]  /*4b290*/  STL.64 [R1+0x1d48], R132 ;  /* 0x001d488401007387 */ /* 0x000fe20000100a00 */
[----:B---3--:R-:W-:-:S03]  /*4b2a0*/  IMAD.WIDE R96, R4, 0x4, R118 ;  /* 0x0000000404607825 */ /* 0x008fc600078e0276 */
[----:B------:R-:W3:Y:S04]  /*4b2b0*/  LDL.LU.64 R118, [R1+0x2138] ;  /* 0x0021380001767983 */ /* 0x000ee80000300a00 */
[----:B------:R-:W-:Y:S01]  /*4b2c0*/  STL.64 [R1+0x1d40], R114 ;  /* 0x001d407201007387 */ /* 0x000fe20000100a00 */
[----:B--2---:R-:W-:-:S03]  /*4b2d0*/  IMAD.WIDE R88, R4, 0x4, R112 ;  /* 0x0000000404587825 */ /* 0x004fc600078e0270 */
[----:B------:R-:W2:Y:S04]  /*4b2e0*/  LDL.LU.64 R112, [R1+0x2350] ;  /* 0x0023500001707983 */ /* 0x000ea80000300a00 */
[----:B------:R-:W-:Y:S04]  /*4b2f0*/  STL.64 [R1+0x1dd8], R108 ;  /* 0x001dd86c01007387 */ /* 0x000fe80000100a00 */
[----:B------:R-:W2:Y:S01]  /*4b300*/  LDL.LU.64 R58, [R1+0x2130] ;  /* 0x00213000013a7983 */ /* 0x000ea20000300a00 */
        /* <DEDUP_REMOVED lines=22> */
[----:B------:R-:W-:Y:S01]  /*4b470*/  STL.64 [R1+0x1e18], R56 ;  /* 0x001e183801007387 */ /* 0x000fe20000100a00 */
[----:B------:R-:W-:-:S03]  /*4b480*/  IMAD.WIDE R38, R4, 0x4, R62 ;  /* 0x0000000404267825 */ /* 0x000fc600078e023e */
[----:B------:R-:W-:Y:S01]  /*4b490*/  STL.64 [R1+0x1e10], R52 ;  /* 0x001e103401007387 */ /* 0x000fe20000100a00 */
[----:B------:R-:W-:-:S04]  /*4b4a0*/  IMAD.WIDE R174, R4, 0x4, R90 ;  /* 0x0000000404ae7825 */ /* 0x000fc800078e025a */
[----:B------:R-:W-:-:S04]  /*4b4b0*/  IMAD.WIDE R198, R4, 0x4, R86 ;  /* 0x0000000404c67825 */ /* 0x000fc800078e0256 */
[----:B------:R-:W-:-:S04]  /*4b4c0*/  IMAD.WIDE R212, R4, 0x4, R82 ;  /* 0x0000000404d47825 */ /* 0x000fc800078e0252 */
[C---:B---3--:R-:W-:Y:S02]  /*4b4d0*/  IMAD.WIDE R34, R4.reuse, 0x4, R118 ;  /* 0x0000000404227825 */ /* 0x048fe400078e0276 */
[----:B------:R-:W3:Y:S04]  /*4b4e0*/  LDL.LU.64 R118, [R1+0x2110] ;  /* 0x0021100001767983 */ /* 0x000ee80000300a00 */
[----:B------:R-:W-:Y:S01]  /*4b4f0*/  STL.64 [R1+0x1e28], R48 ;  /* 0x001e283001007387 */ /* 0x000fe20000100a00 */
[----:B--2---:R-:W-:-:S03]  /*4b500*/  IMAD.WIDE R32, R4, 0x4, R112 ;  /* 0x0000000404207825 */ /* 0x004fc600078e0270 */
[----:B------:R-:W2:Y:S04]  /*4b510*/  LDL.LU.64 R112, [R1+0x2320] ;  /* 0x0023200001707983 */ /* 0x000ea80000300a00 */
[----:B------:R-:W-:Y:S01]  /*4b520*/  STL.64 [R1+0x1e20], R40 ;  /* 0x001e202801007387 */ /* 0x000fe20000100a00 */
[----:B------:R-:W-:-:S03]  /*4b530*/  IMAD.WIDE R24, R4, 0x4, R58 ;  /* 0x0000000404187825 */ /* 0x000fc600078e023a */
[----:B------:R-:W-:Y:S01]  /*4b540*/  STL.64 [R1+0x1e48], R38 ;  /* 0x001e482601007387 */ /* 0x000fe20000100a00 */
[----:B----4-:R-:W-:-:S03]  /*4b550*/  IMAD.WIDE R16, R4, 0x4, R106 ;  /* 0x0000000404107825 */ /* 0x010fc600078e026a */
[----:B------:R-:W4:Y:S04]  /*4b560*/  LDL.LU.64 R106, [R1+0x2108] ;  /* 0x00210800016a7983 */ /* 0x000f280000300a00 */
[----:B------:R-:W-:Y:S01]  /*4b570*/  STL.64 [R1+0x1e40], R34 ;  /* 0x001e402201007387 */ /* 0x000fe20000100a00 */
[----:B------:R-:W-:-:S03]  /*4b580*/  IMAD.WIDE R14, R4, 0x4, R100 ;  /* 0x00000004040e7825 */ /* 0x000fc600078e0264 */
[----:B------:R-:W4:Y:S04]  /*4b590*/  LDL.LU.64 R100, [R1+0x2318] ;  /* 0x0023180001647983 */ /* 0x000f280000300a00 */
[----:B------:R-:W-:Y:S04]  /*4b5a0*/  STL.64 [R1+0x1e58], R32 ;  /* 0x001e582001007387 */ /* 0x000fe80000100a00 */
[----:B------:R-:W-:Y:S04]  /*4b5b0*/  STL.64 [R1+0x1e50], R24 ;  /* 0x001e501801007387 */ /* 0x000fe80000100a00 */
[----:B------:R-:W4:Y:S01]  /*4b5c0*/  LDL.LU.64 R90, [R1+0x2100] ;  /* 0x00210000015a7983 */ /* 0x000f220000300a00 */
        /* <DEDUP_REMOVED lines=8> */
[----:B------:R-:W4:Y:S04]  /*4b650*/  LDL.LU.64 R62, [R1+0x20f0] ;  /* 0x0020f000013e7983 */ /* 0x000f280000300a00 */
[----:B------:R-:W-:Y:S04]  /*4b660*/  STL.64 [R1+0x1e78], R12 ;  /* 0x001e780c01007387 */ /* 0x000fe80000100a00 */
[----:B------:R-:W4:Y:S04]  /*4b670*/  LDL.LU.64 R58, [R1+0x2300] ;  /* 0x00230000013a7983 */ /* 0x000f280000300a00 */
[----:B------:R-:W4:Y:S01]  /*4b680*/  LDL.LU.64 R54, [R1+0x20e8] ;  /* 0x0020e80001367983 */ /* 0x000f220000300a00 */
[----:B------:R-:W-:-:S03]  /*4b690*/  IMAD.WIDE R246, R4, 0x4, R250 ;  /* 0x0000000404f67825 */ /* 0x000fc600078e02fa */
[----:B------:R-:W-:Y:S04]  /*4b6a0*/  STL.64 [R1+0x1e70], R248 ;  /* 0x001e70f801007387 */ /* 0x000fe80000100a00 */
[----:B------:R-:W4:Y:S04]  /*4b6b0*/  LDL.LU.64 R50, [R1+0x22f8] ;  /* 0x0022f80001327983 */ /* 0x000f280000300a00 */
[----:B------:R-:W4:Y:S04]  /*4b6c0*/  LDL.LU.64 R250, [R1+0x20e0] ;  /* 0x0020e00001fa7983 */ /* 0x000f280000300a00 */
[----:B------:R-:W-:Y:S01]  /*4b6d0*/  STL.64 [R1+0x1e88], R246 ;  /* 0x001e88f601007387 */ /* 0x000fe20000100a00 */
[----:B------:R-:W-:-:S03]  /*4b6e0*/  IMAD.WIDE R140, R4, 0x4, R142 ;  /* 0x00000004048c7825 */ /* 0x000fc600078e028e */
[----:B------:R-:W4:Y:S01]  /*4b6f0*/  LDL.LU.64 R142, [R1+0x22f0] ;  /* 0x0022f000018e7983 */ /* 0x000f220000300a00 */
[----:B------:R-:W-:-:S03]  /*4b700*/  IMAD.WIDE R134, R4, 0x4, R136 ;  /* 0x0000000404867825 */ /* 0x000fc600078e0288 */
[----:B------:R-:W4:Y:S01]  /*4b710*/  LDL.LU.64 R136, [R1+0x20d8] ;  /* 0x0020d80001887983 */ /* 0x000f220000300a00 */
[----:B------:R-:W-:-:S03]  /*4b720*/  IMAD.WIDE R148, R4, 0x4, R104 ;  /* 0x0000000404947825 */ /* 0x000fc600078e0268 */
[----:B------:R-:W-:Y:S01]  /*4b730*/  STL.64 [R1+0x1e80], R140 ;  /* 0x001e808c01007387 */ /* 0x000fe20000100a00 */
[----:B------:R-:W-:-:S04]  /*4b740*/  IMAD.WIDE R172, R4, 0x4, R98 ;  /* 0x0000000404ac7825 */ /* 0x000fc800078e0262 */
[C---:B---3--:R-:W-:Y:S02]  /*4b750*/  IMAD.WIDE R116, R4.reuse, 0x4, R118 ;  /* 0x0000000404747825 */ /* 0x048fe400078e0276 */
[----:B------:R-:W3:Y:S02]  /*4b760*/  LDL.LU.64 R118, [R1+0x22e8] ;  /* 0x0022e80001767983 */ /* 0x000ee40000300a00 */
[C---:B--2---:R-:W-:Y:S02]  /*4b770*/  IMAD.WIDE R110, R4.reuse, 0x4, R112 ;  /* 0x00000004046e7825 */ /* 0x044fe400078e0270 */
[----:B------:R-:W2:Y:S04]  /*4b780*/  LDL.LU.64 R112, [R1+0x20d0] ;  /* 0x0020d00001707983 */ /* 0x000ea80000300a00 */
[----:B------:R-:W-:Y:S01]  /*4b790*/  STL.64 [R1+0x1e98], R134 ;  /* 0x001e988601007387 */ /* 0x000fe20000100a00 */
[----:B----4-:R-:W-:-:S03]  /*4b7a0*/  IMAD.WIDE R104, R4, 0x4, R106 ;  /* 0x0000000404687825 */ /* 0x010fc600078e026a */
[----:B------:R-:W4:Y:S01]  /*4b7b0*/  LDL.LU.64 R106, [R1+0x22e0] ;  /* 0x0022e000016a7983 */ /* 0x000f220000300a00 */
[----:B------:R-:W-:-:S03]  /*4b7c0*/  IMAD.WIDE R98, R4, 0x4, R100 ;  /* 0x0000000404627825 */ /* 0x000fc600078e0264 */
[----:B------:R-:W4:Y:S04]  /*4b7d0*/  LDL.LU.64 R100, [R1+0x20c8] ;  /* 0x0020c80001647983 */ /* 0x000f280000300a00 */
[----:B------:R-:W-:Y:S04]  /*4b7e0*/  STL.64 [R1+0x1e90], R116 ;  /* 0x001e907401007387 */ /* 0x000fe80000100a00 */
[----:B------:R-:W-:Y:S01]  /*4b7f0*/  STL.64 [R1+0x1ea8], R110 ;  /* 0x001ea86e01007387 */ /* 0x000fe20000100a00 */
[----:B------:R-:W-:-:S04]  /*4b800*/  IMAD.WIDE R90, R4, 0x4, R90 ;  /* 0x00000004045a7825 */ /* 0x000fc800078e025a */
[C---:B------:R-:W-:Y:S01]  /*4b810*/  IMAD.WIDE R186, R4.reuse, 0x4, R242 ;  /* 0x0000000404ba7825 */ /* 0x040fe200078e02f2 */
[----:B------:R-:W-:Y:S04]  /*4b820*/  STL.64 [R1+0x1ea0], R104 ;  /* 0x001ea06801007387 */ /* 0x000fe80000100a00 */
[----:B------:R-:W-:Y:S01]  /*4b830*/  STL.64 [R1+0x1f68], R98 ;  /* 0x001f686201007387 */ /* 0x000fe20000100a00 */
[----:B------:R-:W-:-:S03]  /*4b840*/  IMAD.WIDE R86, R4, 0x4, R86 ;  /* 0x0000000404567825 */ /* 0x000fc600078e0256 */
[----:B------:R1:W-:Y:S04]  /*4b850*/  STL.64 [R1+0x1898], R186 ;  /* 0x001898ba01007387 */ /* 0x0003e80000100a00 */
[----:B------:R1:W-:Y:S01]  /*4b860*/  STL.64 [R1+0x1f60], R90 ;  /* 0x001f605a01007387 */ /* 0x0003e20000100a00 */
[----:B------:R-:W-:-:S03]  /*4b870*/  IMAD.WIDE R82, R4, 0x4, R82 ;  /* 0x0000000404527825 */ /* 0x000fc600078e0252 */
        /* <DEDUP_REMOVED lines=8> */
[----:B------:R1:W-:Y:S04]  /*4b900*/  STL.64 [R1+0x1ef8], R58 ;  /* 0x001ef83a01007387 */ /* 0x0003e80000100a00 */
[----:B------:R1:W-:Y:S01]  /*4b910*/  STL.64 [R1+0x1ef0], R54 ;  /* 0x001ef03601007387 */ /* 0x0003e20000100a00 */
[----:B------:R-:W-:-:S04]  /*4b920*/  IMAD.WIDE R50, R4, 0x4, R50 ;  /* 0x0000000404327825 */ /* 0x000fc800078e0232 */
[C---:B------:R-:W-:Y:S01]  /*4b930*/  IMAD.WIDE R250, R4.reuse, 0x4, R250 ;  /* 0x0000000404fa7825 */ /* 0x040fe200078e02fa */
[----:B------:R1:W-:Y:S04]  /*4b940*/  STL.64 [R1+0x1ee8], R50 ;  /* 0x001ee83201007387 */ /* 0x0003e80000100a00 */
[----:B------:R1:W-:Y:S01]  /*4b950*/  STL.64 [R1+0x1ee0], R250 ;  /* 0x001ee0fa01007387 */ /* 0x0003e20000100a00 */
[----:B------:R-:W-:-:S05]  /*4b960*/  IMAD.WIDE R142, R4, 0x4, R142 ;  /* 0x00000004048e7825 */ /* 0x000fca00078e028e */
[----:B------:R1:W-:Y:S01]  /*4b970*/  STL.64 [R1+0x1ed8], R142 ;  /* 0x001ed88e01007387 */ /* 0x0003e20000100a00 */
[----:B------:R-:W-:-:S05]  /*4b980*/  IMAD.WIDE R136, R4, 0x4, R136 ;  /* 0x0000000404887825 */ /* 0x000fca00078e0288 */
[----:B------:R1:W-:Y:S04]  /*4b990*/  STL.64 [R1+0x1ed0], R136 ;  /* 0x001ed08801007387 */ /* 0x0003e80000100a00 */
[----:B------:R-:W4:Y:S04]  /*4b9a0*/  LDL.64 R208, [R1+0xfd8] ;  /* 0x000fd80001d07983 */ /* 0x000f280000100a00 */
[----:B------:R-:W4:Y:S04]  /*4b9b0*/  LDL.64 R210, [R1+0xfe0] ;  /* 0x000fe00001d27983 */ /* 0x000f280000100a00 */
[----:B------:R-:W4:Y:S01]  /*4b9c0*/  LDL.64 R242, [R1+0x1018] ;  /* 0x0010180001f27983 */ /* 0x000f220000100a00 */
[----:B------:R-:W-:-:S04]  /*4b9d0*/  IMAD.WIDE R92, R4, 0x4, R92 ;  /* 0x00000004045c7825 */ /* 0x000fc800078e025c */
[C---:B------:R-:W-:Y:S01]  /*4b9e0*/  IMAD.WIDE R94, R4.reuse, 0x4, R94 ;  /* 0x00000004045e7825 */ /* 0x040fe200078e025e */
[----:B------:R1:W-:Y:S03]  /*4b9f0*/  LDGSTS.E [R244+0x23700], desc[UR40][R92.64], P3 ;  /* 0x237000005cf47fae */ /* 0x0003e600099a1028 */
[C---:B------:R-:W-:Y:S01]  /*4ba00*/  IMAD.WIDE R122, R4.reuse, 0x4, R122 ;  /* 0x00000004047a7825 */ /* 0x040fe200078e027a */
[----:B------:R1:W-:Y:S03]  /*4ba10*/  LDGSTS.E [R244+0x23780], desc[UR40][R94.64], P1 ;  /* 0x237800005ef47fae */ /* 0x0003e600089a1028 */
[C---:B------:R-:W-:Y:S01]  /*4ba20*/  IMAD.WIDE R124, R4.reuse, 0x4, R124 ;  /* 0x00000004047c7825 */ /* 0x040fe200078e027c */
[----:B------:R1:W-:Y:S04]  /*4ba30*/  LDGSTS.E [R244+0x23f00], desc[UR40][R122.64], P3 ;  /* 0x23f000007af47fae */ /* 0x0003e800099a1028 */
        /* <DEDUP_REMOVED lines=10> */
[----:B------:R1:W-:Y:S01]  /*4bae0*/  LDGSTS.E [R244+0x26780], desc[UR40][R186.64], P1 ;  /* 0x26780000baf47fae */ /* 0x0003e200089a1028 */
[----:B---3--:R-:W-:-:S05]  /*4baf0*/  IMAD.WIDE R118, R4, 0x4, R118 ;  /* 0x0000000404767825 */ /* 0x008fca00078e0276 */
[----:B------:R3:W-:Y:S01]  /*4bb00*/  STL.64 [R1+0x1ec8], R118 ;  /* 0x001ec87601007387 */ /* 0x0007e20000100a00 */
[----:B--2---:R-:W-:-:S05]  /*4bb10*/  IMAD.WIDE R112, R4, 0x4, R112 ;  /* 0x0000000404707825 */ /* 0x004fca00078e0270 */
[----:B------:R2:W-:Y:S01]  /*4bb20*/  STL.64 [R1+0x1ec0], R112 ;  /* 0x001ec07001007387 */ /* 0x0005e20000100a00 */
[----:B----4-:R-:W-:-:S05]  /*4bb30*/  IMAD.WIDE R106, R4, 0x4, R106 ;  /* 0x00000004046a7825 */ /* 0x010fca00078e026a */
[----:B------:R4:W-:Y:S01]  /*4bb40*/  STL.64 [R1+0x1eb8], R106 ;  /* 0x001eb86a01007387 */ /* 0x0009e20000100a00 */
[----:B------:R-:W-:-:S05]  /*4bb50*/  IMAD.WIDE R100, R4, 0x4, R100 ;  /* 0x0000000404647825 */ /* 0x000fca00078e0264 */
[----:B------:R2:W-:Y:S04]  /*4bb60*/  STL.64 [R1+0x1eb0], R100 ;  /* 0x001eb06401007387 */ /* 0x0005e80000100a00 */
[----:B-1----:R-:W2:Y:S04]  /*4bb70*/  LDL.LU.64 R184, [R1+0x6050] ;  /* 0x0060500001b87983 */ /* 0x002ea80000300a00 */
[----:B------:R-:W2:Y:S04]  /*4bb80*/  LDL.LU.64 R186, [R1+0x6048] ;  /* 0x0060480001ba7983 */ /* 0x000ea80000300a00 */
[----:B------:R1:W-:Y:S04]  /*4bb90*/  LDGSTS.E [R244+0x26f00], desc[UR40][R208.64], P3 ;  /* 0x26f00000d0f47fae */ /* 0x0003e800099a1028 */
[----:B------:R1:W-:Y:S04]  /*4bba0*/  LDGSTS.E [R244+0x26f80], desc[UR40][R210.64], P1 ;  /* 0x26f80000d2f47fae */ /* 0x0003e800089a1028 */
[----:B------:R1:W-:Y:S04]  /*4bbb0*/  LDGSTS.E [R244+0x27700], desc[UR40][R242.64], P3 ;  /* 0x27700000f2f47fae */ /* 0x0003e800099a1028 */
[----:B------:R-:W2:Y:S04]  /*4bbc0*/  LDL.LU.64 R208, [R1+0x6040] ;  /* 0x0060400001d07983 */ /* 0x000ea80000300a00 */
[----:B------:R-:W2:Y:S04]  /*4bbd0*/  LDL.LU.64 R210, [R1+0x6038] ;  /* 0x0060380001d27983 */ /* 0x000ea80000300a00 */
[----:B------:R-:W2:Y:S04]  /*4bbe0*/  LDL.LU.64 R242, [R1+0x6030] ;  /* 0x0060300001f27983 */ /* 0x000ea80000300a00 */
[----:B--2---:R1:W-:Y:S04]  /*4bbf0*/  LDGSTS.E [R244+0x27780], desc[UR40][R242.64], P1 ;  /* 0x27780000f2f47fae */ /* 0x0043e800089a1028 */
[----:B------:R1:W-:Y:S04]  /*4bc00*/  LDGSTS.E [R244+0x27f00], desc[UR40][R210.64], P3 ;  /* 0x27f00000d2f47fae */ /* 0x0003e800099a1028 */
[----:B------:R1:W-:Y:S04]  /*4bc10*/  LDGSTS.E [R244+0x27f80], desc[UR40][R208.64], P1 ;  /* 0x27f80000d0f47fae */ /* 0x0003e800089a1028 */
[----:B------:R1:W5:Y:S04]  /*4bc20*/  LDL.LU.64 R242, [R1+0x6028] ;  /* 0x0060280001f27983 */ /* 0x0003680000300a00 */
[----:B------:R1:W5:Y:S04]  /*4bc30*/  LDL.LU.64 R210, [R1+0x6020] ;  /* 0x0060200001d27983 */ /* 0x0003680000300a00 */
[----:B------:R1:W5:Y:S04]  /*4bc40*/  LDL.LU.64 R208, [R1+0x6018] ;  /* 0x0060180001d07983 */ /* 0x0003680000300a00 */
[----:B------:R1:W-:Y:S04]  /*4bc50*/  LDGSTS.E [R244+0x28700], desc[UR40][R186.64], P3 ;  /* 0x28700000baf47fae */ /* 0x0003e800099a1028 */
        /* <DEDUP_REMOVED lines=184> */
[----:B---3--:R1:W5:Y:S04]  /*4c7e0*/  LDL.LU.64 R118, [R1+0x5d30] ;  /* 0x005d300001767983 */ /* 0x0083680000300a00 */
[----:B------:R1:W-:Y:S04]  /*4c7f0*/  LDGSTS.E [R244+0x3f780], desc[UR40][R112.64], P1 ;  /* 0x3f78000070f47fae */ /* 0x0003e800089a1028 */
[----:B------:R1:W-:Y:S04]  /*4c800*/  LDGSTS.E [R244+0x3ff00], desc[UR40][R106.64], P3 ;  /* 0x3ff000006af47fae */ /* 0x0003e800099a1028 */
[----:B------:R1:W-:Y:S04]  /*4c810*/  LDGSTS.E [R244+0x3ff80], desc[UR40][R100.64], P1 ;  /* 0x3ff8000064f47fae */ /* 0x0003e800089a1028 */
[----:B------:R1:W5:Y:S04]  /*4c820*/  LDL.LU.64 R112, [R1+0x5d28] ;  /* 0x005d280001707983 */ /* 0x0003680000300a00 */
[----:B----4-:R1:W5:Y:S04]  /*4c830*/  LDL.LU.64 R106, [R1+0x5d20] ;  /* 0x005d2000016a7983 */ /* 0x0103680000300a00 */
[----:B------:R1:W5:Y:S04]  /*4c840*/  LDL.LU.64 R100, [R1+0x5d18] ;  /* 0x005d180001647983 */ /* 0x0003680000300a00 */
[----:B------:R1:W-:Y:S04]  /*4c850*/  STL [R1+0x148], RZ ;  /* 0x000148ff01007387 */ /* 0x0003e80000100800 */
        /* <DEDUP_REMOVED lines=1753> */
[----:B------:R1:W-:Y:S01]  /*535f0*/  STL [R1+0x1180], RZ ;  /* 0x001180ff01007387 */ /* 0x0003e20000100800 */
[----:B------:R-:W-:-:S03]  /*53600*/  UISETP.GE.AND UP0, UPT, UR5, 0x40, UPT ;  /* 0x000000400500788c */ /* 0x000fc6000bf06270 */
        /* <DEDUP_REMOVED lines=290> */
[----:B------:R-:W0:Y:S04]  /*54830*/  LDGDEPBAR ;  /* 0x00000000000079af */ /* 0x000e280000000000 */
[----:B------:R1:W-:Y:S01]  /*54840*/  STL [R1+0x314c], RZ ;  /* 0x00314cff01007387 */ /* 0x0003e20000100800 */
[----:B------:R-:W-:Y:S05]  /*54850*/  BRA.U !UP0, `(.L_x_0) ;  /* 0x00000ced08a47547 */ /* 0x000fea000b800000 */
[----:B------:R2:W-:Y:S04]  /*54860*/  STL.64 [R1+0x5d28], R212 ;  /* 0x005d28d401007387 */ /* 0x0005e80000100a00 */
[----:B--2---:R-:W2:Y:S04]  /*54870*/  LDL.LU.64 R212, [R1+0x3258] ;  /* 0x0032580001d47983 */ /* 0x004ea80000300a00 */
[----:B------:R3:W-:Y:S04]  /*54880*/  STL.64 [R1+0x5d20], R240 ;  /* 0x005d20f001007387 */ /* 0x0007e80000100a00 */
[----:B---3--:R-:W3:Y:S04]  /*54890*/  LDL.LU.64 R240, [R1+0x3260] ;  /* 0x0032600001f07983 */ /* 0x008ee80000300a00 */
[----:B------:R4:W-:Y:S04]  /*548a0*/  STL [R1+0x5d1c], R4 ;  /* 0x005d1c0401007387 */ /* 0x0009e80000100800 */
[----:B----4-:R-:W4:Y:S04]  /*548b0*/  LDL.LU.64 R4, [R1+0x3268] ;  /* 0x0032680001047983 */ /* 0x010f280000300a00 */
[----:B------:R1:W-:Y:S04]  /*548c0*/  STL [R1+0x5d18], R245 ;  /* 0x005d18f501007387 */ /* 0x0003e80000100800 */
[----:B-1----:R-:W4:Y:S01]  /*548d0*/  LDL.LU.64 R244, [R1+0x3270] ;  /* 0x0032700001f47983 */ /* 0x002f220000300a00 */
[----:B--2---:R-:W-:-:S03]  /*548e0*/  MOV R0, R213 ;  /* 0x000000d500007202 */ /* 0x004fc60000000f00 */
[----:B------:R1:W-:Y:S04]  /*548f0*/  STL [R1+0x4358], R212 ;  /* 0x004358d401007387 */ /* 0x0003e80000100800 */
[----:B-1----:R-:W2:Y:S04]  /*54900*/  LDL.LU.64 R212, [R1+0x5d28] ;  /* 0x005d280001d47983 */ /* 0x002ea80000300a00 */
[----:B---3--:R-:W-:Y:S04]  /*54910*/  STL [R1+0x4360], R240 ;  /* 0x004360f001007387 */ /* 0x008fe80000100800 */
[----:B------:R1:W-:Y:S02]  /*54920*/  STL [R1+0x4354], R0 ;  /* 0x0043540001007387 */ /* 0x0003e40000100800 */
[----:B-1----:R-:W-:-:S02]  /*54930*/  IMAD.MOV.U32 R0, RZ, RZ, R241 ;  /* 0x000000ffff007224 */ /* 0x002fc400078e00f1 */
[----:B------:R-:W3:Y:S04]  /*54940*/  LDL.LU.64 R240, [R1+0x5d20] ;  /* 0x005d200001f07983 */ /* 0x000ee80000300a00 */
[----:B----4-:R1:W-:Y:S04]  /*54950*/  STL [R1+0x4368], R4 ;  /* 0x0043680401007387 */ /* 0x0103e80000100800 */
[----:B------:R4:W-:Y:S04]  /*54960*/  STL [R1+0x435c], R0 ;  /* 0x00435c0001007387 */ /* 0x0009e80000100800 */
[----:B-1----:R-:W2:Y:S01]  /*54970*/  LDL.LU R4, [R1+0x5d1c] ;  /* 0x005d1c0001047983 */ /* 0x002ea20000300800 */
[----:B----4-:R-:W-:-:S03]  /*54980*/  IMAD.MOV.U32 R0, RZ, RZ, R5 ;  /* 0x000000ffff007224 */ /* 0x010fc600078e0005 */
[----:B------:R-:W-:Y:S04]  /*54990*/  STL [R1+0x4370], R244 ;  /* 0x004370f401007387 */ /* 0x000fe80000100800 */
[----:B------:R1:W-:Y:S02]  /*549a0*/  STL [R1+0x4364], R0 ;  /* 0x0043640001007387 */ /* 0x0003e40000100800 */
[----:B-1----:R-:W-:Y:S02]  /*549b0*/  IMAD.MOV.U32 R0, RZ, RZ, R245 ;  /* 0x000000ffff007224 */ /* 0x002fe400078e00f5 */
[----:B------:R-:W4:Y:S04]  /*549c0*/  LDL.LU R245, [R1+0x5d18] ;  /* 0x005d180001f57983 */ /* 0x000f280000300800 */
[----:B-----5:R-:W-:Y:S04]  /*549d0*/  STL [R1+0x4378], R100 ;  /* 0x0043786401007387 */ /* 0x020fe80000100800 */
[----:B------:R-:W-:Y:S04]  /*549e0*/  STL [R1+0x436c], R0 ;  /* 0x00436c0001007387 */ /* 0x000fe80000100800 */
[----:B------:R-:W-:Y:S04]  /*549f0*/  STL [R1+0x4374], R101 ;  /* 0x0043746501007387 */ /* 0x000fe80000100800 */
[----:B------:R-:W-:Y:S04]  /*54a00*/  STL [R1+0x4380], R106 ;  /* 0x0043806a01007387 */ /* 0x000fe80000100800 */
[----:B------:R1:W-:Y:S04]  /*54a10*/  STL [R1+0x437c], R107 ;  /* 0x00437c6b01007387 */ /* 0x0003e80000100800 */
[----:B-1----:R-:W2:Y:S04]  /*54a20*/  LDL.LU.64 R106, [R1+0x2658] ;  /* 0x00265800016a7983 */ /* 0x002ea80000300a00 */
        /* <DEDUP_REMOVED lines=10> */
[----:B------:R-:W-:Y:S04]  /*54ad0*/  STL [R1+0x439c], R55 ;  /* 0x00439c3701007387 */ /* 0x000fe80000100800 */
[----:B------:R-:W-:Y:S04]  /*54ae0*/  STL [R1+0x43a8], R58 ;  /* 0x0043a83a01007387 */ /* 0x000fe80000100800 */
[----:B------:R-:W3:Y:S04]  /*54af0*/  LDL.LU.64 R100, [R1] ;  /* 0x0000000001647983 */ /* 0x000ee80000300a00 */
[----:B------:R-:W-:Y:S04]  /*54b00*/  STL [R1+0x43a4], R59 ;  /* 0x0043a43b01007387 */ /* 0x000fe80000100800 */
        /* <DEDUP_REMOVED lines=9> */
[----:B------:R-:W-:Y:S01]  /*54ba0*/  STL [R1+0x43cc], R25 ;  /* 0x0043cc1901007387 */ /* 0x000fe20000100800 */
[----:B--2---:R-:W-:-:S03]  /*54bb0*/  IMAD.MOV.U32 R0, RZ, RZ, R51 ;  /* 0x000000ffff007224 */ /* 0x004fc600078e0033 */
[----:B------:R-:W-:Y:S04]  /*54bc0*/  STL [R1+0x43d8], R50 ;  /* 0x0043d83201007387 */ /* 0x000fe80000100800 */
[----:B------:R-:W-:Y:S04]  /*54bd0*/  STL [R1+0x43e0], R118 ;  /* 0x0043e07601007387 */ /* 0x000fe80000100800 */
[----:B------:R1:W-:Y:S04]  /*54be0*/  STL [R1+0x43d4], R0 ;  /* 0x0043d40001007387 */ /* 0x0003e80000100800 */
[----:B------:R-:W-:Y:S01]  /*54bf0*/  STL [R1+0x43e8], R112 ;  /* 0x0043e87001007387 */ /* 0x000fe20000100800 */
[----:B-1----:R-:W-:-:S05]  /*54c00*/  IMAD.MOV.U32 R0, RZ, RZ, R119 ;  /* 0x000000ffff007224 */ /* 0x002fca00078e0077 */
[----:B------:R1:W-:Y:S04]  /*54c10*/  STL [R1+0x43dc], R0 ;  /* 0x0043dc0001007387 */ /* 0x0003e80000100800 */
[----:B------:R-:W-:Y:S01]  /*54c20*/  STL [R1+0x43f0], R106 ;  /* 0x0043f06a01007387 */ /* 0x000fe20000100800 */
[----:B-1----:R-:W-:-:S05]  /*54c30*/  IMAD.MOV.U32 R0, RZ, RZ, R113 ;  /* 0x000000ffff007224 */ /* 0x002fca00078e0071 */
[----:B------:R1:W-:Y:S04]  /*54c40*/  STL [R1+0x43e4], R0 ;  /* 0x0043e40001007387 */ /* 0x0003e80000100800 */
[----:B------:R-:W-:Y:S01]  /*54c50*/  STL [R1+0x43f8], R136 ;  /* 0x0043f88801007387 */ /* 0x000fe20000100800 */
[----:B-1----:R-:W-:-:S05]  /*54c60*/  MOV R0, R107 ;  /* 0x0000006b00007202 */ /* 0x002fca0000000f00 */
[----:B------:R1:W-:Y:S04]  /*54c70*/  STL [R1+0x43ec], R0 ;  /* 0x0043ec0001007387 */ /* 0x0003e80000100800 */
[----:B------:R-:W2:Y:S04]  /*54c80*/  LDL.LU.64 R62, [R1+0x2670] ;  /* 0x00267000013e7983 */ /* 0x000ea80000300a00 */
[----:B------:R-:W-:Y:S04]  /*54c90*/  STL [R1+0x43f4], R137 ;  /* 0x0043f48901007387 */ /* 0x000fe80000100800 */
[----:B------:R-:W4:Y:S04]  /*54ca0*/  LDL.LU.64 R58, [R1+0x2688] ;  /* 0x00268800013a7983 */ /* 0x000f280000300a00 */
[----:B------:R-:W-:Y:S04]  /*54cb0*/  STL [R1+0x4400], R142 ;  /* 0x0044008e01007387 */ /* 0x000fe80000100800 */
[----:B------:R-:W4:Y:S04]  /*54cc0*/  LDL.LU.64 R54, [R1+0x26a0] ;  /* 0x0026a00001367983 */ /* 0x000f280000300a00 */
[----:B------:R-:W-:Y:S04]  /*54cd0*/  STL [R1+0x43fc], R143 ;  /* 0x0043fc8f01007387 */ /* 0x000fe80000100800 */
[----:B------:R-:W4:Y:S04]  /*54ce0*/  LDL.LU.64 R50, [R1+0x2af0] ;  /* 0x002af00001327983 */ /* 0x000f280000300a00 */
[----:B------:R-:W-:Y:S04]  /*54cf0*/  STL [R1+0x4408], R250 ;  /* 0x004408fa01007387 */ /* 0x000fe80000100800 */
[----:B------:R-:W4:Y:S04]  /*54d00*/  LDL.LU.64 R118, [R1+0x10] ;  /* 0x0000100001767983 */ /* 0x000f280000300a00 */
[----:B------:R-:W-:Y:S04]  /*54d10*/  STL [R1+0x4404], R251 ;  /* 0x004404fb01007387 */ /* 0x000fe80000100800 */
[----:B---3--:R3:W-:Y:S01]  /*54d20*/  STL [R1+0x4410], R100 ;  /* 0x0044106401007387 */ /* 0x0087e20000100800 */
[----:B-1----:R-:W-:-:S03]  /*54d30*/  IMAD.MOV.U32 R0, RZ, RZ, R101 ;  /* 0x000000ffff007224 */ /* 0x002fc600078e0065 */
[----:B------:R-:W4:Y:S04]  /*54d40*/  LDL.LU.64 R112, [R1+0x2078] ;  /* 0x0020780001707983 */ /* 0x000f280000300a00 */
[----:B------:R2:W-:Y:S04]  /*54d50*/  STL [R1+0x440c], R0 ;  /* 0x00440c0001007387 */ /* 0x0005e80000100800 */
[----:B------:R-:W-:Y:S04]  /*54d60*/  STL [R1+0x4418], R78 ;  /* 0x0044184e01007387 */ /* 0x000fe80000100800 */
[----:B------:R-:W-:Y:S04]  /*54d70*/  STL [R1+0x4414], R79 ;  /* 0x0044144f01007387 */ /* 0x000fe80000100800 */
[----:B------:R-:W-:Y:S04]  /*54d80*/  STL [R1+0x4420], R82 ;  /* 0x0044205201007387 */ /* 0x000fe80000100800 */
[----:B------:R-:W4:Y:S04]  /*54d90*/  LDL.LU.64 R106, [R1+0x2488] ;  /* 0x00248800016a7983 */ /* 0x000f280000300a00 */
[----:B------:R-:W-:Y:S04]  /*54da0*/  STL [R1+0x441c], R83 ;  /* 0x00441c5301007387 */ /* 0x000fe80000100800 */
[----:B------:R-:W-:Y:S04]  /*54db0*/  STL [R1+0x4428], R86 ;  /* 0x0044285601007387 */ /* 0x000fe80000100800 */
[----:B------:R-:W-:Y:S04]  /*54dc0*/  STL [R1+0x4424], R87 ;  /* 0x0044245701007387 */ /* 0x000fe80000100800 */
[----:B---3--:R-:W3:Y:S04]  /*54dd0*/  LDL.LU.64 R100, [R1+0x2498] ;  /* 0x0024980001647983 */ /* 0x008ee80000300a00 */
        /* <DEDUP_REMOVED lines=12> */
[----:B----4-:R-:W-:Y:S04]  /*54ea0*/  STL [R1+0x4460], R58 ;  /* 0x0044603a01007387 */ /* 0x010fe80000100800 */
        /* <DEDUP_REMOVED lines=8> */
[----:B-1----:R-:W-:-:S05]  /*54f30*/  IMAD.MOV.U32 R0, RZ, RZ, R51 ;  /* 0x000000ffff007224 */ /* 0x002fca00078e0033 */
[----:B------:R1:W-:Y:S04]  /*54f40*/  STL [R1+0x446c], R0 ;  /* 0x00446c0001007387 */ /* 0x0003e80000100800 */
[----:B------:R-:W2:Y:S04]  /*54f50*/  LDL.LU.64 R62, [R1+0x2b18] ;  /* 0x002b1800013e7983 */ /* 0x000ea80000300a00 */
[----:B------:R-:W4:Y:S01]  /*54f60*/  LDL.LU.64 R58, [R1+0x2b40] ;  /* 0x002b4000013a7983 */ /* 0x000f220000300a00 */
[----:B-1----:R-:W-:-:S05]  /*54f70*/  IMAD.MOV.U32 R0, RZ, RZ, R119 ;  /* 0x000000ffff007224 */ /* 0x002fca00078e0077 */
[----:B------:R1:W-:Y:S04]  /*54f80*/  STL [R1+0x4474], R0 ;  /* 0x0044740001007387 */ /* 0x0003e80000100800 */
[----:B------:R-:W-:Y:S04]  /*54f90*/  STL [R1+0x4480], R112 ;  /* 0x0044807001007387 */ /* 0x000fe80000100800 */
[----:B------:R-:W4:Y:S01]  /*54fa0*/  LDL.LU.64 R54, [R1+0x2b58] ;  /* 0x002b580001367983 */ /* 0x000f220000300a00 */
[----:B-1----:R-:W-:-:S03]  /*54fb0*/  MOV R0, R113 ;  /* 0x0000007100007202 */ /* 0x002fc60000000f00 */
[----:B------:R-:W4:Y:S04]  /*54fc0*/  LDL.LU.64 R50, [R1+0x2b70] ;  /* 0x002b700001327983 */ /* 0x000f280000300a00 */
[----:B------:R1:W-:Y:S04]  /*54fd0*/  STL [R1+0x447c], R0 ;  /* 0x00447c0001007387 */ /* 0x0003e80000100800 */
[----:B------:R3:W-:Y:S04]  /*54fe0*/  STL [R1+0x4488], R106 ;  /* 0x0044886a01007387 */ /* 0x0007e80000100800 */
[----:B------:R-:W4:Y:S01]  /*54ff0*/  LDL.LU.64 R118, [R1+0x24a8] ;  /* 0x0024a80001767983 */ /* 0x000f220000300a00 */
[----:B-1----:R-:W-:-:S03]  /*55000*/  IMAD.MOV.U32 R0, RZ, RZ, R107 ;  /* 0x000000ffff007224 */ /* 0x002fc600078e006b */
[----:B------:R-:W4:Y:S04]  /*55010*/  LDL.LU.64 R112, [R1+0x24c0] ;  /* 0x0024c00001707983 */ /* 0x000f280000300a00 */
[----:B------:R1:W-:Y:S04]  /*55020*/  STL [R1+0x4484], R0 ;  /* 0x0044840001007387 */ /* 0x0003e80000100800 */
[----:B---3--:R3:W-:Y:S04]  /*55030*/  STL [R1+0x4490], R100 ;  /* 0x0044906401007387 */ /* 0x0087e80000100800 */
[----:B------:R-:W4:Y:S01]  /*55040*/  LDL.LU.64 R106, [R1+0x24d8] ;  /* 0x0024d800016a7983 */ /* 0x000f220000300a00 */
[----:B-1----:R-:W-:-:S03]  /*55050*/  IMAD.MOV.U32 R0, RZ, RZ, R101 ;  /* 0x000000ffff007224 */ /* 0x002fc600078e0065 */
[----:B------:R-:W-:Y:S04]  /*55060*/  STL [R1+0x4498], R98 ;  /* 0x0044986201007387 */ /* 0x000fe80000100800 */
[----:B------:R2:W-:Y:S04]  /*55070*/  STL [R1+0x448c], R0 ;  /* 0x00448c0001007387 */ /* 0x0005e80000100800 */
        /* <DEDUP_REMOVED lines=19> */
[----:B------:R1:W-:Y:S02]  /*551b0*/  STL [R1+0x44d4], R0 ;  /* 0x0044d40001007387 */ /* 0x0003e40000100800 */
[----:B-1----:R-:W-:-:S02]  /*551c0*/  IMAD.MOV.U32 R0, RZ, RZ, R59 ;  /* 0x000000ffff007224 */ /* 0x002fc400078e003b */
        /* <DEDUP_REMOVED lines=18> */
[----:B---3--:R3:W-:Y:S04]  /*552f0*/  STL [R1+0x4510], R100 ;  /* 0x0045106401007387 */ /* 0x0087e80000100800 */
[----:B------:R-:W4:Y:S01]  /*55300*/  LDL.LU.64 R14, [R1+0x2be0] ;  /* 0x002be000010e7983 */ /* 0x000f220000300a00 */
[----:B-1----:R-:W-:-:S03]  /*55310*/  IMAD.MOV.U32 R0, RZ, RZ, R101 ;  /* 0x000000ffff007224 */ /* 0x002fc600078e0065 */
[----:B------:R-:W4:Y:S04]  /*55320*/  LDL.LU.64 R12, [R1+0x2c00] ;  /* 0x002c0000010c7983 */ /* 0x000f280000300a00 */
[----:B------:R2:W-:Y:S04]  /*55330*/  STL [R1+0x450c], R0 ;  /* 0x00450c0001007387 */ /* 0x0005e80000100800 */
[----:B------:R-:W-:Y:S04]  /*55340*/  STL [R1+0x4518], R134 ;  /* 0x0045188601007387 */ /* 0x000fe80000100800 */
[----:B------:R-:W4:Y:S04]  /*55350*/  LDL.LU.64 R62, [R1+0x2668] ;  /* 0x00266800013e7983 */ /* 0x000f280000300a00 */
[----:B------:R-:W-:Y:S04]  /*55360*/  STL [R1+0x4514], R135 ;  /* 0x0045148701007387 */ /* 0x000fe80000100800 */
[----:B------:R-:W4:Y:S04]  /*55370*/  LDL.LU.64 R58, [R1+0x2680] ;  /* 0x00268000013a7983 */ /* 0x000f280000300a00 */
[----:B------:R-:W-:Y:S04]  /*55380*/  STL [R1+0x4520], R140 ;  /* 0x0045208c01007387 */ /* 0x000fe80000100800 */
[----:B------:R-:W4:Y:S04]  /*55390*/  LDL.LU.64 R54, [R1+0x2698] ;  /* 0x0026980001367983 */ /* 0x000f280000300a00 */
[----:B------:R-:W-:Y:S04]  /*553a0*/  STL [R1+0x451c], R141 ;  /* 0x00451c8d01007387 */ /* 0x000fe80000100800 */
[----:B------:R-:W-:Y:S04]  /*553b0*/  STL [R1+0x4528], R246 ;  /* 0x004528f601007387 */ /* 0x000fe80000100800 */
        /* <DEDUP_REMOVED lines=12> */
[----:B------:R-:W4:Y:S04]  /*55480*/  LDL.LU.64 R106, [R1+0x2480] ;  /* 0x00248000016a7983 */ /* 0x000f280000300a00 */
[----:B------:R-:W-:Y:S04]  /*55490*/  STL [R1+0x4550], R88 ;  /* 0x0045505801007387 */ /* 0x000fe80000100800 */
[----:B------:R-:W-:Y:S04]  /*554a0*/  STL [R1+0x454c], R89 ;  /* 0x00454c5901007387 */ /* 0x000fe80000100800 */
[----:B---3--:R-:W3:Y:S01]  /*554b0*/  LDL.LU.64 R100, [R1+0x2490] ;  /* 0x0024900001647983 */ /* 0x008ee20000300a00 */
        /* <DEDUP_REMOVED lines=25> */
[----:B-1----:R-:W-:-:S03]  /*55650*/  IMAD.MOV.U32 R0, RZ, RZ, R51 ;  /* 0x000000ffff007224 */ /* 0x002fc600078e0033 */
[----:B------:R-:W4:Y:S04]  /*55660*/  LDL.LU.64 R12, [R1+0x2c60] ;  /* 0x002c6000010c7983 */ /* 0x000f280000300a00 */
        /* <DEDUP_REMOVED lines=9> */
[----:B------:R-:W-:Y:S04]  /*55700*/  STL [R1+0x45a8], R106 ;  /* 0x0045a86a01007387 */ /* 0x000fe80000100800 */
[----:B------:R1:W-:Y:S04]  /*55710*/  STL [R1+0x459c], R0 ;  /* 0x00459c0001007387 */ /* 0x0003e80000100800 */
[----:B------:R-:W4:Y:S01]  /*55720*/  LDL.LU.64 R50, [R1+0x2b68] ;  /* 0x002b680001327983 */ /* 0x000f220000300a00 */
[----:B-1----:R-:W-:-:S05]  /*55730*/  MOV R0, R107 ;  /* 0x0000006b00007202 */ /* 0x002fca0000000f00 */
[----:B------:R1:W-:Y:S04]  /*55740*/  STL [R1+0x45a4], R0 ;  /* 0x0045a40001007387 */ /* 0x0003e80000100800 */
[----:B---3--:R3:W-:Y:S01]  /*55750*/  STL [R1+0x45b0], R100 ;  /* 0x0045b06401007387 */ /* 0x0087e20000100800 */
[----:B-1----:R-:W-:-:S03]  /*55760*/  IMAD.MOV.U32 R0, RZ, RZ, R101 ;  /* 0x000000ffff007224 */ /* 0x002fc600078e0065 */
[----:B------:R-:W-:Y:S04]  /*55770*/  STL [R1+0x45b8], R96 ;  /* 0x0045b86001007387 */ /* 0x000fe80000100800 */
[----:B------:R2:W-:Y:S04]  /*55780*/  STL [R1+0x45ac], R0 ;  /* 0x0045ac0001007387 */ /* 0x0005e80000100800 */
        /* <DEDUP_REMOVED lines=50> */
[----:B-1----:R-:W-:-:S05]  /*55ab0*/  IMAD.MOV.U32 R0, RZ, RZ, R107 ;  /* 0x000000ffff007224 */ /* 0x002fca00078e006b */
        /* <DEDUP_REMOVED lines=16> */
[----:B--2---:R-:W-:-:S03]  /*55bc0*/  MOV R0, R25 ;  /* 0x0000001900007202 */ /* 0x004fc60000000f00 */
        /* <DEDUP_REMOVED lines=90> */
[----:B-1----:R-:W-:-:S03]  /*56170*/  MOV R0, R113 ;  /* 0x0000007100007202 */ /* 0x002fc60000000f00 */
        /* <DEDUP_REMOVED lines=43> */
[----:B------:R1:W-:Y:S04]  /*56430*/  STL [R1+0x4790], R50 ;  /* 0x0047903201007387 */ /* 0x0003e80000100800 */
[----:B------:R-:W4:Y:S01]  /*56440*/  LDL.LU.64 R14, [R1+0x2dc8] ;  /* 0x002dc800010e7983 */ /* 0x000f220000300a00 */
[----:B-1----:R-:W-:-:S03]  /*56450*/  IMAD.MOV.U32 R0, RZ, RZ, R51 ;  /* 0x000000ffff007224 */ /* 0x002fc600078e0033 */
[----:B------:R-:W4:Y:S04]  /*56460*/  LDL.LU.64 R12, [R1+0x2de0] ;  /* 0x002de000010c7983 */ /* 0x000f280000300a00 */
[----:B------:R1:W-:Y:S04]  /*56470*/  STL [R1+0x478c], R0 ;  /* 0x00478c0001007387 */ /* 0x0003e80000100800 */
[----:B------:R1:W-:Y:S04]  /*56480*/  STL [R1+0x4798], R118 ;  /* 0x0047987601007387 */ /* 0x0003e80000100800 */
[----:B------:R-:W4:Y:S01]  /*56490*/  LDL.LU.64 R50, [R1+0x2cd0] ;  /* 0x002cd00001327983 */ /* 0x000f220000300a00 */
[----:B-1----:R-:W-:-:S03]  /*564a0*/  IMAD.MOV.U32 R0, RZ, RZ, R119 ;  /* 0x000000ffff007224 */ /* 0x002fc600078e0077 */
[----:B------:R-:W4:Y:S04]  /*564b0*/  LDL.LU.64 R118, [R1+0x2ce8] ;  /* 0x002ce80001767983 */ /* 0x000f280000300a00 */
[----:B------:R1:W-:Y:S04]  /*564c0*/  STL [R1+0x4794], R0 ;  /* 0x0047940001007387 */ /* 0x0003e80000100800 */
[----:B------:R3:W-:Y:S01]  /*564d0*/  STL [R1+0x47a0], R112 ;  /* 0x0047a07001007387 */ /* 0x0007e20000100800 */
[----:B-1----:R-:W-:-:S03]  /*564e0*/  IMAD.MOV.U32 R0, RZ, RZ, R113 ;  /* 0x000000ffff007224 */ /* 0x002fc600078e0071 */
[----:B---3--:R-:W3:Y:S04]  /*564f0*/  LDL.LU.64 R112, [R1+0x2d00] ;  /* 0x002d000001707983 */ /* 0x008ee80000300a00 */
[----:B------:R1:W-:Y:S04]  /*56500*/  STL [R1+0x479c], R0 ;  /* 0x00479c0001007387 */ /* 0x0003e80000100800 */
[----:B------:R1:W-:Y:S02]  /*56510*/  STL [R1+0x47a8], R106 ;  /* 0x0047a86a01007387 */ /* 0x0003e40000100800 */
[----:B-1----:R-:W-:-:S02]  /*56520*/  IMAD.MOV.U32 R0, RZ, RZ, R107 ;  /* 0x000000ffff007224 */ /* 0x002fc400078e006b */
[----:B------:R-:W3:Y:S04]  /*56530*/  LDL.LU.64 R106, [R1+0x2d18] ;  /* 0x002d1800016a7983 */ /* 0x000ee80000300a00 */
[----:B------:R1:W-:Y:S04]  /*56540*/  STL [R1+0x47a4], R0 ;  /* 0x0047a40001007387 */ /* 0x0003e80000100800 */
[----:B------:R1:W-:Y:S02]  /*56550*/  STL [R1+0x47b0], R100 ;  /* 0x0047b06401007387 */ /* 0x0003e40000100800 */
[----:B-1----:R-:W-:-:S02]  /*56560*/  MOV R0, R101 ;  /* 0x0000006500007202 */ /* 0x002fc40000000f00 */
[----:B------:R-:W3:Y:S04]  /*56570*/  LDL.LU.64 R100, [R1+0x2c08] ;  /* 0x002c080001647983 */ /* 0x000ee80000300a00 */
[----:B------:R2:W-:Y:S04]  /*56580*/  STL [R1+0x47ac], R0 ;  /* 0x0047ac0001007387 */ /* 0x0005e80000100800 */
[----:B------:R-:W-:Y:S04]  /*56590*/  STL [R1+0x47b8], R224 ;  /* 0x0047b8e001007387 */ /* 0x000fe80000100800 */
[----:B------:R-:W-:Y:S04]  /*565a0*/  STL [R1+0x47b4], R225 ;  /* 0x0047b4e101007387 */ /* 0x000fe80000100800 */
[----:B------:R-:W3:Y:S04]  /*565b0*/  LDL.LU.64 R62, [R1+0x2c20] ;  /* 0x002c2000013e7983 */ /* 0x000ee80000300a00 */
[----:B------:R-:W-:Y:S04]  /*565c0*/  STL [R1+0x47c0], R226 ;  /* 0x0047c0e201007387 */ /* 0x000fe80000100800 */
[----:B------:R-:W-:Y:S04]  /*565d0*/  STL [R1+0x47bc], R227 ;  /* 0x0047bce301007387 */ /* 0x000fe80000100800 */
[----:B------:R-:W3:Y:S04]  /*565e0*/  LDL.LU.64 R58, [R1+0x2c38] ;  /* 0x002c3800013a7983 */ /* 0x000ee80000300a00 */
[----:B------:R-:W-:Y:S04]  /*565f0*/  STL [R1+0x47c8], R228 ;  /* 0x0047c8e401007387 */ /* 0x000fe80000100800 */
[----:B------:R-:W-:Y:S04]  /*56600*/  STL [R1+0x47c4], R229 ;  /* 0x0047c4e501007387 */ /* 0x000fe80000100800 */
[----:B------:R-:W3:Y:S04]  /*56610*/  LDL.LU.64 R54, [R1+0x2c50] ;  /* 0x002c500001367983 */ /* 0x000ee80000300a00 */
        /* <DEDUP_REMOVED lines=18> */
[----:B------:R-:W2:Y:S01]  /*56740*/  LDL.LU.64 R50, [R1+0x2e08] ;  /* 0x002e080001327983 */ /* 0x000ea20000300a00 */
[----:B-1----:R-:W-:-:S03]  /*56750*/  IMAD.MOV.U32 R0, RZ, RZ, R119 ;  /* 0x000000ffff007224 */ /* 0x002fc600078e0077 */
[----:B---3--:R-:W-:Y:S04]  /*56760*/  STL [R1+0x4808], R112 ;  /* 0x0048087001007387 */ /* 0x008fe80000100800 */
[----:B------:R1:W-:Y:S04]  /*56770*/  STL [R1+0x47fc], R0 ;  /* 0x0047fc0001007387 */ /* 0x0003e80000100800 */
[----:B------:R-:W3:Y:S01]  /*56780*/  LDL.LU.64 R118, [R1+0x2e20] ;  /* 0x002e200001767983 */ /* 0x000ee20000300a00 */
[----:B-1----:R-:W-:-:S03]  /*56790*/  MOV R0, R113 ;  /* 0x0000007100007202 */ /* 0x002fc60000000f00 */
[----:B------:R-:W-:Y:S04]  /*567a0*/  STL [R1+0x4810], R106 ;  /* 0x0048106a01007387 */ /* 0x000fe80000100800 */
[----:B------:R1:W-:Y:S04]  /*567b0*/  STL [R1+0x4804], R0 ;  /* 0x0048040001007387 */ /* 0x0003e80000100800 */
[----:B------:R-:W4:Y:S01]  /*567c0*/  LDL.LU.64 R112, [R1+0x2e38] ;  /* 0x002e380001707983 */ /* 0x000f220000300a00 */
[----:B-1----:R-:W-:-:S03]  /*567d0*/  IMAD.MOV.U32 R0, RZ, RZ, R107 ;  /* 0x000000ffff007224 */ /* 0x002fc600078e006b */
        /* <DEDUP_REMOVED lines=28> */
[----:B--2---:R2:W-:Y:S01]  /*569a0*/  STL [R1+0x4858], R50 ;  /* 0x0048583201007387 */ /* 0x0045e20000100800 */
[----:B-1----:R-:W-:-:S03]  /*569b0*/  IMAD.MOV.U32 R0, RZ, RZ, R51 ;  /* 0x000000ffff007224 */ /* 0x002fc600078e0033 */
[----:B--2---:R-:W2:Y:S04]  /*569c0*/  LDL.LU.64 R50, [R1+0x2c98] ;  /* 0x002c980001327983 */ /* 0x004ea80000300a00 */
[----:B------:R1:W-:Y:S04]  /*569d0*/  STL [R1+0x4854], R0 ;  /* 0x0048540001007387 */ /* 0x0003e80000100800 */
[----:B---3--:R3:W-:Y:S01]  /*569e0*/  STL [R1+0x4860], R118 ;  /* 0x0048607601007387 */ /* 0x0087e20000100800 */
[----:B-1----:R-:W-:-:S03]  /*569f0*/  MOV R0, R119 ;  /* 0x0000007700007202 */ /* 0x002fc60000000f00 */
[----:B---3--:R-:W3:Y:S04]  /*56a00*/  LDL.LU.64 R118, [R1+0x2cb0] ;  /* 0x002cb00001767983 */ /* 0x008ee80000300a00 */
[----:B------:R1:W-:Y:S04]  /*56a10*/  STL [R1+0x485c], R0 ;  /* 0x00485c0001007387 */ /* 0x0003e80000100800 */
[----:B----4-:R4:W-:Y:S04]  /*56a20*/  STL [R1+0x4868], R112 ;  /* 0x0048687001007387 */ /* 0x0109e80000100800 */
[----:B------:R-:W3:Y:S01]  /*56a30*/  LDL.LU.64 R136, [R1+0x2b78] ;  /* 0x002b780001887983 */ /* 0x000ee20000300a00 */
[----:B-1----:R-:W-:-:S03]  /*56a40*/  IMAD.MOV.U32 R0, RZ, RZ, R113 ;  /* 0x000000ffff007224 */ /* 0x002fc600078e0071 */
[----:B------:R-:W-:Y:S04]  /*56a50*/  STL [R1+0x4870], R106 ;  /* 0x0048706a01007387 */ /* 0x000fe80000100800 */
[----:B------:R1:W-:Y:S04]  /*56a60*/  STL [R1+0x4864], R0 ;  /* 0x0048640001007387 */ /* 0x0003e80000100800 */
[----:B----4-:R-:W4:Y:S01]  /*56a70*/  LDL.LU.64 R112, [R1+0x2b98] ;  /* 0x002b980001707983 */ /* 0x010f220000300a00 */
        /* <DEDUP_REMOVED lines=11> */
[----:B------:R-:W4:Y:S04]  /*56b30*/  LDL.LU.64 R24, [R1+0x2e78] ;  /* 0x002e780001187983 */ /* 0x000f280000300a00 */
        /* <DEDUP_REMOVED lines=8> */
[----:B------:R1:W-:Y:S04]  /*56bc0*/  STL [R1+0x4898], R54 ;  /* 0x0048983601007387 */ /* 0x0003e80000100800 */
[----:B------:R-:W4:Y:S01]  /*56bd0*/  LDL.LU.64 R62, [R1+0x2d90] ;  /* 0x002d9000013e7983 */ /* 0x000f220000300a00 */
[----:B-1----:R-:W-:-:S03]  /*56be0*/  MOV R0, R55 ;  /* 0x0000003700007202 */ /* 0x002fc60000000f00 */
[----:B------:R-:W4:Y:S04]  /*56bf0*/  LDL.LU.64 R58, [R1+0x2da8] ;  /* 0x002da800013a7983 */ /* 0x000f280000300a00 */
[----:B------:R1:W-:Y:S04]  /*56c00*/  STL [R1+0x4894], R0 ;  /* 0x0048940001007387 */ /* 0x0003e80000100800 */
[----:B------:R-:W-:Y:S04]  /*56c10*/  STL [R1+0x48a0], R142 ;  /* 0x0048a08e01007387 */ /* 0x000fe80000100800 */
[----:B------:R-:W4:Y:S01]  /*56c20*/  LDL.LU.64 R54, [R1+0x2dc0] ;  /* 0x002dc00001367983 */ /* 0x000f220000300a00 */
[----:B-1----:R-:W-:-:S03]  /*56c30*/  IMAD.MOV.U32 R0, RZ, RZ, R143 ;  /* 0x000000ffff007224 */ /* 0x002fc600078e008f */
[----:B--2---:R-:W-:Y:S04]  /*56c40*/  STL [R1+0x48a8], R50 ;  /* 0x0048a83201007387 */ /* 0x004fe80000100800 */
[----:B------:R1:W-:Y:S02]  /*56c50*/  STL [R1+0x489c], R0 ;  /* 0x00489c0001007387 */ /* 0x0003e40000100800 */
[----:B-1----:R-:W-:Y:S02]  /*56c60*/  IMAD.MOV.U32 R0, RZ, RZ, R51 ;  /* 0x000000ffff007224 */ /* 0x002fe400078e0033 */
[----:B------:R-:W2:Y:S04]  /*56c70*/  LDL.LU.64 R50, [R1+0x2dd8] ;  /* 0x002dd80001327983 */ /* 0x000ea80000300a00 */
[----:B------:R1:W-:Y:S04]  /*56c80*/  STL [R1+0x48a4], R0 ;  /* 0x0048a40001007387 */ /* 0x0003e80000100800 */
[----:B---3--:R3:W-:Y:S01]  /*56c90*/  STL [R1+0x48b0], R118 ;  /* 0x0048b07601007387 */ /* 0x0087e20000100800 */
[----:B-1----:R-:W-:-:S03]  /*56ca0*/  IMAD.MOV.U32 R0, RZ, RZ, R119 ;  /* 0x000000ffff007224 */ /* 0x002fc600078e0077 */
[----:B------:R-:W-:Y:S04]  /*56cb0*/  STL [R1+0x48b8], R136 ;  /* 0x0048b88801007387 */ /* 0x000fe80000100800 */
[----:B------:R1:W-:Y:S04]  /*56cc0*/  STL [R1+0x48ac], R0 ;  /* 0x0048ac0001007387 */ /* 0x0003e80000100800 */
[----:B---3--:R-:W3:Y:S01]  /*56cd0*/  LDL.LU.64 R118, [R1+0x2cc8] ;  /* 0x002cc80001767983 */ /* 0x008ee20000300a00 */
[----:B-1----:R-:W-:-:S03]  /*56ce0*/  IMAD.MOV.U32 R0, RZ, RZ, R137 ;  /* 0x000000ffff007224 */ /* 0x002fc600078e0089 */
[----:B----4-:R-:W-:Y:S04]  /*56cf0*/  STL [R1+0x48c0], R112 ;  /* 0x0048c07001007387 */ /* 0x010fe80000100800 */
[----:B------:R1:W-:Y:S02]  /*56d00*/  STL [R1+0x48b4], R0 ;  /* 0x0048b40001007387 */ /* 0x0003e40000100800 */
[----:B-1----:R-:W-:Y:S02]  /*56d10*/  IMAD.MOV.U32 R0, RZ, RZ, R113 ;  /* 0x000000ffff007224 */ /* 0x002fe400078e0071 */
[----:B------:R-:W4:Y:S04]  /*56d20*/  LDL.LU.64 R112, [R1+0x2ce0] ;  /* 0x002ce00001707983 */ /* 0x000f280000300a00 */
[----:B------:R1:W-:Y:S04]  /*56d30*/  STL [R1+0x48bc], R0 ;  /* 0x0048bc0001007387 */ /* 0x0003e80000100800 */
[----:B------:R1:W-:Y:S02]  /*56d40*/  STL [R1+0x48c8], R106 ;  /* 0x0048c86a01007387 */ /* 0x0003e40000100800 */
[----:B-1----:R-:W-:-:S02]  /*56d50*/  IMAD.MOV.U32 R0, RZ, RZ, R107 ;  /* 0x000000ffff007224 */ /* 0x002fc400078e006b */
[----:B------:R-:W4:Y:S04]  /*56d60*/  LDL.LU.64 R106, [R1+0x2cf8] ;  /* 0x002cf800016a7983 */ /* 0x000f280000300a00 */
[----:B------:R1:W-:Y:S04]  /*56d70*/  STL [R1+0x48c4], R0 ;  /* 0x0048c40001007387 */ /* 0x0003e80000100800 */
[----:B------:R1:W-:Y:S02]  /*56d80*/  STL [R1+0x48d0], R100 ;  /* 0x0048d06401007387 */ /* 0x0003e40000100800 */
[----:B-1----:R-:W-:-:S02]  /*56d90*/  MOV R0, R101 ;  /* 0x0000006500007202 */ /* 0x002fc40000000f00 */
[----:B------:R-:W4:Y:S04]  /*56da0*/  LDL.LU.64 R100, [R1+0x2d10] ;  /* 0x002d100001647983 */ /* 0x000f280000300a00 */
[----:B------:R1:W-:Y:S04]  /*56db0*/  STL [R1+0x48cc], R0 ;  /* 0x0048cc0001007387 */ /* 0x0003e80000100800 */
[----:B------:R-:W-:Y:S01]  /*56dc0*/  STL [R1+0x48d8], R24 ;  /* 0x0048d81801007387 */ /* 0x000fe20000100800 */
[----:B-1----:R-:W-:-:S03]  /*56dd0*/  IMAD.MOV.U32 R0, RZ, RZ, R25 ;  /* 0x000000ffff007224 */ /* 0x002fc600078e0019 */
        /* <DEDUP_REMOVED lines=17> */
[----:B------:R-:W4:Y:S04]  /*56ef0*/  LDL.LU.64 R24, [R1+0x2ed0] ;  /* 0x002ed00001187983 */ /* 0x000f280000300a00 */
[----:B------:R-:W4:Y:S01]  /*56f00*/  LDL.LU.64 R16, [R1+0x2ee0] ;  /* 0x002ee00001107983 */ /* 0x000f220000300a00 */
[----:B-1----:R-:W-:-:S05]  /*56f10*/  MOV R0, R55 ;  /* 0x0000003700007202 */ /* 0x002fca0000000f00 */
[----:B------:R1:W-:Y:S04]  /*56f20*/  STL [R1+0x4904], R0 ;  /* 0x0049040001007387 */ /* 0x0003e80000100800 */
[----:B--2---:R-:W-:Y:S04]  /*56f30*/  STL [R1+0x4910], R50 ;  /* 0x0049103201007387 */ /* 0x004fe80000100800 */
[----:B------:R-:W2:Y:S01]  /*56f40*/  LDL.LU.64 R14, [R1+0x2ef0] ;  /* 0x002ef000010e7983 */ /* 0x000ea20000300a00 */
[----:B-1----:R-:W-:-:S03]  /*56f50*/  IMAD.MOV.U32 R0, RZ, RZ, R51 ;  /* 0x000000ffff007224 */ /* 0x002fc600078e0033 */
[----:B------:R-:W2:Y:S04]  /*56f60*/  LDL.LU.64 R12, [R1+0x2f00] ;  /* 0x002f0000010c7983 */ /* 0x000ea80000300a00 */
[----:B------:R1:W-:Y:S04]  /*56f70*/  STL [R1+0x490c], R0 ;  /* 0x00490c0001007387 */ /* 0x0003e80000100800 */
[----:B---3--:R-:W-:Y:S04]  /*56f80*/  STL [R1+0x4918], R118 ;  /* 0x0049187601007387 */ /* 0x008fe80000100800 */
[----:B------:R-:W3:Y:S01]  /*56f90*/  LDL.LU.64 R62, [R1+0x2e00] ;  /* 0x002e0000013e7983 */ /* 0x000ee20000300a00 */
[----:B-1----:R-:W-:-:S03]  /*56fa0*/  IMAD.MOV.U32 R0, RZ, RZ, R119 ;  /* 0x000000ffff007224 */ /* 0x002fc600078e0077 */
[----:B------:R-:W3:Y:S04]  /*56fb0*/  LDL.LU.64 R58, [R1+0x2e18] ;  /* 0x002e1800013a7983 */ /* 0x000ee80000300a00 */
[----:B------:R1:W-:Y:S04]  /*56fc0*/  STL [R1+0x4914], R0 ;  /* 0x0049140001007387 */ /* 0x0003e80000100800 */
[----:B----4-:R-:W-:Y:S04]  /*56fd0*/  STL [R1+0x4920], R112 ;  /* 0x0049207001007387 */ /* 0x010fe80000100800 */
[----:B------:R-:W4:Y:S01]  /*56fe0*/  LDL.LU.64 R54, [R1+0x2e30] ;  /* 0x002e300001367983 */ /* 0x000f220000300a00 */
[----:B-1----:R-:W-:-:S03]  /*56ff0*/  IMAD.MOV.U32 R0, RZ, RZ, R113 ;  /* 0x000000ffff007224 */ /* 0x002fc600078e0071 */
[----:B------:R-:W-:Y:S04]  /*57000*/  STL [R1+0x4928], R106 ;  /* 0x0049286a01007387 */ /* 0x000fe80000100800 */
[----:B------:R1:W-:Y:S04]  /*57010*/  STL [R1+0x491c], R0 ;  /* 0x00491c0001007387 */ /* 0x0003e80000100800 */
[----:B------:R-:W4:Y:S01]  /*57020*/  LDL.LU.64 R50, [R1+0x2e48] ;  /* 0x002e480001327983 */ /* 0x000f220000300a00 */
[----:B-1----:R-:W-:-:S05]  /*57030*/  IMAD.MOV.U32 R0, RZ, RZ, R107 ;  /* 0x000000ffff007224 */ /* 0x002fca00078e006b */
[----:B------:R1:W-:Y:S04]  /*57040*/  STL [R1+0x4924], R0 ;  /* 0x0049240001007387 */ /* 0x0003e80000100800 */
[----:B------:R1:W-:Y:S02]  /*57050*/  STL [R1+0x4930], R100 ;  /* 0x0049306401007387 */ /* 0x0003e40000100800 */
[----:B-1----:R-:W-:Y:S02]  /*57060*/  IMAD.MOV.U32 R0, RZ, RZ, R101 ;  /* 0x000000ffff007224 */ /* 0x002fe400078e0065 */
        /* <DEDUP_REMOVED lines=12> */
[----:B------:R-:W4:Y:S01]  /*57130*/  LDL.LU.64 R100, [R1+0x2d70] ;  /* 0x002d700001647983 */ /* 0x000f220000300a00 */
[----:B-1----:R-:W-:-:S03]  /*57140*/  IMAD.MOV.U32 R0, RZ, RZ, R25 ;  /* 0x000000ffff007224 */ /* 0x002fc600078e0019 */
[----:B------:R-:W-:Y:S04]  /*57150*/  STL [R1+0x4958], R24 ;  /* 0x0049581801007387 */ /* 0x000fe80000100800 */
[----:B------:R-:W-:Y:S04]  /*57160*/  STL [R1+0x4960], R16 ;  /* 0x0049601001007387 */ /* 0x000fe80000100800 */
[----:B------:R1:W-:Y:S02]  /*57170*/  STL [R1+0x4954], R0 ;  /* 0x0049540001007387 */ /* 0x0003e40000100800 */
[----:B-1----:R-:W-:-:S02]  /*57180*/  MOV R0, R17 ;  /* 0x0000001100007202 */ /* 0x002fc40000000f00 */
[----:B--2---:R-:W-:Y:S04]  /*57190*/  STL [R1+0x4968], R14 ;  /* 0x0049680e01007387 */ /* 0x004fe80000100800 */
[----:B------:R1:W-:Y:S04]  /*571a0*/  STL [R1+0x495c], R0 ;  /* 0x00495c0001007387 */ /* 0x0003e80000100800 */
[----:B------:R-:W-:Y:S01]  /*571b0*/  STL [R1+0x4970], R12 ;  /* 0x0049700c01007387 */ /* 0x000fe20000100800 */
[----:B-1----:R-:W-:-:S05]  /*571c0*/  IMAD.MOV.U32 R0, RZ, RZ, R15 ;  /* 0x000000ffff007224 */ /* 0x002fca00078e000f */
[----:B------:R1:W-:Y:S04]  /*571d0*/  STL [R1+0x4964], R0 ;  /* 0x0049640001007387 */ /* 0x0003e80000100800 */
[----:B---3--:R-:W-:Y:S01]  /*571e0*/  STL [R1+0x4978], R62 ;  /* 0x0049783e01007387 */ /* 0x008fe20000100800 */
[----:B-1----:R-:W-:-:S05]  /*571f0*/  IMAD.MOV.U32 R0, RZ, RZ, R13 ;  /* 0x000000ffff007224 */ /* 0x002fca00078e000d */
[----:B------:R1:W-:Y:S04]  /*57200*/  STL [R1+0x496c], R0 ;  /* 0x00496c0001007387 */ /* 0x0003e80000100800 */
[----:B------:R-:W-:Y:S01]  /*57210*/  STL [R1+0x4980], R58 ;  /* 0x0049803a01007387 */ /* 0x000fe20000100800 */
[----:B-1----:R-:W-:-:S05]  /*57220*/  IMAD.MOV.U32 R0, RZ, RZ, R63 ;  /* 0x000000ffff007224 */ /* 0x002fca00078e003f */
[----:B------:R1:W-:Y:S04]  /*57230*/  STL [R1+0x4974], R0 ;  /* 0x0049740001007387 */ /* 0x0003e80000100800 */
[----:B----4-:R-:W-:Y:S01]  /*57240*/  STL [R1+0x4988], R54 ;  /* 0x0049883601007387 */ /* 0x010fe20000100800 */
[----:B-1----:R-:W-:-:S05]  /*57250*/  IMAD.MOV.U32 R0, RZ, RZ, R59 ;  /* 0x000000ffff007224 */ /* 0x002fca00078e003b */
[----:B------:R1:W-:Y:S04]  /*57260*/  STL [R1+0x497c], R0 ;  /* 0x00497c0001007387 */ /* 0x0003e80000100800 */
[----:B------:R-:W2:Y:S04]  /*57270*/  LDL.LU.64 R24, [R1+0x2f10] ;  /* 0x002f100001187983 */ /* 0x000ea80000300a00 */
[----:B------:R-:W3:Y:S01]  /*57280*/  LDL.LU.64 R16, [R1+0x3160] ;  /* 0x0031600001107983 */ /* 0x000ee20000300a00 */
        /* <DEDUP_REMOVED lines=14> */
[----:B-1----:R-:W-:-:S05]  /*57370*/  IMAD.MOV.U32 R0, RZ, RZ, R113 ;  /* 0x000000ffff007224 */ /* 0x002fca00078e0071 */
[----:B------:R1:W-:Y:S04]  /*57380*/  STL [R1+0x499c], R0 ;  /* 0x00499c0001007387 */ /* 0x0003e80000100800 */
[----:B------:R-:W-:Y:S04]  /*57390*/  STL [R1+0x49a8], R106 ;  /* 0x0049a86a01007387 */ /* 0x000fe80000100800 */
[----:B------:R-:W4:Y:S01]  /*573a0*/  LDL.LU.64 R118, [R1+0x2eb8] ;  /* 0x002eb80001767983 */ /* 0x000f220000300a00 */
[----:B-1----:R-:W-:-:S05]  /*573b0*/  IMAD.MOV.U32 R0, RZ, RZ, R107 ;  /* 0x000000ffff007224 */ /* 0x002fca00078e006b */
[----:B------:R1:W-:Y:S04]  /*573c0*/  STL [R1+0x49a4], R0 ;  /* 0x0049a40001007387 */ /* 0x0003e80000100800 */
[----:B------:R1:W-:Y:S04]  /*573d0*/  STL [R1+0x49b0], R100 ;  /* 0x0049b06401007387 */ /* 0x0003e80000100800 */
[----:B------:R-:W4:Y:S01]  /*573e0*/  LDL.LU.64 R112, [R1+0x2d88] ;  /* 0x002d880001707983 */ /* 0x000f220000300a00 */
[----:B-1----:R-:W-:-:S05]  /*573f0*/  IMAD.MOV.U32 R0, RZ, RZ, R101 ;  /* 0x000000ffff007224 */ /* 0x002fca00078e0065 */
[----:B------:R2:W-:Y:S04]  /*57400*/  STL [R1+0x49ac], R0 ;  /* 0x0049ac0001007387 */ /* 0x0005e80000100800 */
[----:B------:R-:W-:Y:S04]  /*57410*/  STL [R1+0x49b8], R188 ;  /* 0x0049b8bc01007387 */ /* 0x000fe80000100800 */
        /* <DEDUP_REMOVED lines=9> */
[----:B------:R-:W-:Y:S01]  /*574b0*/  STL [R1+0x49cc], R183 ;  /* 0x0049ccb701007387 */ /* 0x000fe20000100800 */
[----:B--2---:R-:W-:-:S03]  /*574c0*/  IMAD.MOV.U32 R0, RZ, RZ, R25 ;  /* 0x000000ffff007224 */ /* 0x004fc600078e0019 */
[----:B------:R-:W-:Y:S04]  /*574d0*/  STL [R1+0x49d8], R24 ;  /* 0x0049d81801007387 */ /* 0x000fe80000100800 */
[----:B---3--:R-:W-:Y:S04]  /*574e0*/  STL [R1+0x49e0], R16 ;  /* 0x0049e01001007387 */ /* 0x008fe80000100800 */
[----:B------:R1:W-:Y:S02]  /*574f0*/  STL [R1+0x49d4], R0 ;  /* 0x0049d40001007387 */ /* 0x0003e40000100800 */
[----:B-1----:R-:W-:-:S02]  /*57500*/  IMAD.MOV.U32 R0, RZ, RZ, R17 ;  /* 0x000000ffff007224 */ /* 0x002fc400078e0011 */
[----:B----4-:R-:W-:Y:S04]  /*57510*/  STL [R1+0x49e8], R14 ;  /* 0x0049e80e01007387 */ /* 0x010fe80000100800 */
        /* <DEDUP_REMOVED lines=9> */
[----:B------:R1:W-:Y:S02]  /*575b0*/  STL [R1+0x49f4], R0 ;  /* 0x0049f40001007387 */ /* 0x0003e40000100800 */
[----:B-1----:R-:W-:Y:S02]  /*575c0*/  IMAD.MOV.U32 R0, RZ, RZ, R55 ;  /* 0x000000ffff007224 */ /* 0x002fe400078e0037 */
[----:B------:R-:W2:Y:S04]  /*575d0*/  LDL.LU.64 R54, [R1+0x3188] ;  /* 0x0031880001367983 */ /* 0x000ea80000300a00 */
[----:B------:R1:W-:Y:S04]  /*575e0*/  STL [R1+0x49fc], R0 ;  /* 0x0049fc0001007387 */ /* 0x0003e80000100800 */
[----:B------:R3:W-:Y:S01]  /*575f0*/  STL [R1+0x4a08], R50 ;  /* 0x004a083201007387 */ /* 0x0007e20000100800 */
[----:B-1----:R-:W-:-:S03]  /*57600*/  IMAD.MOV.U32 R0, RZ, RZ, R51 ;  /* 0x000000ffff007224 */ /* 0x002fc600078e0033 */
[----:B---3--:R-:W3:Y:S04]  /*57610*/  LDL.LU.64 R50, [R1+0x3190] ;  /* 0x0031900001327983 */ /* 0x008ee80000300a00 */
[----:B------:R1:W-:Y:S04]  /*57620*/  STL [R1+0x4a04], R0 ;  /* 0x004a040001007387 */ /* 0x0003e80000100800 */
[----:B------:R4:W-:Y:S01]  /*57630*/  STL [R1+0x4a10], R118 ;  /* 0x004a107601007387 */ /* 0x0009e20000100800 */
[----:B-1----:R-:W-:-:S03]  /*57640*/  IMAD.MOV.U32 R0, RZ, RZ, R119 ;  /* 0x000000ffff007224 */ /* 0x002fc600078e0077 */
[----:B----4-:R-:W4:Y:S04]  /*57650*/  LDL.LU.64 R118, [R1+0x3198] ;  /* 0x0031980001767983 */ /* 0x010f280000300a00 */
[----:B------:R1:W-:Y:S04]  /*57660*/  STL [R1+0x4a0c], R0 ;  /* 0x004a0c0001007387 */ /* 0x0003e80000100800 */
[----:B------:R1:W-:Y:S02]  /*57670*/  STL [R1+0x4a18], R112 ;  /* 0x004a187001007387 */ /* 0x0003e40000100800 */
[----:B-1----:R-:W-:-:S02]  /*57680*/  IMAD.MOV.U32 R0, RZ, RZ, R113 ;  /* 0x000000ffff007224 */ /* 0x002fc400078e0071 */
[----:B------:R-:W4:Y:S04]  /*57690*/  LDL.LU.64 R112, [R1+0x31a0] ;  /* 0x0031a00001707983 */ /* 0x000f280000300a00 */
[----:B------:R1:W-:Y:S04]  /*576a0*/  STL [R1+0x4a14], R0 ;  /* 0x004a140001007387 */ /* 0x0003e80000100800 */
[----:B------:R1:W-:Y:S02]  /*576b0*/  STL [R1+0x4a20], R106 ;  /* 0x004a206a01007387 */ /* 0x0003e40000100800 */
[----:B-1----:R-:W-:-:S02]  /*576c0*/  IMAD.MOV.U32 R0, RZ, RZ, R107 ;  /* 0x000000ffff007224 */ /* 0x002fc400078e006b */
[----:B------:R-:W-:Y:S04]  /*576d0*/  STL [R1+0x4a28], R100 ;  /* 0x004a286401007387 */ /* 0x000fe80000100800 */
[----:B------:R1:W-:Y:S04]  /*576e0*/  STL [R1+0x4a1c], R0 ;  /* 0x004a1c0001007387 */ /* 0x0003e80000100800 */
[----:B------:R-:W4:Y:S01]  /*576f0*/  LDL.LU.64 R106, [R1+0x2ec8] ;  /* 0x002ec800016a7983 */ /* 0x000f220000300a00 */
[----:B-1----:R-:W-:-:S03]  /*57700*/  MOV R0, R101 ;  /* 0x0000006500007202 */ /* 0x002fc60000000f00 */
[----:B------:R-:W4:Y:S04]  /*57710*/  LDL.LU.64 R100, [R1+0x2ed8] ;  /* 0x002ed80001647983 */ /* 0x000f280000300a00 */
        /* <DEDUP_REMOVED lines=17> */
[----:B--2---:R-:W-:-:S03]  /*57830*/  IMAD.MOV.U32 R0, RZ, RZ, R55 ;  /* 0x000000ffff007224 */ /* 0x004fc600078e0037 */
[----:B------:R1:W-:Y:S04]  /*57840*/  STL [R1+0x4a58], R54 ;  /* 0x004a583601007387 */ /* 0x0003e80000100800 */
[----:B-1----:R-:W2:Y:S04]  /*57850*/  LDL.LU.64 R54, [R1+0x2e40] ;  /* 0x002e400001367983 */ /* 0x002ea80000300a00 */
[----:B------:R1:W-:Y:S04]  /*57860*/  STL [R1+0x4a54], R0 ;  /* 0x004a540001007387 */ /* 0x0003e80000100800 */
[----:B---3--:R3:W-:Y:S04]  /*57870*/  STL [R1+0x4a60], R50 ;  /* 0x004a603201007387 */ /* 0x0087e80000100800 */
[----:B------:R-:W2:Y:S01]  /*57880*/  LDL.LU.64 R16, [R1+0x30] ;  /* 0x0000300001107983 */ /* 0x000ea20000300a00 */
[----:B-1----:R-:W-:-:S03]  /*57890*/  IMAD.MOV.U32 R0, RZ, RZ, R51 ;  /* 0x000000ffff007224 */ /* 0x002fc600078e0033 */
[----:B----4-:R-:W-:Y:S04]  /*578a0*/  STL [R1+0x4a68], R118 ;  /* 0x004a687601007387 */ /* 0x010fe80000100800 */
[----:B------:R1:W-:Y:S04]  /*578b0*/  STL [R1+0x4a5c], R0 ;  /* 0x004a5c0001007387 */ /* 0x0003e80000100800 */
[----:B---3--:R-:W3:Y:S01]  /*578c0*/  LDL.LU.64 R50, [R1+0x1568] ;  /* 0x0015680001327983 */ /* 0x008ee20000300a00 */
[----:B-1----:R-:W-:-:S03]  /*578d0*/  IMAD.MOV.U32 R0, RZ, RZ, R119 ;  /* 0x000000ffff007224 */ /* 0x002fc600078e0077 */
[----:B------:R-:W-:Y:S04]  /*578e0*/  STL [R1+0x4a70], R112 ;  /* 0x004a707001007387 */ /* 0x000fe80000100800 */
[----:B------:R1:W-:Y:S04]  /*578f0*/  STL [R1+0x4a64], R0 ;  /* 0x004a640001007387 */ /* 0x0003e80000100800 */
[----:B------:R-:W4:Y:S01]  /*57900*/  LDL.LU.64 R118, [R1+0x20] ;  /* 0x0000200001767983 */ /* 0x000f220000300a00 */
[----:B-1----:R-:W-:-:S03]  /*57910*/  IMAD.MOV.U32 R0, RZ, RZ, R113 ;  /* 0x000000ffff007224 */ /* 0x002fc600078e0071 */
        /* <DEDUP_REMOVED lines=25> */
[----:B------:R1:W-:Y:S02]  /*57ab0*/  STL [R1+0x4a9c], R0 ;  /* 0x004a9c0001007387 */ /* 0x0003e40000100800 */
[----:B-1----:R-:W-:Y:S02]  /*57ac0*/  IMAD.MOV.U32 R0, RZ, RZ, R59 ;  /* 0x000000ffff007224 */ /* 0x002fe400078e003b */
[----:B------:R-:W4:Y:S04]  /*57ad0*/  LDL.LU.64 R58, [R1+0x2f18] ;  /* 0x002f1800013a7983 */ /* 0x000f280000300a00 */
[----:B------:R2:W-:Y:S02]  /*57ae0*/  STL [R1+0x4aa4], R0 ;  /* 0x004aa40001007387 */ /* 0x0005e40000100800 */
[----:B--2---:R-:W-:-:S02]  /*57af0*/  IMAD.MOV.U32 R0, RZ, RZ, R55 ;  /* 0x000000ffff007224 */ /* 0x004fc400078e0037 */
[----:B------:R1:W-:Y:S04]  /*57b00*/  STL [R1+0x4ab0], R54 ;  /* 0x004ab03601007387 */ /* 0x0003e80000100800 */
[----:B------:R-:W-:Y:S04]  /*57b10*/  STL [R1+0x4ab8], R16 ;  /* 0x004ab81001007387 */ /* 0x000fe80000100800 */
[----:B------:R2:W-:Y:S04]  /*57b20*/  STL [R1+0x4aac], R0 ;  /* 0x004aac0001007387 */ /* 0x0005e80000100800 */
[----:B-1----:R-:W4:Y:S01]  /*57b30*/  LDL.LU.64 R54, [R1+0x3168] ;  /* 0x0031680001367983 */ /* 0x002f220000300a00 */
[----:B--2---:R-:W-:-:S03]  /*57b40*/  MOV R0, R17 ;  /* 0x0000001100007202 */ /* 0x004fc60000000f00 */
[----:B---3--:R-:W-:Y:S04]  /*57b50*/  STL [R1+0x4ac0], R50 ;  /* 0x004ac03201007387 */ /* 0x008fe80000100800 */
[----:B------:R1:W-:Y:S02]  /*57b60*/  STL [R1+0x4ab4], R0 ;  /* 0x004ab40001007387 */ /* 0x0003e40000100800 */
[----:B-1----:R-:W-:Y:S02]  /*57b70*/  IMAD.MOV.U32 R0, RZ, RZ, R51 ;  /* 0x000000ffff007224 */ /* 0x002fe400078e0033 */
[----:B------:R-:W2:Y:S04]  /*57b80*/  LDL.LU.64 R50, [R1+0x3178] ;  /* 0x0031780001327983 */ /* 0x000ea80000300a00 */
[----:B------:R1:W-:Y:S04]  /*57b90*/  STL [R1+0x4abc], R0 ;  /* 0x004abc0001007387 */ /* 0x0003e80000100800 */
[----:B----4-:R3:W-:Y:S01]  /*57ba0*/  STL [R1+0x4ac8], R118 ;  /* 0x004ac87601007387 */ /* 0x0107e20000100800 */
[----:B-1----:R-:W-:-:S03]  /*57bb0*/  IMAD.MOV.U32 R0, RZ, RZ, R119 ;  /* 0x000000ffff007224 */ /* 0x002fc600078e0077 */
[----:B------:R-:W-:Y:S04]  /*57bc0*/  STL [R1+0x4ad0], R112 ;  /* 0x004ad07001007387 */ /* 0x000fe80000100800 */
[----:B------:R1:W-:Y:S04]  /*57bd0*/  STL [R1+0x4ac4], R0 ;  /* 0x004ac40001007387 */ /* 0x0003e80000100800 */
[----:B---3--:R-:W3:Y:S04]  /*57be0*/  LDL.LU.64 R118, [R1+0x2e68] ;  /* 0x002e680001767983 */ /* 0x008ee80000300a00 */
[----:B------:R-:W4:Y:S01]  /*57bf0*/  LDL.LU.64 R142, [R1+0x2e80] ;  /* 0x002e8000018e7983 */ /* 0x000f220000300a00 */
[----:B-1----:R-:W-:-:S05]  /*57c00*/  IMAD.MOV.U32 R0, RZ, RZ, R113 ;  /* 0x000000ffff007224 */ /* 0x002fca00078e0071 */
[----:B------:R1:W-:Y:S04]  /*57c10*/  STL [R1+0x4acc], R0 ;  /* 0x004acc0001007387 */ /* 0x0003e80000100800 */
[----:B------:R1:W-:Y:S04]  /*57c20*/  STL [R1+0x4ad8], R106 ;  /* 0x004ad86a01007387 */ /* 0x0003e80000100800 */
        /* <DEDUP_REMOVED lines=30> */
[----:B--2---:R2:W-:Y:S04]  /*57e10*/  STL [R1+0x4b10], R50 ;  /* 0x004b103201007387 */ /* 0x0045e80000100800 */
[----:B------:R-:W4:Y:S01]  /*57e20*/  LDL.LU.64 R54, [R1+0x16f0] ;  /* 0x0016f00001367983 */ /* 0x000f220000300a00 */
[----:B-1----:R-:W-:-:S03]  /*57e30*/  IMAD.MOV.U32 R0, RZ, RZ, R51 ;  /* 0x000000ffff007224 */ /* 0x002fc600078e0033 */
[----:B--2---:R-:W2:Y:S04]  /*57e40*/  LDL.LU.64 R50, [R1+0x1740] ;  /* 0x0017400001327983 */ /* 0x004ea80000300a00 */
[----:B------:R1:W-:Y:S04]  /*57e50*/  STL [R1+0x4b0c], R0 ;  /* 0x004b0c0001007387 */ /* 0x0003e80000100800 */
[----:B---3--:R3:W-:Y:S01]  /*57e60*/  STL [R1+0x4b18], R118 ;  /* 0x004b187601007387 */ /* 0x0087e20000100800 */
[----:B-1----:R-:W-:-:S03]  /*57e70*/  IMAD.MOV.U32 R0, RZ, RZ, R119 ;  /* 0x000000ffff007224 */ /* 0x002fc600078e0077 */
[----:B----4-:R-:W-:Y:S04]  /*57e80*/  STL [R1+0x4b20], R142 ;  /* 0x004b208e01007387 */ /* 0x010fe80000100800 */
[----:B------:R1:W-:Y:S04]  /*57e90*/  STL [R1+0x4b14], R0 ;  /* 0x004b140001007387 */ /* 0x0003e80000100800 */
[----:B---3--:R-:W3:Y:S01]  /*57ea0*/  LDL.LU.64 R118, [R1+0x1530] ;  /* 0x0015300001767983 */ /* 0x008ee20000300a00 */
[----:B-1----:R-:W-:-:S03]  /*57eb0*/  IMAD.MOV.U32 R0, RZ, RZ, R143 ;  /* 0x000000ffff007224 */ /* 0x002fc600078e008f */
[----:B------:R-:W-:Y:S04]  /*57ec0*/  STL [R1+0x4b28], R112 ;  /* 0x004b287001007387 */ /* 0x000fe80000100800 */
[----:B------:R1:W-:Y:S02]  /*57ed0*/  STL [R1+0x4b1c], R0 ;  /* 0x004b1c0001007387 */ /* 0x0003e40000100800 */
[----:B-1----:R-:W-:Y:S02]  /*57ee0*/  MOV R0, R113 ;  /* 0x0000007100007202 */ /* 0x002fe40000000f00 */
[----:B------:R-:W4:Y:S04]  /*57ef0*/  LDL.LU.64 R112, [R1+0x1538] ;  /* 0x0015380001707983 */ /* 0x000f280000300a00 */
[----:B------:R1:W-:Y:S04]  /*57f00*/  STL [R1+0x4b24], R0 ;  /* 0x004b240001007387 */ /* 0x0003e80000100800 */
[----:B------:R1:W-:Y:S02]  /*57f10*/  STL [R1+0x4b30], R106 ;  /* 0x004b306a01007387 */ /* 0x0003e40000100800 */
[----:B-1----:R-:W-:-:S02]  /*57f20*/  IMAD.MOV.U32 R0, RZ, RZ, R107 ;  /* 0x000000ffff007224 */ /* 0x002fc400078e006b */
[----:B------:R-:W-:Y:S04]  /*57f30*/  STL [R1+0x4b38], R100 ;  /* 0x004b386401007387 */ /* 0x000fe80000100800 */
[----:B------:R1:W-:Y:S04]  /*57f40*/  STL [R1+0x4b2c], R0 ;  /* 0x004b2c0001007387 */ /* 0x0003e80000100800 */
[----:B------:R-:W4:Y:S01]  /*57f50*/  LDL.LU.64 R106, [R1+0xfb8] ;  /* 0x000fb800016a7983 */ /* 0x000f220000300a00 */
[----:B-1----:R-:W-:-:S03]  /*57f60*/  IMAD.MOV.U32 R0, RZ, RZ, R101 ;  /* 0x000000ffff007224 */ /* 0x002fc600078e0065 */
        /* <DEDUP_REMOVED lines=14> */
[----:B------:R1:W-:Y:S02]  /*58050*/  STL [R1+0x4b54], R0 ;  /* 0x004b540001007387 */ /* 0x0003e40000100800 */
[----:B-1----:R-:W-:Y:S02]  /*58060*/  MOV R0, R13 ;  /* 0x0000000d00007202 */ /* 0x002fe40000000f00 */
[----:B------:R-:W-:Y:S04]  /*58070*/  STL [R1+0x4b68], R62 ;  /* 0x004b683e01007387 */ /* 0x000fe80000100800 */
[----:B------:R1:W-:Y:S04]  /*58080*/  STL [R1+0x4b5c], R0 ;  /* 0x004b5c0001007387 */ /* 0x0003e80000100800 */
[----:B------:R-:W-:Y:S01]  /*58090*/  STL [R1+0x4b70], R58 ;  /* 0x004b703a01007387 */ /* 0x000fe20000100800 */
[----:B-1----:R-:W-:-:S05]  /*580a0*/  IMAD.MOV.U32 R0, RZ, RZ, R63 ;  /* 0x000000ffff007224 */ /* 0x002fca00078e003f */
[----:B------:R1:W-:Y:S02]  /*580b0*/  STL [R1+0x4b64], R0 ;  /* 0x004b640001007387 */ /* 0x0003e40000100800 */
[----:B-1----:R-:W-:Y:S02]  /*580c0*/  IMAD.MOV.U32 R0, RZ, RZ, R59 ;  /* 0x000000ffff007224 */ /* 0x002fe400078e003b */
[----:B------:R-:W-:Y:S04]  /*580d0*/  STL [R1+0x4b78], R54 ;  /* 0x004b783601007387 */ /* 0x000fe80000100800 */
[----:B------:R1:W-:Y:S04]  /*580e0*/  STL [R1+0x4b6c], R0 ;  /* 0x004b6c0001007387 */ /* 0x0003e80000100800 */
[----:B--2---:R-:W-:Y:S01]  /*580f0*/  STL [R1+0x4b80], R50 ;  /* 0x004b803201007387 */ /* 0x004fe20000100800 */
[----:B-1----:R-:W-:-:S05]  /*58100*/  IMAD.MOV.U32 R0, RZ, RZ, R55 ;  /* 0x000000ffff007224 */ /* 0x002fca00078e0037 */
[----:B------:R1:W-:Y:S04]  /*58110*/  STL [R1+0x4b74], R0 ;  /* 0x004b740001007387 */ /* 0x0003e80000100800 */
[----:B------:R-:W2:Y:S04]  /*58120*/  LDL.LU.64 R14, [R1+0x2e58] ;  /* 0x002e5800010e7983 */ /* 0x000ea80000300a00 */
[----:B------:R-:W2:Y:S01]  /*58130*/  LDL.LU.64 R12, [R1+0x2e60] ;  /* 0x002e6000010c7983 */ /* 0x000ea20000300a00 */
[----:B-1----:R-:W-:-:S05]  /*58140*/  IMAD.MOV.U32 R0, RZ, RZ, R51 ;  /* 0x000000ffff007224 */ /* 0x002fca00078e0033 */
        /* <DEDUP_REMOVED lines=9> */
[----:B------:R-:W4:Y:S04]  /*581e0*/  LDL.LU.64 R50, [R1+0x17b0] ;  /* 0x0017b00001327983 */ /* 0x000f280000300a00 */
[----:B------:R1:W-:Y:S02]  /*581f0*/  STL [R1+0x4b8c], R0 ;  /* 0x004b8c0001007387 */ /* 0x0003e40000100800 */
[----:B-1----:R-:W-:Y:S02]  /*58200*/  MOV R0, R107 ;  /* 0x0000006b00007202 */ /* 0x002fe40000000f00 */
[----:B------:R-:W-:Y:S04]  /*58210*/  STL [R1+0x4b98], R106 ;  /* 0x004b986a01007387 */ /* 0x000fe80000100800 */
        /* <DEDUP_REMOVED lines=23> */
[----:B------:R1:W-:Y:S02]  /*58390*/  STL [R1+0x4bd4], R0 ;  /* 0x004bd40001007387 */ /* 0x0003e40000100800 */
[----:B-1----:R-:W-:-:S02]  /*583a0*/  IMAD.MOV.U32 R0, RZ, RZ, R13 ;  /* 0x000000ffff007224 */ /* 0x002fc400078e000d */
[----:B---3--:R-:W-:Y:S04]  /*583b0*/  STL [R1+0x4be8], R62 ;  /* 0x004be83e01007387 */ /* 0x008fe80000100800 */
[----:B------:R1:W-:Y:S04]  /*583c0*/  STL [R1+0x4bdc], R0 ;  /* 0x004bdc0001007387 */ /* 0x0003e80000100800 */
[----:B------:R-:W-:Y:S01]  /*583d0*/  STL [R1+0x4bf0], R58 ;  /* 0x004bf03a01007387 */ /* 0x000fe20000100800 */
[----:B-1----:R-:W-:-:S05]  /*583e0*/  IMAD.MOV.U32 R0, RZ, RZ, R63 ;  /* 0x000000ffff007224 */ /* 0x002fca00078e003f */
[----:B------:R1:W-:Y:S04]  /*583f0*/  STL [R1+0x4be4], R0 ;  /* 0x004be40001007387 */ /* 0x0003e80000100800 */
[----:B----4-:R-:W-:Y:S01]  /*58400*/  STL [R1+0x4bf8], R54 ;  /* 0x004bf83601007387 */ /* 0x010fe20000100800 */
[----:B-1----:R-:W-:-:S05]  /*58410*/  IMAD.MOV.U32 R0, RZ, RZ, R59 ;  /* 0x000000ffff007224 */ /* 0x002fca00078e003b */
[----:B------:R1:W-:Y:S04]  /*58420*/  STL [R1+0x4bec], R0 ;  /* 0x004bec0001007387 */ /* 0x0003e80000100800 */
[----:B------:R-:W-:Y:S01]  /*58430*/  STL [R1+0x4c00], R50 ;  /* 0x004c003201007387 */ /* 0x000fe20000100800 */
[----:B-1----:R-:W-:-:S05]  /*58440*/  IMAD.MOV.U32 R0, RZ, RZ, R55 ;  /* 0x000000ffff007224 */ /* 0x002fca00078e0037 */
[----:B------:R1:W-:Y:S04]  /*58450*/  STL [R1+0x4bf4], R0 ;  /* 0x004bf40001007387 */ /* 0x0003e80000100800 */
[----:B------:R-:W2:Y:S04]  /*58460*/  LDL.LU.64 R14, [R1+0x3200] ;  /* 0x00320000010e7983 */ /* 0x000ea80000300a00 */
[----:B------:R-:W3:Y:S01]  /*58470*/  LDL.LU.64 R12, [R1+0x3210] ;  /* 0x00321000010c7983 */ /* 0x000ee20000300a00 */
        /* <DEDUP_REMOVED lines=51> */
[----:B-1----:R-:W-:-:S05]  /*587b0*/  IMAD.MOV.U32 R0, RZ, RZ, R51 ;  /* 0x000000ffff007224 */ /* 0x002fca00078e0033 */
[----:B------:R1:W-:Y:S04]  /*587c0*/  STL [R1+0x4c7c], R0 ;  /* 0x004c7c0001007387 */ /* 0x0003e80000100800 */
[----:B------:R-:W-:Y:S04]  /*587d0*/  STL [R1+0x4c88], R118 ;  /* 0x004c887601007387 */ /* 0x000fe80000100800 */
[----:B------:R-:W3:Y:S01]  /*587e0*/  LDL.LU.64 R14, [R1+0x3240] ;  /* 0x00324000010e7983 */ /* 0x000ee20000300a00 */
        /* <DEDUP_REMOVED lines=13> */
[----:B------:R1:W-:Y:S02]  /*588c0*/  STL [R1+0x4ca0], R100 ;  /* 0x004ca06401007387 */ /* 0x0003e40000100800 */
[----:B-1----:R-:W-:-:S02]  /*588d0*/  MOV R0, R101 ;  /* 0x0000006500007202 */ /* 0x002fc40000000f00 */
        /* <DEDUP_REMOVED lines=15> */
[----:B------:R-:W-:Y:S04]  /*589d0*/  STL [R1+0x4ccc], R31 ;  /* 0x004ccc1f01007387 */ /* 0x000fe80000100800 */
[----:B------:R-:W4:Y:S01]  /*589e0*/  LDL.LU.64 R100, [R1+0x18] ;  /* 0x0000180001647983 */ /* 0x000f220000300a00 */
[----:B--2---:R-:W-:-:S03]  /*589f0*/  IMAD.MOV.U32 R0, RZ, RZ, R17 ;  /* 0x000000ffff007224 */ /* 0x004fc600078e0011 */
[----:B------:R-:W-:Y:S04]  /*58a00*/  STL [R1+0x4cd8], R16 ;  /* 0x004cd81001007387 */ /* 0x000fe80000100800 */
[----:B---3--:R-:W-:Y:S04]  /*58a10*/  STL [R1+0x4ce0], R14 ;  /* 0x004ce00e01007387 */ /* 0x008fe80000100800 */
[----:B------:R1:W-:Y:S04]  /*58a20*/  STL [R1+0x4cd4], R0 ;  /* 0x004cd40001007387 */ /* 0x0003e80000100800 */
[----:B----4-:R-:W-:Y:S01]  /*58a30*/  STL [R1+0x4ce8], R12 ;  /* 0x004ce80c01007387 */ /* 0x010fe20000100800 */
        /* <DEDUP_REMOVED lines=33> */
[----:B------:R-:W-:Y:S04]  /*58c50*/  STL [R1+0x4d24], R215 ;  /* 0x004d24d701007387 */ /* 0x000fe80000100800 */
[----:B------:R-:W4:Y:S01]  /*58c60*/  LDL.LU.64 R50, [R1+0x16d0] ;  /* 0x0016d00001327983 */ /* 0x000f220000300a00 */
[----:B-1----:R-:W-:-:S03]  /*58c70*/  IMAD.MOV.U32 R0, RZ, RZ, R101 ;  /* 0x000000ffff007224 */ /* 0x002fc600078e0065 */
[----:B------:R1:W-:Y:S04]  /*58c80*/  STL [R1+0x4d30], R100 ;  /* 0x004d306401007387 */ /* 0x0003e80000100800 */
        /* <DEDUP_REMOVED lines=12> */
[----:B-1----:R-:W4:Y:S01]  /*58d50*/  LDL.LU.64 R100, [R1+0xfb0] ;  /* 0x000fb00001647983 */ /* 0x002f220000300a00 */
        /* <DEDUP_REMOVED lines=98> */
[----:B-1----:R-:W-:Y:S02]  /*59380*/  MOV R0, R101 ;  /* 0x0000006500007202 */ /* 0x002fe40000000f00 */
        /* <DEDUP_REMOVED lines=68> */
[----:B------:R-:W-:Y:S01]  /*597d0*/  STL [R1+0x4ecc], R95 ;  /* 0x004ecc5f01007387 */ /* 0x000fe20000100800 */
[----:B--2---:R-:W-:-:S03]  /*597e0*/  IMAD.MOV.U32 R0, RZ, RZ, R25 ;  /* 0x000000ffff007224 */ /* 0x004fc600078e0019 */
[----:B------:R-:W-:Y:S04]  /*597f0*/  STL [R1+0x4ed8], R24 ;  /* 0x004ed81801007387 */ /* 0x000fe80000100800 */
[----:B---3--:R-:W-:Y:S04]  /*59800*/  STL [R1+0x4ee0], R16 ;  /* 0x004ee01001007387 */ /* 0x008fe80000100800 */
[----:B------:R1:W-:Y:S02]  /*59810*/  STL [R1+0x4ed4], R0 ;  /* 0x004ed40001007387 */ /* 0x0003e40000100800 */
[----:B-1----:R-:W-:-:S02]  /*59820*/  MOV R0, R17 ;  /* 0x0000001100007202 */ /* 0x002fc40000000f00 */
        /* <DEDUP_REMOVED lines=16> */
[----:B------:R-:W3:Y:S04]  /*59930*/  LDL.LU.64 R112, [R1+0x3360] ;  /* 0x0033600001707983 */ /* 0x000ee80000300a00 */
[----:B------:R1:W-:Y:S04]  /*59940*/  STL [R1+0x4f04], R0 ;  /* 0x004f040001007387 */ /* 0x0003e80000100800 */
[----:B------:R-:W-:Y:S04]  /*59950*/  STL [R1+0x4f10], R54 ;  /* 0x004f103601007387 */ /* 0x000fe80000100800 */
[----:B------:R-:W4:Y:S01]  /*59960*/  LDL.LU.64 R16, [R1+0x3248] ;  /* 0x0032480001107983 */ /* 0x000f220000300a00 */
[----:B-1----:R-:W-:-:S03]  /*59970*/  IMAD.MOV.U32 R0, RZ, RZ, R55 ;  /* 0x000000ffff007224 */ /* 0x002fc600078e0037 */
[----:B------:R-:W-:Y:S04]  /*59980*/  STL [R1+0x4f18], R106 ;  /* 0x004f186a01007387 */ /* 0x000fe80000100800 */
[----:B------:R1:W-:Y:S04]  /*59990*/  STL [R1+0x4f0c], R0 ;  /* 0x004f0c0001007387 */ /* 0x0003e80000100800 */
[----:B------:R-:W4:Y:S04]  /*599a0*/  LDL.LU.64 R14, [R1+0x3250] ;  /* 0x00325000010e7983 */ /* 0x000f280000300a00 */
[----:B------:R-:W4:Y:S01]  /*599b0*/  LDL.LU.64 R12, [R1+0x1a30] ;  /* 0x001a3000010c7983 */ /* 0x000f220000300a00 */
[----:B-1----:R-:W-:-:S05]  /*599c0*/  MOV R0, R107 ;  /* 0x0000006b00007202 */ /* 0x002fca0000000f00 */
[----:B------:R1:W-:Y:S04]  /*599d0*/  STL [R1+0x4f14], R0 ;  /* 0x004f140001007387 */ /* 0x0003e80000100800 */
        /* <DEDUP_REMOVED lines=31> */
[----:B------:R-:W2:Y:S01]  /*59bd0*/  LDL.LU.64 R112, [R1+0xfa0] ;  /* 0x000fa00001707983 */ /* 0x000ea20000300a00 */
[----:B-1----:R-:W-:-:S03]  /*59be0*/  IMAD.MOV.U32 R0, RZ, RZ, R17 ;  /* 0x000000ffff007224 */ /* 0x002fc600078e0011 */
[----:B------:R-:W-:Y:S04]  /*59bf0*/  STL [R1+0x4f70], R14 ;  /* 0x004f700e01007387 */ /* 0x000fe80000100800 */
        /* <DEDUP_REMOVED lines=8> */
[----:B------:R-:W3:Y:S04]  /*59c80*/  LDL.LU.64 R106, [R1+0x3378] ;  /* 0x00337800016a7983 */ /* 0x000ee80000300a00 */
[----:B------:R1:W-:Y:S04]  /*59c90*/  STL [R1+0x4f7c], R0 ;  /* 0x004f7c0001007387 */ /* 0x0003e80000100800 */
[----:B------:R4:W-:Y:S01]  /*59ca0*/  STL [R1+0x4f88], R100 ;  /* 0x004f886401007387 */ /* 0x0009e20000100800 */
[----:B-1----:R-:W-:-:S03]  /*59cb0*/  IMAD.MOV.U32 R0, RZ, RZ, R101 ;  /* 0x000000ffff007224 */ /* 0x002fc600078e0065 */
[----:B----4-:R-:W4:Y:S04]  /*59cc0*/  LDL.LU.64 R100, [R1+0x3388] ;  /* 0x0033880001647983 */ /* 0x010f280000300a00 */
        /* <DEDUP_REMOVED lines=14> */
[----:B------:R1:W-:Y:S02]  /*59db0*/  STL [R1+0x4fa8], R50 ;  /* 0x004fa83201007387 */ /* 0x0003e40000100800 */
[----:B-1----:R-:W-:-:S02]  /*59dc0*/  MOV R0, R51 ;  /* 0x0000003300007202 */ /* 0x002fc40000000f00 */
        /* <DEDUP_REMOVED lines=9> */
[----:B--2---:R2:W-:Y:S01]  /*59e60*/  STL [R1+0x4fc0], R112 ;  /* 0x004fc07001007387 */ /* 0x0045e20000100800 */
[----:B-1----:R-:W-:-:S03]  /*59e70*/  IMAD.MOV.U32 R0, RZ, RZ, R113 ;  /* 0x000000ffff007224 */ /* 0x002fc600078e0071 */
[----:B--2---:R-:W2:Y:S04]  /*59e80*/  LDL.LU.64 R112, [R1+0x1738] ;  /* 0x0017380001707983 */ /* 0x004ea80000300a00 */
[----:B------:R1:W-:Y:S04]  /*59e90*/  STL [R1+0x4fbc], R0 ;  /* 0x004fbc0001007387 */ /* 0x0003e80000100800 */
[----:B------:R-:W-:Y:S04]  /*59ea0*/  STL [R1+0x4fc8], R148 ;  /* 0x004fc89401007387 */ /* 0x000fe80000100800 */
[----:B------:R-:W-:Y:S04]  /*59eb0*/  STL [R1+0x4fc4], R149 ;  /* 0x004fc49501007387 */ /* 0x000fe80000100800 */
[----:B------:R-:W-:Y:S04]  /*59ec0*/  STL [R1+0x4fd0], R150 ;  /* 0x004fd09601007387 */ /* 0x000fe80000100800 */
[----:B------:R-:W2:Y:S04]  /*59ed0*/  LDL.LU.64 R62, [R1+0x1508] ;  /* 0x00150800013e7983 */ /* 0x000ea80000300a00 */
[----:B------:R-:W-:Y:S04]  /*59ee0*/  STL [R1+0x4fcc], R151 ;  /* 0x004fcc9701007387 */ /* 0x000fe80000100800 */
[----:B---3--:R3:W-:Y:S01]  /*59ef0*/  STL [R1+0x4fd8], R106 ;  /* 0x004fd86a01007387 */ /* 0x0087e20000100800 */
[----:B-1----:R-:W-:-:S03]  /*59f00*/  IMAD.MOV.U32 R0, RZ, RZ, R107 ;  /* 0x000000ffff007224 */ /* 0x002fc600078e006b */
[----:B------:R-:W2:Y:S04]  /*59f10*/  LDL.LU.64 R58, [R1+0x1518] ;  /* 0x00151800013a7983 */ /* 0x000ea80000300a00 */
        /* <DEDUP_REMOVED lines=11> */
[----:B------:R-:W-:Y:S04]  /*59fd0*/  STL [R1+0x4ff8], R14 ;  /* 0x004ff80e01007387 */ /* 0x000fe80000100800 */
[----:B------:R1:W-:Y:S04]  /*59fe0*/  STL [R1+0x4fec], R0 ;  /* 0x004fec0001007387 */ /* 0x0003e80000100800 */
[----:B------:R-:W-:Y:S01]  /*59ff0*/  STL [R1+0x5000], R54 ;  /* 0x0050003601007387 */ /* 0x000fe20000100800 */
[----:B-1----:R-:W-:-:S05]  /*5a000*/  MOV R0, R15 ;  /* 0x0000000f00007202 */ /* 0x002fca0000000f00 */
        /* <DEDUP_REMOVED lines=16> */
[----:B--2---:R-:W-:Y:S04]  /*5a110*/  STL [R1+0x5020], R112 ;  /* 0x0050207001007387 */ /* 0x004fe80000100800 */
[----:B------:R-:W2:Y:S01]  /*5a120*/  LDL.LU.64 R14, [R1+0x1ad0] ;  /* 0x001ad000010e7983 */ /* 0x000ea20000300a00 */
[----:B-1----:R-:W-:-:S03]  /*5a130*/  IMAD.MOV.U32 R0, RZ, RZ, R113 ;  /* 0x000000ffff007224 */ /* 0x002fc600078e0071 */
[----:B------:R-:W2:Y:S04]  /*5a140*/  LDL.LU.64 R118, [R1+0x1ad8] ;  /* 0x001ad80001767983 */ /* 0x000ea80000300a00 */
[----:B------:R1:W-:Y:S04]  /*5a150*/  STL [R1+0x501c], R0 ;  /* 0x00501c0001007387 */ /* 0x0003e80000100800 */
[----:B------:R-:W-:Y:S01]  /*5a160*/  STL [R1+0x5028], R62 ;  /* 0x0050283e01007387 */ /* 0x000fe20000100800 */
[----:B-1----:R-:W-:-:S03]  /*5a170*/  IMAD.MOV.U32 R0, RZ, RZ, R63 ;  /* 0x000000ffff007224 */ /* 0x002fc600078e003f */
[----:B------:R-:W2:Y:S04]  /*5a180*/  LDL.LU.64 R112, [R1+0x1950] ;  /* 0x0019500001707983 */ /* 0x000ea80000300a00 */
[----:B------:R-:W-:Y:S04]  /*5a190*/  STL [R1+0x5030], R58 ;  /* 0x0050303a01007387 */ /* 0x000fe80000100800 */
[----:B------:R1:W-:Y:S04]  /*5a1a0*/  STL [R1+0x5024], R0 ;  /* 0x0050240001007387 */ /* 0x0003e80000100800 */
[----:B------:R-:W2:Y:S01]  /*5a1b0*/  LDL.LU.64 R12, [R1+0x1958] ;  /* 0x00195800010c7983 */ /* 0x000ea20000300a00 */
[----:B-1----:R-:W-:-:S03]  /*5a1c0*/  MOV R0, R59 ;  /* 0x0000003b00007202 */ /* 0x002fc60000000f00 */
[----:B---3--:R-:W-:Y:S04]  /*5a1d0*/  STL [R1+0x5038], R106 ;  /* 0x0050386a01007387 */ /* 0x008fe80000100800 */
[----:B------:R1:W-:Y:S04]  /*5a1e0*/  STL [R1+0x502c], R0 ;  /* 0x00502c0001007387 */ /* 0x0003e80000100800 */
[----:B------:R-:W3:Y:S01]  /*5a1f0*/  LDL.LU.64 R62, [R1+0x1758] ;  /* 0x00175800013e7983 */ /* 0x000ee20000300a00 */
[----:B-1----:R-:W-:-:S03]  /*5a200*/  IMAD.MOV.U32 R0, RZ, RZ, R107 ;  /* 0x000000ffff007224 */ /* 0x002fc600078e006b */
[----:B----4-:R-:W-:Y:S04]  /*5a210*/  STL [R1+0x5040], R100 ;  /* 0x0050406401007387 */ /* 0x010fe80000100800 */
        /* <DEDUP_REMOVED lines=9> */
[----:B------:R1:W-:Y:S02]  /*5a2b0*/  STL [R1+0x5058], R54 ;  /* 0x0050583601007387 */ /* 0x0003e40000100800 */
[----:B-1----:R-:W-:-:S02]  /*5a2c0*/  IMAD.MOV.U32 R0, RZ, RZ, R55 ;  /* 0x000000ffff007224 */ /* 0x002fc400078e0037 */
[----:B------:R-:W4:Y:S04]  /*5a2d0*/  LDL.LU.64 R58, [R1+0x15b8] ;  /* 0x0015b800013a7983 */ /* 0x000f280000300a00 */
        /* <DEDUP_REMOVED lines=11> */
[----:B--2---:R-:W-:Y:S04]  /*5a390*/  STL [R1+0x5078], R14 ;  /* 0x0050780e01007387 */ /* 0x004fe80000100800 */
[----:B------:R1:W-:Y:S04]  /*5a3a0*/  STL [R1+0x506c], R0 ;  /* 0x00506c0001007387 */ /* 0x0003e80000100800 */
[----:B------:R-:W-:Y:S01]  /*5a3b0*/  STL [R1+0x5080], R118 ;  /* 0x0050807601007387 */ /* 0x000fe20000100800 */
[----:B-1----:R-:W-:-:S05]  /*5a3c0*/  MOV R0, R15 ;  /* 0x0000000f00007202 */ /* 0x002fca0000000f00 */
[----:B------:R1:W-:Y:S04]  /*5a3d0*/  STL [R1+0x5074], R0 ;  /* 0x0050740001007387 */ /* 0x0003e80000100800 */
[----:B------:R-:W-:Y:S01]  /*5a3e0*/  STL [R1+0x5088], R112 ;  /* 0x0050887001007387 */ /* 0x000fe20000100800 */
[----:B-1----:R-:W-:-:S05]  /*5a3f0*/  IMAD.MOV.U32 R0, RZ, RZ, R119 ;  /* 0x000000ffff007224 */ /* 0x002fca00078e0077 */
[----:B------:R1:W-:Y:S04]  /*5a400*/  STL [R1+0x507c], R0 ;  /* 0x00507c0001007387 */ /* 0x0003e80000100800 */
[----:B------:R-:W2:Y:S01]  /*5a410*/  LDL.LU.64 R118, [R1+0x33f8] ;  /* 0x0033f80001767983 */ /* 0x000ea20000300a00 */
[----:B-1----:R-:W-:-:S03]  /*5a420*/  IMAD.MOV.U32 R0, RZ, RZ, R113 ;  /* 0x000000ffff007224 */ /* 0x002fc600078e0071 */
[----:B------:R-:W-:Y:S04]  /*5a430*/  STL [R1+0x5090], R12 ;  /* 0x0050900c01007387 */ /* 0x000fe80000100800 */
[----:B------:R1:W-:Y:S04]  /*5a440*/  STL [R1+0x5084], R0 ;  /* 0x0050840001007387 */ /* 0x0003e80000100800 */
[----:B------:R-:W2:Y:S01]  /*5a450*/  LDL.LU.64 R112, [R1+0x3408] ;  /* 0x0034080001707983 */ /* 0x000ea20000300a00 */
[----:B-1----:R-:W-:-:S03]  /*5a460*/  IMAD.MOV.U32 R0, RZ, RZ, R13 ;  /* 0x000000ffff007224 */ /* 0x002fc600078e000d */
[----:B---3--:R-:W-:Y:S04]  /*5a470*/  STL [R1+0x5098], R62 ;  /* 0x0050983e01007387 */ /* 0x008fe80000100800 */
[----:B------:R1:W-:Y:S04]  /*5a480*/  STL [R1+0x508c], R0 ;  /* 0x00508c0001007387 */ /* 0x0003e80000100800 */
[----:B------:R-:W3:Y:S04]  /*5a490*/  LDL.LU.64 R24, [R1+0x32f8] ;  /* 0x0032f80001187983 */ /* 0x000ee80000300a00 */
[----:B------:R-:W3:Y:S01]  /*5a4a0*/  LDL.LU.64 R16, [R1+0x3300] ;  /* 0x0033000001107983 */ /* 0x000ee20000300a00 */
[----:B-1----:R-:W-:-:S05]  /*5a4b0*/  IMAD.MOV.U32 R0, RZ, RZ, R63 ;  /* 0x000000ffff007224 */ /* 0x002fca00078e003f */
[----:B------:R1:W-:Y:S04]  /*5a4c0*/  STL [R1+0x5094], R0 ;  /* 0x0050940001007387 */ /* 0x0003e80000100800 */
[----:B----4-:R4:W-:Y:S04]  /*5a4d0*/  STL [R1+0x50a0], R106 ;  /* 0x0050a06a01007387 */ /* 0x0109e80000100800 */
[----:B------:R-:W3:Y:S01]  /*5a4e0*/  LDL.LU.64 R14, [R1+0x31f8] ;  /* 0x0031f800010e7983 */ /* 0x000ee20000300a00 */
[----:B-1----:R-:W-:-:S03]  /*5a4f0*/  IMAD.MOV.U32 R0, RZ, RZ, R107 ;  /* 0x000000ffff007224 */ /* 0x002fc600078e006b */
[----:B----4-:R-:W4:Y:S04]  /*5a500*/  LDL.LU.64 R106, [R1+0x3208] ;  /* 0x00320800016a7983 */ /* 0x010f280000300a00 */
[----:B------:R1:W-:Y:S04]  /*5a510*/  STL [R1+0x509c], R0 ;  /* 0x00509c0001007387 */ /* 0x0003e80000100800 */
[----:B------:R1:W-:Y:S02]  /*5a520*/  STL [R1+0x50a8], R100 ;  /* 0x0050a86401007387 */ /* 0x0003e40000100800 */
[----:B-1----:R-:W-:-:S02]  /*5a530*/  IMAD.MOV.U32 R0, RZ, RZ, R101 ;  /* 0x000000ffff007224 */ /* 0x002fc400078e0065 */
[----:B------:R-:W4:Y:S04]  /*5a540*/  LDL.LU.64 R100, [R1+0x19c0] ;  /* 0x0019c00001647983 */ /* 0x000f280000300a00 */
[----:B------:R1:W-:Y:S04]  /*5a550*/  STL [R1+0x50a4], R0 ;  /* 0x0050a40001007387 */ /* 0x0003e80000100800 */
[----:B------:R-:W-:Y:S04]  /*5a560*/  STL [R1+0x50b0], R58 ;  /* 0x0050b03a01007387 */ /* 0x000fe80000100800 */
[----:B------:R-:W4:Y:S01]  /*5a570*/  LDL.LU.64 R12, [R1+0x19c8] ;  /* 0x0019c800010c7983 */ /* 0x000f220000300a00 */
[----:B-1----:R-:W-:-:S05]  /*5a580*/  MOV R0, R59 ;  /* 0x0000003b00007202 */ /* 0x002fca0000000f00 */
[----:B------:R1:W-:Y:S04]  /*5a590*/  STL [R1+0x50ac], R0 ;  /* 0x0050ac0001007387 */ /* 0x0003e80000100800 */
[----:B------:R-:W-:Y:S01]  /*5a5a0*/  STL [R1+0x50b8], R54 ;  /* 0x0050b83601007387 */ /* 0x000fe20000100800 */
[----:B-1----:R-:W-:-:S03]  /*5a5b0*/  IMAD.MOV.U32 R0, RZ, RZ, R55 ;  /* 0x000000ffff007224 */ /* 0x002fc600078e0037 */
        /* <DEDUP_REMOVED lines=16> */
[----:B------:R1:W-:Y:S02]  /*5a6c0*/  STL [R1+0x50e0], R112 ;  /* 0x0050e07001007387 */ /* 0x0003e40000100800 */
[----:B-1----:R-:W-:-:S02]  /*5a6d0*/  IMAD.MOV.U32 R0, RZ, RZ, R113 ;  /* 0x000000ffff007224 */ /* 0x002fc400078e0071 */
[----:B------:R-:W2:Y:S04]  /*5a6e0*/  LDL.LU.64 R112, [R1+0x1440] ;  /* 0x0014400001707983 */ /* 0x000ea80000300a00 */
[----:B------:R1:W-:Y:S04]  /*5a6f0*/  STL [R1+0x50dc], R0 ;  /* 0x0050dc0001007387 */ /* 0x0003e80000100800 */
[----:B---3--:R-:W-:Y:S01]  /*5a700*/  STL [R1+0x50e8], R24 ;  /* 0x0050e81801007387 */ /* 0x008fe20000100800 */
[----:B-1----:R-:W-:-:S03]  /*5a710*/  IMAD.MOV.U32 R0, RZ, RZ, R25 ;  /* 0x000000ffff007224 */ /* 0x002fc600078e0019 */
[----:B------:R-:W-:Y:S04]  /*5a720*/  STL [R1+0x50f0], R16 ;  /* 0x0050f01001007387 */ /* 0x000fe80000100800 */
[----:B------:R1:W-:Y:S02]  /*5a730*/  STL [R1+0x50e4], R0 ;  /* 0x0050e40001007387 */ /* 0x0003e40000100800 */
[----:B-1----:R-:W-:Y:S02]  /*5a740*/  IMAD.MOV.U32 R0, RZ, RZ, R17 ;  /* 0x000000ffff007224 */ /* 0x002fe400078e0011 */
[----:B------:R-:W-:Y:S04]  /*5a750*/  STL [R1+0x50f8], R14 ;  /* 0x0050f80e01007387 */ /* 0x000fe80000100800 */
[----:B------:R1:W-:Y:S04]  /*5a760*/  STL [R1+0x50ec], R0 ;  /* 0x0050ec0001007387 */ /* 0x0003e80000100800 */
[----:B----4-:R-:W-:Y:S01]  /*5a770*/  STL [R1+0x5100], R106 ;  /* 0x0051006a01007387 */ /* 0x010fe20000100800 */
[----:B-1----:R-:W-:-:S05]  /*5a780*/  MOV R0, R15 ;  /* 0x0000000f00007202 */ /* 0x002fca0000000f00 */
        /* <DEDUP_REMOVED lines=26> */
[----:B-1----:R-:W-:-:S05]  /*5a930*/  MOV R0, R51 ;  /* 0x0000003300007202 */ /* 0x002fca0000000f00 */
[----:B------:R1:W-:Y:S04]  /*5a940*/  STL [R1+0x512c], R0 ;  /* 0x00512c0001007387 */ /* 0x0003e80000100800 */
[----:B--2---:R-:W-:Y:S01]  /*5a950*/  STL [R1+0x5138], R118 ;  /* 0x0051387601007387 */ /* 0x004fe20000100800 */
[----:B-1----:R-:W-:-:S03]  /*5a960*/  IMAD.MOV.U32 R0, RZ, RZ, R119 ;  /* 0x000000ffff007224 */ /* 0x002fc600078e0077 */
[----:B------:R-:W2:Y:S04]  /*5a970*/  LDL.LU.64 R54, [R1+0x1a28] ;  /* 0x001a280001367983 */ /* 0x000ea80000300a00 */
[----:B------:R1:W-:Y:S02]  /*5a980*/  STL [R1+0x5134], R0 ;  /* 0x0051340001007387 */ /* 0x0003e40000100800 */
[----:B-1----:R-:W-:Y:S02]  /*5a990*/  IMAD.MOV.U32 R0, RZ, RZ, R113 ;  /* 0x000000ffff007224 */ /* 0x002fe400078e0071 */
[----:B------:R1:W-:Y:S04]  /*5a9a0*/  STL [R1+0x5140], R112 ;  /* 0x0051407001007387 */ /* 0x0003e80000100800 */
[----:B------:R-:W2:Y:S04]  /*5a9b0*/  LDL.LU.64 R50, [R1+0x1850] ;  /* 0x0018500001327983 */ /* 0x000ea80000300a00 */
[----:B------:R1:W-:Y:S04]  /*5a9c0*/  STL [R1+0x513c], R0 ;  /* 0x00513c0001007387 */ /* 0x0003e80000100800 */
[----:B------:R-:W-:Y:S04]  /*5a9d0*/  STL [R1+0x5148], R212 ;  /* 0x005148d401007387 */ /* 0x000fe80000100800 */
[----:B------:R-:W-:Y:S04]  /*5a9e0*/  STL [R1+0x5144], R213 ;  /* 0x005144d501007387 */ /* 0x000fe80000100800 */
[----:B------:R-:W2:Y:S04]  /*5a9f0*/  LDL.LU.64 R118, [R1+0x1858] ;  /* 0x0018580001767983 */ /* 0x000ea80000300a00 */
[----:B------:R-:W-:Y:S04]  /*5aa00*/  STL [R1+0x5150], R240 ;  /* 0x005150f001007387 */ /* 0x000fe80000100800 */
[----:B------:R-:W-:Y:S04]  /*5aa10*/  STL [R1+0x514c], R241 ;  /* 0x00514cf101007387 */ /* 0x000fe80000100800 */
[----:B-1----:R-:W2:Y:S04]  /*5aa20*/  LDL.LU.64 R112, [R1+0x1690] ;  /* 0x0016900001707983 */ /* 0x002ea80000300a00 */
[----:B---3--:R1:W-:Y:S01]  /*5aa30*/  STL [R1+0x5158], R106 ;  /* 0x0051586a01007387 */ /* 0x0083e20000100800 */
[----:B------:R-:W-:-:S03]  /*5aa40*/  IMAD.MOV.U32 R0, RZ, RZ, R107 ;  /* 0x000000ffff007224 */ /* 0x000fc600078e006b */
[----:B-1----:R-:W3:Y:S04]  /*5aa50*/  LDL.LU.64 R106, [R1+0x1698] ;  /* 0x00169800016a7983 */ /* 0x002ee80000300a00 */
[----:B------:R1:W-:Y:S04]  /*5aa60*/  STL [R1+0x5154], R0 ;  /* 0x0051540001007387 */ /* 0x0003e80000100800 */
[----:B----4-:R4:W-:Y:S01]  /*5aa70*/  STL [R1+0x5160], R100 ;  /* 0x0051606401007387 */ /* 0x0109e20000100800 */
        /* <DEDUP_REMOVED lines=23> */
[----:B--2---:R2:W-:Y:S01]  /*5abf0*/  STL [R1+0x5190], R54 ;  /* 0x0051903601007387 */ /* 0x0045e20000100800 */
[----:B-1----:R-:W-:-:S03]  /*5ac00*/  IMAD.MOV.U32 R0, RZ, RZ, R55 ;  /* 0x000000ffff007224 */ /* 0x002fc600078e0037 */
[----:B--2---:R-:W2:Y:S04]  /*5ac10*/  LDL.LU.64 R54, [R1+0x3280] ;  /* 0x0032800001367983 */ /* 0x004ea80000300a00 */
[----:B------:R1:W-:Y:S04]  /*5ac20*/  STL [R1+0x518c], R0 ;  /* 0x00518c0001007387 */ /* 0x0003e80000100800 */
[----:B------:R1:W-:Y:S02]  /*5ac30*/  STL [R1+0x5198], R50 ;  /* 0x0051983201007387 */ /* 0x0003e40000100800 */
[----:B-1----:R-:W-:-:S02]  /*5ac40*/  IMAD.MOV.U32 R0, RZ, RZ, R51 ;  /* 0x000000ffff007224 */ /* 0x002fc400078e0033 */
[----:B------:R-:W2:Y:S04]  /*5ac50*/  LDL.LU.64 R50, [R1+0x1a60] ;  /* 0x001a600001327983 */ /* 0x000ea80000300a00 */
        /* <DEDUP_REMOVED lines=9> */
[----:B---3--:R3:W-:Y:S01]  /*5acf0*/  STL [R1+0x51b0], R106 ;  /* 0x0051b06a01007387 */ /* 0x0087e20000100800 */
[----:B-1----:R-:W-:-:S03]  /*5ad00*/  MOV R0, R107 ;  /* 0x0000006b00007202 */ /* 0x002fc60000000f00 */
[----:B---3--:R-:W3:Y:S04]  /*5ad10*/  LDL.LU.64 R106, [R1+0x18a8] ;  /* 0x0018a800016a7983 */ /* 0x008ee80000300a00 */
        /* <DEDUP_REMOVED lines=26> */
[----:B-1----:R-:W-:-:S03]  /*5aec0*/  MOV R0, R55 ;  /* 0x0000003700007202 */ /* 0x002fc60000000f00 */
        /* <DEDUP_REMOVED lines=15> */
[----:B-1----:R-:W-:-:S03]  /*5afc0*/  IMAD.MOV.U32 R0, RZ, RZ, R107 ;  /* 0x000000ffff007224 */ /* 0x002fc600078e006b */
        /* <DEDUP_REMOVED lines=39> */
[----:B-1----:R-:W-:-:S02]  /*5b240*/  MOV R0, R113 ;  /* 0x0000007100007202 */ /* 0x002fc40000000f00 */
        /* <DEDUP_REMOVED lines=139> */
[----:B-1----:R-:W-:-:S03]  /*5bb00*/  MOV R0, R101 ;  /* 0x0000006500007202 */ /* 0x002fc60000000f00 */
        /* <DEDUP_REMOVED lines=477> */
[----:B------:R3:W-:Y:S02]  /*5d8e0*/  STL [R1+0x5724], R0 ;  /* 0x0057240001007387 */ /* 0x0007e40000100800 */
[----:B---3--:R-:W-:Y:S02]  /*5d8f0*/  IMAD.MOV.U32 R0, RZ, RZ, R107 ;  /* 0x000000ffff007224 */ /* 0x008fe400078e006b */
[----:B------:R1:W-:Y:S04]  /*5d900*/  STL [R1+0x5730], R106 ;  /* 0x0057306a01007387 */ /* 0x0003e80000100800 */
        /* <DEDUP_REMOVED lines=18> */
[----:B------:R1:W-:Y:S04]  /*5da30*/  STL [R1+0x5758], R16 ;  /* 0x0057581001007387 */ /* 0x0003e80000100800 */
[----:B------:R-:W4:Y:S01]  /*5da40*/  LDL.LU.64 R24, [R1+0x19f0] ;  /* 0x0019f00001187983 */ /* 0x000f220000300a00 */
[----:B-1----:R-:W-:-:S05]  /*5da50*/  IMAD.MOV.U32 R0, RZ, RZ, R17 ;  /* 0x000000ffff007224 */ /* 0x002fca00078e0011 */
[----:B------:R1:W-:Y:S04]  /*5da60*/  STL [R1+0x5754], R0 ;  /* 0x0057540001007387 */ /* 0x0003e80000100800 */
[----:B------:R-:W-:Y:S04]  /*5da70*/  STL [R1+0x5760], R14 ;  /* 0x0057600e01007387 */ /* 0x000fe80000100800 */
[----:B------:R-:W4:Y:S01]  /*5da80*/  LDL.LU.64 R16, [R1+0x19f8] ;  /* 0x0019f80001107983 */ /* 0x000f220000300a00 */
[----:B-1----:R-:W-:-:S05]  /*5da90*/  MOV R0, R15 ;  /* 0x0000000f00007202 */ /* 0x002fca0000000f00 */
        /* <DEDUP_REMOVED lines=16> */
[----:B------:R3:W-:Y:S02]  /*5dba0*/  STL [R1+0x577c], R0 ;  /* 0x00577c0001007387 */ /* 0x0007e40000100800 */
[----:B---3--:R-:W-:Y:S02]  /*5dbb0*/  IMAD.MOV.U32 R0, RZ, RZ, R107 ;  /* 0x000000ffff007224 */ /* 0x008fe400078e006b */
[----:B------:R1:W-:Y:S04]  /*5dbc0*/  STL [R1+0x5788], R106 ;  /* 0x0057886a01007387 */ /* 0x0003e80000100800 */
[----:B-1----:R-:W3:Y:S04]  /*5dbd0*/  LDL.LU.64 R106, [R1+0x3650] ;  /* 0x00365000016a7983 */ /* 0x002ee80000300a00 */
[----:B------:R1:W-:Y:S04]  /*5dbe0*/  STL [R1+0x5784], R0 ;  /* 0x0057840001007387 */ /* 0x0003e80000100800 */
[----:B----4-:R-:W-:Y:S04]  /*5dbf0*/  STL [R1+0x5790], R100 ;  /* 0x0057906401007387 */ /* 0x010fe80000100800 */
[----:B------:R-:W4:Y:S01]  /*5dc00*/  LDL.LU.64 R14, [R1+0x3658] ;  /* 0x00365800010e7983 */ /* 0x000f220000300a00 */
[----:B-1----:R-:W-:-:S05]  /*5dc10*/  IMAD.MOV.U32 R0, RZ, RZ, R101 ;  /* 0x000000ffff007224 */ /* 0x002fca00078e0065 */
[----:B------:R1:W-:Y:S04]  /*5dc20*/  STL [R1+0x578c], R0 ;  /* 0x00578c0001007387 */ /* 0x0003e80000100800 */
[----:B------:R1:W-:Y:S02]  /*5dc30*/  STL [R1+0x5798], R12 ;  /* 0x0057980c01007387 */ /* 0x0003e40000100800 */
[----:B-1----:R-:W-:Y:S02]  /*5dc40*/  MOV R0, R13 ;  /* 0x0000000d00007202 */ /* 0x002fe40000000f00 */
        /* <DEDUP_REMOVED lines=79> */
[----:B------:R-:W3:Y:S01]  /*5e140*/  LDL.LU.64 R112, [R1+0x3558] ;  /* 0x0035580001707983 */ /* 0x000ee20000300a00 */
[----:B-1----:R-:W-:-:S03]  /*5e150*/  IMAD.MOV.U32 R0, RZ, RZ, R107 ;  /* 0x000000ffff007224 */ /* 0x002fc600078e006b */
[----:B------:R-:W3:Y:S04]  /*5e160*/  LDL.LU.64 R106, [R1+0x3560] ;  /* 0x00356000016a7983 */ /* 0x000ee80000300a00 */
        /* <DEDUP_REMOVED lines=23> */
[----:B--2---:R-:W-:Y:S04]  /*5e2e0*/  STL [R1+0x5870], R54 ;  /* 0x0058703601007387 */ /* 0x004fe80000100800 */
[----:B------:R1:W-:Y:S02]  /*5e2f0*/  STL [R1+0x5864], R0 ;  /* 0x0058640001007387 */ /* 0x0003e40000100800 */
[----:B-1----:R-:W-:Y:S02]  /*5e300*/  IMAD.MOV.U32 R0, RZ, RZ, R55 ;  /* 0x000000ffff007224 */ /* 0x002fe400078e0037 */
[----:B------:R-:W2:Y:S04]  /*5e310*/  LDL.LU.64 R54, [R1+0x1ba0] ;  /* 0x001ba00001367983 */ /* 0x000ea80000300a00 */
[----:B------:R1:W-:Y:S04]  /*5e320*/  STL [R1+0x586c], R0 ;  /* 0x00586c0001007387 */ /* 0x0003e80000100800 */
[----:B------:R1:W-:Y:S02]  /*5e330*/  STL [R1+0x5878], R50 ;  /* 0x0058783201007387 */ /* 0x0003e40000100800 */
[----:B-1----:R-:W-:-:S02]  /*5e340*/  MOV R0, R51 ;  /* 0x0000003300007202 */ /* 0x002fc40000000f00 */
[----:B------:R-:W-:Y:S04]  /*5e350*/  STL [R1+0x5880], R16 ;  /* 0x0058801001007387 */ /* 0x000fe80000100800 */
[----:B------:R1:W-:Y:S04]  /*5e360*/  STL [R1+0x5874], R0 ;  /* 0x0058740001007387 */ /* 0x0003e80000100800 */
[----:B------:R-:W2:Y:S01]  /*5e370*/  LDL.LU.64 R50, [R1+0x1aa0] ;  /* 0x001aa00001327983 */ /* 0x000ea20000300a00 */
[----:B-1----:R-:W-:-:S03]  /*5e380*/  IMAD.MOV.U32 R0, RZ, RZ, R17 ;  /* 0x000000ffff007224 */ /* 0x002fc600078e0011 */
[----:B------:R-:W-:Y:S04]  /*5e390*/  STL [R1+0x5888], R118 ;  /* 0x0058887601007387 */ /* 0x000fe80000100800 */
[----:B------:R1:W-:Y:S02]  /*5e3a0*/  STL [R1+0x587c], R0 ;  /* 0x00587c0001007387 */ /* 0x0003e40000100800 */
[----:B-1----:R-:W-:Y:S02]  /*5e3b0*/  IMAD.MOV.U32 R0, RZ, RZ, R119 ;  /* 0x000000ffff007224 */ /* 0x002fe400078e0077 */
[----:B------:R-:W2:Y:S04]  /*5e3c0*/  LDL.LU.64 R118, [R1+0x1ab0] ;  /* 0x001ab00001767983 */ /* 0x000ea80000300a00 */
[----:B------:R3:W-:Y:S02]  /*5e3d0*/  STL [R1+0x5884], R0 ;  /* 0x0058840001007387 */ /* 0x0007e40000100800 */
[----:B---3--:R-:W-:-:S02]  /*5e3e0*/  IMAD.MOV.U32 R0, RZ, RZ, R113 ;  /* 0x000000ffff007224 */ /* 0x008fc400078e0071 */
[----:B------:R1:W-:Y:S04]  /*5e3f0*/  STL [R1+0x5890], R112 ;  /* 0x0058907001007387 */ /* 0x0003e80000100800 */
[----:B------:R-:W-:Y:S04]  /*5e400*/  STL [R1+0x5898], R106 ;  /* 0x0058986a01007387 */ /* 0x000fe80000100800 */
[----:B------:R3:W-:Y:S04]  /*5e410*/  STL [R1+0x588c], R0 ;  /* 0x00588c0001007387 */ /* 0x0007e80000100800 */
[----:B-1----:R-:W2:Y:S01]  /*5e420*/  LDL.LU.64 R112, [R1+0x1908] ;  /* 0x0019080001707983 */ /* 0x002ea20000300a00 */
[----:B---3--:R-:W-:-:S03]  /*5e430*/  IMAD.MOV.U32 R0, RZ, RZ, R107 ;  /* 0x000000ffff007224 */ /* 0x008fc600078e006b */
[----:B----4-:R-:W-:Y:S04]  /*5e440*/  STL [R1+0x58a0], R14 ;  /* 0x0058a00e01007387 */ /* 0x010fe80000100800 */
[----:B------:R1:W-:Y:S04]  /*5e450*/  STL [R1+0x5894], R0 ;  /* 0x0058940001007387 */ /* 0x0003e80000100800 */
[----:B------:R-:W3:Y:S01]  /*5e460*/  LDL.LU.64 R106, [R1+0x1918] ;  /* 0x00191800016a7983 */ /* 0x000ee20000300a00 */
        /* <DEDUP_REMOVED lines=11> */
[----:B------:R-:W-:Y:S04]  /*5e520*/  STL [R1+0x58b8], R62 ;  /* 0x0058b83e01007387 */ /* 0x000fe80000100800 */
        /* <DEDUP_REMOVED lines=8> */
[----:B--2---:R-:W-:Y:S04]  /*5e5b0*/  STL [R1+0x58c8], R54 ;  /* 0x0058c83601007387 */ /* 0x004fe80000100800 */
[----:B------:R-:W2:Y:S01]  /*5e5c0*/  LDL.LU.64 R14, [R1+0x1c40] ;  /* 0x001c4000010e7983 */ /* 0x000ea20000300a00 */
[----:B-1----:R-:W-:-:S03]  /*5e5d0*/  IMAD.MOV.U32 R0, RZ, RZ, R55 ;  /* 0x000000ffff007224 */ /* 0x002fc600078e0037 */
[----:B------:R-:W2:Y:S04]  /*5e5e0*/  LDL.LU.64 R12, [R1+0x1c48] ;  /* 0x001c4800010c7983 */ /* 0x000ea80000300a00 */
[----:B------:R1:W-:Y:S04]  /*5e5f0*/  STL [R1+0x58c4], R0 ;  /* 0x0058c40001007387 */ /* 0x0003e80000100800 */
[----:B------:R-:W-:Y:S04]  /*5e600*/  STL [R1+0x58d0], R50 ;  /* 0x0058d03201007387 */ /* 0x000fe80000100800 */
[----:B------:R-:W2:Y:S01]  /*5e610*/  LDL.LU.64 R62, [R1+0x1bb0] ;  /* 0x001bb000013e7983 */ /* 0x000ea20000300a00 */
[----:B-1----:R-:W-:-:S03]  /*5e620*/  IMAD.MOV.U32 R0, RZ, RZ, R51 ;  /* 0x000000ffff007224 */ /* 0x002fc600078e0033 */
[----:B------:R-:W2:Y:S04]  /*5e630*/  LDL.LU.64 R58, [R1+0x1bb8] ;  /* 0x001bb800013a7983 */ /* 0x000ea80000300a00 */
[----:B------:R1:W-:Y:S04]  /*5e640*/  STL [R1+0x58cc], R0 ;  /* 0x0058cc0001007387 */ /* 0x0003e80000100800 */
[----:B------:R-:W-:Y:S01]  /*5e650*/  STL [R1+0x58d8], R118 ;  /* 0x0058d87601007387 */ /* 0x000fe20000100800 */
[----:B-1----:R-:W-:-:S03]  /*5e660*/  IMAD.MOV.U32 R0, RZ, RZ, R119 ;  /* 0x000000ffff007224 */ /* 0x002fc600078e0077 */
[----:B------:R-:W2:Y:S04]  /*5e670*/  LDL.LU.64 R54, [R1+0x1ae0] ;  /* 0x001ae00001367983 */ /* 0x000ea80000300a00 */
[----:B------:R-:W2:Y:S04]  /*5e680*/  LDL.LU.64 R50, [R1+0x1ae8] ;  /* 0x001ae80001327983 */ /* 0x000ea80000300a00 */
[----:B------:R1:W-:Y:S02]  /*5e690*/  STL [R1+0x58d4], R0 ;  /* 0x0058d40001007387 */ /* 0x0003e40000100800 */
[----:B-1----:R-:W-:-:S02]  /*5e6a0*/  IMAD.MOV.U32 R0, RZ, RZ, R113 ;  /* 0x000000ffff007224 */ /* 0x002fc400078e0071 */
[----:B------:R1:W-:Y:S04]  /*5e6b0*/  STL [R1+0x58e0], R112 ;  /* 0x0058e07001007387 */ /* 0x0003e80000100800 */
[----:B------:R-:W2:Y:S04]  /*5e6c0*/  LDL.LU.64 R118, [R1+0x1980] ;  /* 0x0019800001767983 */ /* 0x000ea80000300a00 */
[----:B---3--:R-:W-:Y:S04]  /*5e6d0*/  STL [R1+0x58e8], R106 ;  /* 0x0058e86a01007387 */ /* 0x008fe80000100800 */
[----:B------:R3:W-:Y:S04]  /*5e6e0*/  STL [R1+0x58dc], R0 ;  /* 0x0058dc0001007387 */ /* 0x0007e80000100800 */
[----:B-1----:R-:W2:Y:S01]  /*5e6f0*/  LDL.LU.64 R112, [R1+0x1990] ;  /* 0x0019900001707983 */ /* 0x002ea20000300a00 */
[----:B---3--:R-:W-:-:S03]  /*5e700*/  MOV R0, R107 ;  /* 0x0000006b00007202 */ /* 0x008fc60000000f00 */
[----:B----4-:R-:W-:Y:S04]  /*5e710*/  STL [R1+0x58f0], R250 ;  /* 0x0058f0fa01007387 */ /* 0x010fe80000100800 */
[----:B------:R1:W-:Y:S04]  /*5e720*/  STL [R1+0x58e4], R0 ;  /* 0x0058e40001007387 */ /* 0x0003e80000100800 */
[----:B------:R-:W3:Y:S01]  /*5e730*/  LDL.LU.64 R106, [R1+0x3628] ;  /* 0x00362800016a7983 */ /* 0x000ee20000300a00 */
[----:B-1----:R-:W-:-:S03]  /*5e740*/  IMAD.MOV.U32 R0, RZ, RZ, R251 ;  /* 0x000000ffff007224 */ /* 0x002fc600078e00fb */
[----:B------:R-:W-:Y:S04]  /*5e750*/  STL [R1+0x58f8], R100 ;  /* 0x0058f86401007387 */ /* 0x000fe80000100800 */
[----:B------:R1:W-:Y:S04]  /*5e760*/  STL [R1+0x58ec], R0 ;  /* 0x0058ec0001007387 */ /* 0x0003e80000100800 */
[----:B------:R-:W-:Y:S01]  /*5e770*/  STL [R1+0x5900], R142 ;  /* 0x0059008e01007387 */ /* 0x000fe20000100800 */
[----:B-1----:R-:W-:-:S05]  /*5e780*/  IMAD.MOV.U32 R0, RZ, RZ, R101 ;  /* 0x000000ffff007224 */ /* 0x002fca00078e0065 */
[----:B------:R1:W-:Y:S04]  /*5e790*/  STL [R1+0x58f4], R0 ;  /* 0x0058f40001007387 */ /* 0x0003e80000100800 */
[----:B------:R-:W4:Y:S01]  /*5e7a0*/  LDL.LU.64 R100, [R1+0x1898] ;  /* 0x0018980001647983 */ /* 0x000f220000300a00 */
        /* <DEDUP_REMOVED lines=8> */
[----:B------:R1:W-:Y:S02]  /*5e830*/  STL [R1+0x590c], R0 ;  /* 0x00590c0001007387 */ /* 0x0003e40000100800 */
[----:B-1----:R-:W-:Y:S01]  /*5e840*/  IMAD.MOV.U32 R0, RZ, RZ, R17 ;  /* 0x000000ffff007224 */ /* 0x002fe200078e0011 */
[----:B------:R-:W1:Y:S01]  /*5e850*/  S2R R5, SR_TID.X ;  /* 0x0000000000057919 */ /* 0x000e620000002100 */
[----:B--2---:R-:W-:Y:S04]  /*5e860*/  STL [R1+0x5920], R14 ;  /* 0x0059200e01007387 */ /* 0x004fe80000100800 */
[----:B------:R2:W-:Y:S04]  /*5e870*/  STL [R1+0x5914], R0 ;  /* 0x0059140001007387 */ /* 0x0005e80000100800 */
[----:B------:R-:W-:Y:S01]  /*5e880*/  STL [R1+0x5928], R12 ;  /* 0x0059280c01007387 */ /* 0x000fe20000100800 */
[----:B--2---:R-:W-:-:S05]  /*5e890*/  MOV R0, R15 ;  /* 0x0000000f00007202 */ /* 0x004fca0000000f00 */
[----:B------:R2:W-:Y:S04]  /*5e8a0*/  STL [R1+0x591c], R0 ;  /* 0x00591c0001007387 */ /* 0x0005e80000100800 */
[----:B------:R-:W-:Y:S01]  /*5e8b0*/  STL [R1+0x5930], R62 ;  /* 0x0059303e01007387 */ /* 0x000fe20000100800 */
[----:B--2---:R-:W-:-:S05]  /*5e8c0*/  IMAD.MOV.U32 R0, RZ, RZ, R13 ;  /* 0x000000ffff007224 */ /* 0x004fca00078e000d */
[----:B------:R2:W-:Y:S04]  /*5e8d0*/  STL [R1+0x5924], R0 ;  /* 0x0059240001007387 */ /* 0x0005e80000100800 */
[----:B------:R-:W-:Y:S01]  /*5e8e0*/  STL [R1+0x5938], R58 ;  /* 0x0059383a01007387 */ /* 0x000fe20000100800 */
[----:B--2---:R-:W-:-:S05]  /*5e8f0*/  IMAD.MOV.U32 R0, RZ, RZ, R63 ;  /* 0x000000ffff007224 */ /* 0x004fca00078e003f */
[----:B------:R2:W-:Y:S02]  /*5e900*/  STL [R1+0x592c], R0 ;  /* 0x00592c0001007387 */ /* 0x0005e40000100800 */
[----:B--2---:R-:W-:Y:S02]  /*5e910*/  IMAD.MOV.U32 R0, RZ, RZ, R59 ;  /* 0x000000ffff007224 */ /* 0x004fe400078e003b */
[----:B------:R-:W-:Y:S04]  /*5e920*/  STL [R1+0x5940], R54 ;  /* 0x0059403601007387 */ /* 0x000fe80000100800 */
[----:B------:R2:W-:Y:S04]  /*5e930*/  STL [R1+0x5934], R0 ;  /* 0x0059340001007387 */ /* 0x0005e80000100800 */
[----:B------:R-:W-:Y:S01]  /*5e940*/  STL [R1+0x5948], R50 ;  /* 0x0059483201007387 */ /* 0x000fe20000100800 */
[----:B--2---:R-:W-:-:S05]  /*5e950*/  IMAD.MOV.U32 R0, RZ, RZ, R55 ;  /* 0x000000ffff007224 */ /* 0x004fca00078e0037 */
[----:B------:R2:W-:Y:S02]  /*5e960*/  STL [R1+0x593c], R0 ;  /* 0x00593c0001007387 */ /* 0x0005e40000100800 */
[----:B--2---:R-:W-:Y:S02]  /*5e970*/  IMAD.MOV.U32 R0, RZ, RZ, R51 ;  /* 0x000000ffff007224 */ /* 0x004fe400078e0033 */
[----:B------:R-:W-:Y:S04]  /*5e980*/  STL [R1+0x5950], R118 ;  /* 0x0059507601007387 */ /* 0x000fe80000100800 */
[----:B------:R2:W-:Y:S02]  /*5e990*/  STL [R1+0x5944], R0 ;  /* 0x0059440001007387 */ /* 0x0005e40000100800 */
[----:B--2---:R-:W-:-:S02]  /*5e9a0*/  IMAD.MOV.U32 R0, RZ, RZ, R119 ;  /* 0x000000ffff007224 */ /* 0x004fc400078e0077 */
[----:B------:R-:W-:Y:S04]  /*5e9b0*/  STL [R1+0x5958], R112 ;  /* 0x0059587001007387 */ /* 0x000fe80000100800 */
[----:B------:R2:W-:Y:S02]  /*5e9c0*/  STL [R1+0x594c], R0 ;  /* 0x00594c0001007387 */ /* 0x0005e40000100800 */
[----:B--2---:R-:W-:-:S05]  /*5e9d0*/  MOV R0, R113 ;  /* 0x0000007100007202 */ /* 0x004fca0000000f00 */
[----:B------:R2:W-:Y:S01]  /*5e9e0*/  STL [R1+0x5954], R0 ;  /* 0x0059540001007387 */ /* 0x0005e20000100800 */
[C---:B-1----:R-:W-:Y:S02]  /*5e9f0*/  LOP3.LUT R3, R5.reuse, 0x7, RZ, 0xc0, !PT ;  /* 0x0000000705037812 */ /* 0x042fe400078ec0ff */
[C---:B------:R-:W-:Y:S01]  /*5ea00*/  LOP3.LUT R2, R5.reuse, 0x3, RZ, 0xc0, !PT ;  /* 0x0000000305027812 */ /* 0x040fe200078ec0ff */
[----:B---3--:R-:W-:Y:S01]  /*5ea10*/  STL [R1+0x5960], R106 ;  /* 0x0059606a01007387 */ /* 0x008fe20000100800 */
[----:B--2---:R-:W-:Y:S01]  /*5ea20*/  IMAD.MOV.U32 R0, RZ, RZ, R107 ;  /* 0x000000ffff007224 */ /* 0x004fe200078e006b */
[----:B------:R-:W-:-:S04]  /*5ea30*/  LOP3.LUT R252, R5, 0x1c, RZ, 0xc0, !PT ;  /* 0x0000001c05fc7812 */ /* 0x000fc800078ec0ff */
[----:B------:R1:W-:Y:S02]  /*5ea40*/  STL [R1+0x595c], R0 ;  /* 0x00595c0001007387 */ /* 0x0003e40000100800 */
[----:B-1----:R-:W-:Y:S02]  /*5ea50*/  IMAD.SHL.U32 R0, R5, 0x2, RZ ;  /* 0x0000000205007824 */ /* 0x002fe400078e00ff */
[----:B----4-:R-:W-:Y:S01]  /*5ea60*/  IMAD.MOV.U32 R5, RZ, RZ, R101 ;  /* 0x000000ffff057224 */ /* 0x010fe200078e0065 */
[----:B------:R-:W-:Y:S04]  /*5ea70*/  STL [R1+0x5968], R100 ;  /* 0x0059686401007387 */ /* 0x000fe80000100800 */
[----:B------:R-:W-:Y:S04]  /*5ea80*/  STL [R1+0x5964], R5 ;  /* 0x0059640501007387 */ /* 0x000fe80000100800 */
[----:B------:R-:W2:Y:S04]  /*5ea90*/  LDL.LU.64 R6, [R1+0x42a0] ;  /* 0x0042a00001067983 */ /* 0x000ea80000300a00 */
[----:B------:R-:W3:Y:S04]  /*5eaa0*/  LDL.LU.64 R8, [R1+0x4298] ;  /* 0x0042980001087983 */ /* 0x000ee80000300a00 */
[----:B--2---:R1:W-:Y:S04]  /*5eab0*/  STL.64 [R1+0x4340], R6 ;  /* 0x0043400601007387 */ /* 0x0043e80000100a00 */
[----:B-1----:R-:W2:Y:S04]  /*5eac0*/  LDL.LU.64 R6, [R1+0x4290] ;  /* 0x0042900001067983 */ /* 0x002ea80000300a00 */
[----:B---3--:R1:W-:Y:S04]  /*5ead0*/  STL.64 [R1+0x4338], R8 ;  /* 0x0043380801007387 */ /* 0x0083e80000100a00 */
[----:B-1----:R-:W3:Y:S04]  /*5eae0*/  LDL.LU.64 R8, [R1+0x4288] ;  /* 0x0042880001087983 */ /* 0x002ee80000300a00 */
        /* <DEDUP_REMOVED lines=1139> */
[----:B--2---:R1:W-:Y:S04]  /*63220*/  STL.64 [R1+0x35c0], R6 ;  /* 0x0035c00601007387 */ /* 0x0043e80000100a00 */
        /* <DEDUP_REMOVED lines=2048> */
[----:B------:R-:W-:-:S02]  /*6b230*/  IMAD R3, R3, 0x110, RZ ;  /* 0x0000011003037824 */ /* 0x000fc400078e02ff */
[----:B------:R-:W-:Y:S01]  /*6b240*/  IMAD R252, R2, 0x220, R252 ;  /* 0x0000022002fc7824 */ /* 0x000fe200078e02fc */
[----:B------:R-:W-:Y:S01]  /*6b250*/  USHF.R.S32.HI UR9, URZ, 0x1f, UR5 ;  /* 0x0000001fff097899 */ /* 0x000fe20008011405 */
[----:B------:R-:W-:Y:S02]  /*6b260*/  SHF.R.S32.HI R2, RZ, 0x1f, R4 ;  /* 0x0000001fff027819 */ /* 0x000fe40000011404 */
[----:B------:R-:W-:Y:S02]  /*6b270*/  LOP3.LUT R3, R3, 0x30, R0, 0x78, !PT ;  /* 0x0000003003037812 */ /* 0x000fe400078e7800 */
[----:B------:R-:W-:Y:S01]  /*6b280*/  SHF.R.S32.HI R0, RZ, 0x1f, R245 ;  /* 0x0000001fff007819 */ /* 0x000fe200000114f5 */
[----:B------:R-:W-:Y:S01]  /*6b290*/  ULEA.HI UR5, UR9, UR5, URZ, 0x6 ;  /* 0x0000000509057291 */ /* 0x000fe2000f8f30ff */
[----:B------:R-:W-:Y:S02]  /*6b2a0*/  SHF.L.U64.HI R2, R4, 0x2, R2 ;  /* 0x0000000204027819 */ /* 0x000fe40000010202 */
[----:B------:R-:W-:Y:S01]  /*6b2b0*/  SHF.L.U64.HI R0, R245, 0x2, R0 ;  /* 0x00000002f5007819 */ /* 0x000fe20000010200 */
[----:B------:R-:W-:Y:S01]  /*6b2c0*/  UMOV UR6, URZ ;  /* 0x000000ff00067c82 */ /* 0x000fe20008000000 */
[----:B------:R-:W-:Y:S01]  /*6b2d0*/  UMOV UR8, 0x1 ;  /* 0x0000000100087882 */ /* 0x000fe20000000000 */
[----:B------:R-:W-:Y:S01]  /*6b2e0*/  USHF.R.S32.HI UR5, URZ, 0x6, UR5 ;  /* 0x00000006ff057899 */ /* 0x000fe20008011405 */
[----:B-1----:R-:W-:-:S11]  /*6b2f0*/  UMOV UR9, 0xffffffff ;  /* 0xffffffff00097882 */ /* 0x002fd60000000000 */
.L_x_1:
[----:B------:R-:W-:Y:S01]  /*6b300*/  STL [R1+0x5d8c], R2 ;  /* 0x005d8c0201007387 */ /* 0x000fe20000100800 */
[----:B------:R-:W-:-:S04]  /*6b310*/  DEPBAR.LE SB0, 0x2 ;  /* 0x000080800000791a */ /* 0x000fc80000000000 */
[----:B------:R-:W-:Y:S01]  /*6b320*/  STL [R1+0x5d88], R0 ;  /* 0x005d880001007387 */ /* 0x000fe20000100800 */
[----:B------:R-:W-:Y:S01]  /*6b330*/  UIADD3 UR9, UPT, UPT, UR9, 0x1, URZ ;  /* 0x0000000109097890 */ /* 0x000fe2000fffe0ff */
[----:B------:R-:W-:Y:S02]  /*6b340*/  LOP3.LUT R4, R252, 0x20, RZ, 0x3c, !PT ;  /* 0x00000020fc047812 */ /* 0x000fe400078e3cff */
[----:B------:R-:W2:Y:S01]  /*6b350*/  LDL.LU.64 R48, [R1+0x140] ;  /* 0x0001400001307983 */ /* 0x000ea20000300a00 */
[----:B------:R-:W-:-:S03]  /*6b360*/  UISETP.GT.AND UP0, UPT, UR9, 0x1, UPT ;  /* 0x000000010900788c */ /* 0x000fc6000bf04270 */
[----:B------:R-:W2:Y:S01]  /*6b370*/  LDL.LU.64 R50, [R1+0x148] ;  /* 0x0001480001327983 */ /* 0x000ea20000300a00 */
[----:B------:R-:W-:-:S03]  /*6b380*/  USEL UR9, UR9, URZ, !UP0 ;  /* 0x000000ff09097287 */ /* 0x000fc6000c000000 */
[----:B------:R-:W3:Y:S01]  /*6b390*/  LDL.LU.64 R40, [R1+0x130] ;  /* 0x0001300001287983 */ /* 0x000ee20000300a00 */
[----:B------:R-:W-:Y:S02]  /*6b3a0*/  ULEA UR11, UR9, UR4, 0x11 ;  /* 0x00000004090b7291 */ /* 0x000fe4000f8e88ff */
[----:B------:R-:W-:Y:S01]  /*6b3b0*/  ULEA UR10, UR9, UR4, 0xf ;  /* 0x00000004090a7291 */ /* 0x000fe2000f8e78ff */
[----:B------:R-:W3:Y:S04]  /*6b3c0*/  LDL.LU.64 R42, [R1+0x138] ;  /* 0x00013800012a7983 */ /* 0x000ee80000300a00 */
[----:B------:R-:W4:Y:S04]  /*6b3d0*/  LDL.LU.64 R32, [R1+0x120] ;  /* 0x0001200001207983 */ /* 0x000f280000300a00 */
[----:B------:R-:W4:Y:S04]  /*6b3e0*/  LDL.LU.64 R34, [R1+0x128] ;  /* 0x0001280001227983 */ /* 0x000f280000300a00 */
[----:B------:R-:W5:Y:S04]  /*6b3f0*/  LDL.LU.64 R24, [R1+0x110] ;  /* 0x0001100001187983 */ /* 0x000f680000300a00 */
[----:B------:R-:W5:Y:S01]  /*6b400*/  LDL.LU.64 R26, [R1+0x118] ;  /* 0x00011800011a7983 */ /* 0x000f620000300a00 */
[----:B------:R-:W-:Y:S06]  /*6b410*/  BAR.SYNC.DEFER_BLOCKING 0x0 ;  /* 0x0000000000007b1d */ /* 0x000fec0000010000 */
[----:B------:R-:W5:Y:S04]  /*6b420*/  LDL.LU.64 R20, [R1+0x100] ;  /* 0x0001000001147983 */ /* 0x000f680000300a00 */
[----:B------:R-:W5:Y:S04]  /*6b430*/  LDL.LU.64 R22, [R1+0x108] ;  /* 0x0001080001167983 */ /* 0x000f680000300a00 */
[----:B------:R-:W5:Y:S04]  /*6b440*/  LDL.LU.64 R16, [R1+0xf0] ;  /* 0x0000f00001107983 */ /* 0x000f680000300a00 */
[----:B------:R-:W5:Y:S04]  /*6b450*/  LDL.LU.64 R18, [R1+0xf8] ;  /* 0x0000f80001127983 */ /* 0x000f680000300a00 */
[----:B------:R-:W1:Y:S04]  /*6b460*/  LDSM.16.M88.4 R44, [R3+UR11] ;  /* 0x0000000b032c783b */ /* 0x000e680008000200 */
[----:B------:R-:W1:Y:S04]  /*6b470*/  LDSM.16.M88.4 R36, [R3+UR11+0x800] ;  /* 0x0008000b0324783b */ /* 0x000e680008000200 */
[----:B------:R-:W1:Y:S04]  /*6b480*/  LDSM.16.M88.4 R248, [R3+UR11+0x2000] ;  /* 0x0020000b03f8783b */ /* 0x000e680008000200 */
[----:B------:R-:W1:Y:S04]  /*6b490*/  LDSM.16.M88.4 R28, [R3+UR11+0x1000] ;  /* 0x0010000b031c783b */ /* 0x000e680008000200 */
[----:B------:R-:W-:Y:S04]  /*6b4a0*/  LDS R237, [R4+UR10+0x40000] ;  /* 0x0400000a04ed7984 */ /* 0x000fe80008000800 */
[----:B------:R-:W-:Y:S04]  /*6b4b0*/  LDS R239, [R4+UR10+0x40800] ;  /* 0x0408000a04ef7984 */ /* 0x000fe80008000800 */
        /* <DEDUP_REMOVED lines=14> */
[----:B------:R-:W5:Y:S04]  /*6b5a0*/  LDL.LU.64 R12, [R1+0xe0] ;  /* 0x0000e000010c7983 */ /* 0x000f680000300a00 */
[----:B------:R-:W5:Y:S04]  /*6b5b0*/  LDL.LU.64 R14, [R1+0xe8] ;  /* 0x0000e800010e7983 */ /* 0x000f680000300a00 */
[----:B------:R-:W5:Y:S04]  /*6b5c0*/  LDL.LU.64 R8, [R1+0xc0] ;  /* 0x0000c00001087983 */ /* 0x000f680000300a00 */
[----:B------:R-:W5:Y:S04]  /*6b5d0*/  LDL.LU.64 R10, [R1+0xc8] ;  /* 0x0000c800010a7983 */ /* 0x000f680000300a00 */
[----:B-1----:R-:W-:Y:S04]  /*6b5e0*/  STL.64 [R1+0x30], R44 ;  /* 0x0000302c01007387 */ /* 0x002fe80000100a00 */
[----:B------:R2:W-:Y:S04]  /*6b5f0*/  STL.64 [R1+0x38], R46 ;  /* 0x0000382e01007387 */ /* 0x0005e80000100a00 */
[----:B------:R-:W-:Y:S04]  /*6b600*/  STL.64 [R1+0x20], R36 ;  /* 0x0000202401007387 */ /* 0x000fe80000100a00 */
[----:B------:R3:W-:Y:S04]  /*6b610*/  STL.64 [R1+0x28], R38 ;  /* 0x0000282601007387 */ /* 0x0007e80000100a00 */
[----:B------:R-:W-:Y:S04]  /*6b620*/  STL [R1+0x9560], R250 ;  /* 0x009560fa01007387 */ /* 0x000fe80000100800 */
[----:B------:R-:W-:Y:S04]  /*6b630*/  STL.64 [R1+0x10], R28 ;  /* 0x0000101c01007387 */ /* 0x000fe80000100a00 */
[----:B------:R4:W-:Y:S04]  /*6b640*/  STL.64 [R1+0x18], R30 ;  /* 0x0000181e01007387 */ /* 0x0009e80000100a00 */
[----:B------:R-:W-:Y:S04]  /*6b650*/  STL [R1+0x955c], R251 ;  /* 0x00955cfb01007387 */ /* 0x000fe80000100800 */
[----:B------:R-:W-:Y:S04]  /*6b660*/  STL.64 [R1], R4 ;  /* 0x0000000401007387 */ /* 0x000fe80000100a00 */
[----:B------:R5:W-:Y:S04]  /*6b670*/  STL.64 [R1+0x8], R6 ;  /* 0x0000080601007387 */ /* 0x000be80000100a00 */
[----:B------:R-:W-:Y:S04]  /*6b680*/  STL [R1+0x9568], R246 ;  /* 0x009568f601007387 */ /* 0x000fe80000100800 */
[----:B------:R-:W-:Y:S04]  /*6b690*/  STL [R1+0x9564], R247 ;  /* 0x009564f701007387 */ /* 0x000fe80000100800 */
[----:B------:R-:W-:Y:S04]  /*6b6a0*/  STL [R1+0x9570], R234 ;  /* 0x009570ea01007387 */ /* 0x000fe80000100800 */
[----:B------:R-:W-:Y:S04]  /*6b6b0*/  STL [R1+0x956c], R235 ;  /* 0x00956ceb01007387 */ /* 0x000fe80000100800 */
[----:B------:R1:W-:Y:S04]  /*6b6c0*/  STL [R1+0x9574], R230 ;  /* 0x009574e601007387 */ /* 0x0003e80000100800 */
        /* <DEDUP_REMOVED lines=17> */
[----:B------:R-:W1:Y:S04]  /*6b7e0*/  LDSM.16.M88.4 R168, [R3+UR11+0xb000] ;  /* 0x00b0000b03a8783b */ /* 0x000e680008000200 */
[----:B------:R-:W1:Y:S04]  /*6b7f0*/  LDSM.16.M88.4 R164, [R3+UR11+0xb800] ;  /* 0x00b8000b03a4783b */ /* 0x000e680008000200 */
[----:B------:R-:W1:Y:S04]  /*6b800*/  LDSM.16.M88.4 R160, [R3+UR11+0xc000] ;  /* 0x00c0000b03a0783b */ /* 0x000e680008000200 */
[----:B------:R-:W1:Y:S04]  /*6b810*/  LDSM.16.M88.4 R156, [R3+UR11+0xc800] ;  /* 0x00c8000b039c783b */ /* 0x000e680008000200 */
[----:B------:R-:W1:Y:S04]  /*6b820*/  LDSM.16.M88.4 R152, [R3+UR11+0xd000] ;  /* 0x00d0000b0398783b */ /* 0x000e680008000200 */
[----:B------:R-:W1:Y:S01]  /*6b830*/  LDSM.16.M88.4 R148, [R3+UR11+0xd800] ;  /* 0x00d8000b0394783b */ /* 0x000e620008000200 */
[C---:B--2---:R-:W-:Y:S03]  /*6b840*/  HMMA.1688.F32.TF32 R44, R236.reuse, R44, R48 ;  /* 0x0000002cec2c723c */ /* 0x044fe60000081030 */
[----:B------:R-:W-:Y:S04]  /*6b850*/  LDSM.16.M88.4 R144, [R3+UR11+0xe000] ;  /* 0x00e0000b0390783b */ /* 0x000fe80008000200 */
[----:B------:R-:W2:Y:S01]  /*6b860*/  LDSM.16.M88.4 R192, [R3+UR11+0x8000] ;  /* 0x0080000b03c0783b */ /* 0x000ea20008000200 */
[C---:B---3--:R-:W-:Y:S03]  /*6b870*/  HMMA.1688.F32.TF32 R36, R236.reuse, R36, R40 ;  /* 0x00000024ec24723c */ /* 0x048fe60000081028 */
[----:B------:R-:W3:Y:S04]  /*6b880*/  LDSM.16.M88.4 R140, [R3+UR11+0xe800] ;  /* 0x00e8000b038c783b */ /* 0x000ee80008000200 */
[----:B------:R-:W-:Y:S01]  /*6b890*/  LDSM.16.M88.4 R188, [R3+UR11+0x8800] ;  /* 0x0088000b03bc783b */ /* 0x000fe20008000200 */
[C---:B----4-:R-:W-:Y:S03]  /*6b8a0*/  HMMA.1688.F32.TF32 R28, R236.reuse, R28, R32 ;  /* 0x0000001cec1c723c */ /* 0x050fe60000081020 */
[----:B------:R-:W4:Y:S04]  /*6b8b0*/  LDSM.16.M88.4 R136, [R3+UR11+0xf000] ;  /* 0x00f0000b0388783b */ /* 0x000f280008000200 */
[----:B------:R-:W-:Y:S01]  /*6b8c0*/  LDSM.16.M88.4 R184, [R3+UR11+0x9000] ;  /* 0x0090000b03b8783b */ /* 0x000fe20008000200 */
[----:B-----5:R-:W-:Y:S03]  /*6b8d0*/  HMMA.1688.F32.TF32 R4, R236, R4, R24 ;  /* 0x00000004ec04723c */ /* 0x020fe60000081018 */
[----:B------:R-:W-:Y:S04]  /*6b8e0*/  STL.64 [R1+0x2070], R44 ;  /* 0x0020702c01007387 */ /* 0x000fe80000100a00 */
[----:B------:R-:W-:Y:S04]  /*6b8f0*/  STL.64 [R1+0x2078], R46 ;  /* 0x0020782e01007387 */ /* 0x000fe80000100a00 */
[----:B------:R-:W-:Y:S04]  /*6b900*/  STL.64 [R1+0x2060], R36 ;  /* 0x0020602401007387 */ /* 0x000fe80000100a00 */
[----:B------:R-:W-:Y:S04]  /*6b910*/  STL.64 [R1+0x2068], R38 ;  /* 0x0020682601007387 */ /* 0x000fe80000100a00 */
[----:B------:R-:W5:Y:S04]  /*6b920*/  LDSM.16.M88.4 R132, [R3+UR11+0xf800] ;  /* 0x00f8000b0384783b */ /* 0x000f680008000200 */
[----:B------:R2:W-:Y:S01]  /*6b930*/  STL.64 [R1+0x1820], R4 ;  /* 0x0018200401007387 */ /* 0x0005e20000100a00 */
[----:B-1----:R-:W-:-:S03]  /*6b940*/  IMAD.MOV.U32 R230, RZ, RZ, R7 ;  /* 0x000000ffffe67224 */ /* 0x002fc600078e0007 */
[----:B------:R-:W-:Y:S04]  /*6b950*/  STL.64 [R1+0x2050], R28 ;  /* 0x0020501c01007387 */ /* 0x000fe80000100a00 */
[----:B------:R-:W-:Y:S04]  /*6b960*/  STL.64 [R1+0x2058], R30 ;  /* 0x0020581e01007387 */ /* 0x000fe80000100a00 */
[----:B------:R1:W-:Y:S04]  /*6b970*/  STL [R1+0x1828], R6 ;  /* 0x0018280601007387 */ /* 0x0003e80000100800 */
[----:B--2---:R-:W2:Y:S04]  /*6b980*/  LDL.LU.64 R4, [R1+0xb0] ;  /* 0x0000b00001047983 */ /* 0x004ea80000300a00 */
[----:B------:R-:W2:Y:S04]  /*6b990*/  LDSM.16.M88.4 R128, [R3+UR11+0x10000] ;  /* 0x0100000b0380783b */ /* 0x000ea80008000200 */
[----:B-1----:R-:W2:Y:S01]  /*6b9a0*/  LDL.LU.64 R6, [R1+0xb8] ;  /* 0x0000b80001067983 */ /* 0x002ea20000300a00 */
[C---:B------:R-:W-:Y:S03]  /*6b9b0*/  HMMA.1688.F32.TF32 R16, R236.reuse, R244, R16 ;  /* 0x000000f4ec10723c */ /* 0x040fe60000081010 */
[----:B------:R-:W1:Y:S04]  /*6b9c0*/  LDSM.16.M88.4 R124, [R3+UR11+0x10800] ;  /* 0x0108000b037c783b */ /* 0x000e680008000200 */
[----:B------:R-:W1:Y:S01]  /*6b9d0*/  LDSM.16.M88.4 R120, [R3+UR11+0x11000] ;  /* 0x0110000b0378783b */ /* 0x000e620008000200 */
[----:B------:R-:W-:Y:S03]  /*6b9e0*/  HMMA.1688.F32.TF32 R20, R236, R248, R20 ;  /* 0x000000f8ec14723c */ /* 0x000fe60000081014 */
[----:B------:R3:W-:Y:S04]  /*6b9f0*/  STL [R1+0x9578], R230 ;  /* 0x009578e601007387 */ /* 0x0007e80000100800 */
[----:B------:R-:W1:Y:S04]  /*6ba00*/  LDSM.16.M88.4 R116, [R3+UR11+0x11800] ;  /* 0x0118000b0374783b */ /* 0x000e680008000200 */
[----:B------:R-:W-:Y:S01]  /*6ba10*/  STL.64 [R1+0x1cc0], R16 ;  /* 0x001cc01001007387 */ /* 0x000fe20000100a00 */
[----:B---3--:R-:W-:-:S03]  /*6ba20*/  IMAD.MOV.U32 R230, RZ, RZ, R19 ;  /* 0x000000ffffe67224 */ /* 0x008fc600078e0013 */
[----:B------:R-:W3:Y:S04]  /*6ba30*/  LDSM.16.M88.4 R112, [R3+UR11+0x12000] ;  /* 0x0120000b0370783b */ /* 0x000ee80008000200 */
[----:B------:R1:W-:Y:S04]  /*6ba40*/  STL.64 [R1+0x1cb0], R20 ;  /* 0x001cb01401007387 */ /* 0x0003e80000100a00 */
[----:B------:R1:W-:Y:S04]  /*6ba50*/  STL.64 [R1+0x1cb8], R22 ;  /* 0x001cb81601007387 */ /* 0x0003e80000100a00 */
[----:B------:R1:W-:Y:S04]  /*6ba60*/  STL [R1+0x1cc8], R18 ;  /* 0x001cc81201007387 */ /* 0x0003e80000100800 */
[----:B------:R-:W-:Y:S04]  /*6ba70*/  STL [R1+0x9610], R230 ;  /* 0x009610e601007387 */ /* 0x000fe80000100800 */
[----:B------:R-:W1:Y:S04]  /*6ba80*/  LDSM.16.M88.4 R108, [R3+UR11+0x12800] ;  /* 0x0128000b036c783b */ /* 0x000e680008000200 */
[----:B------:R-:W1:Y:S04]  /*6ba90*/  LDSM.16.M88.4 R180, [R3+UR11+0x9800] ;  /* 0x0098000b03b4783b */ /* 0x000e680008000200 */
[----:B------:R-:W1:Y:S04]  /*6baa0*/  LDSM.16.M88.4 R176, [R3+UR11+0xa000] ;  /* 0x00a0000b03b0783b */ /* 0x000e680008000200 */
[----:B------:R-:W1:Y:S04]  /*6bab0*/  LDSM.16.M88.4 R172, [R3+UR11+0xa800] ;  /* 0x00a8000b03ac783b */ /* 0x000e680008000200 */
[----:B------:R-:W1:Y:S04]  /*6bac0*/  LDSM.16.M88.4 R104, [R3+UR11+0x13000] ;  /* 0x0130000b0368783b */ /* 0x000e680008000200 */
[----:B------:R-:W1:Y:S01]  /*6bad0*/  LDSM.16.M88.4 R100, [R3+UR11+0x13800] ;  /* 0x0138000b0364783b */ /* 0x000e620008000200 */
[C---:B------:R-:W-:Y:S03]  /*6bae0*/  HMMA.1688.F32.TF32 R12, R236.reuse, R232, R12 ;  /* 0x000000e8ec0c723c */ /* 0x040fe6000008100c */
[----:B------:R-:W1:Y:S04]  /*6baf0*/  LDSM.16.M88.4 R96, [R3+UR11+0x14000] ;  /* 0x0140000b0360783b */ /* 0x000e680008000200 */
[----:B------:R-:W1:Y:S01]  /*6bb00*/  LDSM.16.M88.4 R92, [R3+UR11+0x14800] ;  /* 0x0148000b035c783b */ /* 0x000e620008000200 */
[----:B------:R-:W-:Y:S03]  /*6bb10*/  HMMA.1688.F32.TF32 R8, R236, R228, R8 ;  /* 0x000000e4ec08723c */ /* 0x000fe60000081008 */
[----:B------:R-:W2:Y:S04]  /*6bb20*/  LDSM.16.M88.4 R88, [R3+UR11+0x15000] ;  /* 0x0150000b0358783b */ /* 0x000ea80008000200 */
[----:B------:R-:W2:Y:S04]  /*6bb30*/  LDSM.16.M88.4 R84, [R3+UR11+0x15800] ;  /* 0x0158000b0354783b */ /* 0x000ea80008000200 */
[----:B------:R-:W2:Y:S04]  /*6bb40*/  LDSM.16.M88.4 R80, [R3+UR11+0x16000] ;  /* 0x0160000b0350783b */ /* 0x000ea80008000200 */
[----:B------:R1:W-:Y:S04]  /*6bb50*/  STL.64 [R1+0x1ce0], R12 ;  /* 0x001ce00c01007387 */ /* 0x0003e80000100a00 */
[----:B------:R1:W-:Y:S04]  /*6bb60*/  STL.64 [R1+0x1ce8], R14 ;  /* 0x001ce80e01007387 */ /* 0x0003e80000100a00 */
[----:B------:R-:W3:Y:S04]  /*6bb70*/  LDL.LU.64 R28, [R1+0xa0] ;  /* 0x0000a000011c7983 */ /* 0x000ee80000300a00 */
[----:B------:R-:W3:Y:S04]  /*6bb80*/  LDL.LU.64 R30, [R1+0xa8] ;  /* 0x0000a800011e7983 */ /* 0x000ee80000300a00 */
[----:B------:R-:W4:Y:S04]  /*6bb90*/  LDL.LU.64 R24, [R1+0x90] ;  /* 0x0000900001187983 */ /* 0x000f280000300a00 */
[----:B------:R-:W4:Y:S01]  /*6bba0*/  LDL.LU.64 R26, [R1+0x98] ;  /* 0x00009800011a7983 */ /* 0x000f220000300a00 */
[----:B------:R-:W-:-:S03]  /*6bbb0*/  IMAD.MOV.U32 R247, RZ, RZ, R11 ;  /* 0x000000fffff77224 */ /* 0x000fc600078e000b */
[----:B-1----:R-:W5:Y:S01]  /*6bbc0*/  LDL.LU.64 R20, [R1+0x80] ;  /* 0x0000800001147983 */ /* 0x002f620000300a00 */
[----:B------:R-:W-:-:S03]  /*6bbd0*/  IMAD.MOV.U32 R246, RZ, RZ, R10 ;  /* 0x000000fffff67224 */ /* 0x000fc600078e000a */
[----:B------:R-:W5:Y:S01]  /*6bbe0*/  LDL.LU.64 R22, [R1+0x88] ;  /* 0x0000880001167983 */ /* 0x000f620000300a00 */
[----:B------:R-:W-:-:S03]  /*6bbf0*/  IMAD.MOV.U32 R234, RZ, RZ, R8 ;  /* 0x000000ffffea7224 */ /* 0x000fc600078e0008 */
[----:B------:R-:W5:Y:S01]  /*6bc00*/  LDL.LU.64 R16, [R1+0x70] ;  /* 0x0000700001107983 */ /* 0x000f620000300a00 */
[----:B------:R-:W-:-:S03]  /*6bc10*/  MOV R235, R9 ;  /* 0x0000000900eb7202 */ /* 0x000fc60000000f00 */
[----:B------:R-:W5:Y:S04]  /*6bc20*/  LDL.LU.64 R18, [R1+0x78] ;  /* 0x0000780001127983 */ /* 0x000f680000300a00 */
[----:B------:R-:W5:Y:S04]  /*6bc30*/  LDL.LU.64 R12, [R1+0x60] ;  /* 0x00006000010c7983 */ /* 0x000f680000300a00 */
[----:B------:R-:W5:Y:S04]  /*6bc40*/  LDL.LU.64 R14, [R1+0x68] ;  /* 0x00006800010e7983 */ /* 0x000f680000300a00 */
[----:B------:R-:W5:Y:S04]  /*6bc50*/  LDL.LU.64 R8, [R1+0x50] ;  /* 0x0000500001087983 */ /* 0x000f680000300a00 */
[----:B------:R-:W5:Y:S04]  /*6bc60*/  LDL.LU.64 R10, [R1+0x58] ;  /* 0x00005800010a7983 */ /* 0x000f680000300a00 */
[----:B------:R-:W-:Y:S04]  /*6bc70*/  STL [R1+0x9800], R247 ;  /* 0x009800f701007387 */ /* 0x000fe80000100800 */
[----:B------:R-:W-:Y:S04]  /*6bc80*/  STL [R1+0x97fc], R246 ;  /* 0x0097fcf601007387 */ /* 0x000fe80000100800 */
[----:B------:R-:W-:Y:S04]  /*6bc90*/  STL.64 [R1+0x9ae0], R244 ;  /* 0x009ae0f401007387 */ /* 0x000fe80000100a00 */
[----:B------:R-:W-:Y:S04]  /*6bca0*/  STL [R1+0x97f8], R235 ;  /* 0x0097f8eb01007387 */ /* 0x000fe80000100800 */
[----:B------:R-:W-:Y:S04]  /*6bcb0*/  STL [R1+0x9614], R234 ;  /* 0x009614ea01007387 */ /* 0x000fe80000100800 */
[----:B------:R-:W-:Y:S04]  /*6bcc0*/  STL.64 [R1+0x9ae8], R232 ;  /* 0x009ae8e801007387 */ /* 0x000fe80000100a00 */
[----:B------:R-:W1:Y:S04]  /*6bcd0*/  LDSM.16.M88.4 R76, [R3+UR11+0x16800] ;  /* 0x0168000b034c783b */ /* 0x000e680008000200 */
[----:B------:R-:W1:Y:S04]  /*6bce0*/  LDSM.16.M88.4 R72, [R3+UR11+0x17000] ;  /* 0x0170000b0348783b */ /* 0x000e680008000200 */
[----:B------:R-:W1:Y:S04]  /*6bcf0*/  LDSM.16.M88.4 R68, [R3+UR11+0x17800] ;  /* 0x0178000b0344783b */ /* 0x000e680008000200 */
[----:B------:R-:W1:Y:S04]  /*6bd00*/  LDSM.16.M88.4 R64, [R3+UR11+0x18000] ;  /* 0x0180000b0340783b */ /* 0x000e680008000200 */
[----:B------:R-:W1:Y:S04]  /*6bd10*/  LDSM.16.M88.4 R60, [R3+UR11+0x18800] ;  /* 0x0188000b033c783b */ /* 0x000e680008000200 */
[----:B------:R-:W1:Y:S04]  /*6bd20*/  LDSM.16.M88.4 R56, [R3+UR11+0x19000] ;  /* 0x0190000b0338783b */ /* 0x000e680008000200 */
[----:B------:R-:W-:Y:S01]  /*6bd30*/  LDSM.16.M88.4 R52, [R3+UR11+0x19800] ;  /* 0x0198000b0334783b */ /* 0x000fe20008000200 */
[----:B--2---:R-:W-:-:S15]  /*6bd40*/  HMMA.1688.F32.TF32 R4, R236, R224, R4 ;  /* 0x000000e0ec04723c */ /* 0x004fde0000081004 */
[----:B------:R-:W-:-:S04]  /*6bd50*/  NOP ;  /* 0x0000000000007918 */ /* 0x000fc80000000000 */
[----:B------:R-:W-:Y:S02]  /*6bd60*/  IMAD.MOV.U32 R250, RZ, RZ, R4 ;  /* 0x000000fffffa7224 */ /* 0x000fe400078e0004 */
[----:B------:R-:W-:Y:S02]  /*6bd70*/  IMAD.MOV.U32 R251, RZ, RZ, R5 ;  /* 0x000000fffffb7224 */ /* 0x000fe400078e0005 */
[----:B------:R-:W-:Y:S01]  /*6bd80*/  IMAD.MOV.U32 R2, RZ, RZ, R6 ;  /* 0x000000ffff027224 */ /* 0x000fe200078e0006 */
[----:B------:R-:W2:Y:S01]  /*6bd90*/  LDL.LU.64 R4, [R1+0x40] ;  /* 0x0000400001047983 */ /* 0x000ea20000300a00 */
[----:B------:R-:W-:-:S03]  /*6bda0*/  IMAD.MOV.U32 R0, RZ, RZ, R7 ;  /* 0x000000ffff007224 */ /* 0x000fc600078e0007 */
[----:B------:R-:W2:Y:S04]  /*6bdb0*/  LDL.LU.64 R6, [R1+0x48] ;  /* 0x0000480001067983 */ /* 0x000ea80000300a00 */
[----:B------:R-:W-:Y:S04]  /*6bdc0*/  STL [R1+0x980c], R2 ;  /* 0x00980c0201007387 */ /* 0x000fe80000100800 */
[----:B------:R-:W-:Y:S04]  /*6bdd0*/  STL [R1+0x9808], R251 ;  /* 0x009808fb01007387 */ /* 0x000fe80000100800 */
[----:B------:R-:W-:Y:S01]  /*6bde0*/  STL [R1+0x9804], R250 ;  /* 0x009804fa01007387 */ /* 0x000fe20000100800 */
[C---:B---3--:R-:W-:Y:S08]  /*6bdf0*/  HMMA.1688.F32.TF32 R28, R236.reuse, R220, R28 ;  /* 0x000000dcec1c723c */ /* 0x048ff0000008101c */
[C---:B----4-:R-:W-:Y:S08]  /*6be00*/  HMMA.1688.F32.TF32 R24, R236.reuse, R216, R24 ;  /* 0x000000d8ec18723c */ /* 0x050ff00000081018 */
[C---:B-----5:R-:W-:Y:S08]  /*6be10*/  HMMA.1688.F32.TF32 R20, R236.reuse, R212, R20 ;  /* 0x000000d4ec14723c */ /* 0x060ff00000081014 */
[C---:B------:R-:W-:Y:S08]  /*6be20*/  HMMA.1688.F32.TF32 R16, R236.reuse, R208, R16 ;  /* 0x000000d0ec10723c */ /* 0x040ff00000081010 */
[----:B------:R-:W-:Y:S01]  /*6be30*/  HMMA.1688.F32.TF32 R12, R236, R204, R12 ;  /* 0x000000ccec0c723c */ /* 0x000fe2000008100c */
[----:B------:R-:W-:Y:S01]  /*6be40*/  IMAD.MOV.U32 R226, RZ, RZ, R25 ;  /* 0x000000ffffe27224 */ /* 0x000fe200078e0019 */
[----:B------:R-:W-:Y:S01]  /*6be50*/  STL [R1+0x1de4], R29 ;  /* 0x001de41d01007387 */ /* 0x000fe20000100800 */
[----:B------:R-:W-:-:S03]  /*6be60*/  IMAD.MOV.U32 R227, RZ, RZ, R26 ;  /* 0x000000ffffe37224 */ /* 0x000fc600078e001a */
[----:B------:R-:W-:Y:S04]  /*6be70*/  STL.64 [R1+0x1de8], R30 ;  /* 0x001de81e01007387 */ /* 0x000fe80000100a00 */
[----:B------:R-:W-:Y:S01]  /*6be80*/  STL [R1+0x1e50], R24 ;  /* 0x001e501801007387 */ /* 0x000fe20000100800 */
[----:B------:R-:W-:-:S03]  /*6be90*/  IMAD.MOV.U32 R222, RZ, RZ, R19 ;  /* 0x000000ffffde7224 */ /* 0x000fc600078e0013 */
[----:B------:R-:W-:Y:S04]  /*6bea0*/  STL [R1+0x1e5c], R27 ;  /* 0x001e5c1b01007387 */ /* 0x000fe80000100800 */
[----:B------:R-:W-:Y:S01]  /*6beb0*/  STL.64 [R1+0x9ad8], R226 ;  /* 0x009ad8e201007387 */ /* 0x000fe20000100a00 */
[----:B------:R-:W-:-:S03]  /*6bec0*/  MOV R223, R12 ;  /* 0x0000000c00df7202 */ /* 0x000fc60000000f00 */
[----:B------:R-:W-:Y:S04]  /*6bed0*/  STL.64 [R1+0x9ad0], R224 ;  /* 0x009ad0e001007387 */ /* 0x000fe80000100a00 */
[----:B------:R-:W-:Y:S04]  /*6bee0*/  STL.64 [R1+0x2040], R20 ;  /* 0x0020401401007387 */ /* 0x000fe80000100a00 */
[----:B------:R-:W-:Y:S04]  /*6bef0*/  STL.64 [R1+0x2048], R22 ;  /* 0x0020481601007387 */ /* 0x000fe80000100a00 */
[----:B------:R-:W-:Y:S04]  /*6bf00*/  STL.64 [R1+0x9ac8], R222 ;  /* 0x009ac8de01007387 */ /* 0x000fe80000100a00 */
[----:B------:R-:W-:Y:S04]  /*6bf10*/  STL.64 [R1+0x9ac0], R220 ;  /* 0x009ac0dc01007387 */ /* 0x000fe80000100a00 */
[----:B------:R-:W3:Y:S04]  /*6bf20*/  LDL.LU.64 R44, [R1+0x2a0] ;  /* 0x0002a000012c7983 */ /* 0x000ee80000300a00 */
[----:B------:R-:W3:Y:S01]  /*6bf30*/  LDL.LU.64 R46, [R1+0x2a8] ;  /* 0x0002a800012e7983 */ /* 0x000ee20000300a00 */
[----:B--2---:R-:W-:-:S15]  /*6bf40*/  HMMA.1688.F32.TF32 R4, R236, R196, R4 ;  /* 0x000000c4ec04723c */ /* 0x004fde0000081004 */
[----:B------:R-:W-:-:S04]  /*6bf50*/  NOP ;  /* 0x0000000000007918 */ /* 0x000fc80000000000 */
[----:B------:R2:W-:Y:S04]  /*6bf60*/  STL.64 [R1+0x2000], R4 ;  /* 0x0020000401007387 */ /* 0x0005e80000100a00 */
[----:B------:R4:W-:Y:S04]  /*6bf70*/  STL.64 [R1+0x2008], R6 ;  /* 0x0020080601007387 */ /* 0x0009e80000100a00 */
[----:B------:R-:W5:Y:S04]  /*6bf80*/  LDL.LU.64 R40, [R1+0x290] ;  /* 0x0002900001287983 */ /* 0x000f680000300a00 */
[----:B------:R-:W5:Y:S04]  /*6bf90*/  LDL.LU.64 R42, [R1+0x298] ;  /* 0x00029800012a7983 */ /* 0x000f680000300a00 */
[----:B------:R-:W5:Y:S04]  /*6bfa0*/  LDL.LU.64 R36, [R1+0x280] ;  /* 0x0002800001247983 */ /* 0x000f680000300a00 */
[----:B------:R-:W5:Y:S04]  /*6bfb0*/  LDL.LU.64 R38, [R1+0x288] ;  /* 0x0002880001267983 */ /* 0x000f680000300a00 */
[----:B--2---:R-:W2:Y:S04]  /*6bfc0*/  LDL.LU.64 R4, [R1+0x270] ;  /* 0x0002700001047983 */ /* 0x004ea80000300a00 */
[----:B----4-:R-:W2:Y:S01]  /*6bfd0*/  LDL.LU.64 R6, [R1+0x278] ;  /* 0x0002780001067983 */ /* 0x010ea20000300a00 */
[----:B------:R-:W-:Y:S01]  /*6bfe0*/  HMMA.1688.F32.TF32 R8, R236, R200, R8 ;  /* 0x000000c8ec08723c */ /* 0x000fe20000081008 */
[----:B------:R-:W-:-:S02]  /*6bff0*/  IMAD.MOV.U32 R207, RZ, RZ, R13 ;  /* 0x000000ffffcf7224 */ /* 0x000fc400078e000d */
[----:B------:R-:W4:Y:S01]  /*6c000*/  LDL.LU.64 R32, [R1+0x260] ;  /* 0x0002600001207983 */ /* 0x000f220000300a00 */
[----:B------:R-:W-:Y:S01]  /*6c010*/  IMAD.MOV.U32 R218, RZ, RZ, R14 ;  /* 0x000000ffffda7224 */ /* 0x000fe200078e000e */
[----:B------:R-:W-:Y:S01]  /*6c020*/  MOV R231, R28 ;  /* 0x0000001c00e77202 */ /* 0x000fe20000000f00 */
[----:B------:R-:W-:Y:S01]  /*6c030*/  IMAD.MOV.U32 R219, RZ, RZ, R15 ;  /* 0x000000ffffdb7224 */ /* 0x000fe200078e000f */
[----:B------:R-:W4:Y:S04]  /*6c040*/  LDL.LU.64 R34, [R1+0x268] ;  /* 0x0002680001227983 */ /* 0x000f280000300a00 */
[----:B------:R-:W4:Y:S04]  /*6c050*/  LDL.LU.64 R12, [R1+0x250] ;  /* 0x00025000010c7983 */ /* 0x000f280000300a00 */
[----:B------:R-:W4:Y:S04]  /*6c060*/  LDL.LU.64 R14, [R1+0x258] ;  /* 0x00025800010e7983 */ /* 0x000f280000300a00 */
[----:B------:R-:W4:Y:S04]  /*6c070*/  LDL.LU.64 R28, [R1+0x240] ;  /* 0x00024000011c7983 */ /* 0x000f280000300a00 */
[----:B------:R-:W4:Y:S01]  /*6c080*/  LDL.LU.64 R30, [R1+0x248] ;  /* 0x00024800011e7983 */ /* 0x000f220000300a00 */
[----:B------:R-:W-:-:S03]  /*6c090*/  IMAD.MOV.U32 R202, RZ, RZ, R16 ;  /* 0x000000ffffca7224 */ /* 0x000fc600078e0010 */
[----:B------:R-:W4:Y:S01]  /*6c0a0*/  LDL.LU.64 R24, [R1+0x230] ;  /* 0x0002300001187983 */ /* 0x000f220000300a00 */
[----:B------:R-:W-:-:S03]  /*6c0b0*/  IMAD.MOV.U32 R203, RZ, RZ, R17 ;  /* 0x000000ffffcb7224 */ /* 0x000fc600078e0011 */
[----:B------:R-:W4:Y:S01]  /*6c0c0*/  LDL.LU.64 R26, [R1+0x238] ;  /* 0x00023800011a7983 */ /* 0x000f220000300a00 */
[----:B------:R-:W-:-:S03]  /*6c0d0*/  IMAD.MOV.U32 R206, RZ, RZ, R18 ;  /* 0x000000ffffce7224 */ /* 0x000fc600078e0012 */
[----:B------:R-:W4:Y:S01]  /*6c0e0*/  LDL.LU.64 R20, [R1+0x220] ;  /* 0x0002200001147983 */ /* 0x000f220000300a00 */
[----:B------:R-:W-:-:S03]  /*6c0f0*/  IMAD.MOV.U32 R210, RZ, RZ, R8 ;  /* 0x000000ffffd27224 */ /* 0x000fc600078e0008 */
[----:B------:R-:W4:Y:S01]  /*6c100*/  LDL.LU.64 R22, [R1+0x228] ;  /* 0x0002280001167983 */ /* 0x000f220000300a00 */
[----:B------:R-:W-:Y:S01]  /*6c110*/  IMAD.MOV.U32 R214, RZ, RZ, R9 ;  /* 0x000000ffffd67224 */ /* 0x000fe200078e0009 */
[----:B------:R-:W-:Y:S02]  /*6c120*/  MOV R211, R11 ;  /* 0x0000000b00d37202 */ /* 0x000fe40000000f00 */
[----:B------:R-:W4:Y:S01]  /*6c130*/  LDL.LU.64 R16, [R1+0x210] ;  /* 0x0002100001107983 */ /* 0x000f220000300a00 */
[----:B------:R-:W-:-:S03]  /*6c140*/  IMAD.MOV.U32 R215, RZ, RZ, R10 ;  /* 0x000000ffffd77224 */ /* 0x000fc600078e000a */
[----:B------:R-:W4:Y:S04]  /*6c150*/  LDL.LU.64 R18, [R1+0x218] ;  /* 0x0002180001127983 */ /* 0x000f280000300a00 */
[----:B------:R-:W4:Y:S04]  /*6c160*/  LDL.LU.64 R8, [R1+0x200] ;  /* 0x0002000001087983 */ /* 0x000f280000300a00 */
[----:B------:R-:W4:Y:S04]  /*6c170*/  LDL.LU.64 R10, [R1+0x208] ;  /* 0x00020800010a7983 */ /* 0x000f280000300a00 */
        /* <DEDUP_REMOVED lines=12> */
[C---:B---3--:R-:W-:Y:S03]  /*6c240*/  HMMA.1688.F32.TF32 R48, R236.reuse, R192, R44 ;  /* 0x000000c0ec30723c */ /* 0x048fe6000008102c */
        /* <DEDUP_REMOVED lines=20> */
[----:B------:R-:W-:Y:S04]  /*6c390*/  STL.64 [R1+0x1ff0], R48 ;  /* 0x001ff03001007387 */ /* 0x000fe80000100a00 */
[----:B------:R-:W-:Y:S04]  /*6c3a0*/  STL.64 [R1+0x1ff8], R50 ;  /* 0x001ff83201007387 */ /* 0x000fe80000100a00 */
[----:B------:R-:W-:Y:S01]  /*6c3b0*/  LDSM.16.M88.4 R48, [R3+UR11+0x1a000] ;  /* 0x01a0000b0330783b */ /* 0x000fe20008000200 */
[C---:B-----5:R-:W-:Y:S08]  /*6c3c0*/  HMMA.1688.F32.TF32 R44, R236.reuse, R188, R40 ;  /* 0x000000bcec2c723c */ /* 0x060ff00000081028 */
[C---:B------:R-:W-:Y:S08]  /*6c3d0*/  HMMA.1688.F32.TF32 R40, R236.reuse, R184, R36 ;  /* 0x000000b8ec28723c */ /* 0x040ff00000081024 */
[C---:B--2---:R-:W-:Y:S03]  /*6c3e0*/  HMMA.1688.F32.TF32 R36, R236.reuse, R180, R4 ;  /* 0x000000b4ec24723c */ /* 0x044fe60000081004 */
[----:B------:R-:W-:Y:S04]  /*6c3f0*/  STL.64 [R1+0x1fe0], R44 ;  /* 0x001fe02c01007387 */ /* 0x000fe80000100a00 */
[----:B------:R-:W-:Y:S04]  /*6c400*/  STL.64 [R1+0x1fe8], R46 ;  /* 0x001fe82e01007387 */ /* 0x000fe80000100a00 */
[----:B------:R-:W2:Y:S04]  /*6c410*/  LDL.LU.64 R4, [R1+0x1f0] ;  /* 0x0001f00001047983 */ /* 0x000ea80000300a00 */
[----:B------:R-:W-:Y:S04]  /*6c420*/  STL.64 [R1+0x1fd0], R40 ;  /* 0x001fd02801007387 */ /* 0x000fe80000100a00 */
[----:B------:R-:W-:Y:S04]  /*6c430*/  STL.64 [R1+0x1fd8], R42 ;  /* 0x001fd82a01007387 */ /* 0x000fe80000100a00 */
[----:B------:R-:W2:Y:S04]  /*6c440*/  LDL.LU.64 R6, [R1+0x1f8] ;  /* 0x0001f80001067983 */ /* 0x000ea80000300a00 */
[----:B------:R-:W-:Y:S04]  /*6c450*/  STL.64 [R1+0x1fc0], R36 ;  /* 0x001fc02401007387 */ /* 0x000fe80000100a00 */
[----:B------:R3:W-:Y:S01]  /*6c460*/  STL.64 [R1+0x1fc8], R38 ;  /* 0x001fc82601007387 */ /* 0x0007e20000100a00 */
[C---:B----4-:R-:W-:Y:S03]  /*6c470*/  HMMA.1688.F32.TF32 R28, R236.reuse, R168, R28 ;  /* 0x000000a8ec1c723c */ /* 0x050fe6000008101c */
[----:B------:R-:W4:Y:S04]  /*6c480*/  LDSM.16.M88.4 R40, [R3+UR11+0x1b000] ;  /* 0x01b0000b0328783b */ /* 0x000f280008000200 */
[----:B------:R-:W-:Y:S01]  /*6c490*/  LDSM.16.M88.4 R44, [R3+UR11+0x1a800] ;  /* 0x01a8000b032c783b */ /* 0x000fe20008000200 */
[C---:B---3--:R-:W-:Y:S08]  /*6c4a0*/  HMMA.1688.F32.TF32 R36, R236.reuse, R176, R32 ;  /* 0x000000b0ec24723c */ /* 0x048ff00000081020 */
[C---:B------:R-:W-:Y:S01]  /*6c4b0*/  HMMA.1688.F32.TF32 R32, R236.reuse, R172, R12 ;  /* 0x000000acec20723c */ /* 0x040fe2000008100c */
[----:B------:R-:W3:Y:S07]  /*6c4c0*/  LDL.LU.64 R12, [R1+0x1e0] ;  /* 0x0001e000010c7983 */ /* 0x000eee0000300a00 */
[C---:B------:R-:W-:Y:S08]  /*6c4d0*/  HMMA.1688.F32.TF32 R24, R236.reuse, R164, R24 ;  /* 0x000000a4ec18723c */ /* 0x040ff00000081018 */
[C---:B------:R-:W-:Y:S01]  /*6c4e0*/  HMMA.1688.F32.TF32 R20, R236.reuse, R160, R20 ;  /* 0x000000a0ec14723c */ /* 0x040fe20000081014 */
[----:B------:R-:W-:Y:S07]  /*6c4f0*/  STL.64 [R1+0x1fb0], R36 ;  /* 0x001fb02401007387 */ /* 0x000fee0000100a00 */
[C---:B------:R-:W-:Y:S01]  /*6c500*/  HMMA.1688.F32.TF32 R8, R236.reuse, R152, R8 ;  /* 0x00000098ec08723c */ /* 0x040fe20000081008 */
[----:B------:R-:W-:Y:S04]  /*6c510*/  STL.64 [R1+0x1fb8], R38 ;  /* 0x001fb82601007387 */ /* 0x000fe80000100a00 */
[----:B------:R-:W3:Y:S03]  /*6c520*/  LDL.LU.64 R14, [R1+0x1e8] ;  /* 0x0001e800010e7983 */ /* 0x000ee60000300a00 */
[----:B------:R-:W-:Y:S01]  /*6c530*/  HMMA.1688.F32.TF32 R16, R236, R156, R16 ;  /* 0x0000009cec10723c */ /* 0x000fe20000081010 */
[----:B------:R-:W-:Y:S04]  /*6c540*/  STL.64 [R1+0x1fa0], R32 ;  /* 0x001fa02001007387 */ /* 0x000fe80000100a00 */
[----:B------:R-:W-:Y:S04]  /*6c550*/  STL.64 [R1+0x1fa8], R34 ;  /* 0x001fa82201007387 */ /* 0x000fe80000100a00 */
[----:B------:R-:W-:Y:S04]  /*6c560*/  STL.64 [R1+0x9ab8], R174 ;  /* 0x009ab8ae01007387 */ /* 0x000fe80000100a00 */
[----:B------:R-:W-:Y:S04]  /*6c570*/  STL.64 [R1+0x9ab0], R172 ;  /* 0x009ab0ac01007387 */ /* 0x000fe80000100a00 */
[----:B------:R5:W-:Y:S04]  /*6c580*/  STL.64 [R1+0x1f90], R28 ;  /* 0x001f901c01007387 */ /* 0x000be80000100a00 */
[----:B------:R1:W-:Y:S01]  /*6c590*/  STL.64 [R1+0x1f98], R30 ;  /* 0x001f981e01007387 */ /* 0x0003e20000100a00 */
[----:B------:R-:W-:-:S03]  /*6c5a0*/  IMAD.MOV.U32 R159, RZ, RZ, R11 ;  /* 0x000000ffff9f7224 */ /* 0x000fc600078e000b */
[----:B------:R1:W-:Y:S01]  /*6c5b0*/  STL.64 [R1+0x1f80], R24 ;  /* 0x001f801801007387 */ /* 0x0003e20000100a00 */
[----:B------:R-:W-:-:S03]  /*6c5c0*/  IMAD.MOV.U32 R158, RZ, RZ, R10 ;  /* 0x000000ffff9e7224 */ /* 0x000fc600078e000a */
[----:B------:R1:W-:Y:S01]  /*6c5d0*/  STL.64 [R1+0x1f88], R26 ;  /* 0x001f881a01007387 */ /* 0x0003e20000100a00 */
[----:B------:R-:W-:-:S03]  /*6c5e0*/  IMAD.MOV.U32 R142, RZ, RZ, R8 ;  /* 0x000000ffff8e7224 */ /* 0x000fc600078e0008 */
[----:B------:R-:W-:Y:S01]  /*6c5f0*/  STL.64 [R1+0x1f70], R20 ;  /* 0x001f701401007387 */ /* 0x000fe20000100a00 */
[----:B------:R-:W-:-:S03]  /*6c600*/  IMAD.MOV.U32 R143, RZ, RZ, R9 ;  /* 0x000000ffff8f7224 */ /* 0x000fc600078e0009 */
[----:B------:R-:W-:Y:S04]  /*6c610*/  STL.64 [R1+0x1f78], R22 ;  /* 0x001f781601007387 */ /* 0x000fe80000100a00 */
[----:B------:R-:W-:Y:S04]  /*6c620*/  STL.64 [R1+0x1f60], R16 ;  /* 0x001f601001007387 */ /* 0x000fe80000100a00 */
[----:B------:R-:W-:Y:S04]  /*6c630*/  STL.64 [R1+0x1f68], R18 ;  /* 0x001f681201007387 */ /* 0x000fe80000100a00 */
[----:B------:R-:W4:Y:S04]  /*6c640*/  LDL.LU.64 R8, [R1+0x1d0] ;  /* 0x0001d00001087983 */ /* 0x000f280000300a00 */
[----:B------:R-:W4:Y:S04]  /*6c650*/  LDL.LU.64 R10, [R1+0x1d8] ;  /* 0x0001d800010a7983 */ /* 0x000f280000300a00 */
[----:B------:R1:W-:Y:S04]  /*6c660*/  STL [R1+0x950c], R159 ;  /* 0x00950c9f01007387 */ /* 0x0003e80000100800 */
[----:B------:R1:W-:Y:S04]  /*6c670*/  STL [R1+0x9508], R158 ;  /* 0x0095089e01007387 */ /* 0x0003e80000100800 */
[----:B------:R1:W-:Y:S04]  /*6c680*/  STL [R1+0x9504], R142 ;  /* 0x0095048e01007387 */ /* 0x0003e80000100800 */
[----:B------:R1:W-:Y:S04]  /*6c690*/  STL [R1+0x9500], R143 ;  /* 0x0095008f01007387 */ /* 0x0003e80000100800 */
[----:B------:R-:W1:Y:S04]  /*6c6a0*/  LDSM.16.M88.4 R36, [R3+UR11+0x1b800] ;  /* 0x01b8000b0324783b */ /* 0x000e680008000200 */
[----:B------:R-:W1:Y:S01]  /*6c6b0*/  LDSM.16.M88.4 R32, [R3+UR11+0x1c000] ;  /* 0x01c0000b0320783b */ /* 0x000e620008000200 */
[----:B--2---:R-:W-:-:S15]  /*6c6c0*/  HMMA.1688.F32.TF32 R4, R236, R148, R4 ;  /* 0x00000094ec04723c */ /* 0x004fde0000081004 */
[----:B------:R-:W-:-:S04]  /*6c6d0*/  NOP ;  /* 0x0000000000007918 */ /* 0x000fc80000000000 */
[----:B------:R-:W-:Y:S01]  /*6c6e0*/  IMAD.MOV.U32 R162, RZ, RZ, R4 ;  /* 0x000000ffffa27224 */ /* 0x000fe200078e0004 */
[----:B------:R-:W-:Y:S01]  /*6c6f0*/  MOV R166, R6 ;  /* 0x0000000600a67202 */ /* 0x000fe20000000f00 */
[----:B------:R-:W-:Y:S02]  /*6c700*/  IMAD.MOV.U32 R163, RZ, RZ, R5 ;  /* 0x000000ffffa37224 */ /* 0x000fe400078e0005 */
[----:B------:R-:W-:Y:S01]  /*6c710*/  IMAD.MOV.U32 R198, RZ, RZ, R7 ;  /* 0x000000ffffc67224 */ /* 0x000fe200078e0007 */
[----:B------:R-:W2:Y:S04]  /*6c720*/  LDL.LU.64 R4, [R1+0x1c0] ;  /* 0x0001c00001047983 */ /* 0x000ea80000300a00 */
[----:B------:R-:W2:Y:S04]  /*6c730*/  LDL.LU.64 R6, [R1+0x1c8] ;  /* 0x0001c80001067983 */ /* 0x000ea80000300a00 */
[----:B-----5:R-:W5:Y:S04]  /*6c740*/  LDL.LU.64 R28, [R1+0x1b0] ;  /* 0x0001b000011c7983 */ /* 0x020f680000300a00 */
[----:B-1----:R-:W5:Y:S04]  /*6c750*/  LDL.LU.64 R30, [R1+0x1b8] ;  /* 0x0001b800011e7983 */ /* 0x002f680000300a00 */
[----:B------:R1:W-:Y:S01]  /*6c760*/  STL [R1+0x951c], R198 ;  /* 0x00951cc601007387 */ /* 0x0003e20000100800 */
[----:B---3--:R-:W-:Y:S03]  /*6c770*/  HMMA.1688.F32.TF32 R12, R236, R144, R12 ;  /* 0x00000090ec0c723c */ /* 0x008fe6000008100c */
[----:B------:R3:W-:Y:S04]  /*6c780*/  STL [R1+0x9518], R166 ;  /* 0x009518a601007387 */ /* 0x0007e80000100800 */
[----:B------:R1:W-:Y:S04]  /*6c790*/  STL [R1+0x9514], R163 ;  /* 0x009514a301007387 */ /* 0x0003e80000100800 */
[----:B------:R1:W-:Y:S04]  /*6c7a0*/  STL [R1+0x9510], R162 ;  /* 0x009510a201007387 */ /* 0x0003e80000100800 */
[----:B------:R-:W5:Y:S04]  /*6c7b0*/  LDL.LU.64 R24, [R1+0x1a0] ;  /* 0x0001a00001187983 */ /* 0x000f680000300a00 */
[----:B------:R-:W5:Y:S01]  /*6c7c0*/  LDL.LU.64 R26, [R1+0x1a8] ;  /* 0x0001a800011a7983 */ /* 0x000f620000300a00 */
[----:B------:R-:W-:-:S02]  /*6c7d0*/  IMAD.MOV.U32 R159, RZ, RZ, R12 ;  /* 0x000000ffff9f7224 */ /* 0x000fc400078e000c */
[----:B------:R-:W-:Y:S01]  /*6c7e0*/  IMAD.MOV.U32 R158, RZ, RZ, R13 ;  /* 0x000000ffff9e7224 */ /* 0x000fe200078e000d */
[----:B------:R-:W5:Y:S04]  /*6c7f0*/  LDL.LU.64 R20, [R1+0x190] ;  /* 0x0001900001147983 */ /* 0x000f680000300a00 */
[----:B------:R-:W5:Y:S04]  /*6c800*/  LDL.LU.64 R22, [R1+0x198] ;  /* 0x0001980001167983 */ /* 0x000f680000300a00 */
[----:B------:R-:W5:Y:S01]  /*6c810*/  LDL.LU.64 R16, [R1+0x180] ;  /* 0x0001800001107983 */ /* 0x000f620000300a00 */
[----:B------:R-:W-:-:S03]  /*6c820*/  IMAD.MOV.U32 R142, RZ, RZ, R14 ;  /* 0x000000ffff8e7224 */ /* 0x000fc600078e000e */
[----:B------:R-:W5:Y:S01]  /*6c830*/  LDL.LU.64 R18, [R1+0x188] ;  /* 0x0001880001127983 */ /* 0x000f620000300a00 */
[----:B------:R-:W-:-:S03]  /*6c840*/  IMAD.MOV.U32 R143, RZ, RZ, R15 ;  /* 0x000000ffff8f7224 */ /* 0x000fc600078e000f */
[----:B------:R-:W-:Y:S01]  /*6c850*/  STL.64 [R1+0x9aa8], R158 ;  /* 0x009aa89e01007387 */ /* 0x000fe20000100a00 */
[----:B----4-:R-:W-:Y:S03]  /*6c860*/  HMMA.1688.F32.TF32 R8, R236, R140, R8 ;  /* 0x0000008cec08723c */ /* 0x010fe60000081008 */
[----:B------:R4:W-:Y:S04]  /*6c870*/  STL.64 [R1+0x9aa0], R156 ;  /* 0x009aa09c01007387 */ /* 0x0009e80000100a00 */
[----:B------:R-:W4:Y:S04]  /*6c880*/  LDL.LU.64 R12, [R1+0x170] ;  /* 0x00017000010c7983 */ /* 0x000f280000300a00 */
[----:B------:R-:W4:Y:S08]  /*6c890*/  LDL.LU.64 R14, [R1+0x178] ;  /* 0x00017800010e7983 */ /* 0x000f300000300a00 */
[----:B-1----:R-:W-:Y:S01]  /*6c8a0*/  IMAD.MOV.U32 R198, RZ, RZ, R8 ;  /* 0x000000ffffc67224 */ /* 0x002fe200078e0008 */
[----:B---3--:R-:W-:Y:S01]  /*6c8b0*/  MOV R166, R9 ;  /* 0x0000000900a67202 */ /* 0x008fe20000000f00 */
[----:B------:R-:W-:Y:S01]  /*6c8c0*/  IMAD.MOV.U32 R163, RZ, RZ, R10 ;  /* 0x000000ffffa37224 */ /* 0x000fe200078e000a */
[----:B------:R-:W3:Y:S01]  /*6c8d0*/  LDL.LU.64 R8, [R1+0x160] ;  /* 0x0001600001087983 */ /* 0x000ee20000300a00 */
[----:B------:R-:W-:-:S03]  /*6c8e0*/  IMAD.MOV.U32 R162, RZ, RZ, R11 ;  /* 0x000000ffffa27224 */ /* 0x000fc600078e000b */
[----:B------:R-:W3:Y:S01]  /*6c8f0*/  LDL.LU.64 R10, [R1+0x168] ;  /* 0x00016800010a7983 */ /* 0x000ee20000300a00 */
[----:B--2---:R-:W-:-:S15]  /*6c900*/  HMMA.1688.F32.TF32 R4, R236, R136, R4 ;  /* 0x00000088ec04723c */ /* 0x004fde0000081004 */
[----:B------:R-:W-:-:S04]  /*6c910*/  NOP ;  /* 0x0000000000007918 */ /* 0x000fc80000000000 */
[----:B------:R-:W-:Y:S02]  /*6c920*/  IMAD.MOV.U32 R199, RZ, RZ, R4 ;  /* 0x000000ffffc77224 */ /* 0x000fe400078e0004 */
[----:B------:R-:W-:Y:S02]  /*6c930*/  IMAD.MOV.U32 R167, RZ, RZ, R5 ;  /* 0x000000ffffa77224 */ /* 0x000fe400078e0005 */
[----:B------:R-:W-:Y:S01]  /*6c940*/  IMAD.MOV.U32 R170, RZ, RZ, R6 ;  /* 0x000000ffffaa7224 */ /* 0x000fe200078e0006 */
[----:B------:R-:W2:Y:S01]  /*6c950*/  LDL.LU.64 R4, [R1+0x150] ;  /* 0x0001500001047983 */ /* 0x000ea20000300a00 */
[----:B------:R-:W-:-:S03]  /*6c960*/  IMAD.MOV.U32 R171, RZ, RZ, R7 ;  /* 0x000000ffffab7224 */ /* 0x000fc600078e0007 */
[----:B------:R-:W2:Y:S01]  /*6c970*/  LDL.LU.64 R6, [R1+0x158] ;  /* 0x0001580001067983 */ /* 0x000ea20000300a00 */
[----:B-----5:R-:W-:-:S15]  /*6c980*/  HMMA.1688.F32.TF32 R20, R236, R124, R20 ;  /* 0x0000007cec14723c */ /* 0x020fde0000081014 */
[----:B------:R-:W-:-:S04]  /*6c990*/  NOP ;  /* 0x0000000000007918 */ /* 0x000fc80000000000 */
[----:B------:R-:W-:Y:S01]  /*6c9a0*/  STL.64 [R1+0x1ee0], R20 ;  /* 0x001ee01401007387 */ /* 0x000fe20000100a00 */
[----:B---3--:R-:W-:-:S15]  /*6c9b0*/  HMMA.1688.F32.TF32 R8, R236, R112, R8 ;  /* 0x00000070ec08723c */ /* 0x008fde0000081008 */
[----:B------:R-:W-:-:S04]  /*6c9c0*/  NOP ;  /* 0x0000000000007918 */ /* 0x000fc80000000000 */
[----:B------:R-:W-:Y:S04]  /*6c9d0*/  STL.64 [R1+0x1eb0], R8 ;  /* 0x001eb00801007387 */ /* 0x000fe80000100a00 */
[----:B------:R-:W-:Y:S04]  /*6c9e0*/  STL.64 [R1+0x1eb8], R10 ;  /* 0x001eb80a01007387 */ /* 0x000fe80000100a00 */
[----:B------:R-:W3:Y:S04]  /*6c9f0*/  LDL.LU.64 R172, [R1+0x650] ;  /* 0x0006500001ac7983 */ /* 0x000ee80000300a00 */
[----:B------:R-:W3:Y:S01]  /*6ca00*/  LDL.LU.64 R174, [R1+0x658] ;  /* 0x0006580001ae7983 */ /* 0x000ee20000300a00 */
[C---:B--2---:R-:W-:Y:S08]  /*6ca10*/  HMMA.1688.F32.TF32 R4, R236.reuse, R108, R4 ;  /* 0x0000006cec04723c */ /* 0x044ff00000081004 */
[C---:B------:R-:W-:Y:S08]  /*6ca20*/  HMMA.1688.F32.TF32 R28, R236.reuse, R132, R28 ;  /* 0x00000084ec1c723c */ /* 0x040ff0000008101c */
[C---:B------:R-:W-:Y:S01]  /*6ca30*/  HMMA.1688.F32.TF32 R24, R236.reuse, R128, R24 ;  /* 0x00000080ec18723c */ /* 0x040fe20000081018 */
[----:B------:R-:W-:Y:S01]  /*6ca40*/  IMAD.MOV.U32 R118, RZ, RZ, R22 ;  /* 0x000000ffff767224 */ /* 0x000fe200078e0016 */
[----:B------:R-:W-:Y:S04]  /*6ca50*/  LDSM.16.M88.4 R8, [R3+UR11+0x1f000] ;  /* 0x01f0000b0308783b */ /* 0x000fe80008000200 */
[----:B------:R-:W-:Y:S04]  /*6ca60*/  STL.64 [R1+0x1ea0], R4 ;  /* 0x001ea00401007387 */ /* 0x000fe80000100a00 */
[----:B------:R-:W-:Y:S04]  /*6ca70*/  STL.64 [R1+0x1ea8], R6 ;  /* 0x001ea80601007387 */ /* 0x000fe80000100a00 */
[----:B----4-:R-:W2:Y:S04]  /*6ca80*/  LDL.LU.64 R156, [R1+0x640] ;  /* 0x00064000019c7983 */ /* 0x010ea80000300a00 */
[----:B------:R-:W2:Y:S04]  /*6ca90*/  LDL.LU.64 R158, [R1+0x648] ;  /* 0x00064800019e7983 */ /* 0x000ea80000300a00 */
        /* <DEDUP_REMOVED lines=13> */
[----:B------:R5:W-:Y:S04]  /*6cb70*/  STL [R1+0x93e0], R87 ;  /* 0x0093e05701007387 */ /* 0x000be80000100800 */
[----:B------:R-:W-:Y:S04]  /*6cb80*/  STL [R1+0x93ec], R82 ;  /* 0x0093ec5201007387 */ /* 0x000fe80000100800 */
[----:B------:R1:W-:Y:S04]  /*6cb90*/  STL [R1+0x93e8], R83 ;  /* 0x0093e85301007387 */ /* 0x0003e80000100800 */
[----:B------:R1:W-:Y:S04]  /*6cba0*/  STL [R1+0x93f4], R78 ;  /* 0x0093f44e01007387 */ /* 0x0003e80000100800 */
[----:B------:R1:W-:Y:S04]  /*6cbb0*/  STL [R1+0x93f0], R79 ;  /* 0x0093f04f01007387 */ /* 0x0003e80000100800 */
[----:B------:R-:W-:Y:S04]  /*6cbc0*/  STL [R1+0x93fc], R74 ;  /* 0x0093fc4a01007387 */ /* 0x000fe80000100800 */
[----:B------:R-:W-:Y:S01]  /*6cbd0*/  STL [R1+0x93f8], R75 ;  /* 0x0093f84b01007387 */ /* 0x000fe20000100800 */
[----:B---3--:R-:W-:Y:S03]  /*6cbe0*/  HMMA.1688.F32.TF32 R224, R236, R104, R172 ;  /* 0x00000068ece0723c */ /* 0x008fe600000810ac */
[----:B------:R3:W-:Y:S04]  /*6cbf0*/  STL [R1+0x9404], R70 ;  /* 0x0094044601007387 */ /* 0x0007e80000100800 */
[----:B------:R1:W-:Y:S04]  /*6cc00*/  STL [R1+0x9400], R71 ;  /* 0x0094004701007387 */ /* 0x0003e80000100800 */
[----:B------:R-:W-:Y:S04]  /*6cc10*/  STL [R1+0x940c], R66 ;  /* 0x00940c4201007387 */ /* 0x000fe80000100800 */
[----:B------:R-:W-:Y:S04]  /*6cc20*/  STL [R1+0x9408], R67 ;  /* 0x0094084301007387 */ /* 0x000fe80000100800 */
[----:B------:R1:W-:Y:S04]  /*6cc30*/  STL [R1+0x9414], R62 ;  /* 0x0094143e01007387 */ /* 0x0003e80000100800 */
        /* <DEDUP_REMOVED lines=10> */
[----:B------:R-:W3:Y:S04]  /*6cce0*/  LDL.LU.64 R172, [R1+0x620] ;  /* 0x0006200001ac7983 */ /* 0x000ee80000300a00 */
[----:B------:R-:W3:Y:S04]  /*6ccf0*/  LDL.LU.64 R174, [R1+0x628] ;  /* 0x0006280001ae7983 */ /* 0x000ee80000300a00 */
[----:B------:R-:W-:Y:S04]  /*6cd00*/  STL.64 [R1+0x1e90], R224 ;  /* 0x001e90e001007387 */ /* 0x000fe80000100a00 */
[----:B------:R-:W-:Y:S01]  /*6cd10*/  STL.64 [R1+0x1e98], R226 ;  /* 0x001e98e201007387 */ /* 0x000fe20000100a00 */
[----:B------:R-:W-:Y:S01]  /*6cd20*/  MOV R150, R28 ;  /* 0x0000001c00967202 */ /* 0x000fe20000000f00 */
[----:B------:R-:W-:-:S02]  /*6cd30*/  IMAD.MOV.U32 R151, RZ, RZ, R29 ;  /* 0x000000ffff977224 */ /* 0x000fc400078e001d */
[----:B------:R-:W-:Y:S02]  /*6cd40*/  IMAD.MOV.U32 R154, RZ, RZ, R30 ;  /* 0x000000ffff9a7224 */ /* 0x000fe400078e001e */
[----:B------:R-:W-:Y:S01]  /*6cd50*/  IMAD.MOV.U32 R155, RZ, RZ, R31 ;  /* 0x000000ffff9b7224 */ /* 0x000fe200078e001f */
[----:B------:R-:W-:Y:S01]  /*6cd60*/  MOV R139, R27 ;  /* 0x0000001b008b7202 */ /* 0x000fe20000000f00 */
[----:B------:R-:W1:Y:S01]  /*6cd70*/  LDSM.16.M88.4 R28, [R3+UR11+0x1c800] ;  /* 0x01c8000b031c783b */ /* 0x000e620008000200 */
[----:B------:R-:W-:Y:S02]  /*6cd80*/  IMAD.MOV.U32 R146, RZ, RZ, R24 ;  /* 0x000000ffff927224 */ /* 0x000fe400078e0018 */
[----:B------:R-:W-:Y:S01]  /*6cd90*/  IMAD.MOV.U32 R147, RZ, RZ, R25 ;  /* 0x000000ffff937224 */ /* 0x000fe200078e0019 */
[----:B------:R-:W-:Y:S01]  /*6cda0*/  HMMA.1688.F32.TF32 R16, R236, R120, R16 ;  /* 0x00000078ec10723c */ /* 0x000fe20000081010 */
[----:B------:R-:W-:Y:S01]  /*6cdb0*/  IMAD.MOV.U32 R138, RZ, RZ, R26 ;  /* 0x000000ffff8a7224 */ /* 0x000fe200078e001a */
[----:B------:R-:W-:Y:S01]  /*6cdc0*/  LOP3.LUT R251, R252, 0x40, RZ, 0x3c, !PT ;  /* 0x00000040fcfb7812 */ /* 0x000fe200078e3cff */
[----:B------:R-:W1:Y:S01]  /*6cdd0*/  LDSM.16.M88.4 R24, [R3+UR11+0x1d000] ;  /* 0x01d0000b0318783b */ /* 0x000e620008000200 */
[----:B------:R-:W-:-:S03]  /*6cde0*/  IMAD.MOV.U32 R119, RZ, RZ, R23 ;  /* 0x000000ffff777224 */ /* 0x000fc600078e0017 */
[----:B------:R-:W1:Y:S01]  /*6cdf0*/  LDSM.16.M88.4 R20, [R3+UR11+0x1d800] ;  /* 0x01d8000b0314783b */ /* 0x000e620008000200 */
[C---:B------:R-:W-:Y:S01]  /*6ce00*/  HMMA.1688.F32.TF32 R12, R236.reuse, R116, R12 ;  /* 0x00000074ec0c723c */ /* 0x040fe2000008100c */
[----:B------:R-:W-:Y:S02]  /*6ce10*/  LOP3.LUT R250, R252, 0x60, RZ, 0x3c, !PT ;  /* 0x00000060fcfa7812 */ /* 0x000fe400078e3cff */
[----:B------:R-:W-:Y:S04]  /*6ce20*/  LDSM.16.M88.4 R4, [R3+UR11+0x1f800] ;  /* 0x01f8000b0304783b */ /* 0x000fe80008000200 */
[----:B------:R-:W-:Y:S01]  /*6ce30*/  LDS R240, [R251+UR10+0x40000] ;  /* 0x0400000afbf07984 */ /* 0x000fe20008000800 */
[C---:B--2---:R-:W-:Y:S08]  /*6ce40*/  HMMA.1688.F32.TF32 R156, R236.reuse, R100, R156 ;  /* 0x00000064ec9c723c */ /* 0x044ff0000008109c */
[C---:B----4-:R-:W-:Y:S08]  /*6ce50*/  HMMA.1688.F32.TF32 R220, R236.reuse, R96, R220 ;  /* 0x00000060ecdc723c */ /* 0x050ff000000810dc */
[----:B---3--:R-:W-:Y:S03]  /*6ce60*/  HMMA.1688.F32.TF32 R172, R236, R92, R172 ;  /* 0x0000005cecac723c */ /* 0x008fe600000810ac */
[----:B-1----:R-:W-:Y:S01]  /*6ce70*/  IMAD.MOV.U32 R86, RZ, RZ, R156 ;  /* 0x000000ffff567224 */ /* 0x002fe200078e009c */
[----:B------:R-:W-:Y:S01]  /*6ce80*/  MOV R91, R159 ;  /* 0x0000009f005b7202 */ /* 0x000fe20000000f00 */
[----:B-----5:R-:W-:-:S02]  /*6ce90*/  IMAD.MOV.U32 R87, RZ, RZ, R157 ;  /* 0x000000ffff577224 */ /* 0x020fc400078e009d */
[----:B------:R-:W-:Y:S01]  /*6cea0*/  IMAD.MOV.U32 R122, RZ, RZ, R16 ;  /* 0x000000ffff7a7224 */ /* 0x000fe200078e0010 */
[----:B------:R-:W2:Y:S01]  /*6ceb0*/  LDL.LU.64 R156, [R1+0x610] ;  /* 0x00061000019c7983 */ /* 0x000ea20000300a00 */
[----:B------:R-:W-:-:S03]  /*6cec0*/  IMAD.MOV.U32 R90, RZ, RZ, R158 ;  /* 0x000000ffff5a7224 */ /* 0x000fc600078e009e */
[----:B------:R-:W2:Y:S01]  /*6ced0*/  LDL.LU.64 R158, [R1+0x618] ;  /* 0x00061800019e7983 */ /* 0x000ea20000300a00 */
[----:B------:R-:W-:Y:S02]  /*6cee0*/  IMAD.MOV.U32 R99, RZ, RZ, R223 ;  /* 0x000000ffff637224 */ /* 0x000fe400078e00df */
[----:B------:R-:W-:Y:S01]  /*6cef0*/  IMAD.MOV.U32 R98, RZ, RZ, R222 ;  /* 0x000000ffff627224 */ /* 0x000fe200078e00de */
[----:B------:R1:W-:Y:S01]  /*6cf00*/  STL [R1+0x9424], R91 ;  /* 0x0094245b01007387 */ /* 0x0003e20000100800 */
[----:B------:R-:W-:Y:S02]  /*6cf10*/  IMAD.MOV.U32 R95, RZ, RZ, R221 ;  /* 0x000000ffff5f7224 */ /* 0x000fe400078e00dd */
[----:B------:R-:W-:Y:S01]  /*6cf20*/  IMAD.MOV.U32 R94, RZ, RZ, R220 ;  /* 0x000000ffff5e7224 */ /* 0x000fe200078e00dc */
[----:B------:R3:W-:Y:S01]  /*6cf30*/  STL [R1+0x9420], R90 ;  /* 0x0094205a01007387 */ /* 0x0007e20000100800 */
[----:B------:R-:W-:-:S03]  /*6cf40*/  IMAD.MOV.U32 R83, RZ, RZ, R175 ;  /* 0x000000ffff537224 */ /* 0x000fc600078e00af */
[----:B------:R4:W-:Y:S01]  /*6cf50*/  STL [R1+0x941c], R87 ;  /* 0x00941c5701007387 */ /* 0x0009e20000100800 */
[----:B------:R-:W-:-:S03]  /*6cf60*/  MOV R82, R174 ;  /* 0x000000ae00527202 */ /* 0x000fc60000000f00 */
[----:B------:R5:W-:Y:S01]  /*6cf70*/  STL [R1+0x9418], R86 ;  /* 0x0094185601007387 */ /* 0x000be20000100800 */
[----:B------:R-:W-:-:S03]  /*6cf80*/  IMAD.MOV.U32 R78, RZ, RZ, R172 ;  /* 0x000000ffff4e7224 */ /* 0x000fc600078e00ac */
[----:B------:R1:W-:Y:S01]  /*6cf90*/  STL [R1+0x9434], R99 ;  /* 0x0094346301007387 */ /* 0x0003e20000100800 */
[----:B------:R-:W-:-:S03]  /*6cfa0*/  IMAD.MOV.U32 R79, RZ, RZ, R173 ;  /* 0x000000ffff4f7224 */ /* 0x000fc600078e00ad */
[----:B------:R-:W-:Y:S04]  /*6cfb0*/  STL [R1+0x9430], R98 ;  /* 0x0094306201007387 */ /* 0x000fe80000100800 */
[----:B------:R-:W-:Y:S04]  /*6cfc0*/  STL [R1+0x942c], R95 ;  /* 0x00942c5f01007387 */ /* 0x000fe80000100800 */
[----:B------:R1:W-:Y:S04]  /*6cfd0*/  STL [R1+0x9428], R94 ;  /* 0x0094285e01007387 */ /* 0x0003e80000100800 */
[----:B------:R-:W3:Y:S04]  /*6cfe0*/  LDL.LU.64 R172, [R1+0x600] ;  /* 0x0006000001ac7983 */ /* 0x000ee80000300a00 */
[----:B------:R-:W3:Y:S04]  /*6cff0*/  LDL.LU.64 R174, [R1+0x608] ;  /* 0x0006080001ae7983 */ /* 0x000ee80000300a00 */
[----:B------:R1:W-:Y:S04]  /*6d000*/  STL [R1+0x9444], R83 ;  /* 0x0094445301007387 */ /* 0x0003e80000100800 */
[----:B------:R1:W-:Y:S04]  /*6d010*/  STL [R1+0x9440], R82 ;  /* 0x0094405201007387 */ /* 0x0003e80000100800 */
[----:B------:R1:W-:Y:S04]  /*6d020*/  STL [R1+0x943c], R79 ;  /* 0x00943c4f01007387 */ /* 0x0003e80000100800 */
[----:B------:R1:W-:Y:S01]  /*6d030*/  STL [R1+0x9438], R78 ;  /* 0x0094384e01007387 */ /* 0x0003e20000100800 */
[----:B------:R-:W-:-:S02]  /*6d040*/  IMAD.MOV.U32 R123, RZ, RZ, R17 ;  /* 0x000000ffff7b7224 */ /* 0x000fc400078e0011 */
[----:B------:R-:W-:Y:S02]  /*6d050*/  IMAD.MOV.U32 R134, RZ, RZ, R18 ;  /* 0x000000ffff867224 */ /* 0x000fe400078e0012 */
[----:B------:R-:W-:Y:S01]  /*6d060*/  IMAD.MOV.U32 R135, RZ, RZ, R19 ;  /* 0x000000ffff877224 */ /* 0x000fe200078e0013 */
[----:B------:R-:W-:Y:S01]  /*6d070*/  MOV R126, R12 ;  /* 0x0000000c007e7202 */ /* 0x000fe20000000f00 */
[----:B------:R-:W1:Y:S01]  /*6d080*/  LDSM.16.M88.4 R16, [R3+UR11+0x1e000] ;  /* 0x01e0000b0310783b */ /* 0x000e620008000200 */
[----:B------:R-:W-:Y:S02]  /*6d090*/  IMAD.MOV.U32 R127, RZ, RZ, R13 ;  /* 0x000000ffff7f7224 */ /* 0x000fe400078e000d */
[----:B------:R-:W-:Y:S01]  /*6d0a0*/  IMAD.MOV.U32 R130, RZ, RZ, R14 ;  /* 0x000000ffff827224 */ /* 0x000fe200078e000e */
[----:B------:R-:W-:Y:S01]  /*6d0b0*/  LDS R242, [R251+UR10+0x40800] ;  /* 0x0408000afbf27984 */ /* 0x000fe20008000800 */
[----:B------:R-:W-:-:S03]  /*6d0c0*/  IMAD.MOV.U32 R131, RZ, RZ, R15 ;  /* 0x000000ffff837224 */ /* 0x000fc600078e000f */
[----:B------:R-:W1:Y:S04]  /*6d0d0*/  LDSM.16.M88.4 R12, [R3+UR11+0x1e800] ;  /* 0x01e8000b030c783b */ /* 0x000e680008000200 */
[----:B------:R-:W-:Y:S04]  /*6d0e0*/  LDS R241, [R250+UR10+0x40000] ;  /* 0x0400000afaf17984 */ /* 0x000fe80008000800 */
[----:B------:R-:W1:Y:S01]  /*6d0f0*/  LDS R243, [R250+UR10+0x40800] ;  /* 0x0408000afaf37984 */ /* 0x000e620008000800 */
        /* <DEDUP_REMOVED lines=8> */
[----:B------:R-:W4:Y:S04]  /*6d180*/  LDL.LU.64 R220, [R1+0x5e0] ;  /* 0x0005e00001dc7983 */ /* 0x000f280000300a00 */
[----:B------:R-:W4:Y:S01]  /*6d190*/  LDL.LU.64 R222, [R1+0x5e8] ;  /* 0x0005e80001de7983 */ /* 0x000f220000300a00 */
[----:B---3--:R-:W-:Y:S03]  /*6d1a0*/  HMMA.1688.F32.TF32 R172, R236, R84, R172 ;  /* 0x00000054ecac723c */ /* 0x008fe600000810ac */
[----:B------:R3:W-:Y:S04]  /*6d1b0*/  STL [R1+0x9454], R75 ;  /* 0x0094544b01007387 */ /* 0x0007e80000100800 */
[----:B------:R1:W-:Y:S04]  /*6d1c0*/  STL [R1+0x9450], R74 ;  /* 0x0094504a01007387 */ /* 0x0003e80000100800 */
[----:B------:R1:W-:Y:S04]  /*6d1d0*/  STL [R1+0x944c], R71 ;  /* 0x00944c4701007387 */ /* 0x0003e80000100800 */
[----:B------:R1:W-:Y:S04]  /*6d1e0*/  STL [R1+0x9448], R70 ;  /* 0x0094484601007387 */ /* 0x0003e80000100800 */
[----:B------:R-:W-:Y:S01]  /*6d1f0*/  IMAD.MOV.U32 R102, RZ, RZ, R172 ;  /* 0x000000ffff667224 */ /* 0x000fe200078e00ac */
[----:B------:R-:W-:Y:S01]  /*6d200*/  MOV R103, R173 ;  /* 0x000000ad00677202 */ /* 0x000fe20000000f00 */
        /* <DEDUP_REMOVED lines=12> */
[C---:B----4-:R-:W-:Y:S08]  /*6d2d0*/  HMMA.1688.F32.TF32 R220, R236.reuse, R76, R220 ;  /* 0x0000004cecdc723c */ /* 0x050ff000000810dc */
[----:B---3--:R-:W-:Y:S11]  /*6d2e0*/  HMMA.1688.F32.TF32 R172, R236, R72, R172 ;  /* 0x00000048ecac723c */ /* 0x008ff600000810ac */
[----:B-1----:R-:W-:Y:S01]  /*6d2f0*/  MOV R91, R220 ;  /* 0x000000dc005b7202 */ /* 0x002fe20000000f00 */
[----:B------:R-:W-:-:S02]  /*6d300*/  IMAD.MOV.U32 R90, RZ, RZ, R221 ;  /* 0x000000ffff5a7224 */ /* 0x000fc400078e00dd */
[----:B------:R-:W-:Y:S01]  /*6d310*/  IMAD.MOV.U32 R87, RZ, RZ, R222 ;  /* 0x000000ffff577224 */ /* 0x000fe200078e00de */
[----:B------:R-:W3:Y:S01]  /*6d320*/  LDL.LU.64 R220, [R1+0x5b0] ;  /* 0x0005b00001dc7983 */ /* 0x000ee20000300a00 */
[----:B-----5:R-:W-:-:S03]  /*6d330*/  IMAD.MOV.U32 R86, RZ, RZ, R223 ;  /* 0x000000ffff567224 */ /* 0x020fc600078e00df */
[----:B------:R-:W3:Y:S01]  /*6d340*/  LDL.LU.64 R222, [R1+0x5b8] ;  /* 0x0005b80001de7983 */ /* 0x000ee20000300a00 */
[----:B------:R-:W-:Y:S01]  /*6d350*/  IMAD.MOV.U32 R99, RZ, RZ, R172 ;  /* 0x000000ffff637224 */ /* 0x000fe200078e00ac */
[----:B------:R-:W-:Y:S01]  /*6d360*/  MOV R94, R175 ;  /* 0x000000af005e7202 */ /* 0x000fe20000000f00 */
[----:B------:R-:W-:Y:S02]  /*6d370*/  IMAD.MOV.U32 R98, RZ, RZ, R173 ;  /* 0x000000ffff627224 */ /* 0x000fe400078e00ad */
[----:B------:R-:W-:Y:S01]  /*6d380*/  IMAD.MOV.U32 R95, RZ, RZ, R174 ;  /* 0x000000ffff5f7224 */ /* 0x000fe200078e00ae */
[----:B------:R-:W4:Y:S04]  /*6d390*/  LDL.LU.64 R172, [R1+0x5a0] ;  /* 0x0005a00001ac7983 */ /* 0x000f280000300a00 */
[----:B------:R-:W4:Y:S01]  /*6d3a0*/  LDL.LU.64 R174, [R1+0x5a8] ;  /* 0x0005a80001ae7983 */ /* 0x000f220000300a00 */
        /* <DEDUP_REMOVED lines=8> */
[----:B---3--:R-:W-:-:S15]  /*6d430*/  HMMA.1688.F32.TF32 R220, R236, R64, R220 ;  /* 0x00000040ecdc723c */ /* 0x008fde00000810dc */
[----:B------:R-:W-:-:S04]  /*6d440*/  NOP ;  /* 0x0000000000007918 */ /* 0x000fc80000000000 */
[----:B------:R-:W-:Y:S02]  /*6d450*/  IMAD.MOV.U32 R83, RZ, RZ, R220 ;  /* 0x000000ffff537224 */ /* 0x000fe400078e00dc */
[----:B------:R-:W-:Y:S01]  /*6d460*/  IMAD.MOV.U32 R82, RZ, RZ, R221 ;  /* 0x000000ffff527224 */ /* 0x000fe200078e00dd */
[----:B------:R-:W-:Y:S01]  /*6d470*/  MOV R79, R222 ;  /* 0x000000de004f7202 */ /* 0x000fe20000000f00 */
[----:B------:R-:W-:-:S03]  /*6d480*/  IMAD.MOV.U32 R78, RZ, RZ, R223 ;  /* 0x000000ffff4e7224 */ /* 0x000fc600078e00df */
[----:B------:R-:W-:Y:S04]  /*6d490*/  STL.64 [R1+0x9a98], R82 ;  /* 0x009a985201007387 */ /* 0x000fe80000100a00 */
[----:B------:R-:W-:Y:S04]  /*6d4a0*/  STL.64 [R1+0x9a90], R80 ;  /* 0x009a905001007387 */ /* 0x000fe80000100a00 */
[----:B------:R-:W-:Y:S04]  /*6d4b0*/  STL.64 [R1+0x9a88], R78 ;  /* 0x009a884e01007387 */ /* 0x000fe80000100a00 */
[----:B------:R-:W-:Y:S04]  /*6d4c0*/  STL.64 [R1+0x9a80], R76 ;  /* 0x009a804c01007387 */ /* 0x000fe80000100a00 */
[----:B------:R-:W-:Y:S04]  /*6d4d0*/  STL.64 [R1+0x9a78], R66 ;  /* 0x009a784201007387 */ /* 0x000fe80000100a00 */
[----:B------:R2:W-:Y:S04]  /*6d4e0*/  STL.64 [R1+0x9a70], R64 ;  /* 0x009a704001007387 */ /* 0x0005e80000100a00 */
[----:B------:R-:W3:Y:S04]  /*6d4f0*/  LDL.LU.64 R232, [R1+0x580] ;  /* 0x0005800001e87983 */ /* 0x000ee80000300a00 */
[----:B------:R-:W3:Y:S01]  /*6d500*/  LDL.LU.64 R234, [R1+0x588] ;  /* 0x0005880001ea7983 */ /* 0x000ee20000300a00 */
[----:B----4-:R-:W-:-:S15]  /*6d510*/  HMMA.1688.F32.TF32 R172, R236, R60, R172 ;  /* 0x0000003cecac723c */ /* 0x010fde00000810ac */
[----:B------:R-:W-:-:S04]  /*6d520*/  NOP ;  /* 0x0000000000007918 */ /* 0x000fc80000000000 */
[----:B------:R-:W-:Y:S02]  /*6d530*/  IMAD.MOV.U32 R75, RZ, RZ, R172 ;  /* 0x000000ffff4b7224 */ /* 0x000fe400078e00ac */
[----:B------:R-:W-:Y:S02]  /*6d540*/  IMAD.MOV.U32 R74, RZ, RZ, R173 ;  /* 0x000000ffff4a7224 */ /* 0x000fe400078e00ad */
[----:B------:R-:W-:Y:S02]  /*6d550*/  IMAD.MOV.U32 R71, RZ, RZ, R174 ;  /* 0x000000ffff477224 */ /* 0x000fe400078e00ae */
[----:B------:R-:W-:Y:S01]  /*6d560*/  IMAD.MOV.U32 R70, RZ, RZ, R175 ;  /* 0x000000ffff467224 */ /* 0x000fe200078e00af */
[----:B--2---:R-:W-:-:S15]  /*6d570*/  HMMA.1688.F32.TF32 R64, R236, R56, R156 ;  /* 0x00000038ec40723c */ /* 0x004fde000008109c */
[----:B------:R-:W-:-:S04]  /*6d580*/  NOP ;  /* 0x0000000000007918 */ /* 0x000fc80000000000 */
[----:B------:R1:W-:Y:S04]  /*6d590*/  STL.64 [R1+0x1db0], R64 ;  /* 0x001db04001007387 */ /* 0x0003e80000100a00 */
[----:B------:R2:W-:Y:S04]  /*6d5a0*/  STL.64 [R1+0x1db8], R66 ;  /* 0x001db84201007387 */ /* 0x0005e80000100a00 */
[----:B------:R-:W4:Y:S04]  /*6d5b0*/  LDL.LU.64 R244, [R1+0x570] ;  /* 0x0005700001f47983 */ /* 0x000f280000300a00 */
[----:B------:R-:W4:Y:S04]  /*6d5c0*/  LDL.LU.64 R246, [R1+0x578] ;  /* 0x0005780001f67983 */ /* 0x000f280000300a00 */
[----:B------:R-:W5:Y:S04]  /*6d5d0*/  LDL.LU.64 R224, [R1+0x560] ;  /* 0x0005600001e07983 */ /* 0x000f680000300a00 */
[----:B------:R-:W5:Y:S04]  /*6d5e0*/  LDL.LU.64 R226, [R1+0x568] ;  /* 0x0005680001e27983 */ /* 0x000f680000300a00 */
[----:B------:R-:W5:Y:S04]  /*6d5f0*/  LDL.LU.64 R220, [R1+0x550] ;  /* 0x0005500001dc7983 */ /* 0x000f680000300a00 */
[----:B------:R-:W5:Y:S04]  /*6d600*/  LDL.LU.64 R222, [R1+0x558] ;  /* 0x0005580001de7983 */ /* 0x000f680000300a00 */
[----:B------:R-:W5:Y:S04]  /*6d610*/  LDL.LU.64 R172, [R1+0x540] ;  /* 0x0005400001ac7983 */ /* 0x000f680000300a00 */
[----:B------:R-:W5:Y:S01]  /*6d620*/  LDL.LU.64 R174, [R1+0x548] ;  /* 0x0005480001ae7983 */ /* 0x000f620000300a00 */
[C---:B---3--:R-:W-:Y:S03]  /*6d630*/  HMMA.1688.F32.TF32 R232, R236.reuse, R52, R232 ;  /* 0x00000034ece8723c */ /* 0x048fe600000810e8 */
[----:B------:R-:W3:Y:S04]  /*6d640*/  LDL.LU.64 R156, [R1+0x530] ;  /* 0x00053000019c7983 */ /* 0x000ee80000300a00 */
[----:B------:R-:W3:Y:S04]  /*6d650*/  LDL.LU.64 R158, [R1+0x538] ;  /* 0x00053800019e7983 */ /* 0x000ee80000300a00 */
[----:B------:R-:W3:Y:S04]  /*6d660*/  LDL.LU.64 R80, [R1+0x520] ;  /* 0x0005200001507983 */ /* 0x000ee80000300a00 */
[----:B------:R-:W3:Y:S04]  /*6d670*/  LDL.LU.64 R82, [R1+0x528] ;  /* 0x0005280001527983 */ /* 0x000ee80000300a00 */
[----:B------:R-:W3:Y:S04]  /*6d680*/  LDL.LU.64 R76, [R1+0x510] ;  /* 0x00051000014c7983 */ /* 0x000ee80000300a00 */
[----:B------:R-:W3:Y:S04]  /*6d690*/  LDL.LU.64 R78, [R1+0x518] ;  /* 0x00051800014e7983 */ /* 0x000ee80000300a00 */
[----:B-1----:R-:W3:Y:S04]  /*6d6a0*/  LDL.LU.64 R64, [R1+0x500] ;  /* 0x0005000001407983 */ /* 0x002ee80000300a00 */
[----:B--2---:R-:W2:Y:S04]  /*6d6b0*/  LDL.LU.64 R66, [R1+0x508] ;  /* 0x0005080001427983 */ /* 0x004ea80000300a00 */
[----:B------:R1:W-:Y:S04]  /*6d6c0*/  STL.64 [R1+0x1d90], R232 ;  /* 0x001d90e801007387 */ /* 0x0003e80000100a00 */
[----:B------:R-:W-:Y:S04]  /*6d6d0*/  STL.64 [R1+0x1d98], R234 ;  /* 0x001d98ea01007387 */ /* 0x000fe80000100a00 */
[----:B-1----:R-:W2:Y:S04]  /*6d6e0*/  LDL.LU.64 R232, [R1+0x9ae8] ;  /* 0x009ae80001e87983 */ /* 0x002ea80000300a00 */
[----:B------:R-:W-:Y:S04]  /*6d6f0*/  STL.64 [R1+0x9a58], R54 ;  /* 0x009a583601007387 */ /* 0x000fe80000100a00 */
[----:B------:R1:W-:Y:S04]  /*6d700*/  STL.64 [R1+0x9a50], R52 ;  /* 0x009a503401007387 */ /* 0x0003e80000100a00 */
[----:B-1----:R-:W2:Y:S04]  /*6d710*/  LDL.LU.64 R52, [R1+0x4f0] ;  /* 0x0004f00001347983 */ /* 0x002ea80000300a00 */
[----:B------:R-:W2:Y:S01]  /*6d720*/  LDL.LU.64 R54, [R1+0x4f8] ;  /* 0x0004f80001367983 */ /* 0x000ea20000300a00 */
[C---:B----4-:R-:W-:Y:S08]  /*6d730*/  HMMA.1688.F32.TF32 R244, R236.reuse, R48, R244 ;  /* 0x00000030ecf4723c */ /* 0x050ff000000810f4 */
[C---:B-----5:R-:W-:Y:S11]  /*6d740*/  HMMA.1688.F32.TF32 R224, R236.reuse, R44, R224 ;  /* 0x0000002cece0723c */ /* 0x060ff600000810e0 */
[----:B------:R-:W-:Y:S04]  /*6d750*/  STL.64 [R1+0x1d80], R244 ;  /* 0x001d80f401007387 */ /* 0x000fe80000100a00 */
[----:B------:R-:W-:Y:S04]  /*6d760*/  STL.64 [R1+0x1d88], R246 ;  /* 0x001d88f601007387 */ /* 0x000fe80000100a00 */
[----:B------:R-:W-:Y:S04]  /*6d770*/  STL.64 [R1+0x9a68], R50 ;  /* 0x009a683201007387 */ /* 0x000fe80000100a00 */
[----:B------:R1:W-:Y:S01]  /*6d780*/  STL.64 [R1+0x9a60], R48 ;  /* 0x009a603001007387 */ /* 0x0003e20000100a00 */
[C---:B------:R-:W-:Y:S08]  /*6d790*/  HMMA.1688.F32.TF32 R172, R236.reuse, R36, R172 ;  /* 0x00000024ecac723c */ /* 0x040ff000000810ac */
[----:B-1----:R-:W-:Y:S01]  /*6d7a0*/  HMMA.1688.F32.TF32 R48, R236, R40, R220 ;  /* 0x00000028ec30723c */ /* 0x002fe200000810dc */
[----:B------:R-:W-:Y:S04]  /*6d7b0*/  STL.64 [R1+0x1d70], R224 ;  /* 0x001d70e001007387 */ /* 0x000fe80000100a00 */
[----:B------:R-:W-:-:S14]  /*6d7c0*/  STL.64 [R1+0x1d78], R226 ;  /* 0x001d78e201007387 */ /* 0x000fdc0000100a00 */
[----:B------:R1:W-:Y:S04]  /*6d7d0*/  STL.64 [R1+0x1d60], R48 ;  /* 0x001d603001007387 */ /* 0x0003e80000100a00 */
[----:B------:R4:W-:Y:S04]  /*6d7e0*/  STL.64 [R1+0x1d68], R50 ;  /* 0x001d683201007387 */ /* 0x0009e80000100a00 */
[----:B-1----:R-:W5:Y:S04]  /*6d7f0*/  LDL.LU.64 R48, [R1+0x4e0] ;  /* 0x0004e00001307983 */ /* 0x002f680000300a00 */
[----:B------:R1:W-:Y:S04]  /*6d800*/  STL.64 [R1+0x1d50], R172 ;  /* 0x001d50ac01007387 */ /* 0x0003e80000100a00 */
[----:B------:R-:W-:Y:S04]  /*6d810*/  STL.64 [R1+0x1d58], R174 ;  /* 0x001d58ae01007387 */ /* 0x000fe80000100a00 */
[----:B----4-:R-:W5:Y:S01]  /*6d820*/  LDL.LU.64 R50, [R1+0x4e8] ;  /* 0x0004e80001327983 */ /* 0x010f620000300a00 */
[C---:B---3--:R-:W-:Y:S08]  /*6d830*/  HMMA.1688.F32.TF32 R156, R236.reuse, R32, R156 ;  /* 0x00000020ec9c723c */ /* 0x048ff0000008109c */
[C---:B------:R-:W-:Y:S08]  /*6d840*/  HMMA.1688.F32.TF32 R80, R236.reuse, R28, R80 ;  /* 0x0000001cec50723c */ /* 0x040ff00000081050 */
[C---:B------:R-:W-:Y:S08]  /*6d850*/  HMMA.1688.F32.TF32 R76, R236.reuse, R24, R76 ;  /* 0x00000018ec4c723c */ /* 0x040ff0000008104c */
[C---:B--2---:R-:W-:Y:S01]  /*6d860*/  HMMA.1688.F32.TF32 R64, R236.reuse, R20, R64 ;  /* 0x00000014ec40723c */ /* 0x044fe20000081040 */
[----:B------:R-:W-:Y:S04]  /*6d870*/  STL.64 [R1+0x1d40], R156 ;  /* 0x001d409c01007387 */ /* 0x000fe80000100a00 */
[----:B------:R-:W-:Y:S04]  /*6d880*/  STL.64 [R1+0x1d48], R158 ;  /* 0x001d489e01007387 */ /* 0x000fe80000100a00 */
[----:B------:R-:W-:Y:S04]  /*6d890*/  STL.64 [R1+0x1d30], R80 ;  /* 0x001d305001007387 */ /* 0x000fe80000100a00 */
[----:B------:R-:W-:Y:S04]  /*6d8a0*/  STL.64 [R1+0x1d38], R82 ;  /* 0x001d385201007387 */ /* 0x000fe80000100a00 */
[----:B------:R-:W2:Y:S04]  /*6d8b0*/  LDL R224, [R1] ;  /* 0x0000000001e07983 */ /* 0x000ea80000100800 */
[----:B------:R-:W-:Y:S04]  /*6d8c0*/  STL.64 [R1+0x1d20], R76 ;  /* 0x001d204c01007387 */ /* 0x000fe80000100a00 */
[----:B------:R-:W-:Y:S04]  /*6d8d0*/  STL.64 [R1+0x1d28], R78 ;  /* 0x001d284e01007387 */ /* 0x000fe80000100a00 */
[----:B------:R-:W-:Y:S04]  /*6d8e0*/  STL.64 [R1+0x1d10], R64 ;  /* 0x001d104001007387 */ /* 0x000fe80000100a00 */
[----:B------:R-:W-:Y:S04]  /*6d8f0*/  STL.64 [R1+0x1d18], R66 ;  /* 0x001d184201007387 */ /* 0x000fe80000100a00 */
[----:B------:R-:W2:Y:S04]  /*6d900*/  LDL R225, [R1+0x4] ;  /* 0x0000040001e17983 */ /* 0x000ea80000100800 */
[----:B------:R-:W3:Y:S04]  /*6d910*/  LDL R220, [R1+0x10] ;  /* 0x0000100001dc7983 */ /* 0x000ee80000100800 */
[----:B------:R-:W3:Y:S04]  /*6d920*/  LDL R221, [R1+0x14] ;  /* 0x0000140001dd7983 */ /* 0x000ee80000100800 */
[----:B------:R-:W-:Y:S04]  /*6d930*/  STL.64 [R1+0x9a48], R22 ;  /* 0x009a481601007387 */ /* 0x000fe80000100a00 */
[----:B------:R4:W-:Y:S04]  /*6d940*/  STL.64 [R1+0x9a40], R20 ;  /* 0x009a401401007387 */ /* 0x0009e80000100a00 */
[----:B-1----:R-:W2:Y:S01]  /*6d950*/  LDL R172, [R1+0x20] ;  /* 0x0000200001ac7983 */ /* 0x002ea20000100800 */
[----:B----4-:R-:W-:-:S15]  /*6d960*/  HMMA.1688.F32.TF32 R20, R236, R16, R52 ;  /* 0x00000010ec14723c */ /* 0x010fde0000081034 */
[----:B------:R-:W-:-:S04]  /*6d970*/  NOP ;  /* 0x0000000000007918 */ /* 0x000fc80000000000 */
[----:B------:R-:W-:Y:S04]  /*6d980*/  STL.64 [R1+0x1d00], R20 ;  /* 0x001d001401007387 */ /* 0x000fe80000100a00 */
[----:B------:R5:W-:Y:S04]  /*6d990*/  STL.64 [R1+0x1d08], R22 ;  /* 0x001d081601007387 */ /* 0x000be80000100a00 */
[----:B------:R-:W2:Y:S04]  /*6d9a0*/  LDL R173, [R1+0x24] ;  /* 0x0000240001ad7983 */ /* 0x000ea80000100800 */
[----:B------:R-:W4:Y:S04]  /*6d9b0*/  LDL R156, [R1+0x30] ;  /* 0x00003000019c7983 */ /* 0x000f280000100800 */
[----:B------:R-:W4:Y:S04]  /*6d9c0*/  LDL R157, [R1+0x34] ;  /* 0x00003400019d7983 */ /* 0x000f280000100800 */
[----:B------:R-:W-:Y:S04]  /*6d9d0*/  STL.64 [R1+0x9a38], R18 ;  /* 0x009a381201007387 */ /* 0x000fe80000100a00 */
[----:B------:R-:W-:Y:S01]  /*6d9e0*/  STL.64 [R1+0x9a30], R16 ;  /* 0x009a301001007387 */ /* 0x000fe20000100a00 */
[----:B-----5:R-:W-:-:S15]  /*6d9f0*/  HMMA.1688.F32.TF32 R20, R236, R12, R48 ;  /* 0x0000000cec14723c */ /* 0x020fde0000081030 */
[----:B------:R-:W-:-:S04]  /*6da00*/  NOP ;  /* 0x0000000000007918 */ /* 0x000fc80000000000 */
[----:B------:R1:W-:Y:S04]  /*6da10*/  STL [R1+0x1cd4], R21 ;  /* 0x001cd41501007387 */ /* 0x0003e80000100800 */
[----:B------:R-:W5:Y:S04]  /*6da20*/  LDL.LU.64 R244, [R1+0x4d0] ;  /* 0x0004d00001f47983 */ /* 0x000f680000300a00 */
[----:B------:R-:W5:Y:S04]  /*6da30*/  LDL.LU.64 R246, [R1+0x4d8] ;  /* 0x0004d80001f67983 */ /* 0x000f680000300a00 */
[----:B------:R-:W4:Y:S04]  /*6da40*/  LDL.LU.64 R80, [R1+0xe80] ;  /* 0x000e800001507983 */ /* 0x000f280000300a00 */
[----:B------:R-:W4:Y:S04]  /*6da50*/  LDL.LU.64 R82, [R1+0xe88] ;  /* 0x000e880001527983 */ /* 0x000f280000300a00 */
[----:B------:R-:W2:Y:S04]  /*6da60*/  LDL.LU.64 R76, [R1+0xe60] ;  /* 0x000e6000014c7983 */ /* 0x000ea80000300a00 */
[----:B------:R-:W2:Y:S04]  /*6da70*/  LDL.LU.64 R78, [R1+0xe68] ;  /* 0x000e6800014e7983 */ /* 0x000ea80000300a00 */
[----:B------:R-:W3:Y:S04]  /*6da80*/  LDL.LU.64 R64, [R1+0xe50] ;  /* 0x000e500001407983 */ /* 0x000ee80000300a00 */
[----:B------:R-:W3:Y:S01]  /*6da90*/  LDL.LU.64 R66, [R1+0xe58] ;  /* 0x000e580001427983 */ /* 0x000ee20000300a00 */
[----:B------:R-:W-:-:S03]  /*6daa0*/  IMAD.MOV.U32 R39, RZ, RZ, R20 ;  /* 0x000000ffff277224 */ /* 0x000fc600078e0014 */
[----:B------:R-:W2:Y:S01]  /*6dab0*/  LDL.LU.64 R52, [R1+0xe40] ;  /* 0x000e400001347983 */ /* 0x000ea20000300a00 */
[----:B------:R-:W-:-:S03]  /*6dac0*/  MOV R34, R22 ;  /* 0x0000001600227202 */ /* 0x000fc60000000f00 */
[----:B------:R-:W2:Y:S01]  /*6dad0*/  LDL.LU.64 R54, [R1+0xe48] ;  /* 0x000e480001367983 */ /* 0x000ea20000300a00 */
[----:B------:R-:W-:-:S03]  /*6dae0*/  IMAD.MOV.U32 R35, RZ, RZ, R23 ;  /* 0x000000ffff237224 */ /* 0x000fc600078e0017 */
[----:B------:R-:W2:Y:S04]  /*6daf0*/  LDL.LU.64 R48, [R1+0xe30] ;  /* 0x000e300001307983 */ /* 0x000ea80000300a00 */
[----:B------:R-:W3:Y:S04]  /*6db00*/  LDL.LU.64 R50, [R1+0xe38] ;  /* 0x000e380001327983 */ /* 0x000ee80000300a00 */
[----:B-1----:R-:W3:Y:S04]  /*6db10*/  LDL.LU.64 R20, [R1+0xe10] ;  /* 0x000e100001147983 */ /* 0x002ee80000300a00 */
[----:B------:R-:W4:Y:S04]  /*6db20*/  LDL.LU.64 R22, [R1+0xe18] ;  /* 0x000e180001167983 */ /* 0x000f280000300a00 */
[----:B------:R-:W4:Y:S04]  /*6db30*/  LDL.LU.64 R16, [R1+0xde0] ;  /* 0x000de00001107983 */ /* 0x000f280000300a00 */
[----:B------:R-:W4:Y:S04]  /*6db40*/  LDL.LU.64 R18, [R1+0xde8] ;  /* 0x000de80001127983 */ /* 0x000f280000300a00 */
[----:B------:R-:W-:Y:S04]  /*6db50*/  STL.64 [R1+0x9a28], R14 ;  /* 0x009a280e01007387 */ /* 0x000fe80000100a00 */
[----:B------:R1:W-:Y:S04]  /*6db60*/  STL.64 [R1+0x9a20], R12 ;  /* 0x009a200c01007387 */ /* 0x0003e80000100a00 */
[----:B-1----:R-:W4:Y:S04]  /*6db70*/  LDL.LU.64 R12, [R1+0x2b0] ;  /* 0x0002b000010c7983 */ /* 0x002f280000300a00 */
[----:B------:R-:W4:Y:S04]  /*6db80*/  LDL.LU.64 R14, [R1+0x2b8] ;  /* 0x0002b800010e7983 */ /* 0x000f280000300a00 */
[----:B------:R-:W-:Y:S04]  /*6db90*/  STL [R1+0x9390], R35 ;  /* 0x0093902301007387 */ /* 0x000fe80000100800 */
[----:B------:R-:W-:Y:S04]  /*6dba0*/  STL [R1+0x938c], R34 ;  /* 0x00938c2201007387 */ /* 0x000fe80000100800 */
[----:B------:R-:W-:Y:S01]  /*6dbb0*/  STL [R1+0x9388], R39 ;  /* 0x0093882701007387 */ /* 0x000fe20000100800 */
[----:B-----5:R-:W-:-:S15]  /*6dbc0*/  HMMA.1688.F32.TF32 R244, R236, R8, R244 ;  /* 0x00000008ecf4723c */ /* 0x020fde00000810f4 */
[----:B------:R-:W-:-:S04]  /*6dbd0*/  NOP ;  /* 0x0000000000007918 */ /* 0x000fc80000000000 */
[----:B------:R-:W-:Y:S01]  /*6dbe0*/  IMAD.MOV.U32 R38, RZ, RZ, R245 ;  /* 0x000000ffff267224 */ /* 0x000fe200078e00f5 */
[----:B------:R1:W-:Y:S04]  /*6dbf0*/  STL [R1+0x1ca0], R244 ;  /* 0x001ca0f401007387 */ /* 0x0003e80000100800 */
[----:B-1----:R-:W5:Y:S01]  /*6dc00*/  LDL.LU.64 R244, [R1+0x9ae0] ;  /* 0x009ae00001f47983 */ /* 0x002f620000300a00 */
[----:B------:R-:W-:Y:S02]  /*6dc10*/  IMAD.MOV.U32 R43, RZ, RZ, R247 ;  /* 0x000000ffff2b7224 */ /* 0x000fe400078e00f7 */
[----:B------:R-:W-:-:S03]  /*6dc20*/  IMAD.MOV.U32 R42, RZ, RZ, R246 ;  /* 0x000000ffff2a7224 */ /* 0x000fc600078e00f6 */
[----:B------:R-:W-:Y:S01]  /*6dc30*/  STL [R1+0x93a4], R43 ;  /* 0x0093a42b01007387 */ /* 0x000fe20000100800 */
[C---:B--2---:R-:W-:Y:S03]  /*6dc40*/  HMMA.1688.F32.TF32 R76, R240.reuse, R172, R76 ;  /* 0x000000acf04c723c */ /* 0x044fe6000008104c */
[----:B------:R-:W-:Y:S04]  /*6dc50*/  STL [R1+0x9398], R42 ;  /* 0x0093982a01007387 */ /* 0x000fe80000100800 */
[----:B------:R-:W-:Y:S01]  /*6dc60*/  STL [R1+0x9394], R38 ;  /* 0x0093942601007387 */ /* 0x000fe20000100800 */
[C---:B---3--:R-:W-:Y:S08]  /*6dc70*/  HMMA.1688.F32.TF32 R64, R240.reuse, R220, R64 ;  /* 0x000000dcf040723c */ /* 0x048ff00000081040 */
[----:B------:R-:W-:Y:S08]  /*6dc80*/  HMMA.1688.F32.TF32 R48, R240, R248, R48 ;  /* 0x000000f8f030723c */ /* 0x000ff00000081030 */
[----:B----4-:R-:W-:Y:S08]  /*6dc90*/  HMMA.1688.F32.TF32 R236, R236, R4, R12 ;  /* 0x00000004ecec723c */ /* 0x010ff0000008100c */
[C---:B------:R-:W-:Y:S11]  /*6dca0*/  HMMA.1688.F32.TF32 R12, R240.reuse, R156, R80 ;  /* 0x0000009cf00c723c */ /* 0x040ff60000081050 */
[----:B------:R-:W-:Y:S04]  /*6dcb0*/  STL.64 [R1+0x1c90], R236 ;  /* 0x001c90ec01007387 */ /* 0x000fe80000100a00 */
[----:B------:R-:W-:Y:S04]  /*6dcc0*/  STL.64 [R1+0x1c98], R238 ;  /* 0x001c98ee01007387 */ /* 0x000fe80000100a00 */
[----:B------:R-:W-:Y:S04]  /*6dcd0*/  STL.64 [R1+0x1780], R12 ;  /* 0x0017800c01007387 */ /* 0x000fe80000100a00 */
[----:B------:R1:W-:Y:S02]  /*6dce0*/  STL.64 [R1+0x1788], R14 ;  /* 0x0017880e01007387 */ /* 0x0003e40000100a00 */
[C---:B-1----:R-:W-:Y:S02]  /*6dcf0*/  HMMA.1688.F32.TF32 R12, R240.reuse, R224, R52 ;  /* 0x000000e0f00c723c */ /* 0x042fe40000081034 */
[----:B------:R-:W-:Y:S04]  /*6dd00*/  STL.64 [R1+0x17b0], R76 ;  /* 0x0017b04c01007387 */ /* 0x000fe80000100a00 */
[----:B------:R-:W-:Y:S04]  /*6dd10*/  STL.64 [R1+0x17b8], R78 ;  /* 0x0017b84e01007387 */ /* 0x000fe80000100a00 */
[----:B------:R-:W-:Y:S04]  /*6dd20*/  STL.64 [R1+0x17e0], R64 ;  /* 0x0017e04001007387 */ /* 0x000fe80000100a00 */
[----:B------:R-:W-:Y:S05]  /*6dd30*/  STL.64 [R1+0x17e8], R66 ;  /* 0x0017e84201007387 */ /* 0x000fea0000100a00 */
[----:B------:R-:W-:Y:S04]  /*6dd40*/  STL.64 [R1+0x1810], R12 ;  /* 0x0018100c01007387 */ /* 0x000fe80000100a00 */
[----:B------:R1:W-:Y:S04]  /*6dd50*/  STL.64 [R1+0x1818], R14 ;  /* 0x0018180e01007387 */ /* 0x0003e80000100a00 */
[----:B------:R2:W-:Y:S04]  /*6dd60*/  STL.64 [R1+0x1c80], R48 ;  /* 0x001c803001007387 */ /* 0x0005e80000100a00 */
[----:B------:R3:W-:Y:S01]  /*6dd70*/  STL.64 [R1+0x1c88], R50 ;  /* 0x001c883201007387 */ /* 0x0007e20000100a00 */
[----:B-----5:R-:W-:-:S15]  /*6dd80*/  HMMA.1688.F32.TF32 R20, R240, R244, R20 ;  /* 0x000000f4f014723c */ /* 0x020fde0000081014 */
[----:B------:R-:W-:-:S04]  /*6dd90*/  NOP ;  /* 0x0000000000007918 */ /* 0x000fc80000000000 */
[----:B------:R4:W-:Y:S04]  /*6dda0*/  STL.64 [R1+0x1c70], R20 ;  /* 0x001c701401007387 */ /* 0x0009e80000100a00 */
[----:B------:R5:W-:Y:S04]  /*6ddb0*/  STL.64 [R1+0x1c78], R22 ;  /* 0x001c781601007387 */ /* 0x000be80000100a00 */
[----:B------:R-:W5:Y:S04]  /*6ddc0*/  LDL.LU.64 R224, [R1+0xdb0] ;  /* 0x000db00001e07983 */ /* 0x000f680000300a00 */
[----:B------:R-:W5:Y:S01]  /*6ddd0*/  LDL.LU.64 R226, [R1+0xdb8] ;  /* 0x000db80001e27983 */ /* 0x000f620000300a00 */
[----:B-1----:R-:W-:Y:S03]  /*6dde0*/  HMMA.1688.F32.TF32 R12, R240, R232, R16 ;  /* 0x000000e8f00c723c */ /* 0x002fe60000081010 */
[----:B------:R-:W5:Y:S04]  /*6ddf0*/  LDL.LU.64 R220, [R1+0xd80] ;  /* 0x000d800001dc7983 */ /* 0x000f680000300a00 */
        /* <DEDUP_REMOVED lines=15> */
[----:B--2---:R-:W2:Y:S04]  /*6def0*/  LDL.LU.64 R48, [R1+0xc40] ;  /* 0x000c400001307983 */ /* 0x004ea80000300a00 */
[----:B---3--:R-:W2:Y:S01]  /*6df00*/  LDL.LU.64 R50, [R1+0xc48] ;  /* 0x000c480001327983 */ /* 0x008ea20000300a00 */
[----:B------:R-:W-:-:S03]  /*6df10*/  IMAD.MOV.U32 R43, RZ, RZ, R12 ;  /* 0x000000ffff2b7224 */ /* 0x000fc600078e000c */
[----:B----4-:R-:W3:Y:S01]  /*6df20*/  LDL.LU.64 R20, [R1+0xc20] ;  /* 0x000c200001147983 */ /* 0x010ee20000300a00 */
[----:B------:R-:W-:-:S03]  /*6df30*/  IMAD.MOV.U32 R58, RZ, RZ, R13 ;  /* 0x000000ffff3a7224 */ /* 0x000fc600078e000d */
[----:B-----5:R-:W3:Y:S01]  /*6df40*/  LDL.LU.64 R22, [R1+0xc28] ;  /* 0x000c280001167983 */ /* 0x020ee20000300a00 */
[----:B------:R-:W-:Y:S01]  /*6df50*/  MOV R59, R14 ;  /* 0x0000000e003b7202 */ /* 0x000fe20000000f00 */
[----:B------:R-:W-:Y:S02]  /*6df60*/  IMAD.MOV.U32 R42, RZ, RZ, R15 ;  /* 0x000000ffff2a7224 */ /* 0x000fe400078e000f */
[----:B------:R-:W4:Y:S04]  /*6df70*/  LDL.LU.64 R16, [R1+0xbf0] ;  /* 0x000bf00001107983 */ /* 0x000f280000300a00 */
[----:B------:R-:W4:Y:S04]  /*6df80*/  LDL.LU.64 R18, [R1+0xbf8] ;  /* 0x000bf80001127983 */ /* 0x000f280000300a00 */
[----:B------:R-:W5:Y:S04]  /*6df90*/  LDL.LU.64 R12, [R1+0xb60] ;  /* 0x000b6000010c7983 */ /* 0x000f680000300a00 */
[----:B------:R-:W5:Y:S01]  /*6dfa0*/  LDL.LU.64 R14, [R1+0xb68] ;  /* 0x000b6800010e7983 */ /* 0x000f620000300a00 */
[----:B------:R-:W-:-:S15]  /*6dfb0*/  HMMA.1688.F32.TF32 R224, R240, R228, R224 ;  /* 0x000000e4f0e0723c */ /* 0x000fde00000810e0 */
[----:B------:R-:W-:-:S04]  /*6dfc0*/  NOP ;  /* 0x0000000000007918 */ /* 0x000fc80000000000 */
[----:B------:R-:W-:Y:S04]  /*6dfd0*/  STL.64 [R1+0x1c50], R224 ;  /* 0x001c50e001007387 */ /* 0x000fe80000100a00 */
[----:B------:R1:W-:Y:S04]  /*6dfe0*/  STL.64 [R1+0x1c58], R226 ;  /* 0x001c58e201007387 */ /* 0x0003e80000100a00 */
[----:B-1----:R-:W2:Y:S04]  /*6dff0*/  LDL.LU.64 R226, [R1+0x9ad8] ;  /* 0x009ad80001e27983 */ /* 0x002ea80000300a00 */
[----:B------:R-:W2:Y:S02]  /*6e000*/  LDL.LU.64 R224, [R1+0x9ad0] ;  /* 0x009ad00001e07983 */ /* 0x000ea40000300a00 */
        /* <DEDUP_REMOVED lines=8> */
[C---:B------:R-:W-:Y:S08]  /*6e090*/  HMMA.1688.F32.TF32 R172, R240.reuse, R216, R172 ;  /* 0x000000d8f0ac723c */ /* 0x040ff000000810ac */
[C---:B------:R-:W-:Y:S08]  /*6e0a0*/  HMMA.1688.F32.TF32 R156, R240.reuse, R212, R156 ;  /* 0x000000d4f09c723c */ /* 0x040ff0000008109c */
[C---:B------:R-:W-:Y:S08]  /*6e0b0*/  HMMA.1688.F32.TF32 R80, R240.reuse, R208, R80 ;  /* 0x000000d0f050723c */ /* 0x040ff00000081050 */
[C---:B------:R-:W-:Y:S08]  /*6e0c0*/  HMMA.1688.F32.TF32 R76, R240.reuse, R204, R76 ;  /* 0x000000ccf04c723c */ /* 0x040ff0000008104c */
[C---:B------:R-:W-:Y:S08]  /*6e0d0*/  HMMA.1688.F32.TF32 R64, R240.reuse, R200, R64 ;  /* 0x000000c8f040723c */ /* 0x040ff00000081040 */
[C---:B------:R-:W-:Y:S08]  /*6e0e0*/  HMMA.1688.F32.TF32 R52, R240.reuse, R196, R52 ;  /* 0x000000c4f034723c */ /* 0x040ff00000081034 */
[C---:B------:R-:W-:Y:S08]  /*6e0f0*/  HMMA.1688.F32.TF32 R48, R240.reuse, R192, R48 ;  /* 0x000000c0f030723c */ /* 0x040ff00000081030 */
[C---:B---3--:R-:W-:Y:S08]  /*6e100*/  HMMA.1688.F32.TF32 R20, R240.reuse, R188, R20 ;  /* 0x000000bcf014723c */ /* 0x048ff00000081014 */
[C---:B----4-:R-:W-:Y:S08]  /*6e110*/  HMMA.1688.F32.TF32 R16, R240.reuse, R184, R16 ;  /* 0x000000b8f010723c */ /* 0x050ff00000081010 */
[----:B--2---:R-:W-:-:S15]  /*6e120*/  HMMA.1688.F32.TF32 R236, R240, R220, R236 ;  /* 0x000000dcf0ec723c */ /* 0x004fde00000810ec */
[----:B------:R-:W-:-:S04]  /*6e130*/  NOP ;  /* 0x0000000000007918 */ /* 0x000fc80000000000 */
[----:B------:R-:W-:Y:S04]  /*6e140*/  STL.64 [R1+0x1c30], R236 ;  /* 0x001c30ec01007387 */ /* 0x000fe80000100a00 */
[----:B------:R-:W-:Y:S04]  /*6e150*/  STL.64 [R1+0x1c38], R238 ;  /* 0x001c38ee01007387 */ /* 0x000fe80000100a00 */
[----:B------:R1:W-:Y:S04]  /*6e160*/  STL.64 [R1+0x1c20], R172 ;  /* 0x001c20ac01007387 */ /* 0x0003e80000100a00 */
        /* <DEDUP_REMOVED lines=15> */
[----:B-1----:R-:W4:Y:S04]  /*6e260*/  LDL.LU.64 R172, [R1+0xb40] ;  /* 0x000b400001ac7983 */ /* 0x002f280000300a00 */
[----:B------:R1:W-:Y:S04]  /*6e270*/  STL.64 [R1+0x1ba0], R16 ;  /* 0x001ba01001007387 */ /* 0x0003e80000100a00 */
[----:B------:R1:W-:Y:S04]  /*6e280*/  STL.64 [R1+0x1ba8], R18 ;  /* 0x001ba81201007387 */ /* 0x0003e80000100a00 */
[----:B--2---:R-:W2:Y:S01]  /*6e290*/  LDL.LU.64 R174, [R1+0xb48] ;  /* 0x000b480001ae7983 */ /* 0x004ea20000300a00 */
[----:B-----5:R-:W-:-:S15]  /*6e2a0*/  HMMA.1688.F32.TF32 R12, R240, R180, R12 ;  /* 0x000000b4f00c723c */ /* 0x020fde000008100c */
[----:B------:R-:W-:-:S04]  /*6e2b0*/  NOP ;  /* 0x0000000000007918 */ /* 0x000fc80000000000 */
[----:B------:R5:W-:Y:S04]  /*6e2c0*/  STL.64 [R1+0x1b90], R12 ;  /* 0x001b900c01007387 */ /* 0x000be80000100a00 */
[----:B------:R1:W-:Y:S04]  /*6e2d0*/  STL.64 [R1+0x1b98], R14 ;  /* 0x001b980e01007387 */ /* 0x0003e80000100a00 */
[----:B---3--:R-:W3:Y:S04]  /*6e2e0*/  LDL.LU.64 R156, [R1+0xb30] ;  /* 0x000b3000019c7983 */ /* 0x008ee80000300a00 */
[----:B----4-:R-:W3:Y:S04]  /*6e2f0*/  LDL.LU.64 R158, [R1+0xb38] ;  /* 0x000b3800019e7983 */ /* 0x010ee80000300a00 */
[----:B------:R-:W4:Y:S04]  /*6e300*/  LDL.LU.64 R236, [R1+0xc60] ;  /* 0x000c600001ec7983 */ /* 0x000f280000300a00 */
[----:B------:R-:W4:Y:S04]  /*6e310*/  LDL.LU.64 R238, [R1+0xc68] ;  /* 0x000c680001ee7983 */ /* 0x000f280000300a00 */
        /* <DEDUP_REMOVED lines=12> */
[----:B-1----:R-:W3:Y:S04]  /*6e3e0*/  LDL.LU.64 R16, [R1+0xdf0] ;  /* 0x000df00001107983 */ /* 0x002ee80000300a00 */
[----:B------:R-:W3:Y:S04]  /*6e3f0*/  LDL.LU.64 R18, [R1+0xdf8] ;  /* 0x000df80001127983 */ /* 0x000ee80000300a00 */
[----:B-----5:R-:W5:Y:S04]  /*6e400*/  LDL.LU.64 R12, [R1+0xdd0] ;  /* 0x000dd000010c7983 */ /* 0x020f680000300a00 */
[----:B------:R-:W5:Y:S04]  /*6e410*/  LDL.LU.64 R14, [R1+0xdd8] ;  /* 0x000dd800010e7983 */ /* 0x000f680000300a00 */
[----:B------:R-:W-:Y:S04]  /*6e420*/  STL.64 [R1+0x9a18], R182 ;  /* 0x009a18b601007387 */ /* 0x000fe80000100a00 */
[----:B------:R1:W-:Y:S04]  /*6e430*/  STL.64 [R1+0x9a10], R180 ;  /* 0x009a10b401007387 */ /* 0x0003e80000100a00 */
[----:B-1----:R-:W3:Y:S04]  /*6e440*/  LDL.LU.64 R180, [R1+0xc10] ;  /* 0x000c100001b47983 */ /* 0x002ee80000300a00 */
[----:B------:R-:W3:Y:S01]  /*6e450*/  LDL.LU.64 R182, [R1+0xc18] ;  /* 0x000c180001b67983 */ /* 0x000ee20000300a00 */
[----:B--2---:R-:W-:-:S15]  /*6e460*/  HMMA.1688.F32.TF32 R172, R240, R176, R172 ;  /* 0x000000b0f0ac723c */ /* 0x004fde00000810ac */
[----:B------:R-:W-:-:S04]  /*6e470*/  NOP ;  /* 0x0000000000007918 */ /* 0x000fc80000000000 */
[----:B------:R-:W-:Y:S04]  /*6e480*/  STL.64 [R1+0x1b80], R172 ;  /* 0x001b80ac01007387 */ /* 0x000fe80000100a00 */
[----:B------:R1:W-:Y:S04]  /*6e490*/  STL.64 [R1+0x1b88], R174 ;  /* 0x001b88ae01007387 */ /* 0x0003e80000100a00 */
[----:B-1----:R-:W2:Y:S04]  /*6e4a0*/  LDL.LU.64 R174, [R1+0x9ab8] ;  /* 0x009ab80001ae7983 */ /* 0x002ea80000300a00 */
[----:B------:R-:W3:Y:S04]  /*6e4b0*/  LDL.LU.64 R172, [R1+0x9ab0] ;  /* 0x009ab00001ac7983 */ /* 0x000ee80000300a00 */
[----:B------:R-:W-:Y:S04]  /*6e4c0*/  STL.64 [R1+0x9a08], R178 ;  /* 0x009a08b201007387 */ /* 0x000fe80000100a00 */
[----:B------:R1:W-:Y:S04]  /*6e4d0*/  STL.64 [R1+0x9a00], R176 ;  /* 0x009a00b001007387 */ /* 0x0003e80000100a00 */
[----:B-1----:R-:W2:Y:S04]  /*6e4e0*/  LDL.LU.64 R176, [R1+0xb50] ;  /* 0x000b500001b07983 */ /* 0x002ea80000300a00 */
[----:B------:R-:W2:Y:S01]  /*6e4f0*/  LDL.LU.64 R178, [R1+0xb58] ;  /* 0x000b580001b27983 */ /* 0x000ea20000300a00 */
[----:B---3--:R-:W-:-:S15]  /*6e500*/  HMMA.1688.F32.TF32 R156, R240, R172, R156 ;  /* 0x000000acf09c723c */ /* 0x008fde000008109c */
[----:B------:R-:W-:-:S04]  /*6e510*/  NOP ;  /* 0x0000000000007918 */ /* 0x000fc80000000000 */
[----:B------:R-:W-:Y:S04]  /*6e520*/  STL.64 [R1+0x1b70], R156 ;  /* 0x001b709c01007387 */ /* 0x000fe80000100a00 */
[----:B------:R1:W-:Y:S04]  /*6e530*/  STL.64 [R1+0x1b78], R158 ;  /* 0x001b789e01007387 */ /* 0x0003e80000100a00 */
[----:B-1----:R-:W3:Y:S04]  /*6e540*/  LDL.LU.64 R158, [R1+0x9aa8] ;  /* 0x009aa800019e7983 */ /* 0x002ee80000300a00 */
[----:B------:R-:W3:Y:S01]  /*6e550*/  LDL.LU.64 R156, [R1+0x9aa0] ;  /* 0x009aa000019c7983 */ /* 0x000ee20000300a00 */
[C---:B--2---:R-:W-:Y:S08]  /*6e560*/  HMMA.1688.F32.TF32 R176, R240.reuse, R168, R176 ;  /* 0x000000a8f0b0723c */ /* 0x044ff000000810b0 */
[C---:B------:R-:W-:Y:S11]  /*6e570*/  HMMA.1688.F32.TF32 R180, R240.reuse, R164, R180 ;  /* 0x000000a4f0b4723c */ /* 0x040ff600000810b4 */
[----:B------:R-:W-:Y:S04]  /*6e580*/  STL.64 [R1+0x1b60], R176 ;  /* 0x001b60b001007387 */ /* 0x000fe80000100a00 */
[----:B------:R4:W-:Y:S01]  /*6e590*/  STL.64 [R1+0x1b68], R178 ;  /* 0x001b68b201007387 */ /* 0x0009e20000100a00 */
[C---:B------:R-:W-:Y:S08]  /*6e5a0*/  HMMA.1688.F32.TF32 R76, R240.reuse, R152, R76 ;  /* 0x00000098f04c723c */ /* 0x040ff0000008104c */
[C---:B----4-:R-:W-:Y:S08]  /*6e5b0*/  HMMA.1688.F32.TF32 R176, R240.reuse, R160, R236 ;  /* 0x000000a0f0b0723c */ /* 0x050ff000000810ec */
[C---:B------:R-:W-:Y:S08]  /*6e5c0*/  HMMA.1688.F32.TF32 R64, R240.reuse, R148, R64 ;  /* 0x00000094f040723c */ /* 0x040ff00000081040 */
[C---:B------:R-:W-:Y:S01]  /*6e5d0*/  HMMA.1688.F32.TF32 R52, R240.reuse, R144, R52 ;  /* 0x00000090f034723c */ /* 0x040fe20000081034 */
[----:B------:R1:W-:Y:S07]  /*6e5e0*/  STL.64 [R1+0x1b50], R180 ;  /* 0x001b50b401007387 */ /* 0x0003ee0000100a00 */
[C---:B------:R-:W-:Y:S01]  /*6e5f0*/  HMMA.1688.F32.TF32 R48, R240.reuse, R140, R48 ;  /* 0x0000008cf030723c */ /* 0x040fe20000081030 */
[----:B------:R2:W-:Y:S07]  /*6e600*/  STL.64 [R1+0x1b58], R182 ;  /* 0x001b58b601007387 */ /* 0x0005ee0000100a00 */
[C---:B------:R-:W-:Y:S01]  /*6e610*/  HMMA.1688.F32.TF32 R20, R240.reuse, R136, R20 ;  /* 0x00000088f014723c */ /* 0x040fe20000081014 */
[----:B------:R4:W-:Y:S07]  /*6e620*/  STL.64 [R1+0x1b40], R176 ;  /* 0x001b40b001007387 */ /* 0x0009ee0000100a00 */
[----:B------:R-:W-:Y:S01]  /*6e630*/  HMMA.1688.F32.TF32 R16, R240, R132, R16 ;  /* 0x00000084f010723c */ /* 0x000fe20000081010 */
[----:B------:R1:W-:Y:S01]  /*6e640*/  STL.64 [R1+0x1b48], R178 ;  /* 0x001b48b201007387 */ /* 0x0003e20000100a00 */
[----:B------:R-:W-:-:S03]  /*6e650*/  LOP3.LUT R3, R252, 0x20, RZ, 0x3c, !PT ;  /* 0x00000020fc037812 */ /* 0x000fc600078e3cff */
[----:B------:R-:W-:Y:S03]  /*6e660*/  LDS R236, [R252+UR10+0x40080] ;  /* 0x0400800afcec7984 */ /* 0x000fe60008000800 */
[C---:B-----5:R-:W-:Y:S01]  /*6e670*/  HMMA.1688.F32.TF32 R12, R240.reuse, R128, R12 ;  /* 0x00000080f00c723c */ /* 0x060fe2000008100c */
[----:B------:R-:W-:Y:S04]  /*6e680*/  LDS R238, [R252+UR10+0x40880] ;  /* 0x0408800afcee7984 */ /* 0x000fe80008000800 */
[----:B------:R-:W-:Y:S04]  /*6e690*/  LDS R237, [R3+UR10+0x40080] ;  /* 0x0400800a03ed7984 */ /* 0x000fe80008000800 */
[----:B------:R-:W5:Y:S01]  /*6e6a0*/  LDS R239, [R3+UR10+0x40880] ;  /* 0x0408800a03ef7984 */ /* 0x000f620008000800 */
[----:B---3--:R-:W-:-:S15]  /*6e6b0*/  HMMA.1688.F32.TF32 R80, R240, R156, R80 ;  /* 0x0000009cf050723c */ /* 0x008fde0000081050 */
[----:B------:R-:W-:-:S04]  /*6e6c0*/  NOP ;  /* 0x0000000000007918 */ /* 0x000fc80000000000 */
        /* <DEDUP_REMOVED lines=14> */
[----:B-1----:R-:W5:Y:S04]  /*6e7b0*/  LDL.LU.64 R180, [R1+0xdc0] ;  /* 0x000dc00001b47983 */ /* 0x002f680000300a00 */
[----:B--2---:R-:W5:Y:S04]  /*6e7c0*/  LDL.LU.64 R182, [R1+0xdc8] ;  /* 0x000dc80001b67983 */ /* 0x004f680000300a00 */
[----:B------:R1:W-:Y:S04]  /*6e7d0*/  STL.64 [R1+0x1ac0], R12 ;  /* 0x001ac00c01007387 */ /* 0x0003e80000100a00 */
[----:B------:R2:W-:Y:S04]  /*6e7e0*/  STL.64 [R1+0x1ac8], R14 ;  /* 0x001ac80e01007387 */ /* 0x0005e80000100a00 */
[----:B----4-:R-:W4:Y:S04]  /*6e7f0*/  LDL.LU.64 R176, [R1+0xd90] ;  /* 0x000d900001b07983 */ /* 0x010f280000300a00 */
[----:B------:R-:W4:Y:S04]  /*6e800*/  LDL.LU.64 R178, [R1+0xd98] ;  /* 0x000d980001b27983 */ /* 0x000f280000300a00 */
[----:B---3--:R-:W3:Y:S04]  /*6e810*/  LDL.LU.64 R80, [R1+0xd70] ;  /* 0x000d700001507983 */ /* 0x008ee80000300a00 */
        /* <DEDUP_REMOVED lines=15> */
[----:B------:R-:W-:Y:S01]  /*6e910*/  STL.64 [R1+0x99f8], R122 ;  /* 0x0099f87a01007387 */ /* 0x000fe20000100a00 */
[C---:B-----5:R-:W-:Y:S08]  /*6e920*/  HMMA.1688.F32.TF32 R180, R240.reuse, R124, R180 ;  /* 0x0000007cf0b4723c */ /* 0x060ff000000810b4 */
[C---:B----4-:R-:W-:Y:S08]  /*6e930*/  HMMA.1688.F32.TF32 R176, R240.reuse, R120, R176 ;  /* 0x00000078f0b0723c */ /* 0x050ff000000810b0 */
[C---:B---3--:R-:W-:Y:S08]  /*6e940*/  HMMA.1688.F32.TF32 R80, R240.reuse, R116, R80 ;  /* 0x00000074f050723c */ /* 0x048ff00000081050 */
[C---:B------:R-:W-:Y:S01]  /*6e950*/  HMMA.1688.F32.TF32 R76, R240.reuse, R112, R76 ;  /* 0x00000070f04c723c */ /* 0x040fe2000008104c */
[----:B------:R-:W-:Y:S07]  /*6e960*/  STL.64 [R1+0x1ab0], R180 ;  /* 0x001ab0b401007387 */ /* 0x000fee0000100a00 */
[C---:B------:R-:W-:Y:S01]  /*6e970*/  HMMA.1688.F32.TF32 R64, R240.reuse, R108, R64 ;  /* 0x0000006cf040723c */ /* 0x040fe20000081040 */
[----:B------:R-:W-:Y:S07]  /*6e980*/  STL.64 [R1+0x1ab8], R182 ;  /* 0x001ab8b601007387 */ /* 0x000fee0000100a00 */
[C---:B------:R-:W-:Y:S01]  /*6e990*/  HMMA.1688.F32.TF32 R52, R240.reuse, R104, R52 ;  /* 0x00000068f034723c */ /* 0x040fe20000081034 */
[----:B------:R-:W-:Y:S07]  /*6e9a0*/  STL.64 [R1+0x99f0], R120 ;  /* 0x0099f07801007387 */ /* 0x000fee0000100a00 */
[C---:B------:R-:W-:Y:S01]  /*6e9b0*/  HMMA.1688.F32.TF32 R48, R240.reuse, R100, R48 ;  /* 0x00000064f030723c */ /* 0x040fe20000081030 */
[----:B------:R-:W-:Y:S07]  /*6e9c0*/  STL.64 [R1+0x1aa0], R176 ;  /* 0x001aa0b001007387 */ /* 0x000fee0000100a00 */
[C---:B------:R-:W-:Y:S01]  /*6e9d0*/  HMMA.1688.F32.TF32 R20, R240.reuse, R96, R20 ;  /* 0x00000060f014723c */ /* 0x040fe20000081014 */
[----:B------:R-:W-:Y:S04]  /*6e9e0*/  STL.64 [R1+0x1aa8], R178 ;  /* 0x001aa8b201007387 */ /* 0x000fe80000100a00 */
[----:B------:R-:W-:Y:S03]  /*6e9f0*/  STL.64 [R1+0x99e8], R118 ;  /* 0x0099e87601007387 */ /* 0x000fe60000100a00 */
[C---:B------:R-:W-:Y:S01]  /*6ea00*/  HMMA.1688.F32.TF32 R16, R240.reuse, R92, R16 ;  /* 0x0000005cf010723c */ /* 0x040fe20000081010 */
[----:B------:R-:W-:Y:S04]  /*6ea10*/  STL.64 [R1+0x99e0], R116 ;  /* 0x0099e07401007387 */ /* 0x000fe80000100a00 */
[----:B------:R1:W-:Y:S04]  /*6ea20*/  STL.64 [R1+0x1a90], R80 ;  /* 0x001a905001007387 */ /* 0x0003e80000100a00 */
[----:B------:R3:W-:Y:S04]  /*6ea30*/  STL.64 [R1+0x1a98], R82 ;  /* 0x001a985201007387 */ /* 0x0007e80000100a00 */
[----:B------:R-:W-:Y:S04]  /*6ea40*/  STL.64 [R1+0x99d8], R114 ;  /* 0x0099d87201007387 */ /* 0x000fe80000100a00 */
[----:B------:R-:W-:Y:S04]  /*6ea50*/  STL.64 [R1+0x99d0], R112 ;  /* 0x0099d07001007387 */ /* 0x000fe80000100a00 */
[----:B------:R4:W-:Y:S04]  /*6ea60*/  STL.64 [R1+0x1a80], R76 ;  /* 0x001a804c01007387 */ /* 0x0009e80000100a00 */
[----:B------:R5:W-:Y:S04]  /*6ea70*/  STL.64 [R1+0x1a88], R78 ;  /* 0x001a884e01007387 */ /* 0x000be80000100a00 */
        /* <DEDUP_REMOVED lines=8> */
[----:B-1----:R-:W5:Y:S04]  /*6eb00*/  LDL.LU.64 R80, [R1+0xc30] ;  /* 0x000c300001507983 */ /* 0x002f680000300a00 */
[----:B------:R-:W-:Y:S04]  /*6eb10*/  STL.64 [R1+0x1a30], R16 ;  /* 0x001a301001007387 */ /* 0x000fe80000100a00 */
[----:B------:R-:W-:Y:S04]  /*6eb20*/  STL.64 [R1+0x1a38], R18 ;  /* 0x001a381201007387 */ /* 0x000fe80000100a00 */
[----:B---3--:R-:W3:Y:S01]  /*6eb30*/  LDL.LU.64 R82, [R1+0xc38] ;  /* 0x000c380001527983 */ /* 0x008ee20000300a00 */
[----:B--2---:R-:W-:-:S15]  /*6eb40*/  HMMA.1688.F32.TF32 R12, R240, R88, R12 ;  /* 0x00000058f00c723c */ /* 0x004fde000008100c */
[----:B------:R-:W-:-:S04]  /*6eb50*/  NOP ;  /* 0x0000000000007918 */ /* 0x000fc80000000000 */
[----:B------:R1:W-:Y:S04]  /*6eb60*/  STL.64 [R1+0x1a20], R12 ;  /* 0x001a200c01007387 */ /* 0x0003e80000100a00 */
[----:B------:R2:W-:Y:S04]  /*6eb70*/  STL.64 [R1+0x1a28], R14 ;  /* 0x001a280e01007387 */ /* 0x0005e80000100a00 */
[----:B----4-:R-:W4:Y:S04]  /*6eb80*/  LDL.LU.64 R76, [R1+0xc00] ;  /* 0x000c0000014c7983 */ /* 0x010f280000300a00 */
[----:B-----5:R-:W4:Y:S04]  /*6eb90*/  LDL.LU.64 R78, [R1+0xc08] ;  /* 0x000c0800014e7983 */ /* 0x020f280000300a00 */
[----:B-1----:R-:W5:Y:S04]  /*6eba0*/  LDL.LU.64 R12, [R1+0xbe0] ;  /* 0x000be000010c7983 */ /* 0x002f680000300a00 */
[----:B--2---:R-:W5:Y:S04]  /*6ebb0*/  LDL.LU.64 R14, [R1+0xbe8] ;  /* 0x000be800010e7983 */ /* 0x004f680000300a00 */
        /* <DEDUP_REMOVED lines=19> */
[----:B------:R-:W2:Y:S01]  /*6ecf0*/  LDL.LU.64 R18, [R1+0xb08] ;  /* 0x000b080001127983 */ /* 0x000ea20000300a00 */
[----:B---3--:R-:W-:-:S15]  /*6ed00*/  HMMA.1688.F32.TF32 R80, R240, R84, R80 ;  /* 0x00000054f050723c */ /* 0x008fde0000081050 */
[----:B------:R-:W-:-:S04]  /*6ed10*/  NOP ;  /* 0x0000000000007918 */ /* 0x000fc80000000000 */
[----:B------:R-:W-:Y:S04]  /*6ed20*/  STL.64 [R1+0x1a10], R80 ;  /* 0x001a105001007387 */ /* 0x000fe80000100a00 */
[----:B------:R1:W-:Y:S04]  /*6ed30*/  STL.64 [R1+0x1a18], R82 ;  /* 0x001a185201007387 */ /* 0x0003e80000100a00 */
[----:B-1----:R-:W3:Y:S04]  /*6ed40*/  LDL.LU.64 R82, [R1+0x9a98] ;  /* 0x009a980001527983 */ /* 0x002ee80000300a00 */
[----:B------:R-:W4:Y:S02]  /*6ed50*/  LDL.LU.64 R80, [R1+0x9a90] ;  /* 0x009a900001507983 */ /* 0x000f240000300a00 */
[----:B----4-:R-:W-:-:S15]  /*6ed60*/  HMMA.1688.F32.TF32 R76, R240, R80, R76 ;  /* 0x00000050f04c723c */ /* 0x010fde000008104c */
[----:B------:R-:W-:-:S04]  /*6ed70*/  NOP ;  /* 0x0000000000007918 */ /* 0x000fc80000000000 */
[----:B------:R-:W-:Y:S04]  /*6ed80*/  STL.64 [R1+0x1a00], R76 ;  /* 0x001a004c01007387 */ /* 0x000fe80000100a00 */
[----:B------:R1:W-:Y:S04]  /*6ed90*/  STL.64 [R1+0x1a08], R78 ;  /* 0x001a084e01007387 */ /* 0x0003e80000100a00 */
[----:B-1----:R-:W4:Y:S04]  /*6eda0*/  LDL.LU.64 R78, [R1+0x9a88] ;  /* 0x009a8800014e7983 */ /* 0x002f280000300a00 */
[----:B------:R-:W5:Y:S01]  /*6edb0*/  LDL.LU.64 R76, [R1+0x9a80] ;  /* 0x009a8000014c7983 */ /* 0x000f620000300a00 */
[C---:B--2---:R-:W-:Y:S08]  /*6edc0*/  HMMA.1688.F32.TF32 R116, R240.reuse, R72, R116 ;  /* 0x00000048f074723c */ /* 0x044ff00000081074 */
[C---:B------:R-:W-:Y:S08]  /*6edd0*/  HMMA.1688.F32.TF32 R64, R240.reuse, R68, R64 ;  /* 0x00000044f040723c */ /* 0x040ff00000081040 */
[----:B-----5:R-:W-:-:S15]  /*6ede0*/  HMMA.1688.F32.TF32 R12, R240, R76, R12 ;  /* 0x0000004cf00c723c */ /* 0x020fde000008100c */
[----:B------:R-:W-:-:S04]  /*6edf0*/  NOP ;  /* 0x0000000000007918 */ /* 0x000fc80000000000 */
[----:B------:R1:W-:Y:S04]  /*6ee00*/  STL.64 [R1+0x19f0], R12 ;  /* 0x0019f00c01007387 */ /* 0x0003e80000100a00 */
[----:B------:R2:W-:Y:S04]  /*6ee10*/  STL.64 [R1+0x19f8], R14 ;  /* 0x0019f80e01007387 */ /* 0x0005e80000100a00 */
[----:B-1----:R-:W5:Y:S04]  /*6ee20*/  LDL.LU.64 R12, [R1+0xaf0] ;  /* 0x000af000010c7983 */ /* 0x002f680000300a00 */
[----:B--2---:R-:W5:Y:S04]  /*6ee30*/  LDL.LU.64 R14, [R1+0xaf8] ;  /* 0x000af800010e7983 */ /* 0x004f680000300a00 */
[----:B------:R1:W-:Y:S04]  /*6ee40*/  STL.64 [R1+0x19e0], R116 ;  /* 0x0019e07401007387 */ /* 0x0003e80000100a00 */
[----:B------:R-:W-:Y:S04]  /*6ee50*/  STL.64 [R1+0x19e8], R118 ;  /* 0x0019e87601007387 */ /* 0x000fe80000100a00 */
[----:B-1----:R-:W2:Y:S04]  /*6ee60*/  LDL.64 R116, [R1+0x30] ;  /* 0x0000300001747983 */ /* 0x002ea80000100a00 */
[----:B------:R-:W-:Y:S04]  /*6ee70*/  STL.64 [R1+0x19d0], R64 ;  /* 0x0019d04001007387 */ /* 0x000fe80000100a00 */
[----:B------:R1:W-:Y:S04]  /*6ee80*/  STL.64 [R1+0x19d8], R66 ;  /* 0x0019d84201007387 */ /* 0x0003e80000100a00 */
[----:B-1----:R-:W2:Y:S04]  /*6ee90*/  LDL.LU.64 R66, [R1+0x9a78] ;  /* 0x009a780001427983 */ /* 0x002ea80000300a00 */
[----:B------:R-:W2:Y:S01]  /*6eea0*/  LDL.LU.64 R64, [R1+0x9a70] ;  /* 0x009a700001407983 */ /* 0x000ea20000300a00 */
[C---:B------:R-:W-:Y:S08]  /*6eeb0*/  HMMA.1688.F32.TF32 R48, R240.reuse, R60, R48 ;  /* 0x0000003cf030723c */ /* 0x040ff00000081030 */
[C---:B------:R-:W-:Y:S08]  /*6eec0*/  HMMA.1688.F32.TF32 R52, R240.reuse, R56, R52 ;  /* 0x00000038f034723c */ /* 0x040ff00000081034 */
[----:B--2---:R-:W-:-:S15]  /*6eed0*/  HMMA.1688.F32.TF32 R120, R240, R64, R120 ;  /* 0x00000040f078723c */ /* 0x004fde0000081078 */
[----:B------:R-:W-:-:S04]  /*6eee0*/  NOP ;  /* 0x0000000000007918 */ /* 0x000fc80000000000 */
[----:B------:R1:W-:Y:S04]  /*6eef0*/  STL.64 [R1+0x19c0], R120 ;  /* 0x0019c07801007387 */ /* 0x0003e80000100a00 */
[----:B------:R-:W-:Y:S04]  /*6ef00*/  STL.64 [R1+0x19c8], R122 ;  /* 0x0019c87a01007387 */ /* 0x000fe80000100a00 */
[----:B-1----:R-:W2:Y:S04]  /*6ef10*/  LDL.64 R120, [R1+0x20] ;  /* 0x0000200001787983 */ /* 0x002ea80000100a00 */
[----:B------:R-:W-:Y:S04]  /*6ef20*/  STL.64 [R1+0x19b0], R48 ;  /* 0x0019b03001007387 */ /* 0x000fe80000100a00 */
[----:B------:R1:W-:Y:S04]  /*6ef30*/  STL.64 [R1+0x19b8], R50 ;  /* 0x0019b83201007387 */ /* 0x0003e80000100a00 */
[----:B-1----:R-:W2:Y:S04]  /*6ef40*/  LDL.LU.64 R50, [R1+0x9a68] ;  /* 0x009a680001327983 */ /* 0x002ea80000300a00 */
[----:B------:R-:W2:Y:S04]  /*6ef50*/  LDL.LU.64 R48, [R1+0x9a60] ;  /* 0x009a600001307983 */ /* 0x000ea80000300a00 */
[----:B------:R-:W-:Y:S04]  /*6ef60*/  STL.64 [R1+0x19a0], R52 ;  /* 0x0019a03401007387 */ /* 0x000fe80000100a00 */
[----:B------:R1:W-:Y:S04]  /*6ef70*/  STL.64 [R1+0x19a8], R54 ;  /* 0x0019a83601007387 */ /* 0x0003e80000100a00 */
[----:B-1----:R-:W3:Y:S04]  /*6ef80*/  LDL.LU.64 R54, [R1+0x9a58] ;  /* 0x009a580001367983 */ /* 0x002ee80000300a00 */
[----:B------:R-:W3:Y:S01]  /*6ef90*/  LDL.LU.64 R52, [R1+0x9a50] ;  /* 0x009a500001347983 */ /* 0x000ee20000300a00 */
[C---:B------:R-:W-:Y:S08]  /*6efa0*/  HMMA.1688.F32.TF32 R112, R240.reuse, R44, R112 ;  /* 0x0000002cf070723c */ /* 0x040ff00000081070 */
[C---:B------:R-:W-:Y:S08]  /*6efb0*/  HMMA.1688.F32.TF32 R20, R240.reuse, R40, R20 ;  /* 0x00000028f014723c */ /* 0x040ff00000081014 */
[C---:B------:R-:W-:Y:S08]  /*6efc0*/  HMMA.1688.F32.TF32 R16, R240.reuse, R36, R16 ;  /* 0x00000024f010723c */ /* 0x040ff00000081010 */
[C---:B--2---:R-:W-:Y:S08]  /*6efd0*/  HMMA.1688.F32.TF32 R176, R240.reuse, R48, R176 ;  /* 0x00000030f0b0723c */ /* 0x044ff000000810b0 */
[----:B---3--:R-:W-:-:S15]  /*6efe0*/  HMMA.1688.F32.TF32 R180, R240, R52, R180 ;  /* 0x00000034f0b4723c */ /* 0x008fde00000810b4 */
[----:B------:R-:W-:-:S04]  /*6eff0*/  NOP ;  /* 0x0000000000007918 */ /* 0x000fc80000000000 */
[----:B------:R1:W-:Y:S04]  /*6f000*/  STL.64 [R1+0x1990], R180 ;  /* 0x001990b401007387 */ /* 0x0003e80000100a00 */
[----:B------:R2:W-:Y:S04]  /*6f010*/  STL.64 [R1+0x1998], R182 ;  /* 0x001998b601007387 */ /* 0x0005e80000100a00 */
[----:B------:R-:W-:Y:S04]  /*6f020*/  STL.64 [R1+0x1980], R176 ;  /* 0x001980b001007387 */ /* 0x000fe80000100a00 */
[----:B------:R-:W-:Y:S04]  /*6f030*/  STL.64 [R1+0x1988], R178 ;  /* 0x001988b201007387 */ /* 0x000fe80000100a00 */
[----:B------:R-:W-:Y:S04]  /*6f040*/  STL.64 [R1+0x1970], R112 ;  /* 0x0019707001007387 */ /* 0x000fe80000100a00 */
[----:B------:R-:W-:Y:S04]  /*6f050*/  STL.64 [R1+0x1978], R114 ;  /* 0x0019787201007387 */ /* 0x000fe80000100a00 */
[----:B-1----:R-:W3:Y:S04]  /*6f060*/  LDL.LU.64 R180, [R1+0xae0] ;  /* 0x000ae00001b47983 */ /* 0x002ee80000300a00 */
[----:B------:R1:W-:Y:S04]  /*6f070*/  STL.64 [R1+0x1960], R20 ;  /* 0x0019601401007387 */ /* 0x0003e80000100a00 */
[----:B------:R1:W-:Y:S04]  /*6f080*/  STL.64 [R1+0x1968], R22 ;  /* 0x0019681601007387 */ /* 0x0003e80000100a00 */
[----:B--2---:R-:W3:Y:S04]  /*6f090*/  LDL.LU.64 R182, [R1+0xae8] ;  /* 0x000ae80001b67983 */ /* 0x004ee80000300a00 */
[----:B------:R2:W-:Y:S04]  /*6f0a0*/  STL.64 [R1+0x1950], R16 ;  /* 0x0019501001007387 */ /* 0x0005e80000100a00 */
[----:B------:R1:W-:Y:S04]  /*6f0b0*/  STL.64 [R1+0x1958], R18 ;  /* 0x0019581201007387 */ /* 0x0003e80000100a00 */
[----:B------:R-:W-:Y:S04]  /*6f0c0*/  STL.64 [R1+0x99c8], R38 ;  /* 0x0099c82601007387 */ /* 0x000fe80000100a00 */
[----:B------:R-:W-:Y:S04]  /*6f0d0*/  STL.64 [R1+0x99c0], R36 ;  /* 0x0099c02401007387 */ /* 0x000fe80000100a00 */
[----:B-1----:R-:W4:Y:S04]  /*6f0e0*/  LDL.LU.64 R20, [R1+0xad0] ;  /* 0x000ad00001147983 */ /* 0x002f280000300a00 */
[----:B------:R-:W4:Y:S01]  /*6f0f0*/  LDL.LU.64 R22, [R1+0xad8] ;  /* 0x000ad80001167983 */ /* 0x000f220000300a00 */
[----:B-----5:R-:W-:-:S15]  /*6f100*/  HMMA.1688.F32.TF32 R12, R240, R32, R12 ;  /* 0x00000020f00c723c */ /* 0x020fde000008100c */
[----:B------:R-:W-:-:S04]  /*6f110*/  NOP ;  /* 0x0000000000007918 */ /* 0x000fc80000000000 */
[----:B------:R1:W-:Y:S04]  /*6f120*/  STL.64 [R1+0x1940], R12 ;  /* 0x0019400c01007387 */ /* 0x0003e80000100a00 */
[----:B------:R5:W-:Y:S04]  /*6f130*/  STL.64 [R1+0x1948], R14 ;  /* 0x0019480e01007387 */ /* 0x000be80000100a00 */
[----:B--2---:R-:W2:Y:S04]  /*6f140*/  LDL.LU.64 R16, [R1+0xac0] ;  /* 0x000ac00001107983 */ /* 0x004ea80000300a00 */
[----:B------:R-:W2:Y:S04]  /*6f150*/  LDL.LU.64 R18, [R1+0xac8] ;  /* 0x000ac80001127983 */ /* 0x000ea80000300a00 */
[----:B-1----:R-:W2:Y:S04]  /*6f160*/  LDL.LU.64 R12, [R1+0xab0] ;  /* 0x000ab000010c7983 */ /* 0x002ea80000300a00 */
[----:B-----5:R-:W5:Y:S04]  /*6f170*/  LDL.LU.64 R14, [R1+0xab8] ;  /* 0x000ab800010e7983 */ /* 0x020f680000300a00 */
[----:B------:R-:W2:Y:S04]  /*6f180*/  LDL.LU.64 R112, [R1+0xa80] ;  /* 0x000a800001707983 */ /* 0x000ea80000300a00 */
[----:B------:R-:W2:Y:S04]  /*6f190*/  LDL.LU.64 R114, [R1+0xa88] ;  /* 0x000a880001727983 */ /* 0x000ea80000300a00 */
[----:B------:R-:W2:Y:S04]  /*6f1a0*/  LDL.LU.64 R36, [R1+0x4c0] ;  /* 0x0004c00001247983 */ /* 0x000ea80000300a00 */
[----:B------:R-:W2:Y:S04]  /*6f1b0*/  LDL.LU.64 R38, [R1+0x4c8] ;  /* 0x0004c80001267983 */ /* 0x000ea80000300a00 */
[----:B------:R-:W2:Y:S04]  /*6f1c0*/  LDL.64 R176, [R1+0x10] ;  /* 0x0000100001b07983 */ /* 0x000ea80000100a00 */
[----:B------:R-:W-:Y:S04]  /*6f1d0*/  STL.64 [R1+0x99b8], R34 ;  /* 0x0099b82201007387 */ /* 0x000fe80000100a00 */
[----:B------:R1:W-:Y:S04]  /*6f1e0*/  STL.64 [R1+0x99b0], R32 ;  /* 0x0099b02001007387 */ /* 0x0003e80000100a00 */
[----:B-1----:R-:W2:Y:S04]  /*6f1f0*/  LDL.LU.64 R32, [R1+0x4b0] ;  /* 0x0004b00001207983 */ /* 0x002ea80000300a00 */
[----:B------:R-:W2:Y:S01]  /*6f200*/  LDL.LU.64 R34, [R1+0x4b8] ;  /* 0x0004b80001227983 */ /* 0x000ea20000300a00 */
[C---:B---3--:R-:W-:Y:S08]  /*6f210*/  HMMA.1688.F32.TF32 R180, R240.reuse, R28, R180 ;  /* 0x0000001cf0b4723c */ /* 0x048ff000000810b4 */
[C---:B----4-:R-:W-:Y:S11]  /*6f220*/  HMMA.1688.F32.TF32 R20, R240.reuse, R24, R20 ;  /* 0x00000018f014723c */ /* 0x050ff60000081014 */
[----:B------:R1:W-:Y:S04]  /*6f230*/  STL.64 [R1+0x1930], R180 ;  /* 0x001930b401007387 */ /* 0x0003e80000100a00 */
[----:B------:R-:W-:Y:S04]  /*6f240*/  STL.64 [R1+0x1938], R182 ;  /* 0x001938b601007387 */ /* 0x000fe80000100a00 */
[----:B-1----:R-:W3:Y:S04]  /*6f250*/  LDL.64 R180, [R1] ;  /* 0x0000000001b47983 */ /* 0x002ee80000100a00 */
[----:B------:R-:W-:Y:S04]  /*6f260*/  STL.64 [R1+0x99a8], R30 ;  /* 0x0099a81e01007387 */ /* 0x000fe80000100a00 */
[----:B------:R1:W-:Y:S04]  /*6f270*/  STL.64 [R1+0x99a0], R28 ;  /* 0x0099a01c01007387 */ /* 0x0003e80000100a00 */
[----:B-1----:R-:W4:Y:S04]  /*6f280*/  LDL.LU.64 R28, [R1+0xa90] ;  /* 0x000a9000011c7983 */ /* 0x002f280000300a00 */
[----:B------:R-:W4:Y:S04]  /*6f290*/  LDL.LU.64 R30, [R1+0xa98] ;  /* 0x000a9800011e7983 */ /* 0x000f280000300a00 */
        /* <DEDUP_REMOVED lines=13> */
[----:B------:R-:W5:Y:S02]  /*6f370*/  LDL.LU.64 R16, [R1+0x9a30] ;  /* 0x009a300001107983 */ /* 0x000f640000300a00 */
[----:B-----5:R-:W-:-:S15]  /*6f380*/  HMMA.1688.F32.TF32 R12, R240, R16, R12 ;  /* 0x00000010f00c723c */ /* 0x020fde000008100c */
[----:B------:R-:W-:-:S04]  /*6f390*/  NOP ;  /* 0x0000000000007918 */ /* 0x000fc80000000000 */
[----:B------:R-:W-:Y:S04]  /*6f3a0*/  STL.64 [R1+0x1900], R12 ;  /* 0x0019000c01007387 */ /* 0x000fe80000100a00 */
[----:B------:R1:W-:Y:S04]  /*6f3b0*/  STL.64 [R1+0x1908], R14 ;  /* 0x0019080e01007387 */ /* 0x0003e80000100a00 */
[----:B-1----:R-:W5:Y:S04]  /*6f3c0*/  LDL.LU.64 R14, [R1+0x9a28] ;  /* 0x009a2800010e7983 */ /* 0x002f680000300a00 */
[----:B------:R-:W3:Y:S02]  /*6f3d0*/  LDL.LU.64 R12, [R1+0x9a20] ;  /* 0x009a2000010c7983 */ /* 0x000ee40000300a00 */
[----:B---3--:R-:W-:-:S15]  /*6f3e0*/  HMMA.1688.F32.TF32 R24, R240, R12, R24 ;  /* 0x0000000cf018723c */ /* 0x008fde0000081018 */
[----:B------:R-:W-:-:S04]  /*6f3f0*/  NOP ;  /* 0x0000000000007918 */ /* 0x000fc80000000000 */
[----:B------:R-:W-:Y:S04]  /*6f400*/  STL.64 [R1+0x18f0], R24 ;  /* 0x0018f01801007387 */ /* 0x000fe80000100a00 */
[----:B------:R4:W-:Y:S02]  /*6f410*/  STL.64 [R1+0x18f8], R26 ;  /* 0x0018f81a01007387 */ /* 0x0009e40000100a00 */
[C---:B----4-:R-:W-:Y:S08]  /*6f420*/  HMMA.1688.F32.TF32 R24, R240.reuse, R8, R28 ;  /* 0x00000008f018723c */ /* 0x050ff0000008101c */
[----:B------:R-:W-:Y:S11]  /*6f430*/  HMMA.1688.F32.TF32 R28, R240, R4, R112 ;  /* 0x00000004f01c723c */ /* 0x000ff60000081070 */
[----:B------:R-:W-:Y:S04]  /*6f440*/  STL.64 [R1+0x18e0], R24 ;  /* 0x0018e01801007387 */ /* 0x000fe80000100a00 */
[----:B------:R1:W-:Y:S02]  /*6f450*/  STL.64 [R1+0x18e8], R26 ;  /* 0x0018e81a01007387 */ /* 0x0003e40000100a00 */
[----:B-1----:R-:W-:Y:S02]  /*6f460*/  HMMA.1688.F32.TF32 R24, R236, R116, R36 ;  /* 0x00000074ec18723c */ /* 0x002fe40000081024 */
[----:B------:R-:W-:Y:S04]  /*6f470*/  STL.64 [R1+0x18d0], R28 ;  /* 0x0018d01c01007387 */ /* 0x000fe80000100a00 */
[----:B------:R-:W-:-:S13]  /*6f480*/  STL.64 [R1+0x18d8], R30 ;  /* 0x0018d81e01007387 */ /* 0x000fda0000100a00 */
[----:B------:R1:W-:Y:S04]  /*6f490*/  STL.64 [R1+0x1770], R24 ;  /* 0x0017701801007387 */ /* 0x0003e80000100a00 */
[----:B------:R3:W-:Y:S04]  /*6f4a0*/  STL.64 [R1+0x1778], R26 ;  /* 0x0017781a01007387 */ /* 0x0007e80000100a00 */
[----:B-1----:R-:W4:Y:S04]  /*6f4b0*/  LDL.LU.64 R24, [R1+0x4a0] ;  /* 0x0004a00001187983 */ /* 0x002f280000300a00 */
[----:B---3--:R-:W4:Y:S01]  /*6f4c0*/  LDL.LU.64 R26, [R1+0x4a8] ;  /* 0x0004a800011a7983 */ /* 0x008f220000300a00 */
[----:B------:R-:W-:Y:S01]  /*6f4d0*/  HMMA.1688.F32.TF32 R28, R236, R120, R32 ;  /* 0x00000078ec1c723c */ /* 0x000fe20000081020 */
[----:B------:R-:W-:-:S02]  /*6f4e0*/  IMAD.MOV.U32 R235, RZ, RZ, R120 ;  /* 0x000000ffffeb7224 */ /* 0x000fc400078e0078 */
[----:B------:R-:W-:Y:S01]  /*6f4f0*/  IMAD.MOV.U32 R234, RZ, RZ, R121 ;  /* 0x000000ffffea7224 */ /* 0x000fe200078e0079 */
[----:B------:R-:W-:Y:S01]  /*6f500*/  MOV R2, R117 ;  /* 0x0000007500027202 */ /* 0x000fe20000000f00 */
[----:B------:R-:W-:-:S14]  /*6f510*/  IMAD.MOV.U32 R230, RZ, RZ, R116 ;  /* 0x000000ffffe67224 */ /* 0x000fdc00078e0074 */
[----:B------:R1:W-:Y:S04]  /*6f520*/  STL.64 [R1+0x17a0], R28 ;  /* 0x0017a01c01007387 */ /* 0x0003e80000100a00 */
[----:B------:R3:W-:Y:S04]  /*6f530*/  STL.64 [R1+0x17a8], R30 ;  /* 0x0017a81e01007387 */ /* 0x0007e80000100a00 */
[----:B-1----:R-:W2:Y:S04]  /*6f540*/  LDL.LU.64 R28, [R1+0x490] ;  /* 0x00049000011c7983 */ /* 0x002ea80000300a00 */
[----:B---3--:R-:W2:Y:S04]  /*6f550*/  LDL.LU.64 R30, [R1+0x498] ;  /* 0x00049800011e7983 */ /* 0x008ea80000300a00 */
[----:B------:R-:W3:Y:S04]  /*6f560*/  LDL.LU.64 R120, [R1+0x480] ;  /* 0x0004800001787983 */ /* 0x000ee80000300a00 */
[----:B------:R-:W3:Y:S04]  /*6f570*/  LDL.LU.64 R122, [R1+0x488] ;  /* 0x00048800017a7983 */ /* 0x000ee80000300a00 */
[----:B------:R-:W3:Y:S04]  /*6f580*/  LDL.LU.64 R116, [R1+0x470] ;  /* 0x0004700001747983 */ /* 0x000ee80000300a00 */
[----:B------:R-:W5:Y:S04]  /*6f590*/  LDL.LU.64 R118, [R1+0x478] ;  /* 0x0004780001767983 */ /* 0x000f680000300a00 */
[----:B------:R-:W5:Y:S04]  /*6f5a0*/  LDL.LU.64 R112, [R1+0x460] ;  /* 0x0004600001707983 */ /* 0x000f680000300a00 */
[----:B------:R-:W5:Y:S04]  /*6f5b0*/  LDL.LU.64 R114, [R1+0x468] ;  /* 0x0004680001727983 */ /* 0x000f680000300a00 */
[----:B------:R-:W5:Y:S04]  /*6f5c0*/  LDL.LU.64 R36, [R1+0x450] ;  /* 0x0004500001247983 */ /* 0x000f680000300a00 */
[----:B------:R-:W5:Y:S04]  /*6f5d0*/  LDL.LU.64 R38, [R1+0x458] ;  /* 0x0004580001267983 */ /* 0x000f680000300a00 */
[----:B------:R-:W5:Y:S04]  /*6f5e0*/  LDL.LU.64 R32, [R1+0x440] ;  /* 0x0004400001207983 */ /* 0x000f680000300a00 */
[----:B------:R-:W5:Y:S01]  /*6f5f0*/  LDL.LU.64 R34, [R1+0x448] ;  /* 0x0004480001227983 */ /* 0x000f620000300a00 */
[----:B----4-:R-:W-:-:S15]  /*6f600*/  HMMA.1688.F32.TF32 R24, R236, R176, R24 ;  /* 0x000000b0ec18723c */ /* 0x010fde0000081018 */
[----:B------:R-:W-:-:S04]  /*6f610*/  NOP ;  /* 0x0000000000007918 */ /* 0x000fc80000000000 */
[----:B------:R1:W-:Y:S04]  /*6f620*/  STL.64 [R1+0x17d0], R24 ;  /* 0x0017d01801007387 */ /* 0x0003e80000100a00 */
[----:B------:R4:W-:Y:S04]  /*6f630*/  STL.64 [R1+0x17d8], R26 ;  /* 0x0017d81a01007387 */ /* 0x0009e80000100a00 */
[----:B-1----:R-:W5:Y:S04]  /*6f640*/  LDL.LU.64 R24, [R1+0x430] ;  /* 0x0004300001187983 */ /* 0x002f680000300a00 */
[----:B----4-:R-:W4:Y:S01]  /*6f650*/  LDL.LU.64 R26, [R1+0x438] ;  /* 0x00043800011a7983 */ /* 0x010f220000300a00 */
[----:B------:R-:W-:-:S02]  /*6f660*/  IMAD.MOV.U32 R247, RZ, RZ, R176 ;  /* 0x000000fffff77224 */ /* 0x000fc400078e00b0 */
[----:B------:R-:W-:Y:S02]  /*6f670*/  IMAD.MOV.U32 R246, RZ, RZ, R177 ;  /* 0x000000fffff67224 */ /* 0x000fe400078e00b1 */
[C---:B--2---:R-:W-:Y:S08]  /*6f680*/  HMMA.1688.F32.TF32 R176, R236.reuse, R180, R28 ;  /* 0x000000b4ecb0723c */ /* 0x044ff0000008101c */
[C---:B---3--:R-:W-:Y:S08]  /*6f690*/  HMMA.1688.F32.TF32 R120, R236.reuse, R248, R120 ;  /* 0x000000f8ec78723c */ /* 0x048ff00000081078 */
[C---:B-----5:R-:W-:Y:S08]  /*6f6a0*/  HMMA.1688.F32.TF32 R116, R236.reuse, R244, R116 ;  /* 0x000000f4ec74723c */ /* 0x060ff00000081074 */
[C---:B------:R-:W-:Y:S01]  /*6f6b0*/  HMMA.1688.F32.TF32 R112, R236.reuse, R232, R112 ;  /* 0x000000e8ec70723c */ /* 0x040fe20000081070 */
[----:B------:R1:W-:Y:S07]  /*6f6c0*/  STL.64 [R1+0x1800], R176 ;  /* 0x001800b001007387 */ /* 0x0003ee0000100a00 */
[C---:B------:R-:W-:Y:S01]  /*6f6d0*/  HMMA.1688.F32.TF32 R36, R236.reuse, R228, R36 ;  /* 0x000000e4ec24723c */ /* 0x040fe20000081024 */
[----:B------:R2:W-:Y:S07]  /*6f6e0*/  STL.64 [R1+0x1808], R178 ;  /* 0x001808b201007387 */ /* 0x0005ee0000100a00 */
[----:B------:R-:W-:Y:S01]  /*6f6f0*/  HMMA.1688.F32.TF32 R32, R236, R224, R32 ;  /* 0x000000e0ec20723c */ /* 0x000fe20000081020 */
[----:B------:R-:W-:Y:S04]  /*6f700*/  STL.64 [R1+0x9988], R244 ;  /* 0x009988f401007387 */ /* 0x000fe80000100a00 */
[----:B------:R3:W-:Y:S04]  /*6f710*/  STL.64 [R1+0x18c0], R120 ;  /* 0x0018c07801007387 */ /* 0x0007e80000100a00 */
[----:B------:R5:W-:Y:S04]  /*6f720*/  STL.64 [R1+0x18c8], R122 ;  /* 0x0018c87a01007387 */ /* 0x000be80000100a00 */
[----:B------:R1:W-:Y:S04]  /*6f730*/  STL.64 [R1+0x18b0], R116 ;  /* 0x0018b07401007387 */ /* 0x0003e80000100a00 */
[----:B------:R1:W-:Y:S04]  /*6f740*/  STL.64 [R1+0x18b8], R118 ;  /* 0x0018b87601007387 */ /* 0x0003e80000100a00 */
[----:B------:R-:W-:Y:S04]  /*6f750*/  STL.64 [R1+0x9980], R232 ;  /* 0x009980e801007387 */ /* 0x000fe80000100a00 */
[----:B------:R1:W-:Y:S04]  /*6f760*/  STL.64 [R1+0x18a0], R112 ;  /* 0x0018a07001007387 */ /* 0x0003e80000100a00 */
[----:B------:R1:W-:Y:S04]  /*6f770*/  STL.64 [R1+0x18a8], R114 ;  /* 0x0018a87201007387 */ /* 0x0003e80000100a00 */
[----:B------:R-:W-:Y:S04]  /*6f780*/  STL [R1+0x9978], R231 ;  /* 0x009978e701007387 */ /* 0x000fe80000100800 */
[----:B------:R-:W-:Y:S04]  /*6f790*/  STL.64 [R1+0x9970], R228 ;  /* 0x009970e401007387 */ /* 0x000fe80000100a00 */
[----:B------:R1:W-:Y:S04]  /*6f7a0*/  STL.64 [R1+0x1890], R36 ;  /* 0x0018902401007387 */ /* 0x0003e80000100a00 */
[----:B------:R1:W-:Y:S01]  /*6f7b0*/  STL.64 [R1+0x1898], R38 ;  /* 0x0018982601007387 */ /* 0x0003e20000100a00 */
[----:B------:R-:W-:-:S03]  /*6f7c0*/  IMAD.MOV.U32 R29, RZ, RZ, R180 ;  /* 0x000000ffff1d7224 */ /* 0x000fc600078e00b4 */
[----:B------:R-:W-:Y:S01]  /*6f7d0*/  STL.64 [R1+0x9968], R226 ;  /* 0x009968e201007387 */ /* 0x000fe20000100a00 */
[----:B------:R-:W-:-:S03]  /*6f7e0*/  IMAD.MOV.U32 R28, RZ, RZ, R181 ;  /* 0x000000ffff1c7224 */ /* 0x000fc600078e00b5 */
[----:B------:R-:W-:Y:S04]  /*6f7f0*/  STL.64 [R1+0x9960], R224 ;  /* 0x009960e001007387 */ /* 0x000fe80000100a00 */
[----:B------:R1:W-:Y:S04]  /*6f800*/  STL.64 [R1+0x1880], R32 ;  /* 0x0018802001007387 */ /* 0x0003e80000100a00 */
[----:B------:R1:W-:Y:S04]  /*6f810*/  STL.64 [R1+0x1888], R34 ;  /* 0x0018882201007387 */ /* 0x0003e80000100a00 */
[----:B------:R-:W5:Y:S04]  /*6f820*/  LDL.LU.64 R180, [R1+0x420] ;  /* 0x0004200001b47983 */ /* 0x000f680000300a00 */
[----:B------:R-:W5:Y:S01]  /*6f830*/  LDL.LU.64 R182, [R1+0x428] ;  /* 0x0004280001b67983 */ /* 0x000f620000300a00 */
[----:B----4-:R-:W-:-:S15]  /*6f840*/  HMMA.1688.F32.TF32 R24, R236, R220, R24 ;  /* 0x000000dcec18723c */ /* 0x010fde0000081018 */
[----:B------:R-:W-:-:S04]  /*6f850*/  NOP ;  /* 0x0000000000007918 */ /* 0x000fc80000000000 */
[----:B------:R4:W-:Y:S04]  /*6f860*/  STL.64 [R1+0x1870], R24 ;  /* 0x0018701801007387 */ /* 0x0009e80000100a00 */
[----:B------:R3:W-:Y:S04]  /*6f870*/  STL.64 [R1+0x1878], R26 ;  /* 0x0018781a01007387 */ /* 0x0007e80000100a00 */
[----:B-1----:R-:W5:Y:S04]  /*6f880*/  LDL.LU.64 R176, [R1+0x410] ;  /* 0x0004100001b07983 */ /* 0x002f680000300a00 */
[----:B--2---:R-:W2:Y:S04]  /*6f890*/  LDL.LU.64 R178, [R1+0x418] ;  /* 0x0004180001b27983 */ /* 0x004ea80000300a00 */
[----:B---3--:R-:W3:Y:S04]  /*6f8a0*/  LDL.LU.64 R120, [R1+0x400] ;  /* 0x0004000001787983 */ /* 0x008ee80000300a00 */
[----:B-----5:R-:W3:Y:S04]  /*6f8b0*/  LDL.LU.64 R122, [R1+0x408] ;  /* 0x00040800017a7983 */ /* 0x020ee80000300a00 */
        /* <DEDUP_REMOVED lines=8> */
[----:B----4-:R-:W4:Y:S04]  /*6f940*/  LDL.LU.64 R24, [R1+0x3b0] ;  /* 0x0003b00001187983 */ /* 0x010f280000300a00 */
[----:B------:R-:W4:Y:S04]  /*6f950*/  LDL.LU.64 R26, [R1+0x3b8] ;  /* 0x0003b800011a7983 */ /* 0x000f280000300a00 */
[----:B------:R-:W-:Y:S04]  /*6f960*/  STL.64 [R1+0x9958], R222 ;  /* 0x009958de01007387 */ /* 0x000fe80000100a00 */
[----:B------:R-:W-:Y:S04]  /*6f970*/  STL.64 [R1+0x9950], R220 ;  /* 0x009950dc01007387 */ /* 0x000fe80000100a00 */
[----:B------:R-:W-:Y:S04]  /*6f980*/  STL.64 [R1+0x9948], R218 ;  /* 0x009948da01007387 */ /* 0x000fe80000100a00 */
[----:B------:R-:W-:Y:S01]  /*6f990*/  STL.64 [R1+0x9940], R216 ;  /* 0x009940d801007387 */ /* 0x000fe20000100a00 */
[----:B------:R-:W-:-:S15]  /*6f9a0*/  HMMA.1688.F32.TF32 R180, R236, R216, R180 ;  /* 0x000000d8ecb4723c */ /* 0x000fde00000810b4 */
[----:B------:R-:W-:-:S04]  /*6f9b0*/  NOP ;  /* 0x0000000000007918 */ /* 0x000fc80000000000 */
[----:B------:R1:W-:Y:S04]  /*6f9c0*/  STL.64 [R1+0x1860], R180 ;  /* 0x001860b401007387 */ /* 0x0003e80000100a00 */
[----:B------:R1:W-:Y:S04]  /*6f9d0*/  STL.64 [R1+0x1868], R182 ;  /* 0x001868b601007387 */ /* 0x0003e80000100a00 */
[----:B------:R-:W-:Y:S04]  /*6f9e0*/  STL.64 [R1+0x9938], R214 ;  /* 0x009938d601007387 */ /* 0x000fe80000100a00 */
[----:B------:R-:W-:Y:S01]  /*6f9f0*/  STL.64 [R1+0x9930], R212 ;  /* 0x009930d401007387 */ /* 0x000fe20000100a00 */
[C---:B--2---:R-:W-:Y:S08]  /*6fa00*/  HMMA.1688.F32.TF32 R176, R236.reuse, R212, R176 ;  /* 0x000000d4ecb0723c */ /* 0x044ff000000810b0 */
[C---:B---3--:R-:W-:Y:S08]  /*6fa10*/  HMMA.1688.F32.TF32 R120, R236.reuse, R208, R120 ;  /* 0x000000d0ec78723c */ /* 0x048ff00000081078 */
[C---:B-----5:R-:W-:Y:S08]  /*6fa20*/  HMMA.1688.F32.TF32 R116, R236.reuse, R204, R116 ;  /* 0x000000ccec74723c */ /* 0x060ff00000081074 */
[C---:B------:R-:W-:Y:S01]  /*6fa30*/  HMMA.1688.F32.TF32 R112, R236.reuse, R200, R112 ;  /* 0x000000c8ec70723c */ /* 0x040fe20000081070 */
[----:B------:R2:W-:Y:S07]  /*6fa40*/  STL.64 [R1+0x1850], R176 ;  /* 0x001850b001007387 */ /* 0x0005ee0000100a00 */
[C---:B------:R-:W-:Y:S01]  /*6fa50*/  HMMA.1688.F32.TF32 R36, R236.reuse, R196, R36 ;  /* 0x000000c4ec24723c */ /* 0x040fe20000081024 */
[----:B------:R3:W-:Y:S07]  /*6fa60*/  STL.64 [R1+0x1858], R178 ;  /* 0x001858b201007387 */ /* 0x0007ee0000100a00 */
[C---:B------:R-:W-:Y:S01]  /*6fa70*/  HMMA.1688.F32.TF32 R32, R236.reuse, R192, R32 ;  /* 0x000000c0ec20723c */ /* 0x040fe20000081020 */
[----:B------:R-:W-:Y:S04]  /*6fa80*/  STL.64 [R1+0x9928], R210 ;  /* 0x009928d201007387 */ /* 0x000fe80000100a00 */
[----:B------:R5:W-:Y:S04]  /*6fa90*/  STL.64 [R1+0x9920], R208 ;  /* 0x009920d001007387 */ /* 0x000be80000100a00 */
[----:B------:R-:W-:Y:S04]  /*6faa0*/  STL.64 [R1+0x1840], R120 ;  /* 0x0018407801007387 */ /* 0x000fe80000100a00 */
        /* <DEDUP_REMOVED lines=10> */
[----:B------:R1:W-:Y:S04]  /*6fb50*/  STL.64 [R1+0x1740], R32 ;  /* 0x0017402001007387 */ /* 0x0003e80000100a00 */
[----:B------:R1:W-:Y:S04]  /*6fb60*/  STL.64 [R1+0x1748], R34 ;  /* 0x0017482201007387 */ /* 0x0003e80000100a00 */
[----:B------:R-:W5:Y:S01]  /*6fb70*/  LDL.LU.64 R182, [R1+0x3a8] ;  /* 0x0003a80001b67983 */ /* 0x000f620000300a00 */
[----:B----4-:R-:W-:-:S15]  /*6fb80*/  HMMA.1688.F32.TF32 R24, R236, R188, R24 ;  /* 0x000000bcec18723c */ /* 0x010fde0000081018 */
[----:B------:R-:W-:-:S04]  /*6fb90*/  NOP ;  /* 0x0000000000007918 */ /* 0x000fc80000000000 */
[----:B------:R4:W-:Y:S04]  /*6fba0*/  STL.64 [R1+0x1730], R24 ;  /* 0x0017301801007387 */ /* 0x0009e80000100a00 */
[----:B------:R1:W-:Y:S04]  /*6fbb0*/  STL.64 [R1+0x1738], R26 ;  /* 0x0017381a01007387 */ /* 0x0003e80000100a00 */
[----:B--2---:R-:W2:Y:S04]  /*6fbc0*/  LDL.LU.64 R176, [R1+0x390] ;  /* 0x0003900001b07983 */ /* 0x004ea80000300a00 */
[----:B---3--:R-:W2:Y:S04]  /*6fbd0*/  LDL.LU.64 R178, [R1+0x398] ;  /* 0x0003980001b27983 */ /* 0x008ea80000300a00 */
[----:B------:R-:W3:Y:S04]  /*6fbe0*/  LDL.LU.64 R240, [R1+0x380] ;  /* 0x0003800001f07983 */ /* 0x000ee80000300a00 */
[----:B------:R-:W3:Y:S04]  /*6fbf0*/  LDL.LU.64 R242, [R1+0x388] ;  /* 0x0003880001f27983 */ /* 0x000ee80000300a00 */
        /* <DEDUP_REMOVED lines=8> */
[----:B-----5:R-:W5:Y:S04]  /*6fc80*/  LDL.LU.64 R208, [R1+0x330] ;  /* 0x0003300001d07983 */ /* 0x020f680000300a00 */
[----:B------:R-:W5:Y:S04]  /*6fc90*/  LDL.LU.64 R210, [R1+0x338] ;  /* 0x0003380001d27983 */ /* 0x000f680000300a00 */
        /* <DEDUP_REMOVED lines=10> */
[----:B-1----:R-:W2:Y:S04]  /*6fd40*/  LDL.LU.64 R32, [R1+0x2d0] ;  /* 0x0002d00001207983 */ /* 0x002ea80000300a00 */
[----:B------:R-:W2:Y:S04]  /*6fd50*/  LDL.LU.64 R34, [R1+0x2d8] ;  /* 0x0002d80001227983 */ /* 0x000ea80000300a00 */
[----:B----4-:R-:W4:Y:S04]  /*6fd60*/  LDL.LU.64 R24, [R1+0x2c0] ;  /* 0x0002c00001187983 */ /* 0x010f280000300a00 */
[----:B------:R-:W4:Y:S01]  /*6fd70*/  LDL.LU.64 R26, [R1+0x2c8] ;  /* 0x0002c800011a7983 */ /* 0x000f220000300a00 */
        /* <DEDUP_REMOVED lines=8> */
[----:B------:R-:W-:Y:S04]  /*6fe00*/  STL.64 [R1+0x1710], R176 ;  /* 0x001710b001007387 */ /* 0x000fe80000100a00 */
[----:B------:R1:W-:Y:S04]  /*6fe10*/  STL.64 [R1+0x1718], R178 ;  /* 0x001718b201007387 */ /* 0x0003e80000100a00 */
[----:B-1----:R-:W2:Y:S04]  /*6fe20*/  LDL.LU.64 R178, [R1+0x9a08] ;  /* 0x009a080001b27983 */ /* 0x002ea80000300a00 */
[----:B------:R-:W3:Y:S01]  /*6fe30*/  LDL.LU.64 R176, [R1+0x9a00] ;  /* 0x009a000001b07983 */ /* 0x000ee20000300a00 */
[C---:B------:R-:W-:Y:S08]  /*6fe40*/  HMMA.1688.F32.TF32 R224, R236.reuse, R172, R224 ;  /* 0x000000acece0723c */ /* 0x040ff000000810e0 */
[C---:B------:R-:W-:Y:S08]  /*6fe50*/  HMMA.1688.F32.TF32 R220, R236.reuse, R168, R220 ;  /* 0x000000a8ecdc723c */ /* 0x040ff000000810dc */
[C---:B------:R-:W-:Y:S08]  /*6fe60*/  HMMA.1688.F32.TF32 R212, R236.reuse, R160, R212 ;  /* 0x000000a0ecd4723c */ /* 0x040ff000000810d4 */
[C---:B-----5:R-:W-:Y:S08]  /*6fe70*/  HMMA.1688.F32.TF32 R208, R236.reuse, R156, R208 ;  /* 0x0000009cecd0723c */ /* 0x060ff000000810d0 */
[C---:B------:R-:W-:Y:S08]  /*6fe80*/  HMMA.1688.F32.TF32 R120, R236.reuse, R148, R120 ;  /* 0x00000094ec78723c */ /* 0x040ff00000081078 */
[C---:B------:R-:W-:Y:S08]  /*6fe90*/  HMMA.1688.F32.TF32 R116, R236.reuse, R144, R116 ;  /* 0x00000090ec74723c */ /* 0x040ff00000081074 */
[C---:B------:R-:W-:Y:S08]  /*6fea0*/  HMMA.1688.F32.TF32 R112, R236.reuse, R140, R112 ;  /* 0x0000008cec70723c */ /* 0x040ff00000081070 */
[C---:B------:R-:W-:Y:S08]  /*6feb0*/  HMMA.1688.F32.TF32 R36, R236.reuse, R136, R36 ;  /* 0x00000088ec24723c */ /* 0x040ff00000081024 */
[C---:B------:R-:W-:Y:S01]  /*6fec0*/  HMMA.1688.F32.TF32 R32, R236.reuse, R132, R32 ;  /* 0x00000084ec20723c */ /* 0x040fe20000081020 */
[----:B--2---:R-:W-:Y:S07]  /*6fed0*/  STL.64 [R1+0x9908], R178 ;  /* 0x009908b201007387 */ /* 0x004fee0000100a00 */
[C---:B---3--:R-:W-:Y:S01]  /*6fee0*/  HMMA.1688.F32.TF32 R240, R236.reuse, R176, R240 ;  /* 0x000000b0ecf0723c */ /* 0x048fe200000810f0 */
[----:B------:R1:W-:Y:S07]  /*6fef0*/  STL.64 [R1+0x9900], R176 ;  /* 0x009900b001007387 */ /* 0x0003ee0000100a00 */
[C---:B-1----:R-:W-:Y:S11]  /*6ff00*/  HMMA.1688.F32.TF32 R176, R236.reuse, R164, R216 ;  /* 0x000000a4ecb0723c */ /* 0x042ff600000810d8 */
[----:B------:R-:W-:Y:S04]  /*6ff10*/  STL.64 [R1+0x1700], R240 ;  /* 0x001700f001007387 */ /* 0x000fe80000100a00 */
[----:B------:R-:W-:Y:S04]  /*6ff20*/  STL.64 [R1+0x1708], R242 ;  /* 0x001708f201007387 */ /* 0x000fe80000100a00 */
[----:B------:R-:W-:Y:S04]  /*6ff30*/  STL.64 [R1+0x16f0], R224 ;  /* 0x0016f0e001007387 */ /* 0x000fe80000100a00 */
[----:B------:R-:W-:Y:S04]  /*6ff40*/  STL.64 [R1+0x16f8], R226 ;  /* 0x0016f8e201007387 */ /* 0x000fe80000100a00 */
[----:B------:R-:W-:Y:S04]  /*6ff50*/  STL.64 [R1+0x16e0], R220 ;  /* 0x0016e0dc01007387 */ /* 0x000fe80000100a00 */
[----:B------:R-:W-:Y:S04]  /*6ff60*/  STL.64 [R1+0x16e8], R222 ;  /* 0x0016e8de01007387 */ /* 0x000fe80000100a00 */
[----:B------:R-:W-:Y:S04]  /*6ff70*/  STL.64 [R1+0x16d0], R176 ;  /* 0x0016d0b001007387 */ /* 0x000fe80000100a00 */
[----:B------:R1:W-:Y:S01]  /*6ff80*/  STL.64 [R1+0x16d8], R178 ;  /* 0x0016d8b201007387 */ /* 0x0003e20000100a00 */
[C---:B----4-:R-:W-:Y:S01]  /*6ff90*/  HMMA.1688.F32.TF32 R24, R236.reuse, R128, R24 ;  /* 0x00000080ec18723c */ /* 0x050fe20000081018 */
[----:B------:R-:W-:Y:S01]  /*6ffa0*/  MOV R244, R29 ;  /* 0x0000001d00f47202 */ /* 0x000fe20000000f00 */
[----:B------:R-:W-:Y:S01]  /*6ffb0*/  IMAD.MOV.U32 R245, RZ, RZ, R28 ;  /* 0x000000fffff57224 */ /* 0x000fe200078e001c */
[----:B------:R-:W-:Y:S04]  /*6ffc0*/  LDS R240, [R251+UR10+0x40080] ;  /* 0x0400800afbf07984 */ /* 0x000fe80008000800 */
[----:B------:R-:W-:Y:S01]  /*6ffd0*/  LDS R242, [R251+UR10+0x40880] ;  /* 0x0408800afbf27984 */ /* 0x000fe20008000800 */
[C---:B-1----:R-:W-:Y:S03]  /*6ffe0*/  HMMA.1688.F32.TF32 R176, R236.reuse, R152, R204 ;  /* 0x00000098ecb0723c */ /* 0x042fe600000810cc */
[----:B------:R-:W-:Y:S04]  /*6fff0*/  STL.64 [R1+0x16c0], R212 ;  /* 0x0016c0d401007387 */ /* 0x000fe80000100a00 */
[----:B------:R-:W-:Y:S04]  /*70000*/  STL.64 [R1+0x16c8], R214 ;  /* 0x0016c8d601007387 */ /* 0x000fe80000100a00 */
[----:B------:R-:W-:Y:S04]  /*70010*/  STL.64 [R1+0x16b0], R208 ;  /* 0x0016b0d001007387 */ /* 0x000fe80000100a00 */
[----:B------:R-:W-:Y:S04]  /*70020*/  STL.64 [R1+0x16b8], R210 ;  /* 0x0016b8d201007387 */ /* 0x000fe80000100a00 */
[----:B------:R-:W-:Y:S04]  /*70030*/  LDS R241, [R250+UR10+0x40080] ;  /* 0x0400800afaf17984 */ /* 0x000fe80008000800 */
        /* <DEDUP_REMOVED lines=13> */
[----:B--2---:R-:W2:Y:S04]  /*70110*/  LDL.LU.64 R122, [R1+0x7d8] ;  /* 0x0007d800017a7983 */ /* 0x004ea80000300a00 */
[----:B------:R1:W-:Y:S04]  /*70120*/  STL.64 [R1+0x1620], R24 ;  /* 0x0016201801007387 */ /* 0x0003e80000100a00 */
[----:B------:R1:W-:Y:S04]  /*70130*/  STL.64 [R1+0x1628], R26 ;  /* 0x0016281a01007387 */ /* 0x0003e80000100a00 */
[----:B---3--:R-:W3:Y:S04]  /*70140*/  LDL.LU.64 R116, [R1+0x7c0] ;  /* 0x0007c00001747983 */ /* 0x008ee80000300a00 */
[----:B----4-:R-:W3:Y:S04]  /*70150*/  LDL.LU.64 R118, [R1+0x7c8] ;  /* 0x0007c80001767983 */ /* 0x010ee80000300a00 */
[----:B-----5:R-:W4:Y:S04]  /*70160*/  LDL.LU.64 R112, [R1+0x7b0] ;  /* 0x0007b00001707983 */ /* 0x020f280000300a00 */
[----:B------:R-:W4:Y:S04]  /*70170*/  LDL.LU.64 R114, [R1+0x7b8] ;  /* 0x0007b80001727983 */ /* 0x000f280000300a00 */
[----:B------:R-:W5:Y:S04]  /*70180*/  LDL.LU.64 R224, [R1+0x7a0] ;  /* 0x0007a00001e07983 */ /* 0x000f680000300a00 */
[----:B------:R-:W5:Y:S04]  /*70190*/  LDL.LU.64 R226, [R1+0x7a8] ;  /* 0x0007a80001e27983 */ /* 0x000f680000300a00 */
        /* <DEDUP_REMOVED lines=16> */
[----:B------:R-:W3:Y:S04]  /*702a0*/  LDL.LU.64 R24, [R1+0x710] ;  /* 0x0007100001187983 */ /* 0x000ee80000300a00 */
[----:B------:R-:W3:Y:S04]  /*702b0*/  LDL.LU.64 R26, [R1+0x718] ;  /* 0x00071800011a7983 */ /* 0x000ee80000300a00 */
[----:B------:R-:W1:Y:S01]  /*702c0*/  LDS R243, [R250+UR10+0x40880] ;  /* 0x0408800afaf37984 */ /* 0x000e620008000800 */
[----:B--2---:R-:W-:-:S15]  /*702d0*/  HMMA.1688.F32.TF32 R120, R236, R124, R120 ;  /* 0x0000007cec78723c */ /* 0x004fde0000081078 */
[----:B------:R-:W-:-:S04]  /*702e0*/  NOP ;  /* 0x0000000000007918 */ /* 0x000fc80000000000 */
[----:B------:R-:W-:Y:S04]  /*702f0*/  STL.64 [R1+0x1610], R120 ;  /* 0x0016107801007387 */ /* 0x000fe80000100a00 */
[----:B------:R2:W-:Y:S04]  /*70300*/  STL.64 [R1+0x1618], R122 ;  /* 0x0016187a01007387 */ /* 0x0005e80000100a00 */
[----:B--2---:R-:W2:Y:S04]  /*70310*/  LDL.LU.64 R122, [R1+0x99f8] ;  /* 0x0099f800017a7983 */ /* 0x004ea80000300a00 */
[----:B------:R-:W3:Y:S02]  /*70320*/  LDL.LU.64 R120, [R1+0x99f0] ;  /* 0x0099f00001787983 */ /* 0x000ee40000300a00 */
[----:B---3--:R-:W-:-:S15]  /*70330*/  HMMA.1688.F32.TF32 R116, R236, R120, R116 ;  /* 0x00000078ec74723c */ /* 0x008fde0000081074 */
[----:B------:R-:W-:-:S04]  /*70340*/  NOP ;  /* 0x0000000000007918 */ /* 0x000fc80000000000 */
[----:B------:R-:W-:Y:S04]  /*70350*/  STL.64 [R1+0x1600], R116 ;  /* 0x0016007401007387 */ /* 0x000fe80000100a00 */
[----:B------:R3:W-:Y:S04]  /*70360*/  STL.64 [R1+0x1608], R118 ;  /* 0x0016087601007387 */ /* 0x0007e80000100a00 */
[----:B---3--:R-:W3:Y:S04]  /*70370*/  LDL.LU.64 R118, [R1+0x99e8] ;  /* 0x0099e80001767983 */ /* 0x008ee80000300a00 */
[----:B------:R-:W4:Y:S02]  /*70380*/  LDL.LU.64 R116, [R1+0x99e0] ;  /* 0x0099e00001747983 */ /* 0x000f240000300a00 */
[----:B----4-:R-:W-:-:S15]  /*70390*/  HMMA.1688.F32.TF32 R112, R236, R116, R112 ;  /* 0x00000074ec70723c */ /* 0x010fde0000081070 */
[----:B------:R-:W-:-:S04]  /*703a0*/  NOP ;  /* 0x0000000000007918 */ /* 0x000fc80000000000 */
[----:B------:R-:W-:Y:S04]  /*703b0*/  STL.64 [R1+0x15e0], R112 ;  /* 0x0015e07001007387 */ /* 0x000fe80000100a00 */
[----:B------:R4:W-:Y:S04]  /*703c0*/  STL.64 [R1+0x15e8], R114 ;  /* 0x0015e87201007387 */ /* 0x0009e80000100a00 */
[----:B----4-:R-:W4:Y:S04]  /*703d0*/  LDL.LU.64 R114, [R1+0x99d8] ;  /* 0x0099d80001727983 */ /* 0x010f280000300a00 */
[----:B------:R-:W5:Y:S01]  /*703e0*/  LDL.LU.64 R112, [R1+0x99d0] ;  /* 0x0099d00001707983 */ /* 0x000f620000300a00 */
[C---:B------:R-:W-:Y:S08]  /*703f0*/  HMMA.1688.F32.TF32 R220, R236.reuse, R108, R220 ;  /* 0x0000006cecdc723c */ /* 0x040ff000000810dc */
        /* <DEDUP_REMOVED lines=8> */
[----:B-----5:R-:W-:-:S15]  /*70480*/  HMMA.1688.F32.TF32 R224, R236, R112, R224 ;  /* 0x00000070ece0723c */ /* 0x020fde00000810e0 */
[----:B------:R-:W-:-:S04]  /*70490*/  NOP ;  /* 0x0000000000007918 */ /* 0x000fc80000000000 */
        /* <DEDUP_REMOVED lines=18> */
[----:B-----5:R-:W5:Y:S04]  /*705c0*/  LDL.LU.64 R212, [R1+0x700] ;  /* 0x0007000001d47983 */ /* 0x020f680000300a00 */
[----:B-1----:R-:W5:Y:S04]  /*705d0*/  LDL.LU.64 R214, [R1+0x708] ;  /* 0x0007080001d67983 */ /* 0x002f680000300a00 */
[----:B------:R1:W-:Y:S04]  /*705e0*/  STL.64 [R1+0x1510], R24 ;  /* 0x0015101801007387 */ /* 0x0003e80000100a00 */
[----:B------:R1:W-:Y:S04]  /*705f0*/  STL.64 [R1+0x1518], R26 ;  /* 0x0015181a01007387 */ /* 0x0003e80000100a00 */
[----:B------:R-:W3:Y:S04]  /*70600*/  LDL.LU.64 R208, [R1+0x6f0] ;  /* 0x0006f00001d07983 */ /* 0x000ee80000300a00 */
        /* <DEDUP_REMOVED lines=8> */
[----:B--2---:R-:W2:Y:S04]  /*70690*/  LDL.LU.64 R34, [R1+0x6b8] ;  /* 0x0006b80001227983 */ /* 0x004ea80000300a00 */
[----:B------:R-:W2:Y:S04]  /*706a0*/  LDL.LU.64 R28, [R1+0x6a0] ;  /* 0x0006a000011c7983 */ /* 0x000ea80000300a00 */
[----:B------:R-:W2:Y:S04]  /*706b0*/  LDL.LU.64 R30, [R1+0x6a8] ;  /* 0x0006a800011e7983 */ /* 0x000ea80000300a00 */
[----:B-1----:R-:W2:Y:S04]  /*706c0*/  LDL.LU.64 R24, [R1+0x690] ;  /* 0x0006900001187983 */ /* 0x002ea80000300a00 */
[----:B------:R-:W2:Y:S01]  /*706d0*/  LDL.LU.64 R26, [R1+0x698] ;  /* 0x00069800011a7983 */ /* 0x000ea20000300a00 */
[C---:B-----5:R-:W-:Y:S08]  /*706e0*/  HMMA.1688.F32.TF32 R212, R236.reuse, R72, R212 ;  /* 0x00000048ecd4723c */ /* 0x060ff000000810d4 */
[C---:B---3--:R-:W-:Y:S08]  /*706f0*/  HMMA.1688.F32.TF32 R208, R236.reuse, R68, R208 ;  /* 0x00000044ecd0723c */ /* 0x048ff000000810d0 */
[C---:B----4-:R-:W-:Y:S08]  /*70700*/  HMMA.1688.F32.TF32 R204, R236.reuse, R64, R204 ;  /* 0x00000040eccc723c */ /* 0x050ff000000810cc */
[C---:B------:R-:W-:Y:S08]  /*70710*/  HMMA.1688.F32.TF32 R176, R236.reuse, R60, R176 ;  /* 0x0000003cecb0723c */ /* 0x040ff000000810b0 */
[C---:B------:R-:W-:Y:S01]  /*70720*/  HMMA.1688.F32.TF32 R36, R236.reuse, R56, R36 ;  /* 0x00000038ec24723c */ /* 0x040fe20000081024 */
[----:B------:R-:W-:Y:S07]  /*70730*/  STL.64 [R1+0x1500], R212 ;  /* 0x001500d401007387 */ /* 0x000fee0000100a00 */
[C---:B--2---:R-:W-:Y:S01]  /*70740*/  HMMA.1688.F32.TF32 R32, R236.reuse, R52, R32 ;  /* 0x00000034ec20723c */ /* 0x044fe20000081020 */
[----:B------:R-:W-:Y:S07]  /*70750*/  STL.64 [R1+0x1508], R214 ;  /* 0x001508d601007387 */ /* 0x000fee0000100a00 */
[C---:B------:R-:W-:Y:S01]  /*70760*/  HMMA.1688.F32.TF32 R28, R236.reuse, R48, R28 ;  /* 0x00000030ec1c723c */ /* 0x040fe2000008101c */
        /* <DEDUP_REMOVED lines=10> */
[----:B------:R-:W-:Y:S04]  /*70810*/  STL.64 [R1+0x98e8], R54 ;  /* 0x0098e83601007387 */ /* 0x000fe80000100a00 */
[----:B------:R-:W-:Y:S04]  /*70820*/  STL.64 [R1+0x98e0], R52 ;  /* 0x0098e03401007387 */ /* 0x000fe80000100a00 */
[----:B------:R3:W-:Y:S04]  /*70830*/  STL.64 [R1+0x14a0], R32 ;  /* 0x0014a02001007387 */ /* 0x0007e80000100a00 */
[----:B------:R4:W-:Y:S04]  /*70840*/  STL.64 [R1+0x14a8], R34 ;  /* 0x0014a82201007387 */ /* 0x0009e80000100a00 */
[----:B-1----:R-:W5:Y:S04]  /*70850*/  LDL.LU.64 R36, [R1+0x680] ;  /* 0x0006800001247983 */ /* 0x002f680000300a00 */
[----:B------:R1:W-:Y:S04]  /*70860*/  STL.64 [R1+0x1480], R28 ;  /* 0x0014801c01007387 */ /* 0x0003e80000100a00 */
[----:B------:R1:W-:Y:S04]  /*70870*/  STL.64 [R1+0x1488], R30 ;  /* 0x0014881e01007387 */ /* 0x0003e80000100a00 */
[----:B--2---:R-:W5:Y:S01]  /*70880*/  LDL.LU.64 R38, [R1+0x688] ;  /* 0x0006880001267983 */ /* 0x004f620000300a00 */
[----:B------:R-:W-:-:S15]  /*70890*/  HMMA.1688.F32.TF32 R24, R236, R44, R24 ;  /* 0x0000002cec18723c */ /* 0x000fde0000081018 */
[----:B------:R-:W-:-:S04]  /*708a0*/  NOP ;  /* 0x0000000000007918 */ /* 0x000fc80000000000 */
[----:B------:R2:W-:Y:S04]  /*708b0*/  STL.64 [R1+0x1460], R24 ;  /* 0x0014601801007387 */ /* 0x0005e80000100a00 */
[----:B------:R1:W-:Y:S04]  /*708c0*/  STL.64 [R1+0x1468], R26 ;  /* 0x0014681a01007387 */ /* 0x0003e80000100a00 */
[----:B---3--:R-:W3:Y:S04]  /*708d0*/  LDL.LU.64 R32, [R1+0x670] ;  /* 0x0006700001207983 */ /* 0x008ee80000300a00 */
[----:B----4-:R-:W3:Y:S04]  /*708e0*/  LDL.LU.64 R34, [R1+0x678] ;  /* 0x0006780001227983 */ /* 0x010ee80000300a00 */
[----:B-1----:R-:W4:Y:S04]  /*708f0*/  LDL.LU.64 R28, [R1+0x660] ;  /* 0x00066000011c7983 */ /* 0x002f280000300a00 */
[----:B------:R-:W4:Y:S04]  /*70900*/  LDL.LU.64 R30, [R1+0x668] ;  /* 0x00066800011e7983 */ /* 0x000f280000300a00 */
[----:B--2---:R-:W2:Y:S04]  /*70910*/  LDL.LU.64 R24, [R1+0x7e0] ;  /* 0x0007e00001187983 */ /* 0x004ea80000300a00 */
        /* <DEDUP_REMOVED lines=17> */
[----:B------:R-:W-:Y:S04]  /*70a30*/  STL.64 [R1+0x98d8], R46 ;  /* 0x0098d82e01007387 */ /* 0x000fe80000100a00 */
[----:B------:R1:W-:Y:S04]  /*70a40*/  STL.64 [R1+0x98d0], R44 ;  /* 0x0098d02c01007387 */ /* 0x0003e80000100a00 */
[----:B-1----:R-:W2:Y:S04]  /*70a50*/  LDL.LU.64 R44, [R1+0x800] ;  /* 0x00080000012c7983 */ /* 0x002ea80000300a00 */
[----:B------:R-:W2:Y:S01]  /*70a60*/  LDL.LU.64 R46, [R1+0x808] ;  /* 0x00080800012e7983 */ /* 0x000ea20000300a00 */
[----:B-----5:R-:W-:-:S15]  /*70a70*/  HMMA.1688.F32.TF32 R36, R236, R40, R36 ;  /* 0x00000028ec24723c */ /* 0x020fde0000081024 */
[----:B------:R-:W-:-:S04]  /*70a80*/  NOP ;  /* 0x0000000000007918 */ /* 0x000fc80000000000 */
[----:B------:R-:W-:Y:S04]  /*70a90*/  STL.64 [R1+0x1440], R36 ;  /* 0x0014402401007387 */ /* 0x000fe80000100a00 */
[----:B------:R1:W-:Y:S04]  /*70aa0*/  STL.64 [R1+0x1448], R38 ;  /* 0x0014482601007387 */ /* 0x0003e80000100a00 */
[----:B-1----:R-:W5:Y:S04]  /*70ab0*/  LDL.LU.64 R38, [R1+0x99c8] ;  /* 0x0099c80001267983 */ /* 0x002f680000300a00 */
        /* <DEDUP_REMOVED lines=16> */
[----:B------:R-:W2:Y:S02]  /*70bc0*/  LDL.LU.64 R28, [R1+0x99a0] ;  /* 0x0099a000011c7983 */ /* 0x000ea40000300a00 */
[----:B--2---:R-:W-:-:S15]  /*70bd0*/  HMMA.1688.F32.TF32 R24, R236, R28, R24 ;  /* 0x0000001cec18723c */ /* 0x004fde0000081018 */
[----:B------:R-:W-:-:S04]  /*70be0*/  NOP ;  /* 0x0000000000007918 */ /* 0x000fc80000000000 */
[----:B------:R-:W-:Y:S04]  /*70bf0*/  STL.64 [R1+0x4d0], R24 ;  /* 0x0004d01801007387 */ /* 0x000fe80000100a00 */
[----:B------:R1:W-:Y:S04]  /*70c00*/  STL.64 [R1+0x4d8], R26 ;  /* 0x0004d81a01007387 */ /* 0x0003e80000100a00 */
[----:B-1----:R-:W2:Y:S04]  /*70c10*/  LDL.LU.64 R26, [R1+0x9998] ;  /* 0x00999800011a7983 */ /* 0x002ea80000300a00 */
[----:B------:R-:W2:Y:S01]  /*70c20*/  LDL.LU.64 R24, [R1+0x9990] ;  /* 0x0099900001187983 */ /* 0x000ea20000300a00 */
[----:B------:R-:W-:Y:S01]  /*70c30*/  HMMA.1688.F32.TF32 R212, R236, R8, R212 ;  /* 0x00000008ecd4723c */ /* 0x000fe200000810d4 */
[----:B------:R-:W-:Y:S01]  /*70c40*/  IMAD.MOV.U32 R224, RZ, RZ, R230 ;  /* 0x000000ffffe07224 */ /* 0x000fe200078e00e6 */
[----:B------:R-:W-:Y:S01]  /*70c50*/  MOV R225, R2 ;  /* 0x0000000200e17202 */ /* 0x000fe20000000f00 */
[----:B------:R-:W-:-:S02]  /*70c60*/  IMAD.MOV.U32 R228, RZ, RZ, R235 ;  /* 0x000000ffffe47224 */ /* 0x000fc400078e00eb */
[----:B------:R-:W-:Y:S02]  /*70c70*/  IMAD.MOV.U32 R229, RZ, RZ, R234 ;  /* 0x000000ffffe57224 */ /* 0x000fe400078e00ea */
[----:B------:R-:W-:Y:S02]  /*70c80*/  IMAD.MOV.U32 R232, RZ, RZ, R247 ;  /* 0x000000ffffe87224 */ /* 0x000fe400078e00f7 */
[----:B------:R-:W-:-:S03]  /*70c90*/  IMAD.MOV.U32 R233, RZ, RZ, R246 ;  /* 0x000000ffffe97224 */ /* 0x000fc600078e00f6 */
[----:B------:R-:W-:Y:S08]  /*70ca0*/  HMMA.1688.F32.TF32 R176, R240, R228, R176 ;  /* 0x000000e4f0b0723c */ /* 0x000ff000000810b0 */
[----:B--2---:R-:W-:-:S15]  /*70cb0*/  HMMA.1688.F32.TF32 R40, R236, R24, R40 ;  /* 0x00000018ec28723c */ /* 0x004fde0000081028 */
[----:B------:R-:W-:-:S04]  /*70cc0*/  NOP ;  /* 0x0000000000007918 */ /* 0x000fc80000000000 */
[----:B------:R-:W-:Y:S04]  /*70cd0*/  STL.64 [R1+0x4c0], R40 ;  /* 0x0004c02801007387 */ /* 0x000fe80000100a00 */
[----:B------:R1:W-:Y:S02]  /*70ce0*/  STL.64 [R1+0x4c8], R42 ;  /* 0x0004c82a01007387 */ /* 0x0003e40000100a00 */
[C---:B-1----:R-:W-:Y:S08]  /*70cf0*/  HMMA.1688.F32.TF32 R40, R236.reuse, R20, R44 ;  /* 0x00000014ec28723c */ /* 0x042ff0000008102c */
[C---:B------:R-:W-:Y:S11]  /*70d00*/  HMMA.1688.F32.TF32 R44, R236.reuse, R16, R220 ;  /* 0x00000010ec2c723c */ /* 0x040ff600000810dc */
[----:B------:R-:W-:Y:S04]  /*70d10*/  STL.64 [R1+0x4b0], R40 ;  /* 0x0004b02801007387 */ /* 0x000fe80000100a00 */
[----:B------:R1:W-:Y:S04]  /*70d20*/  STL.64 [R1+0x4b8], R42 ;  /* 0x0004b82a01007387 */ /* 0x0003e80000100a00 */
[----:B------:R-:W-:Y:S04]  /*70d30*/  STL.64 [R1+0x4a0], R44 ;  /* 0x0004a02c01007387 */ /* 0x000fe80000100a00 */
[----:B------:R2:W-:Y:S01]  /*70d40*/  STL.64 [R1+0x4a8], R46 ;  /* 0x0004a82e01007387 */ /* 0x0005e20000100a00 */
[C---:B-1----:R-:W-:Y:S08]  /*70d50*/  HMMA.1688.F32.TF32 R40, R236.reuse, R12, R216 ;  /* 0x0000000cec28723c */ /* 0x042ff000000810d8 */
[----:B--2---:R-:W-:Y:S11]  /*70d60*/  HMMA.1688.F32.TF32 R44, R236, R4, R208 ;  /* 0x00000004ec2c723c */ /* 0x004ff600000810d0 */
[----:B------:R-:W-:Y:S04]  /*70d70*/  STL.64 [R1+0x490], R40 ;  /* 0x0004902801007387 */ /* 0x000fe80000100a00 */
[----:B------:R1:W-:Y:S04]  /*70d80*/  STL.64 [R1+0x498], R42 ;  /* 0x0004982a01007387 */ /* 0x0003e80000100a00 */
[----:B------:R-:W-:Y:S04]  /*70d90*/  STL.64 [R1+0x480], R212 ;  /* 0x000480d401007387 */ /* 0x000fe80000100a00 */
[----:B------:R-:W-:Y:S01]  /*70da0*/  STL.64 [R1+0x488], R214 ;  /* 0x000488d601007387 */ /* 0x000fe20000100a00 */
[C---:B-1----:R-:W-:Y:S03]  /*70db0*/  HMMA.1688.F32.TF32 R40, R240.reuse, R224, R204 ;  /* 0x000000e0f028723c */ /* 0x042fe600000810cc */
[----:B------:R-:W-:Y:S04]  /*70dc0*/  STL.64 [R1+0x280], R44 ;  /* 0x0002802c01007387 */ /* 0x000fe80000100a00 */
[----:B------:R1:W-:Y:S02]  /*70dd0*/  STL.64 [R1+0x288], R46 ;  /* 0x0002882e01007387 */ /* 0x0003e40000100a00 */
[C---:B-1----:R-:W-:Y:S10]  /*70de0*/  HMMA.1688.F32.TF32 R44, R240.reuse, R232, R56 ;  /* 0x000000e8f02c723c */ /* 0x042ff40000081038 */
[----:B------:R-:W-:Y:S04]  /*70df0*/  STL.64 [R1+0x270], R40 ;  /* 0x0002702801007387 */ /* 0x000fe80000100a00 */
[----:B------:R1:W-:Y:S04]  /*70e00*/  STL.64 [R1+0x278], R42 ;  /* 0x0002782a01007387 */ /* 0x0003e80000100a00 */
[----:B------:R2:W-:Y:S04]  /*70e10*/  STL.64 [R1+0x260], R176 ;  /* 0x000260b001007387 */ /* 0x0005e80000100a00 */
[----:B------:R2:W-:Y:S01]  /*70e20*/  STL.64 [R1+0x268], R178 ;  /* 0x000268b201007387 */ /* 0x0005e20000100a00 */
[C---:B-1----:R-:W-:Y:S03]  /*70e30*/  HMMA.1688.F32.TF32 R40, R240.reuse, R244, R52 ;  /* 0x000000f4f028723c */ /* 0x042fe60000081034 */
[----:B------:R-:W3:Y:S04]  /*70e40*/  LDL.LU.64 R244, [R1+0x2190] ;  /* 0x0021900001f47983 */ /* 0x000ee80000300a00 */
[----:B------:R1:W-:Y:S04]  /*70e50*/  STL.64 [R1+0x250], R44 ;  /* 0x0002502c01007387 */ /* 0x0003e80000100a00 */
[----:B------:R1:W-:Y:S04]  /*70e60*/  STL.64 [R1+0x258], R46 ;  /* 0x0002582e01007387 */ /* 0x0003e80000100a00 */
[----:B------:R-:W3:Y:S04]  /*70e70*/  LDL.LU.64 R246, [R1+0x2198] ;  /* 0x0021980001f67983 */ /* 0x000ee80000300a00 */
[----:B------:R1:W-:Y:S04]  /*70e80*/  STL.64 [R1+0x240], R40 ;  /* 0x0002402801007387 */ /* 0x0003e80000100a00 */
        /* <DEDUP_REMOVED lines=22> */
[----:B------:R-:W2:Y:S04]  /*70ff0*/  LDL.LU.64 R58, [R1+0x20e8] ;  /* 0x0020e800013a7983 */ /* 0x000ea80000300a00 */
[----:B------:R-:W2:Y:S04]  /*71000*/  LDL.LU.64 R52, [R1+0x20d0] ;  /* 0x0020d00001347983 */ /* 0x000ea80000300a00 */
[----:B------:R-:W2:Y:S04]  /*71010*/  LDL.LU.64 R54, [R1+0x20d8] ;  /* 0x0020d80001367983 */ /* 0x000ea80000300a00 */
[----:B-1----:R-:W2:Y:S04]  /*71020*/  LDL.LU.64 R44, [R1+0x20c0] ;  /* 0x0020c000012c7983 */ /* 0x002ea80000300a00 */
[----:B------:R-:W2:Y:S04]  /*71030*/  LDL.LU.64 R46, [R1+0x20c8] ;  /* 0x0020c800012e7983 */ /* 0x000ea80000300a00 */
[----:B------:R-:W2:Y:S04]  /*71040*/  LDL.LU.64 R40, [R1+0x20b0] ;  /* 0x0020b00001287983 */ /* 0x000ea80000300a00 */
[----:B------:R-:W2:Y:S01]  /*71050*/  LDL.LU.64 R42, [R1+0x20b8] ;  /* 0x0020b800012a7983 */ /* 0x000ea20000300a00 */
[----:B---3--:R-:W-:-:S15]  /*71060*/  HMMA.1688.F32.TF32 R244, R240, R248, R244 ;  /* 0x000000f8f0f4723c */ /* 0x008fde00000810f4 */
[----:B------:R-:W-:-:S04]  /*71070*/  NOP ;  /* 0x0000000000007918 */ /* 0x000fc80000000000 */
[----:B------:R1:W-:Y:S04]  /*71080*/  STL.64 [R1+0x230], R244 ;  /* 0x000230f401007387 */ /* 0x0003e80000100a00 */
[----:B------:R-:W-:Y:S04]  /*71090*/  STL.64 [R1+0x238], R246 ;  /* 0x000238f601007387 */ /* 0x000fe80000100a00 */
[----:B-1----:R-:W4:Y:S02]  /*710a0*/  LDL.LU.64 R244, [R1+0x9988] ;  /* 0x0099880001f47983 */ /* 0x002f240000300a00 */
[----:B----4-:R-:W-:-:S15]  /*710b0*/  HMMA.1688.F32.TF32 R232, R240, R244, R232 ;  /* 0x000000f4f0e8723c */ /* 0x010fde00000810e8 */
[----:B------:R-:W-:-:S04]  /*710c0*/  NOP ;  /* 0x0000000000007918 */ /* 0x000fc80000000000 */
[----:B------:R1:W-:Y:S04]  /*710d0*/  STL.64 [R1+0x220], R232 ;  /* 0x000220e801007387 */ /* 0x0003e80000100a00 */
[----:B------:R-:W-:Y:S04]  /*710e0*/  STL.64 [R1+0x228], R234 ;  /* 0x000228ea01007387 */ /* 0x000fe80000100a00 */
[----:B-1----:R-:W3:Y:S02]  /*710f0*/  LDL.LU.64 R232, [R1+0x9980] ;  /* 0x0099800001e87983 */ /* 0x002ee40000300a00 */
[----:B---3--:R-:W-:-:S15]  /*71100*/  HMMA.1688.F32.TF32 R228, R240, R232, R228 ;  /* 0x000000e8f0e4723c */ /* 0x008fde00000810e4 */
[----:B------:R-:W-:-:S04]  /*71110*/  NOP ;  /* 0x0000000000007918 */ /* 0x000fc80000000000 */
[----:B------:R-:W-:Y:S04]  /*71120*/  STL.64 [R1+0x210], R228 ;  /* 0x000210e401007387 */ /* 0x000fe80000100a00 */
[----:B------:R1:W-:Y:S04]  /*71130*/  STL.64 [R1+0x218], R230 ;  /* 0x000218e601007387 */ /* 0x0003e80000100a00 */
[----:B-1----:R-:W3:Y:S04]  /*71140*/  LDL.LU R231, [R1+0x9978] ;  /* 0x0099780001e77983 */ /* 0x002ee80000300800 */
        /* <DEDUP_REMOVED lines=41> */
[----:B------:R-:W-:Y:S04]  /*713e0*/  STL.64 [R1+0x1a0], R236 ;  /* 0x0001a0ec01007387 */ /* 0x000fe80000100a00 */
[----:B------:R-:W-:Y:S04]  /*713f0*/  STL.64 [R1+0x1a8], R238 ;  /* 0x0001a8ee01007387 */ /* 0x000fe80000100a00 */
[----:B------:R1:W-:Y:S04]  /*71400*/  STL.64 [R1+0x190], R176 ;  /* 0x000190b001007387 */ /* 0x0003e80000100a00 */
[----:B------:R2:W-:Y:S04]  /*71410*/  STL.64 [R1+0x198], R178 ;  /* 0x000198b201007387 */ /* 0x0005e80000100a00 */
[----:B-1----:R-:W3:Y:S04]  /*71420*/  LDL.LU.64 R176, [R1+0x20a0] ;  /* 0x0020a00001b07983 */ /* 0x002ee80000300a00 */
[----:B------:R1:W-:Y:S04]  /*71430*/  STL.64 [R1+0x180], R56 ;  /* 0x0001803801007387 */ /* 0x0003e80000100a00 */
[----:B------:R1:W-:Y:S04]  /*71440*/  STL.64 [R1+0x188], R58 ;  /* 0x0001883a01007387 */ /* 0x0003e80000100a00 */
[----:B--2---:R-:W3:Y:S01]  /*71450*/  LDL.LU.64 R178, [R1+0x20a8] ;  /* 0x0020a80001b27983 */ /* 0x004ee20000300a00 */
[C---:B------:R-:W-:Y:S08]  /*71460*/  HMMA.1688.F32.TF32 R52, R240.reuse, R192, R52 ;  /* 0x000000c0f034723c */ /* 0x040ff00000081034 */
[C---:B------:R-:W-:Y:S08]  /*71470*/  HMMA.1688.F32.TF32 R44, R240.reuse, R188, R44 ;  /* 0x000000bcf02c723c */ /* 0x040ff0000008102c */
[C---:B------:R-:W-:Y:S03]  /*71480*/  HMMA.1688.F32.TF32 R40, R240.reuse, R184, R40 ;  /* 0x000000b8f028723c */ /* 0x040fe60000081028 */
[----:B------:R2:W-:Y:S04]  /*71490*/  STL.64 [R1+0x170], R52 ;  /* 0x0001703401007387 */ /* 0x0005e80000100a00 */
[----:B------:R1:W-:Y:S04]  /*714a0*/  STL.64 [R1+0x178], R54 ;  /* 0x0001783601007387 */ /* 0x0003e80000100a00 */
[----:B------:R-:W4:Y:S04]  /*714b0*/  LDL.LU.64 R236, [R1+0x2080] ;  /* 0x0020800001ec7983 */ /* 0x000f280000300a00 */
[----:B------:R1:W-:Y:S04]  /*714c0*/  STL.64 [R1+0x160], R44 ;  /* 0x0001602c01007387 */ /* 0x0003e80000100a00 */
[----:B------:R1:W-:Y:S04]  /*714d0*/  STL.64 [R1+0x168], R46 ;  /* 0x0001682e01007387 */ /* 0x0003e80000100a00 */
[----:B------:R-:W4:Y:S04]  /*714e0*/  LDL.LU.64 R238, [R1+0x2088] ;  /* 0x0020880001ee7983 */ /* 0x000f280000300a00 */
[----:B------:R2:W-:Y:S04]  /*714f0*/  STL.64 [R1+0x150], R40 ;  /* 0x0001502801007387 */ /* 0x0005e80000100a00 */
[----:B------:R2:W-:Y:S04]  /*71500*/  STL.64 [R1+0x158], R42 ;  /* 0x0001582a01007387 */ /* 0x0005e80000100a00 */
[----:B-1----:R-:W4:Y:S04]  /*71510*/  LDL.LU.64 R56, [R1+0x21e0] ;  /* 0x0021e00001387983 */ /* 0x002f280000300a00 */
[----:B------:R-:W4:Y:S04]  /*71520*/  LDL.LU.64 R58, [R1+0x21e8] ;  /* 0x0021e800013a7983 */ /* 0x000f280000300a00 */
[----:B--2---:R-:W2:Y:S04]  /*71530*/  LDL.LU.64 R52, [R1+0x21f0] ;  /* 0x0021f00001347983 */ /* 0x004ea80000300a00 */
[----:B------:R-:W2:Y:S04]  /*71540*/  LDL.LU.64 R54, [R1+0x21f8] ;  /* 0x0021f80001367983 */ /* 0x000ea80000300a00 */
[----:B------:R-:W5:Y:S04]  /*71550*/  LDL.LU.64 R44, [R1+0x2200] ;  /* 0x00220000012c7983 */ /* 0x000f680000300a00 */
[----:B------:R-:W5:Y:S04]  /*71560*/  LDL.LU.64 R46, [R1+0x2208] ;  /* 0x00220800012e7983 */ /* 0x000f680000300a00 */
[----:B------:R-:W5:Y:S04]  /*71570*/  LDL.LU.64 R40, [R1+0x2210] ;  /* 0x0022100001287983 */ /* 0x000f680000300a00 */
[----:B------:R-:W5:Y:S04]  /*71580*/  LDL.LU.64 R42, [R1+0x2218] ;  /* 0x00221800012a7983 */ /* 0x000f680000300a00 */
[----:B------:R-:W-:Y:S04]  /*71590*/  STL.64 [R1+0x98b8], R186 ;  /* 0x0098b8ba01007387 */ /* 0x000fe80000100a00 */
[----:B------:R1:W-:Y:S04]  /*715a0*/  STL.64 [R1+0x98b0], R184 ;  /* 0x0098b0b801007387 */ /* 0x0003e80000100a00 */
[----:B-1----:R-:W5:Y:S04]  /*715b0*/  LDL.LU.64 R184, [R1+0x2090] ;  /* 0x0020900001b87983 */ /* 0x002f680000300a00 */
[----:B------:R-:W5:Y:S01]  /*715c0*/  LDL.LU.64 R186, [R1+0x2098] ;  /* 0x0020980001ba7983 */ /* 0x000f620000300a00 */
[----:B---3--:R-:W-:-:S15]  /*715d0*/  HMMA.1688.F32.TF32 R176, R240, R180, R176 ;  /* 0x000000b4f0b0723c */ /* 0x008fde00000810b0 */
[----:B------:R-:W-:-:S04]  /*715e0*/  NOP ;  /* 0x0000000000007918 */ /* 0x000fc80000000000 */
[----:B------:R-:W-:Y:S04]  /*715f0*/  STL.64 [R1+0x140], R176 ;  /* 0x000140b001007387 */ /* 0x000fe80000100a00 */
[----:B------:R1:W-:Y:S04]  /*71600*/  STL.64 [R1+0x148], R178 ;  /* 0x000148b201007387 */ /* 0x0003e80000100a00 */
[----:B-1----:R-:W3:Y:S04]  /*71610*/  LDL.LU.64 R178, [R1+0x9908] ;  /* 0x0099080001b27983 */ /* 0x002ee80000300a00 */
[----:B------:R-:W5:Y:S04]  /*71620*/  LDL.LU.64 R176, [R1+0x9900] ;  /* 0x0099000001b07983 */ /* 0x000f680000300a00 */
[----:B------:R-:W-:Y:S04]  /*71630*/  STL.64 [R1+0x98a8], R182 ;  /* 0x0098a8b601007387 */ /* 0x000fe80000100a00 */
[----:B------:R5:W-:Y:S01]  /*71640*/  STL.64 [R1+0x98a0], R180 ;  /* 0x0098a0b401007387 */ /* 0x000be20000100a00 */
[C---:B----4-:R-:W-:Y:S08]  /*71650*/  HMMA.1688.F32.TF32 R56, R240.reuse, R168, R56 ;  /* 0x000000a8f038723c */ /* 0x050ff00000081038 */
[C---:B--2---:R-:W-:Y:S01]  /*71660*/  HMMA.1688.F32.TF32 R52, R240.reuse, R164, R52 ;  /* 0x000000a4f034723c */ /* 0x044fe20000081034 */
[----:B---3--:R-:W-:Y:S07]  /*71670*/  STL.64 [R1+0x9898], R178 ;  /* 0x009898b201007387 */ /* 0x008fee0000100a00 */
[C---:B-----5:R-:W-:Y:S01]  /*71680*/  HMMA.1688.F32.TF32 R180, R240.reuse, R176, R184 ;  /* 0x000000b0f0b4723c */ /* 0x060fe200000810b8 */
        /* <DEDUP_REMOVED lines=15> */
[----:B------:R1:W-:Y:S02]  /*71780*/  STL.64 [R1+0x108], R54 ;  /* 0x0001083601007387 */ /* 0x0003e40000100a00 */
[C---:B-1----:R-:W-:Y:S08]  /*71790*/  HMMA.1688.F32.TF32 R52, R240.reuse, R160, R44 ;  /* 0x000000a0f034723c */ /* 0x042ff0000008102c */
[C---:B------:R-:W-:Y:S01]  /*717a0*/  HMMA.1688.F32.TF32 R44, R240.reuse, R156, R40 ;  /* 0x0000009cf02c723c */ /* 0x040fe20000081028 */
[----:B------:R-:W2:Y:S10]  /*717b0*/  LDL.LU.64 R40, [R1+0x2220] ;  /* 0x0022200001287983 */ /* 0x000eb40000300a00 */
[----:B------:R1:W-:Y:S04]  /*717c0*/  STL.64 [R1+0xf0], R52 ;  /* 0x0000f03401007387 */ /* 0x0003e80000100a00 */
[----:B------:R3:W-:Y:S04]  /*717d0*/  STL.64 [R1+0xf8], R54 ;  /* 0x0000f83601007387 */ /* 0x0007e80000100a00 */
[----:B------:R-:W2:Y:S04]  /*717e0*/  LDL.LU.64 R42, [R1+0x2228] ;  /* 0x00222800012a7983 */ /* 0x000ea80000300a00 */
[----:B------:R4:W-:Y:S04]  /*717f0*/  STL.64 [R1+0xe0], R44 ;  /* 0x0000e02c01007387 */ /* 0x0009e80000100a00 */
[----:B------:R5:W-:Y:S04]  /*71800*/  STL.64 [R1+0xe8], R46 ;  /* 0x0000e82e01007387 */ /* 0x000be80000100a00 */
        /* <DEDUP_REMOVED lines=17> */
[----:B---3--:R-:W3:Y:S04]  /*71920*/  LDL.LU.64 R54, [R1+0x2448] ;  /* 0x0024480001367983 */ /* 0x008ee80000300a00 */
[----:B----4-:R-:W4:Y:S04]  /*71930*/  LDL.LU.64 R44, [R1+0x2430] ;  /* 0x00243000012c7983 */ /* 0x010f280000300a00 */
[----:B-----5:R-:W4:Y:S01]  /*71940*/  LDL.LU.64 R46, [R1+0x2438] ;  /* 0x00243800012e7983 */ /* 0x020f220000300a00 */
[----:B--2---:R-:W-:-:S15]  /*71950*/  HMMA.1688.F32.TF32 R40, R240, R152, R40 ;  /* 0x00000098f028723c */ /* 0x004fde0000081028 */
[----:B------:R-:W-:-:S04]  /*71960*/  NOP ;  /* 0x0000000000007918 */ /* 0x000fc80000000000 */
[----:B------:R1:W-:Y:S04]  /*71970*/  STL.64 [R1+0xc0], R40 ;  /* 0x0000c02801007387 */ /* 0x0003e80000100a00 */
[----:B------:R2:W-:Y:S04]  /*71980*/  STL.64 [R1+0xc8], R42 ;  /* 0x0000c82a01007387 */ /* 0x0005e80000100a00 */
[----:B-1----:R-:W5:Y:S04]  /*71990*/  LDL.LU.64 R40, [R1+0x2420] ;  /* 0x0024200001287983 */ /* 0x002f680000300a00 */
[----:B--2---:R-:W5:Y:S01]  /*719a0*/  LDL.LU.64 R42, [R1+0x2428] ;  /* 0x00242800012a7983 */ /* 0x004f620000300a00 */
[C---:B------:R-:W-:Y:S08]  /*719b0*/  HMMA.1688.F32.TF32 R236, R240.reuse, R148, R236 ;  /* 0x00000094f0ec723c */ /* 0x040ff000000810ec */
[C---:B------:R-:W-:Y:S08]  /*719c0*/  HMMA.1688.F32.TF32 R184, R240.reuse, R144, R184 ;  /* 0x00000090f0b8723c */ /* 0x040ff000000810b8 */
[C---:B------:R-:W-:Y:S08]  /*719d0*/  HMMA.1688.F32.TF32 R180, R240.reuse, R140, R180 ;  /* 0x0000008cf0b4723c */ /* 0x040ff000000810b4 */
[C---:B------:R-:W-:Y:S08]  /*719e0*/  HMMA.1688.F32.TF32 R176, R240.reuse, R136, R176 ;  /* 0x00000088f0b0723c */ /* 0x040ff000000810b0 */
[C---:B------:R-:W-:Y:S08]  /*719f0*/  HMMA.1688.F32.TF32 R172, R240.reuse, R132, R172 ;  /* 0x00000084f0ac723c */ /* 0x040ff000000810ac */
[C---:B------:R-:W-:Y:S01]  /*71a00*/  HMMA.1688.F32.TF32 R168, R240.reuse, R128, R168 ;  /* 0x00000080f0a8723c */ /* 0x040fe200000810a8 */
[----:B------:R-:W-:Y:S07]  /*71a10*/  STL.64 [R1+0xb0], R236 ;  /* 0x0000b0ec01007387 */ /* 0x000fee0000100a00 */
[C---:B------:R-:W-:Y:S01]  /*71a20*/  HMMA.1688.F32.TF32 R164, R240.reuse, R124, R164 ;  /* 0x0000007cf0a4723c */ /* 0x040fe200000810a4 */
[----:B------:R-:W-:Y:S07]  /*71a30*/  STL.64 [R1+0xb8], R238 ;  /* 0x0000b8ee01007387 */ /* 0x000fee0000100a00 */
[C---:B------:R-:W-:Y:S01]  /*71a40*/  HMMA.1688.F32.TF32 R56, R240.reuse, R120, R56 ;  /* 0x00000078f038723c */ /* 0x040fe20000081038 */
[----:B------:R1:W-:Y:S07]  /*71a50*/  STL.64 [R1+0xa0], R184 ;  /* 0x0000a0b801007387 */ /* 0x0003ee0000100a00 */
[C---:B---3--:R-:W-:Y:S01]  /*71a60*/  HMMA.1688.F32.TF32 R52, R240.reuse, R116, R52 ;  /* 0x00000074f034723c */ /* 0x048fe20000081034 */
[----:B------:R2:W-:Y:S04]  /*71a70*/  STL.64 [R1+0xa8], R186 ;  /* 0x0000a8ba01007387 */ /* 0x0005e80000100a00 */
[----:B------:R3:W-:Y:S03]  /*71a80*/  STL.64 [R1+0x90], R180 ;  /* 0x000090b401007387 */ /* 0x0007e60000100a00 */
[C---:B----4-:R-:W-:Y:S01]  /*71a90*/  HMMA.1688.F32.TF32 R44, R240.reuse, R112, R44 ;  /* 0x00000070f02c723c */ /* 0x050fe2000008102c */
        /* <DEDUP_REMOVED lines=17> */
[----:B-1----:R-:W4:Y:S04]  /*71bb0*/  LDL.LU.64 R184, [R1+0x2410] ;  /* 0x0024100001b87983 */ /* 0x002f280000300a00 */
[----:B--2---:R-:W2:Y:S04]  /*71bc0*/  LDL.LU.64 R186, [R1+0x2418] ;  /* 0x0024180001ba7983 */ /* 0x004ea80000300a00 */
[----:B------:R-:W-:Y:S04]  /*71bd0*/  LDS R236, [R252+UR10+0x40100] ;  /* 0x0401000afcec7984 */ /* 0x000fe80008000800 */
[----:B------:R-:W-:Y:S04]  /*71be0*/  LDS R238, [R252+UR10+0x40900] ;  /* 0x0409000afcee7984 */ /* 0x000fe80008000800 */
[----:B------:R-:W-:Y:S04]  /*71bf0*/  LDS R237, [R3+UR10+0x40100] ;  /* 0x0401000a03ed7984 */ /* 0x000fe80008000800 */
[----:B------:R-:W1:Y:S01]  /*71c00*/  LDS R239, [R3+UR10+0x40900] ;  /* 0x0409000a03ef7984 */ /* 0x000e620008000800 */
        /* <DEDUP_REMOVED lines=22> */
[----:B-----5:R-:W5:Y:S04]  /*71d70*/  LDL.LU.64 R40, [R1+0x2370] ;  /* 0x0023700001287983 */ /* 0x020f680000300a00 */
[----:B-1----:R-:W5:Y:S04]  /*71d80*/  LDL.LU.64 R42, [R1+0x2378] ;  /* 0x00237800012a7983 */ /* 0x002f680000300a00 */
[----:B------:R-:W-:Y:S04]  /*71d90*/  STL.64 [R1+0x9848], R110 ;  /* 0x0098486e01007387 */ /* 0x000fe80000100a00 */
[----:B------:R3:W-:Y:S04]  /*71da0*/  STL.64 [R1+0x9840], R108 ;  /* 0x0098406c01007387 */ /* 0x0007e80000100a00 */
[----:B------:R-:W-:Y:S01]  /*71db0*/  STL.64 [R1+0x9838], R102 ;  /* 0x0098386601007387 */ /* 0x000fe20000100a00 */
[----:B--2---:R-:W-:-:S15]  /*71dc0*/  HMMA.1688.F32.TF32 R184, R240, R104, R184 ;  /* 0x00000068f0b8723c */ /* 0x004fde00000810b8 */
[----:B------:R-:W-:-:S04]  /*71dd0*/  NOP ;  /* 0x0000000000007918 */ /* 0x000fc80000000000 */
[----:B------:R-:W-:Y:S04]  /*71de0*/  STL.64 [R1+0x420], R184 ;  /* 0x000420b801007387 */ /* 0x000fe80000100a00 */
[----:B------:R-:W-:Y:S04]  /*71df0*/  STL.64 [R1+0x428], R186 ;  /* 0x000428ba01007387 */ /* 0x000fe80000100a00 */
[----:B------:R4:W-:Y:S01]  /*71e00*/  STL.64 [R1+0x9830], R100 ;  /* 0x0098306401007387 */ /* 0x0009e20000100a00 */
[C---:B---3--:R-:W-:Y:S08]  /*71e10*/  HMMA.1688.F32.TF32 R108, R240.reuse, R100, R180 ;  /* 0x00000064f06c723c */ /* 0x048ff000000810b4 */
[C---:B----4-:R-:W-:Y:S11]  /*71e20*/  HMMA.1688.F32.TF32 R100, R240.reuse, R96, R176 ;  /* 0x00000060f064723c */ /* 0x050ff600000810b0 */
[----:B------:R-:W-:Y:S04]  /*71e30*/  STL.64 [R1+0x410], R108 ;  /* 0x0004106c01007387 */ /* 0x000fe80000100a00 */
[----:B------:R-:W-:Y:S04]  /*71e40*/  STL.64 [R1+0x418], R110 ;  /* 0x0004186e01007387 */ /* 0x000fe80000100a00 */
[----:B------:R-:W-:Y:S04]  /*71e50*/  STL.64 [R1+0x9828], R98 ;  /* 0x0098286201007387 */ /* 0x000fe80000100a00 */
[----:B------:R1:W-:Y:S04]  /*71e60*/  STL.64 [R1+0x9820], R96 ;  /* 0x0098206001007387 */ /* 0x0003e80000100a00 */
[----:B------:R-:W-:Y:S04]  /*71e70*/  STL.64 [R1+0x400], R100 ;  /* 0x0004006401007387 */ /* 0x000fe80000100a00 */
[----:B------:R2:W-:Y:S01]  /*71e80*/  STL.64 [R1+0x408], R102 ;  /* 0x0004086601007387 */ /* 0x0005e20000100a00 */
[C---:B-1----:R-:W-:Y:S08]  /*71e90*/  HMMA.1688.F32.TF32 R96, R240.reuse, R88, R168 ;  /* 0x00000058f060723c */ /* 0x042ff000000810a8 */
[C---:B--2---:R-:W-:Y:S01]  /*71ea0*/  HMMA.1688.F32.TF32 R100, R240.reuse, R92, R172 ;  /* 0x0000005cf064723c */ /* 0x044fe200000810ac */
[----:B------:R-:W-:Y:S07]  /*71eb0*/  STL.64 [R1+0x9818], R90 ;  /* 0x0098185a01007387 */ /* 0x000fee0000100a00 */
[C---:B------:R-:W-:Y:S11]  /*71ec0*/  HMMA.1688.F32.TF32 R56, R240.reuse, R76, R56 ;  /* 0x0000004cf038723c */ /* 0x040ff60000081038 */
[----:B------:R-:W-:Y:S04]  /*71ed0*/  STL.64 [R1+0x3f0], R100 ;  /* 0x0003f06401007387 */ /* 0x000fe80000100a00 */
[----:B------:R-:W-:Y:S04]  /*71ee0*/  STL.64 [R1+0x3f8], R102 ;  /* 0x0003f86601007387 */ /* 0x000fe80000100a00 */
[----:B------:R1:W-:Y:S04]  /*71ef0*/  STL.64 [R1+0x9810], R88 ;  /* 0x0098105801007387 */ /* 0x0003e80000100a00 */
[----:B------:R-:W-:Y:S04]  /*71f00*/  STL.64 [R1+0x3e0], R96 ;  /* 0x0003e06001007387 */ /* 0x000fe80000100a00 */
[----:B------:R2:W-:Y:S01]  /*71f10*/  STL.64 [R1+0x3e8], R98 ;  /* 0x0003e86201007387 */ /* 0x0005e20000100a00 */
[C---:B-1----:R-:W-:Y:S08]  /*71f20*/  HMMA.1688.F32.TF32 R88, R240.reuse, R80, R112 ;  /* 0x00000050f058723c */ /* 0x042ff00000081070 */
[C---:B--2---:R-:W-:Y:S08]  /*71f30*/  HMMA.1688.F32.TF32 R96, R240.reuse, R84, R164 ;  /* 0x00000054f060723c */ /* 0x044ff000000810a4 */
[C---:B------:R-:W-:Y:S08]  /*71f40*/  HMMA.1688.F32.TF32 R52, R240.reuse, R72, R52 ;  /* 0x00000048f034723c */ /* 0x040ff00000081034 */
[C---:B------:R-:W-:Y:S03]  /*71f50*/  HMMA.1688.F32.TF32 R44, R240.reuse, R68, R44 ;  /* 0x00000044f02c723c */ /* 0x040fe6000008102c */
        /* <DEDUP_REMOVED lines=20> */
[----:B-1----:R-:W3:Y:S04]  /*720a0*/  LDL.LU.64 R44, [R1+0x2330] ;  /* 0x00233000012c7983 */ /* 0x002ee80000300a00 */
[----:B------:R-:W3:Y:S04]  /*720b0*/  LDL.LU.64 R46, [R1+0x2338] ;  /* 0x00233800012e7983 */ /* 0x000ee80000300a00 */
[----:B-----5:R-:W5:Y:S04]  /*720c0*/  LDL.LU.64 R40, [R1+0x2320] ;  /* 0x0023200001287983 */ /* 0x020f680000300a00 */
        /* <DEDUP_REMOVED lines=13> */
[----:B------:R-:W3:Y:S04]  /*721a0*/  LDL.64 R172, [R1+0x30] ;  /* 0x0000300001ac7983 */ /* 0x000ee80000100a00 */
[----:B------:R-:W3:Y:S04]  /*721b0*/  LDL.64 R176, [R1+0x20] ;  /* 0x0000200001b07983 */ /* 0x000ee80000100a00 */
[----:B------:R-:W3:Y:S04]  /*721c0*/  LDL.64 R180, [R1+0x10] ;  /* 0x0000100001b47983 */ /* 0x000ee80000100a00 */
[----:B------:R-:W3:Y:S01]  /*721d0*/  LDL.64 R184, [R1] ;  /* 0x0000000001b87983 */ /* 0x000ee20000100a00 */
[----:B--2---:R-:W-:-:S15]  /*721e0*/  HMMA.1688.F32.TF32 R56, R240, R60, R56 ;  /* 0x0000003cf038723c */ /* 0x004fde0000081038 */
[----:B------:R-:W-:-:S04]  /*721f0*/  NOP ;  /* 0x0000000000007918 */ /* 0x000fc80000000000 */
[----:B------:R-:W-:Y:S04]  /*72200*/  STL.64 [R1+0x370], R56 ;  /* 0x0003703801007387 */ /* 0x000fe80000100a00 */
[----:B------:R1:W-:Y:S04]  /*72210*/  STL.64 [R1+0x378], R58 ;  /* 0x0003783a01007387 */ /* 0x0003e80000100a00 */
[----:B-1----:R-:W2:Y:S04]  /*72220*/  LDL.LU.64 R58, [R1+0x98f8] ;  /* 0x0098f800013a7983 */ /* 0x002ea80000300a00 */
[----:B------:R-:W3:Y:S02]  /*72230*/  LDL.LU.64 R56, [R1+0x98f0] ;  /* 0x0098f00001387983 */ /* 0x000ee40000300a00 */
[----:B---3--:R-:W-:-:S15]  /*72240*/  HMMA.1688.F32.TF32 R52, R240, R56, R52 ;  /* 0x00000038f034723c */ /* 0x008fde0000081034 */
[----:B------:R-:W-:-:S04]  /*72250*/  NOP ;  /* 0x0000000000007918 */ /* 0x000fc80000000000 */
[----:B------:R-:W-:Y:S04]  /*72260*/  STL.64 [R1+0x360], R52 ;  /* 0x0003603401007387 */ /* 0x000fe80000100a00 */
[----:B------:R1:W-:Y:S04]  /*72270*/  STL.64 [R1+0x368], R54 ;  /* 0x0003683601007387 */ /* 0x0003e80000100a00 */
[----:B-1----:R-:W3:Y:S04]  /*72280*/  LDL.LU.64 R54, [R1+0x98e8] ;  /* 0x0098e80001367983 */ /* 0x002ee80000300a00 */
[----:B------:R-:W4:Y:S01]  /*72290*/  LDL.LU.64 R52, [R1+0x98e0] ;  /* 0x0098e00001347983 */ /* 0x000f220000300a00 */
[C---:B------:R-:W-:Y:S08]  /*722a0*/  HMMA.1688.F32.TF32 R44, R240.reuse, R48, R44 ;  /* 0x00000030f02c723c */ /* 0x040ff0000008102c */
[----:B----4-:R-:W-:-:S15]  /*722b0*/  HMMA.1688.F32.TF32 R88, R240, R52, R88 ;  /* 0x00000034f058723c */ /* 0x010fde0000081058 */
[----:B------:R-:W-:-:S04]  /*722c0*/  NOP ;  /* 0x0000000000007918 */ /* 0x000fc80000000000 */
[----:B------:R1:W-:Y:S04]  /*722d0*/  STL.64 [R1+0x350], R88 ;  /* 0x0003505801007387 */ /* 0x0003e80000100a00 */
[----:B------:R4:W-:Y:S04]  /*722e0*/  STL.64 [R1+0x358], R90 ;  /* 0x0003585a01007387 */ /* 0x0009e80000100a00 */
[----:B-1----:R-:W2:Y:S04]  /*722f0*/  LDL.LU.64 R88, [R1+0x22b0] ;  /* 0x0022b00001587983 */ /* 0x002ea80000300a00 */
[----:B----4-:R-:W2:Y:S04]  /*72300*/  LDL.LU.64 R90, [R1+0x22b8] ;  /* 0x0022b800015a7983 */ /* 0x010ea80000300a00 */
[----:B------:R-:W-:Y:S04]  /*72310*/  STL.64 [R1+0x340], R44 ;  /* 0x0003402c01007387 */ /* 0x000fe80000100a00 */
[----:B------:R1:W-:Y:S04]  /*72320*/  STL.64 [R1+0x348], R46 ;  /* 0x0003482e01007387 */ /* 0x0003e80000100a00 */
[----:B-1----:R-:W4:Y:S04]  /*72330*/  LDL.LU.64 R46, [R1+0x98d8] ;  /* 0x0098d800012e7983 */ /* 0x002f280000300a00 */
[----:B------:R-:W5:Y:S02]  /*72340*/  LDL.LU.64 R44, [R1+0x98d0] ;  /* 0x0098d000012c7983 */ /* 0x000f640000300a00 */
[----:B-----5:R-:W-:-:S15]  /*72350*/  HMMA.1688.F32.TF32 R40, R240, R44, R40 ;  /* 0x0000002cf028723c */ /* 0x020fde0000081028 */
[----:B------:R-:W-:-:S04]  /*72360*/  NOP ;  /* 0x0000000000007918 */ /* 0x000fc80000000000 */
[----:B------:R-:W-:Y:S04]  /*72370*/  STL.64 [R1+0x330], R40 ;  /* 0x0003302801007387 */ /* 0x000fe80000100a00 */
[----:B------:R1:W-:Y:S04]  /*72380*/  STL.64 [R1+0x338], R42 ;  /* 0x0003382a01007387 */ /* 0x0003e80000100a00 */
[----:B-1----:R-:W5:Y:S04]  /*72390*/  LDL.LU.64 R42, [R1+0x98c8] ;  /* 0x0098c800012a7983 */ /* 0x002f680000300a00 */
[----:B------:R-:W3:Y:S01]  /*723a0*/  LDL.LU.64 R40, [R1+0x98c0] ;  /* 0x0098c00001287983 */ /* 0x000ee20000300a00 */
[C---:B------:R-:W-:Y:S08]  /*723b0*/  HMMA.1688.F32.TF32 R164, R240.reuse, R36, R164 ;  /* 0x00000024f0a4723c */ /* 0x040ff000000810a4 */
[C---:B------:R-:W-:Y:S08]  /*723c0*/  HMMA.1688.F32.TF32 R112, R240.reuse, R32, R112 ;  /* 0x00000020f070723c */ /* 0x040ff00000081070 */
        /* <DEDUP_REMOVED lines=15> */
[----:B--2---:R-:W4:Y:S04]  /*724c0*/  LDL.LU.64 R170, [R1+0x22a8] ;  /* 0x0022a80001aa7983 */ /* 0x004f280000300a00 */
[----:B------:R2:W-:Y:S04]  /*724d0*/  STL.64 [R1+0x2e0], R100 ;  /* 0x0002e06401007387 */ /* 0x0005e80000100a00 */
[----:B------:R1:W-:Y:S04]  /*724e0*/  STL.64 [R1+0x2e8], R102 ;  /* 0x0002e86601007387 */ /* 0x0003e80000100a00 */
[----:B---3--:R-:W3:Y:S04]  /*724f0*/  LDL.LU.64 R164, [R1+0x2290] ;  /* 0x0022900001a47983 */ /* 0x008ee80000300a00 */
[----:B------:R-:W3:Y:S04]  /*72500*/  LDL.LU.64 R166, [R1+0x2298] ;  /* 0x0022980001a67983 */ /* 0x000ee80000300a00 */
[----:B------:R1:W-:Y:S04]  /*72510*/  STL.64 [R1+0x2d0], R96 ;  /* 0x0002d06001007387 */ /* 0x0003e80000100a00 */
[----:B------:R1:W-:Y:S04]  /*72520*/  STL.64 [R1+0x2d8], R98 ;  /* 0x0002d86201007387 */ /* 0x0003e80000100a00 */
[----:B------:R-:W5:Y:S04]  /*72530*/  LDL.LU.64 R112, [R1+0x2470] ;  /* 0x0024700001707983 */ /* 0x000f680000300a00 */
[----:B------:R-:W5:Y:S04]  /*72540*/  LDL.LU.64 R114, [R1+0x2478] ;  /* 0x0024780001727983 */ /* 0x000f680000300a00 */
[----:B-1----:R-:W5:Y:S04]  /*72550*/  LDL.LU.64 R108, [R1+0x850] ;  /* 0x00085000016c7983 */ /* 0x002f680000300a00 */
[----:B------:R-:W5:Y:S04]  /*72560*/  LDL.LU.64 R110, [R1+0x858] ;  /* 0x00085800016e7983 */ /* 0x000f680000300a00 */
[----:B--2---:R-:W2:Y:S04]  /*72570*/  LDL.LU.64 R100, [R1+0x860] ;  /* 0x0008600001647983 */ /* 0x004ea80000300a00 */
[----:B------:R-:W2:Y:S04]  /*72580*/  LDL.LU.64 R102, [R1+0x868] ;  /* 0x0008680001667983 */ /* 0x000ea80000300a00 */
[----:B------:R1:W-:Y:S04]  /*72590*/  STL.64 [R1+0x2c0], R88 ;  /* 0x0002c05801007387 */ /* 0x0003e80000100a00 */
[----:B------:R1:W-:Y:S04]  /*725a0*/  STL.64 [R1+0x2c8], R90 ;  /* 0x0002c85a01007387 */ /* 0x0003e80000100a00 */
[----:B------:R-:W2:Y:S04]  /*725b0*/  LDL.LU.64 R96, [R1+0x870] ;  /* 0x0008700001607983 */ /* 0x000ea80000300a00 */
[----:B------:R-:W2:Y:S04]  /*725c0*/  LDL.LU.64 R98, [R1+0x878] ;  /* 0x0008780001627983 */ /* 0x000ea80000300a00 */
[----:B-1----:R-:W2:Y:S04]  /*725d0*/  LDL.LU.64 R88, [R1+0x880] ;  /* 0x0008800001587983 */ /* 0x002ea80000300a00 */
[----:B------:R-:W2:Y:S04]  /*725e0*/  LDL.LU.64 R90, [R1+0x888] ;  /* 0x00088800015a7983 */ /* 0x000ea80000300a00 */
[----:B------:R-:W-:Y:S04]  /*725f0*/  STL.64 [R1+0x97f0], R18 ;  /* 0x0097f01201007387 */ /* 0x000fe80000100a00 */
[----:B------:R4:W-:Y:S04]  /*72600*/  STL.64 [R1+0x97e8], R16 ;  /* 0x0097e81001007387 */ /* 0x0009e80000100a00 */
[----:B------:R-:W-:Y:S04]  /*72610*/  STL.64 [R1+0x97e0], R14 ;  /* 0x0097e00e01007387 */ /* 0x000fe80000100a00 */
[----:B------:R3:W-:Y:S01]  /*72620*/  STL.64 [R1+0x97d8], R12 ;  /* 0x0097d80c01007387 */ /* 0x0007e20000100a00 */
[----:B------:R-:W-:-:S02]  /*72630*/  IMAD.MOV.U32 R250, RZ, RZ, R180 ;  /* 0x000000fffffa7224 */ /* 0x000fc400078e00b4 */
[----:B------:R-:W-:Y:S02]  /*72640*/  IMAD.MOV.U32 R247, RZ, RZ, R181 ;  /* 0x000000fffff77224 */ /* 0x000fe400078e00b5 */
[----:B------:R-:W-:Y:S02]  /*72650*/  IMAD.MOV.U32 R246, RZ, RZ, R176 ;  /* 0x000000fffff67224 */ /* 0x000fe400078e00b0 */
[----:B------:R-:W-:Y:S02]  /*72660*/  IMAD.MOV.U32 R235, RZ, RZ, R177 ;  /* 0x000000ffffeb7224 */ /* 0x000fe400078e00b1 */
[----:B------:R-:W-:Y:S02]  /*72670*/  IMAD.MOV.U32 R234, RZ, RZ, R172 ;  /* 0x000000ffffea7224 */ /* 0x000fe400078e00ac */
[----:B------:R-:W-:Y:S01]  /*72680*/  IMAD.MOV.U32 R230, RZ, RZ, R173 ;  /* 0x000000ffffe67224 */ /* 0x000fe200078e00ad */
[C---:B----4-:R-:W-:Y:S08]  /*72690*/  HMMA.1688.F32.TF32 R16, R240.reuse, R12, R168 ;  /* 0x0000000cf010723c */ /* 0x050ff000000810a8 */
[----:B---3--:R-:W-:Y:S11]  /*726a0*/  HMMA.1688.F32.TF32 R12, R240, R8, R164 ;  /* 0x00000008f00c723c */ /* 0x008ff600000810a4 */
[----:B------:R-:W-:Y:S04]  /*726b0*/  STL.64 [R1+0x2b0], R16 ;  /* 0x0002b01001007387 */ /* 0x000fe80000100a00 */
[----:B------:R-:W-:Y:S04]  /*726c0*/  STL.64 [R1+0x2b8], R18 ;  /* 0x0002b81201007387 */ /* 0x000fe80000100a00 */
[----:B------:R-:W-:Y:S04]  /*726d0*/  STL.64 [R1+0x97d0], R10 ;  /* 0x0097d00a01007387 */ /* 0x000fe80000100a00 */
[----:B------:R5:W-:Y:S04]  /*726e0*/  STL.64 [R1+0x97c8], R8 ;  /* 0x0097c80801007387 */ /* 0x000be80000100a00 */
[----:B------:R-:W-:Y:S04]  /*726f0*/  STL.64 [R1+0x2a0], R12 ;  /* 0x0002a00c01007387 */ /* 0x000fe80000100a00 */
[----:B------:R1:W-:Y:S01]  /*72700*/  STL.64 [R1+0x2a8], R14 ;  /* 0x0002a80e01007387 */ /* 0x0003e20000100a00 */
[----:B-----5:R-:W-:Y:S08]  /*72710*/  HMMA.1688.F32.TF32 R8, R236, R172, R108 ;  /* 0x000000acec08723c */ /* 0x020ff0000008106c */
[----:B-1----:R-:W-:-:S15]  /*72720*/  HMMA.1688.F32.TF32 R12, R240, R4, R112 ;  /* 0x00000004f00c723c */ /* 0x002fde0000081070 */
[----:B------:R-:W-:-:S04]  /*72730*/  NOP ;  /* 0x0000000000007918 */ /* 0x000fc80000000000 */
[----:B------:R-:W-:Y:S04]  /*72740*/  STL.64 [R1+0x50], R12 ;  /* 0x0000500c01007387 */ /* 0x000fe80000100a00 */
[----:B------:R-:W-:Y:S04]  /*72750*/  STL.64 [R1+0x58], R14 ;  /* 0x0000580e01007387 */ /* 0x000fe80000100a00 */
[----:B------:R-:W-:Y:S04]  /*72760*/  STL.64 [R1+0x40], R8 ;  /* 0x0000400801007387 */ /* 0x000fe80000100a00 */
[----:B------:R2:W-:Y:S02]  /*72770*/  STL.64 [R1+0x48], R10 ;  /* 0x0000480a01007387 */ /* 0x0005e40000100a00 */
[----:B--2---:R-:W-:-:S15]  /*72780*/  HMMA.1688.F32.TF32 R8, R236, R176, R100 ;  /* 0x000000b0ec08723c */ /* 0x004fde0000081064 */
[----:B------:R-:W-:-:S04]  /*72790*/  NOP ;  /* 0x0000000000007918 */ /* 0x000fc80000000000 */
[----:B------:R-:W-:Y:S04]  /*727a0*/  STL.64 [R1+0x290], R8 ;  /* 0x0002900801007387 */ /* 0x000fe80000100a00 */
[----:B------:R1:W-:Y:S02]  /*727b0*/  STL.64 [R1+0x298], R10 ;  /* 0x0002980a01007387 */ /* 0x0003e40000100a00 */
[----:B-1----:R-:W-:-:S15]  /*727c0*/  HMMA.1688.F32.TF32 R8, R236, R180, R96 ;  /* 0x000000b4ec08723c */ /* 0x002fde0000081060 */
[----:B------:R-:W-:-:S04]  /*727d0*/  NOP ;  /* 0x0000000000007918 */ /* 0x000fc80000000000 */
[----:B------:R-:W-:Y:S04]  /*727e0*/  STL.64 [R1+0x4f0], R8 ;  /* 0x0004f00801007387 */ /* 0x000fe80000100a00 */
[----:B------:R1:W-:Y:S02]  /*727f0*/  STL.64 [R1+0x4f8], R10 ;  /* 0x0004f80a01007387 */ /* 0x0003e40000100a00 */
[----:B-1----:R-:W-:-:S15]  /*72800*/  HMMA.1688.F32.TF32 R8, R236, R184, R88 ;  /* 0x000000b8ec08723c */ /* 0x002fde0000081058 */
[----:B------:R-:W-:-:S04]  /*72810*/  NOP ;  /* 0x0000000000007918 */ /* 0x000fc80000000000 */
[----:B------:R1:W-:Y:S04]  /*72820*/  STL.64 [R1+0x500], R8 ;  /* 0x0005000801007387 */ /* 0x0003e80000100a00 */
[----:B------:R2:W-:Y:S04]  /*72830*/  STL.64 [R1+0x508], R10 ;  /* 0x0005080a01007387 */ /* 0x0005e80000100a00 */
[----:B------:R-:W3:Y:S04]  /*72840*/  LDL.LU.64 R180, [R1+0x890] ;  /* 0x0008900001b47983 */ /* 0x000ee80000300a00 */
[----:B------:R-:W3:Y:S04]  /*72850*/  LDL.LU.64 R182, [R1+0x898] ;  /* 0x0008980001b67983 */ /* 0x000ee80000300a00 */
[----:B------:R-:W4:Y:S04]  /*72860*/  LDL.LU.64 R176, [R1+0x8a0] ;  /* 0x0008a00001b07983 */ /* 0x000f280000300a00 */
[----:B------:R-:W4:Y:S04]  /*72870*/  LDL.LU.64 R178, [R1+0x8a8] ;  /* 0x0008a80001b27983 */ /* 0x000f280000300a00 */
        /* <DEDUP_REMOVED lines=20> */
[----:B-1----:R-:W5:Y:S04]  /*729c0*/  LDL.LU.64 R8, [R1+0x950] ;  /* 0x0009500001087983 */ /* 0x002f680000300a00 */
[----:B--2---:R-:W2:Y:S01]  /*729d0*/  LDL.LU.64 R10, [R1+0x958] ;  /* 0x00095800010a7983 */ /* 0x004ea20000300a00 */
[----:B------:R-:W-:Y:S01]  /*729e0*/  MOV R2, R184 ;  /* 0x000000b800027202 */ /* 0x000fe20000000f00 */
[----:B------:R-:W-:Y:S01]  /*729f0*/  IMAD.MOV.U32 R251, RZ, RZ, R185 ;  /* 0x000000fffffb7224 */ /* 0x000fe200078e00b9 */
[C---:B---3--:R-:W-:Y:S08]  /*72a00*/  HMMA.1688.F32.TF32 R180, R236.reuse, R248, R180 ;  /* 0x000000f8ecb4723c */ /* 0x048ff000000810b4 */
[C---:B----4-:R-:W-:Y:S08]  /*72a10*/  HMMA.1688.F32.TF32 R176, R236.reuse, R244, R176 ;  /* 0x000000f4ecb0723c */ /* 0x050ff000000810b0 */
[C---:B-----5:R-:W-:Y:S08]  /*72a20*/  HMMA.1688.F32.TF32 R172, R236.reuse, R232, R172 ;  /* 0x000000e8ecac723c */ /* 0x060ff000000810ac */
[C---:B------:R-:W-:Y:S08]  /*72a30*/  HMMA.1688.F32.TF32 R168, R236.reuse, R228, R168 ;  /* 0x000000e4eca8723c */ /* 0x040ff000000810a8 */
[C---:B------:R-:W-:Y:S08]  /*72a40*/  HMMA.1688.F32.TF32 R164, R236.reuse, R224, R164 ;  /* 0x000000e0eca4723c */ /* 0x040ff000000810a4 */
[C---:B------:R-:W-:Y:S01]  /*72a50*/  HMMA.1688.F32.TF32 R112, R236.reuse, R220, R112 ;  /* 0x000000dcec70723c */ /* 0x040fe20000081070 */
[----:B------:R1:W-:Y:S07]  /*72a60*/  STL.64 [R1+0x510], R180 ;  /* 0x000510b401007387 */ /* 0x0003ee0000100a00 */
[C---:B------:R-:W-:Y:S01]  /*72a70*/  HMMA.1688.F32.TF32 R108, R236.reuse, R216, R108 ;  /* 0x000000d8ec6c723c */ /* 0x040fe2000008106c */
[----:B------:R3:W-:Y:S07]  /*72a80*/  STL.64 [R1+0x518], R182 ;  /* 0x000518b601007387 */ /* 0x0007ee0000100a00 */
[C---:B------:R-:W-:Y:S01]  /*72a90*/  HMMA.1688.F32.TF32 R100, R236.reuse, R212, R100 ;  /* 0x000000d4ec64723c */ /* 0x040fe20000081064 */
[----:B------:R4:W-:Y:S07]  /*72aa0*/  STL.64 [R1+0x520], R176 ;  /* 0x000520b001007387 */ /* 0x0009ee0000100a00 */
[C---:B------:R-:W-:Y:S01]  /*72ab0*/  HMMA.1688.F32.TF32 R96, R236.reuse, R208, R96 ;  /* 0x000000d0ec60723c */ /* 0x040fe20000081060 */
[----:B------:R5:W-:Y:S04]  /*72ac0*/  STL.64 [R1+0x528], R178 ;  /* 0x000528b201007387 */ /* 0x000be80000100a00 */
[----:B------:R1:W-:Y:S03]  /*72ad0*/  STL.64 [R1+0x530], R172 ;  /* 0x000530ac01007387 */ /* 0x0003e60000100a00 */
        /* <DEDUP_REMOVED lines=22> */
[----:B------:R-:W5:Y:S04]  /*72c40*/  LDL.LU.64 R184, [R1+0x960] ;  /* 0x0009600001b87983 */ /* 0x000f680000300a00 */
[----:B------:R1:W-:Y:S04]  /*72c50*/  STL.64 [R1+0x6b0], R12 ;  /* 0x0006b00c01007387 */ /* 0x0003e80000100a00 */
[----:B------:R1:W-:Y:S04]  /*72c60*/  STL.64 [R1+0x6b8], R14 ;  /* 0x0006b80e01007387 */ /* 0x0003e80000100a00 */
[----:B------:R-:W5:Y:S01]  /*72c70*/  LDL.LU.64 R186, [R1+0x968] ;  /* 0x0009680001ba7983 */ /* 0x000f620000300a00 */
[----:B--2---:R-:W-:-:S15]  /*72c80*/  HMMA.1688.F32.TF32 R8, R236, R192, R8 ;  /* 0x000000c0ec08723c */ /* 0x004fde0000081008 */
[----:B------:R-:W-:-:S04]  /*72c90*/  NOP ;  /* 0x0000000000007918 */ /* 0x000fc80000000000 */
[----:B------:R2:W-:Y:S04]  /*72ca0*/  STL.64 [R1+0x6a0], R8 ;  /* 0x0006a00801007387 */ /* 0x0005e80000100a00 */
[----:B------:R2:W-:Y:S04]  /*72cb0*/  STL.64 [R1+0x6a8], R10 ;  /* 0x0006a80a01007387 */ /* 0x0005e80000100a00 */
[----:B-1----:R-:W5:Y:S04]  /*72cc0*/  LDL.LU.64 R180, [R1+0x970] ;  /* 0x0009700001b47983 */ /* 0x002f680000300a00 */
[----:B---3--:R-:W3:Y:S04]  /*72cd0*/  LDL.LU.64 R182, [R1+0x978] ;  /* 0x0009780001b67983 */ /* 0x008ee80000300a00 */
[----:B----4-:R-:W4:Y:S04]  /*72ce0*/  LDL.LU.64 R176, [R1+0x980] ;  /* 0x0009800001b07983 */ /* 0x010f280000300a00 */
[----:B-----5:R-:W4:Y:S04]  /*72cf0*/  LDL.LU.64 R178, [R1+0x988] ;  /* 0x0009880001b27983 */ /* 0x020f280000300a00 */
        /* <DEDUP_REMOVED lines=24> */
[----:B--2---:R-:W2:Y:S04]  /*72e80*/  LDL.LU.64 R8, [R1+0xa50] ;  /* 0x000a500001087983 */ /* 0x004ea80000300a00 */
[----:B------:R-:W2:Y:S01]  /*72e90*/  LDL.LU.64 R10, [R1+0xa58] ;  /* 0x000a5800010a7983 */ /* 0x000ea20000300a00 */
[----:B------:R-:W-:-:S15]  /*72ea0*/  HMMA.1688.F32.TF32 R184, R236, R188, R184 ;  /* 0x000000bcecb8723c */ /* 0x000fde00000810b8 */
        /* <DEDUP_REMOVED lines=44> */
[----:B--2---:R-:W-:-:S15]  /*73170*/  HMMA.1688.F32.TF32 R240, R236, R164, R240 ;  /* 0x000000a4ecf0723c */ /* 0x004fde00000810f0 */
[----:B------:R-:W-:-:S04]  /*73180*/  NOP ;  /* 0x0000000000007918 */ /* 0x000fc80000000000 */
[----:B------:R-:W-:Y:S04]  /*73190*/  STL.64 [R1+0x630], R240 ;  /* 0x000630f001007387 */ /* 0x000fe80000100a00 */
[----:B------:R-:W-:Y:S04]  /*731a0*/  STL.64 [R1+0x638], R242 ;  /* 0x000638f201007387 */ /* 0x000fe80000100a00 */
[----:B------:R-:W-:Y:S04]  /*731b0*/  STL.64 [R1+0x620], R216 ;  /* 0x000620d801007387 */ /* 0x000fe80000100a00 */
[----:B------:R-:W-:Y:S04]  /*731c0*/  STL.64 [R1+0x628], R218 ;  /* 0x000628da01007387 */ /* 0x000fe80000100a00 */
[----:B------:R-:W-:Y:S04]  /*731d0*/  STL.64 [R1+0x610], R112 ;  /* 0x0006107001007387 */ /* 0x000fe80000100a00 */
        /* <DEDUP_REMOVED lines=12> */
[----:B------:R2:W-:Y:S01]  /*732a0*/  STL.64 [R1+0x5b8], R14 ;  /* 0x0005b80e01007387 */ /* 0x0005e20000100a00 */
[----:B-1----:R-:W-:-:S03]  /*732b0*/  LOP3.LUT R115, R252, 0x40, RZ, 0x3c, !PT ;  /* 0x00000040fc737812 */ /* 0x002fc600078e3cff */
[----:B------:R-:W3:Y:S04]  /*732c0*/  LDL.LU.64 R216, [R1+0xa60] ;  /* 0x000a600001d87983 */ /* 0x000ee80000300a00 */
[----:B------:R-:W3:Y:S04]  /*732d0*/  LDL.LU.64 R218, [R1+0xa68] ;  /* 0x000a680001da7983 */ /* 0x000ee80000300a00 */
[----:B------:R-:W-:Y:S04]  /*732e0*/  STL.64 [R1+0x5a0], R8 ;  /* 0x0005a00801007387 */ /* 0x000fe80000100a00 */
[----:B------:R-:W-:Y:S04]  /*732f0*/  STL.64 [R1+0x5a8], R10 ;  /* 0x0005a80a01007387 */ /* 0x000fe80000100a00 */
[----:B--2---:R-:W2:Y:S04]  /*73300*/  LDL.LU.64 R12, [R1+0xa70] ;  /* 0x000a7000010c7983 */ /* 0x004ea80000300a00 */
[----:B------:R-:W2:Y:S04]  /*73310*/  LDL.LU.64 R14, [R1+0xa78] ;  /* 0x000a7800010e7983 */ /* 0x000ea80000300a00 */
[----:B------:R-:W-:Y:S04]  /*73320*/  LDS R240, [R115+UR10+0x40100] ;  /* 0x0401000a73f07984 */ /* 0x000fe80008000800 */
[----:B------:R1:W-:Y:S04]  /*73330*/  LDS R242, [R115+UR10+0x40900] ;  /* 0x0409000a73f27984 */ /* 0x0003e80008000800 */
[----:B------:R-:W4:Y:S04]  /*73340*/  LDL.LU.64 R112, [R1+0xe70] ;  /* 0x000e700001707983 */ /* 0x000f280000300a00 */
[----:B-1----:R-:W4:Y:S04]  /*73350*/  LDL.LU.64 R114, [R1+0xe78] ;  /* 0x000e780001727983 */ /* 0x002f280000300a00 */
[----:B------:R-:W5:Y:S04]  /*73360*/  LDL.LU.64 R108, [R1+0xe90] ;  /* 0x000e9000016c7983 */ /* 0x000f680000300a00 */
[----:B------:R-:W5:Y:S01]  /*73370*/  LDL.LU.64 R110, [R1+0xe98] ;  /* 0x000e9800016e7983 */ /* 0x000f620000300a00 */
[----:B------:R-:W-:-:S03]  /*73380*/  LOP3.LUT R91, R252, 0x60, RZ, 0x3c, !PT ;  /* 0x00000060fc5b7812 */ /* 0x000fc600078e3cff */
        /* <DEDUP_REMOVED lines=8> */
[----:B------:R-:W-:Y:S04]  /*73410*/  LDS R241, [R91+UR10+0x40100] ;  /* 0x0401000a5bf17984 */ /* 0x000fe80008000800 */
[----:B------:R1:W2:Y:S04]  /*73420*/  LDS R243, [R91+UR10+0x40900] ;  /* 0x0409000a5bf37984 */ /* 0x0002a80008000800 */
[----:B------:R-:W5:Y:S04]  /*73430*/  LDL.LU.64 R88, [R1+0xee0] ;  /* 0x000ee00001587983 */ /* 0x000f680000300a00 */
[----:B-1----:R-:W5:Y:S01]  /*73440*/  LDL.LU.64 R90, [R1+0xee8] ;  /* 0x000ee800015a7983 */ /* 0x002f620000300a00 */
[C---:B---3--:R-:W-:Y:S08]  /*73450*/  HMMA.1688.F32.TF32 R216, R236.reuse, R124, R216 ;  /* 0x0000007cecd8723c */ /* 0x048ff000000810d8 */
[C---:B--2---:R-:W-:Y:S11]  /*73460*/  HMMA.1688.F32.TF32 R12, R236.reuse, R120, R12 ;  /* 0x00000078ec0c723c */ /* 0x044ff6000008100c */
[----:B------:R1:W-:Y:S01]  /*73470*/  STL.64 [R1+0x8e0], R216 ;  /* 0x0008e0d801007387 */ /* 0x0003e20000100a00 */
[C---:B----4-:R-:W-:Y:S03]  /*73480*/  HMMA.1688.F32.TF32 R112, R236.reuse, R116, R112 ;  /* 0x00000074ec70723c */ /* 0x050fe60000081070 */
[----:B------:R2:W-:Y:S04]  /*73490*/  STL.64 [R1+0x8e8], R218 ;  /* 0x0008e8da01007387 */ /* 0x0005e80000100a00 */
[----:B-1----:R-:W3:Y:S04]  /*734a0*/  LDL.LU.64 R216, [R1+0xef0] ;  /* 0x000ef00001d87983 */ /* 0x002ee80000300a00 */
[----:B--2---:R-:W3:Y:S04]  /*734b0*/  LDL.LU.64 R218, [R1+0xef8] ;  /* 0x000ef80001da7983 */ /* 0x004ee80000300a00 */
[----:B------:R1:W-:Y:S04]  /*734c0*/  STL.64 [R1+0x8d0], R12 ;  /* 0x0008d00c01007387 */ /* 0x0003e80000100a00 */
[----:B------:R2:W-:Y:S04]  /*734d0*/  STL.64 [R1+0x8d8], R14 ;  /* 0x0008d80e01007387 */ /* 0x0005e80000100a00 */
[----:B-1----:R-:W4:Y:S04]  /*734e0*/  LDL.LU.64 R12, [R1+0xf00] ;  /* 0x000f0000010c7983 */ /* 0x002f280000300a00 */
[----:B--2---:R-:W4:Y:S04]  /*734f0*/  LDL.LU.64 R14, [R1+0xf08] ;  /* 0x000f0800010e7983 */ /* 0x004f280000300a00 */
        /* <DEDUP_REMOVED lines=9> */
[----:B------:R-:W2:Y:S01]  /*73590*/  LDL.LU.64 R108, [R1+0x9840] ;  /* 0x00984000016c7983 */ /* 0x000ea20000300a00 */
[C---:B------:R-:W-:Y:S08]  /*735a0*/  HMMA.1688.F32.TF32 R100, R236.reuse, R104, R100 ;  /* 0x00000068ec64723c */ /* 0x040ff00000081064 */
[----:B--2---:R-:W-:-:S15]  /*735b0*/  HMMA.1688.F32.TF32 R8, R236, R108, R8 ;  /* 0x0000006cec08723c */ /* 0x004fde0000081008 */
[----:B------:R-:W-:-:S04]  /*735c0*/  NOP ;  /* 0x0000000000007918 */ /* 0x000fc80000000000 */
[----:B------:R1:W-:Y:S04]  /*735d0*/  STL.64 [R1+0x8a0], R8 ;  /* 0x0008a00801007387 */ /* 0x0003e80000100a00 */
[----:B------:R2:W-:Y:S04]  /*735e0*/  STL.64 [R1+0x8a8], R10 ;  /* 0x0008a80a01007387 */ /* 0x0005e80000100a00 */
[----:B-1----:R-:W3:Y:S04]  /*735f0*/  LDL.LU.64 R8, [R1+0xf10] ;  /* 0x000f100001087983 */ /* 0x002ee80000300a00 */
[----:B--2---:R-:W2:Y:S04]  /*73600*/  LDL.LU.64 R10, [R1+0xf18] ;  /* 0x000f1800010a7983 */ /* 0x004ea80000300a00 */
        /* <DEDUP_REMOVED lines=20> */
[----:B------:R-:W3:Y:S04]  /*73750*/  LDL.LU.64 R88, [R1+0x9810] ;  /* 0x0098100001587983 */ /* 0x000ee80000300a00 */
[----:B------:R-:W-:Y:S04]  /*73760*/  STL.64 [R1+0x97b0], R94 ;  /* 0x0097b05e01007387 */ /* 0x000fe80000100a00 */
[----:B------:R3:W-:Y:S02]  /*73770*/  STL.64 [R1+0x97a8], R92 ;  /* 0x0097a85c01007387 */ /* 0x0007e40000100a00 */
[C---:B---3--:R-:W-:Y:S02]  /*73780*/  HMMA.1688.F32.TF32 R92, R236.reuse, R88, R216 ;  /* 0x00000058ec5c723c */ /* 0x048fe400000810d8 */
[----:B--2---:R-:W-:Y:S04]  /*73790*/  STL.64 [R1+0x97a0], R90 ;  /* 0x0097a05a01007387 */ /* 0x004fe80000100a00 */
[----:B------:R4:W-:Y:S02]  /*737a0*/  STL.64 [R1+0x9798], R88 ;  /* 0x0097985801007387 */ /* 0x0009e40000100a00 */
[C---:B----4-:R-:W-:Y:S11]  /*737b0*/  HMMA.1688.F32.TF32 R88, R236.reuse, R84, R12 ;  /* 0x00000054ec58723c */ /* 0x050ff6000008100c */
[----:B------:R-:W-:Y:S04]  /*737c0*/  STL.64 [R1+0x850], R92 ;  /* 0x0008505c01007387 */ /* 0x000fe80000100a00 */
[----:B------:R-:W-:Y:S04]  /*737d0*/  STL.64 [R1+0x858], R94 ;  /* 0x0008585e01007387 */ /* 0x000fe80000100a00 */
[----:B------:R-:W2:Y:S04]  /*737e0*/  LDL.LU.64 R12, [R1+0xf30] ;  /* 0x000f3000010c7983 */ /* 0x000ea80000300a00 */
[----:B------:R-:W2:Y:S04]  /*737f0*/  LDL.LU.64 R14, [R1+0xf38] ;  /* 0x000f3800010e7983 */ /* 0x000ea80000300a00 */
[----:B------:R-:W-:Y:S04]  /*73800*/  STL.64 [R1+0x840], R88 ;  /* 0x0008405801007387 */ /* 0x000fe80000100a00 */
[----:B------:R-:W-:Y:S04]  /*73810*/  STL.64 [R1+0x848], R90 ;  /* 0x0008485a01007387 */ /* 0x000fe80000100a00 */
[----:B------:R-:W-:Y:S04]  /*73820*/  STL.64 [R1+0x9790], R86 ;  /* 0x0097905601007387 */ /* 0x000fe80000100a00 */
[----:B------:R1:W-:Y:S02]  /*73830*/  STL.64 [R1+0x9788], R84 ;  /* 0x0097885401007387 */ /* 0x0003e40000100a00 */
[C---:B-1----:R-:W-:Y:S02]  /*73840*/  HMMA.1688.F32.TF32 R84, R236.reuse, R80, R8 ;  /* 0x00000050ec54723c */ /* 0x042fe40000081008 */
[----:B------:R-:W3:Y:S04]  /*73850*/  LDL.LU.64 R8, [R1+0xf40] ;  /* 0x000f400001087983 */ /* 0x000ee80000300a00 */
[----:B------:R-:W3:Y:S02]  /*73860*/  LDL.LU.64 R10, [R1+0xf48] ;  /* 0x000f4800010a7983 */ /* 0x000ee40000300a00 */
[C---:B------:R-:W-:Y:S11]  /*73870*/  HMMA.1688.F32.TF32 R16, R236.reuse, R76, R16 ;  /* 0x0000004cec10723c */ /* 0x040ff60000081010 */
[----:B------:R1:W-:Y:S04]  /*73880*/  STL.64 [R1+0x830], R84 ;  /* 0x0008305401007387 */ /* 0x0003e80000100a00 */
[----:B------:R4:W-:Y:S04]  /*73890*/  STL.64 [R1+0x838], R86 ;  /* 0x0008385601007387 */ /* 0x0009e80000100a00 */
[----:B------:R-:W-:Y:S04]  /*738a0*/  STL.64 [R1+0x9780], R82 ;  /* 0x0097805201007387 */ /* 0x000fe80000100a00 */
[----:B------:R5:W-:Y:S04]  /*738b0*/  STL.64 [R1+0x9778], R80 ;  /* 0x0097785001007387 */ /* 0x000be80000100a00 */
[----:B-1----:R-:W3:Y:S04]  /*738c0*/  LDL.LU.64 R84, [R1+0xf50] ;  /* 0x000f500001547983 */ /* 0x002ee80000300a00 */
[----:B----4-:R-:W4:Y:S04]  /*738d0*/  LDL.LU.64 R86, [R1+0xf58] ;  /* 0x000f580001567983 */ /* 0x010f280000300a00 */
[----:B------:R1:W-:Y:S04]  /*738e0*/  STL.64 [R1+0x820], R16 ;  /* 0x0008201001007387 */ /* 0x0003e80000100a00 */
[----:B------:R1:W-:Y:S04]  /*738f0*/  STL.64 [R1+0x828], R18 ;  /* 0x0008281201007387 */ /* 0x0003e80000100a00 */
[----:B-----5:R-:W5:Y:S04]  /*73900*/  LDL.LU.64 R80, [R1+0xf60] ;  /* 0x000f600001507983 */ /* 0x020f680000300a00 */
[----:B------:R-:W5:Y:S04]  /*73910*/  LDL.LU.64 R82, [R1+0xf68] ;  /* 0x000f680001527983 */ /* 0x000f680000300a00 */
[----:B-1----:R-:W5:Y:S04]  /*73920*/  LDL.LU.64 R16, [R1+0xf70] ;  /* 0x000f700001107983 */ /* 0x002f680000300a00 */
[----:B------:R-:W5:Y:S04]  /*73930*/  LDL.LU.64 R18, [R1+0xf78] ;  /* 0x000f780001127983 */ /* 0x000f680000300a00 */
[----:B------:R-:W-:Y:S04]  /*73940*/  STL.64 [R1+0x9770], R78 ;  /* 0x0097704e01007387 */ /* 0x000fe80000100a00 */
[----:B------:R2:W-:Y:S02]  /*73950*/  STL.64 [R1+0x9768], R76 ;  /* 0x0097684c01007387 */ /* 0x0005e40000100a00 */
[----:B--2---:R-:W-:Y:S02]  /*73960*/  HMMA.1688.F32.TF32 R76, R236, R72, R12 ;  /* 0x00000048ec4c723c */ /* 0x004fe4000008100c */
[----:B------:R-:W2:Y:S04]  /*73970*/  LDL.LU.64 R12, [R1+0xf80] ;  /* 0x000f8000010c7983 */ /* 0x000ea80000300a00 */
[----:B------:R-:W2:-:S13]  /*73980*/  LDL.LU.64 R14, [R1+0xf88] ;  /* 0x000f8800010e7983 */ /* 0x000e9a0000300a00 */
[----:B------:R-:W-:Y:S04]  /*73990*/  STL.64 [R1+0x810], R76 ;  /* 0x0008104c01007387 */ /* 0x000fe80000100a00 */
[----:B------:R-:W-:Y:S04]  /*739a0*/  STL.64 [R1+0x818], R78 ;  /* 0x0008184e01007387 */ /* 0x000fe80000100a00 */
[----:B------:R-:W-:Y:S04]  /*739b0*/  STL.64 [R1+0x9760], R74 ;  /* 0x0097604a01007387 */ /* 0x000fe80000100a00 */
[----:B------:R3:W-:Y:S02]  /*739c0*/  STL.64 [R1+0x9758], R72 ;  /* 0x0097584801007387 */ /* 0x0007e40000100a00 */
[----:B---3--:R-:W-:Y:S02]  /*739d0*/  HMMA.1688.F32.TF32 R72, R236, R68, R8 ;  /* 0x00000044ec48723c */ /* 0x008fe40000081008 */
[----:B------:R-:W3:Y:S04]  /*739e0*/  LDL.LU.64 R8, [R1+0xf90] ;  /* 0x000f900001087983 */ /* 0x000ee80000300a00 */
[----:B------:R-:W3:-:S13]  /*739f0*/  LDL.LU.64 R10, [R1+0xf98] ;  /* 0x000f9800010a7983 */ /* 0x000eda0000300a00 */
[----:B------:R-:W-:Y:S04]  /*73a00*/  STL.64 [R1+0x800], R72 ;  /* 0x0008004801007387 */ /* 0x000fe80000100a00 */
[----:B------:R-:W-:Y:S04]  /*73a10*/  STL.64 [R1+0x808], R74 ;  /* 0x0008084a01007387 */ /* 0x000fe80000100a00 */
[----:B------:R-:W-:Y:S04]  /*73a20*/  STL.64 [R1+0x9750], R70 ;  /* 0x0097504601007387 */ /* 0x000fe80000100a00 */
[----:B------:R4:W-:Y:S04]  /*73a30*/  STL.64 [R1+0x9748], R68 ;  /* 0x0097484401007387 */ /* 0x0009e80000100a00 */
[----:B------:R-:W-:Y:S04]  /*73a40*/  STL.64 [R1+0x9740], R66 ;  /* 0x0097404201007387 */ /* 0x000fe80000100a00 */
[----:B------:R5:W-:Y:S01]  /*73a50*/  STL.64 [R1+0x9738], R64 ;  /* 0x0097384001007387 */ /* 0x000be20000100a00 */
[C---:B----4-:R-:W-:Y:S08]  /*73a60*/  HMMA.1688.F32.TF32 R68, R236.reuse, R64, R84 ;  /* 0x00000040ec44723c */ /* 0x050ff00000081054 */
[C---:B-----5:R-:W-:Y:S08]  /*73a70*/  HMMA.1688.F32.TF32 R64, R236.reuse, R60, R80 ;  /* 0x0000003cec40723c */ /* 0x060ff00000081050 */
[C---:B------:R-:W-:Y:S03]  /*73a80*/  HMMA.1688.F32.TF32 R16, R236.reuse, R56, R16 ;  /* 0x00000038ec10723c */ /* 0x040fe60000081010 */
[----:B------:R-:W-:Y:S04]  /*73a90*/  STL.64 [R1+0x7f0], R68 ;  /* 0x0007f04401007387 */ /* 0x000fe80000100a00 */
[----:B------:R-:W-:Y:S04]  /*73aa0*/  STL.64 [R1+0x7f8], R70 ;  /* 0x0007f84601007387 */ /* 0x000fe80000100a00 */
[----:B------:R-:W-:Y:S04]  /*73ab0*/  STL.64 [R1+0x9730], R62 ;  /* 0x0097303e01007387 */ /* 0x000fe80000100a00 */
[----:B------:R1:W-:Y:S04]  /*73ac0*/  STL.64 [R1+0x9728], R60 ;  /* 0x0097283c01007387 */ /* 0x0003e80000100a00 */
[----:B------:R-:W-:Y:S04]  /*73ad0*/  STL.64 [R1+0x7e0], R64 ;  /* 0x0007e04001007387 */ /* 0x000fe80000100a00 */
[----:B------:R-:W-:Y:S04]  /*73ae0*/  STL.64 [R1+0x7e8], R66 ;  /* 0x0007e84201007387 */ /* 0x000fe80000100a00 */
[----:B-1----:R-:W4:Y:S04]  /*73af0*/  LDL.LU.64 R60, [R1+0x1020] ;  /* 0x00102000013c7983 */ /* 0x002f280000300a00 */
[----:B------:R-:W4:Y:S04]  /*73b00*/  LDL.LU.64 R62, [R1+0x1028] ;  /* 0x00102800013e7983 */ /* 0x000f280000300a00 */
[----:B------:R-:W-:Y:S04]  /*73b10*/  STL.64 [R1+0x7d0], R16 ;  /* 0x0007d01001007387 */ /* 0x000fe80000100a00 */
[----:B------:R-:W-:Y:S04]  /*73b20*/  STL.64 [R1+0x7d8], R18 ;  /* 0x0007d81201007387 */ /* 0x000fe80000100a00 */
[----:B------:R-:W-:Y:S04]  /*73b30*/  STL.64 [R1+0x9720], R58 ;  /* 0x0097203a01007387 */ /* 0x000fe80000100a00 */
[----:B------:R1:W-:Y:S04]  /*73b40*/  STL.64 [R1+0x9718], R56 ;  /* 0x0097183801007387 */ /* 0x0003e80000100a00 */
[----:B------:R-:W-:Y:S04]  /*73b50*/  STL.64 [R1+0x9710], R54 ;  /* 0x0097103601007387 */ /* 0x000fe80000100a00 */
[----:B------:R5:W-:Y:S01]  /*73b60*/  STL.64 [R1+0x9708], R52 ;  /* 0x0097083401007387 */ /* 0x000be20000100a00 */
[----:B--2---:R-:W-:-:S15]  /*73b70*/  HMMA.1688.F32.TF32 R12, R236, R52, R12 ;  /* 0x00000034ec0c723c */ /* 0x004fde000008100c */
[----:B------:R-:W-:-:S04]  /*73b80*/  NOP ;  /* 0x0000000000007918 */ /* 0x000fc80000000000 */
[----:B------:R2:W-:Y:S04]  /*73b90*/  STL.64 [R1+0x7c0], R12 ;  /* 0x0007c00c01007387 */ /* 0x0005e80000100a00 */
[----:B------:R2:W-:Y:S04]  /*73ba0*/  STL.64 [R1+0x7c8], R14 ;  /* 0x0007c80e01007387 */ /* 0x0005e80000100a00 */
[----:B-1----:R-:W4:Y:S04]  /*73bb0*/  LDL.LU.64 R56, [R1+0x1040] ;  /* 0x0010400001387983 */ /* 0x002f280000300a00 */
[----:B------:R-:W4:Y:S01]  /*73bc0*/  LDL.LU.64 R58, [R1+0x1048] ;  /* 0x00104800013a7983 */ /* 0x000f220000300a00 */
[----:B---3--:R-:W-:-:S15]  /*73bd0*/  HMMA.1688.F32.TF32 R8, R236, R48, R8 ;  /* 0x00000030ec08723c */ /* 0x008fde0000081008 */
[----:B------:R-:W-:-:S04]  /*73be0*/  NOP ;  /* 0x0000000000007918 */ /* 0x000fc80000000000 */
[----:B------:R1:W-:Y:S04]  /*73bf0*/  STL.64 [R1+0x7b0], R8 ;  /* 0x0007b00801007387 */ /* 0x0003e80000100a00 */
[----:B------:R3:W-:Y:S04]  /*73c00*/  STL.64 [R1+0x7b8], R10 ;  /* 0x0007b80a01007387 */ /* 0x0007e80000100a00 */
[----:B-----5:R-:W5:Y:S04]  /*73c10*/  LDL.LU.64 R52, [R1+0x1050] ;  /* 0x0010500001347983 */ /* 0x020f680000300a00 */
[----:B------:R-:W5:Y:S04]  /*73c20*/  LDL.LU.64 R54, [R1+0x1058] ;  /* 0x0010580001367983 */ /* 0x000f680000300a00 */
[----:B------:R-:W5:Y:S04]  /*73c30*/  LDL.LU.64 R16, [R1+0x1060] ;  /* 0x0010600001107983 */ /* 0x000f680000300a00 */
[----:B------:R-:W5:Y:S04]  /*73c40*/  LDL.LU.64 R18, [R1+0x1068] ;  /* 0x0010680001127983 */ /* 0x000f680000300a00 */
[----:B--2---:R-:W2:Y:S04]  /*73c50*/  LDL.LU.64 R12, [R1+0x1070] ;  /* 0x00107000010c7983 */ /* 0x004ea80000300a00 */
[----:B------:R-:W2:Y:S01]  /*73c60*/  LDL.LU.64 R14, [R1+0x1078] ;  /* 0x00107800010e7983 */ /* 0x000ea20000300a00 */
[----:B------:R-:W-:-:S03]  /*73c70*/  IMAD.MOV.U32 R216, RZ, RZ, R2 ;  /* 0x000000ffffd87224 */ /* 0x000fc600078e0002 */
[----:B-1----:R-:W2:Y:S01]  /*73c80*/  LDL.LU.64 R8, [R1+0x1080] ;  /* 0x0010800001087983 */ /* 0x002ea20000300a00 */
[----:B------:R-:W-:-:S03]  /*73c90*/  IMAD.MOV.U32 R217, RZ, RZ, R251 ;  /* 0x000000ffffd97224 */ /* 0x000fc600078e00fb */
[----:B---3--:R-:W3:Y:S04]  /*73ca0*/  LDL.LU.64 R10, [R1+0x1088] ;  /* 0x00108800010a7983 */ /* 0x008ee80000300a00 */
[----:B------:R-:W3:Y:S04]  /*73cb0*/  LDL.LU R2, [R1+0x980c] ;  /* 0x00980c0001027983 */ /* 0x000ee80000300800 */
[----:B------:R-:W3:Y:S04]  /*73cc0*/  LDL.LU R251, [R1+0x9808] ;  /* 0x0098080001fb7983 */ /* 0x000ee80000300800 */
[----:B------:R-:W-:Y:S04]  /*73cd0*/  STL.64 [R1+0x9700], R50 ;  /* 0x0097003201007387 */ /* 0x000fe80000100a00 */
[----:B------:R4:W-:Y:S02]  /*73ce0*/  STL.64 [R1+0x96f8], R48 ;  /* 0x0096f83001007387 */ /* 0x0009e40000100a00 */
[----:B----4-:R-:W-:Y:S01]  /*73cf0*/  HMMA.1688.F32.TF32 R48, R236, R44, R60 ;  /* 0x0000002cec30723c */ /* 0x010fe2000008103c */
[----:B------:R-:W-:-:S02]  /*73d00*/  IMAD.MOV.U32 R92, RZ, RZ, R250 ;  /* 0x000000ffff5c7224 */ /* 0x000fc400078e00fa */
[----:B------:R-:W4:Y:S01]  /*73d10*/  LDL.LU R250, [R1+0x9804] ;  /* 0x0098040001fa7983 */ /* 0x000f220000300800 */
[----:B------:R-:W-:Y:S01]  /*73d20*/  IMAD.MOV.U32 R93, RZ, RZ, R247 ;  /* 0x000000ffff5d7224 */ /* 0x000fe200078e00f7 */
[----:B------:R-:W-:Y:S01]  /*73d30*/  MOV R89, R235 ;  /* 0x000000eb00597202 */ /* 0x000fe20000000f00 */
[----:B------:R-:W-:-:S13]  /*73d40*/  IMAD.MOV.U32 R88, RZ, RZ, R246 ;  /* 0x000000ffff587224 */ /* 0x000fda00078e00f6 */
[----:B------:R-:W-:Y:S04]  /*73d50*/  STL.64 [R1+0x7a0], R48 ;  /* 0x0007a03001007387 */ /* 0x000fe80000100a00 */
[----:B------:R1:W-:Y:S04]  /*73d60*/  STL.64 [R1+0x7a8], R50 ;  /* 0x0007a83201007387 */ /* 0x0003e80000100a00 */
[----:B------:R-:W4:Y:S04]  /*73d70*/  LDL.LU R247, [R1+0x9800] ;  /* 0x0098000001f77983 */ /* 0x000f280000300800 */
[----:B------:R-:W4:Y:S04]  /*73d80*/  LDL.LU R246, [R1+0x97fc] ;  /* 0x0097fc0001f67983 */ /* 0x000f280000300800 */
[----:B------:R-:W4:Y:S04]  /*73d90*/  LDL.LU R235, [R1+0x97f8] ;  /* 0x0097f80001eb7983 */ /* 0x000f280000300800 */
[----:B------:R-:W-:Y:S04]  /*73da0*/  STL.64 [R1+0x96f0], R46 ;  /* 0x0096f02e01007387 */ /* 0x000fe80000100a00 */
[----:B------:R5:W-:Y:S01]  /*73db0*/  STL.64 [R1+0x96e8], R44 ;  /* 0x0096e82c01007387 */ /* 0x000be20000100a00 */
[----:B-1----:R-:W-:-:S15]  /*73dc0*/  HMMA.1688.F32.TF32 R48, R236, R40, R56 ;  /* 0x00000028ec30723c */ /* 0x002fde0000081038 */
[----:B------:R-:W-:-:S04]  /*73dd0*/  NOP ;  /* 0x0000000000007918 */ /* 0x000fc80000000000 */
[----:B------:R-:W-:Y:S04]  /*73de0*/  STL.64 [R1+0x790], R48 ;  /* 0x0007903001007387 */ /* 0x000fe80000100a00 */
[----:B------:R-:W-:Y:S01]  /*73df0*/  STL.64 [R1+0x798], R50 ;  /* 0x0007983201007387 */ /* 0x000fe20000100a00 */
[C---:B-----5:R-:W-:Y:S08]  /*73e00*/  HMMA.1688.F32.TF32 R44, R236.reuse, R36, R52 ;  /* 0x00000024ec2c723c */ /* 0x060ff00000081034 */
[C---:B------:R-:W-:Y:S08]  /*73e10*/  HMMA.1688.F32.TF32 R16, R236.reuse, R32, R16 ;  /* 0x00000020ec10723c */ /* 0x040ff00000081010 */
[C---:B--2---:R-:W-:Y:S03]  /*73e20*/  HMMA.1688.F32.TF32 R12, R236.reuse, R28, R12 ;  /* 0x0000001cec0c723c */ /* 0x044fe6000008100c */
        /* <DEDUP_REMOVED lines=8> */
[----:B---3--:R-:W-:-:S15]  /*73eb0*/  HMMA.1688.F32.TF32 R8, R236, R24, R8 ;  /* 0x00000018ec08723c */ /* 0x008fde0000081008 */
[----:B------:R-:W-:-:S04]  /*73ec0*/  NOP ;  /* 0x0000000000007918 */ /* 0x000fc80000000000 */
[----:B------:R2:W-:Y:S04]  /*73ed0*/  STL.64 [R1+0x750], R8 ;  /* 0x0007500801007387 */ /* 0x0005e80000100a00 */
[----:B------:R3:W-:Y:S04]  /*73ee0*/  STL.64 [R1+0x758], R10 ;  /* 0x0007580a01007387 */ /* 0x0007e80000100a00 */
[----:B-1----:R-:W4:Y:S04]  /*73ef0*/  LDL.LU.64 R12, [R1+0x10c0] ;  /* 0x0010c000010c7983 */ /* 0x002f280000300a00 */
[----:B------:R-:W4:Y:S04]  /*73f00*/  LDL.LU.64 R14, [R1+0x10c8] ;  /* 0x0010c800010e7983 */ /* 0x000f280000300a00 */
        /* <DEDUP_REMOVED lines=44> */
[----:B------:R-:W-:-:S02]  /*741d0*/  IMAD.MOV.U32 R84, RZ, RZ, R234 ;  /* 0x000000ffff547224 */ /* 0x000fc400078e00ea */
[----:B------:R-:W-:-:S07]  /*741e0*/  IMAD.MOV.U32 R85, RZ, RZ, R230 ;  /* 0x000000ffff557224 */ /* 0x000fce00078e00e6 */
[C---:B------:R-:W-:Y:S08]  /*741f0*/  HMMA.1688.F32.TF32 R76, R240.reuse, R84, R76 ;  /* 0x00000054f04c723c */ /* 0x040ff0000008104c */
[C---:B------:R-:W-:Y:S08]  /*74200*/  HMMA.1688.F32.TF32 R64, R240.reuse, R216, R64 ;  /* 0x000000d8f040723c */ /* 0x040ff00000081040 */
[----:B------:R-:W-:Y:S08]  /*74210*/  HMMA.1688.F32.TF32 R52, R240, R232, R52 ;  /* 0x000000e8f034723c */ /* 0x000ff00000081034 */
[C---:B--2---:R-:W-:Y:S01]  /*74220*/  HMMA.1688.F32.TF32 R24, R236.reuse, R8, R24 ;  /* 0x00000008ec18723c */ /* 0x044fe20000081018 */
[----:B------:R-:W-:Y:S04]  /*74230*/  STL.64 [R1+0x96d0], R10 ;  /* 0x0096d00a01007387 */ /* 0x000fe80000100a00 */
[----:B------:R3:W-:Y:S03]  /*74240*/  STL.64 [R1+0x96c8], R8 ;  /* 0x0096c80801007387 */ /* 0x0007e60000100a00 */
[----:B---3--:R-:W-:Y:S11]  /*74250*/  HMMA.1688.F32.TF32 R8, R236, R4, R80 ;  /* 0x00000004ec08723c */ /* 0x008ff60000081050 */
[----:B------:R-:W-:Y:S04]  /*74260*/  STL.64 [R1+0x710], R24 ;  /* 0x0007101801007387 */ /* 0x000fe80000100a00 */
[----:B------:R1:W-:Y:S02]  /*74270*/  STL.64 [R1+0x718], R26 ;  /* 0x0007181a01007387 */ /* 0x0003e40000100a00 */
[C---:B-1----:R-:W-:Y:S02]  /*74280*/  HMMA.1688.F32.TF32 R24, R240.reuse, R88, R72 ;  /* 0x00000058f018723c */ /* 0x042fe40000081048 */
[----:B------:R-:W-:Y:S04]  /*74290*/  STL.64 [R1+0x590], R8 ;  /* 0x0005900801007387 */ /* 0x000fe80000100a00 */
[----:B------:R1:W-:Y:S04]  /*742a0*/  STL.64 [R1+0x598], R10 ;  /* 0x0005980a01007387 */ /* 0x0003e80000100a00 */
[----:B------:R-:W-:Y:S04]  /*742b0*/  STL.64 [R1+0x580], R76 ;  /* 0x0005804c01007387 */ /* 0x000fe80000100a00 */
[----:B------:R-:W-:Y:S01]  /*742c0*/  STL.64 [R1+0x588], R78 ;  /* 0x0005884e01007387 */ /* 0x000fe20000100a00 */
[C---:B-1----:R-:W-:Y:S04]  /*742d0*/  HMMA.1688.F32.TF32 R8, R240.reuse, R92, R68 ;  /* 0x0000005cf008723c */ /* 0x042fe80000081044 */
[----:B------:R-:W-:Y:S04]  /*742e0*/  STL.64 [R1+0x700], R24 ;  /* 0x0007001801007387 */ /* 0x000fe80000100a00 */
[----:B------:R1:W-:Y:S02]  /*742f0*/  STL.64 [R1+0x708], R26 ;  /* 0x0007081a01007387 */ /* 0x0003e40000100a00 */
[C---:B-1----:R-:W-:Y:S09]  /*74300*/  HMMA.1688.F32.TF32 R24, R240.reuse, R248, R60 ;  /* 0x000000f8f018723c */ /* 0x042ff2000008103c */
        /* <DEDUP_REMOVED lines=11> */
[----:B------:R3:W-:Y:S04]  /*743c0*/  STL.64 [R1+0x938], R54 ;  /* 0x0009383601007387 */ /* 0x0007e80000100a00 */
[----:B------:R-:W4:Y:S04]  /*743d0*/  LDL.LU.64 R216, [R1+0x2590] ;  /* 0x0025900001d87983 */ /* 0x000f280000300a00 */
[----:B------:R2:W-:Y:S04]  /*743e0*/  STL.64 [R1+0x940], R24 ;  /* 0x0009401801007387 */ /* 0x0005e80000100a00 */
[----:B------:R2:W-:Y:S04]  /*743f0*/  STL.64 [R1+0x948], R26 ;  /* 0x0009481a01007387 */ /* 0x0005e80000100a00 */
[----:B------:R-:W4:Y:S01]  /*74400*/  LDL.LU.64 R218, [R1+0x2598] ;  /* 0x0025980001da7983 */ /* 0x000f220000300a00 */
[----:B-1----:R-:W-:-:S15]  /*74410*/  HMMA.1688.F32.TF32 R8, R240, R224, R44 ;  /* 0x000000e0f008723c */ /* 0x002fde000008102c */
[----:B------:R-:W-:-:S04]  /*74420*/  NOP ;  /* 0x0000000000007918 */ /* 0x000fc80000000000 */
[----:B------:R1:W-:Y:S04]  /*74430*/  STL.64 [R1+0x950], R8 ;  /* 0x0009500801007387 */ /* 0x0003e80000100a00 */
[----:B------:R1:W-:Y:S04]  /*74440*/  STL.64 [R1+0x958], R10 ;  /* 0x0009580a01007387 */ /* 0x0003e80000100a00 */
        /* <DEDUP_REMOVED lines=23> */
[----:B---3--:R-:W2:Y:S04]  /*745c0*/  LDL.LU.64 R54, [R1+0x2638] ;  /* 0x0026380001367983 */ /* 0x008ea80000300a00 */
[----:B------:R-:W3:Y:S04]  /*745d0*/  LDL.LU.64 R48, [R1+0x26b0] ;  /* 0x0026b00001307983 */ /* 0x000ee80000300a00 */
[----:B------:R-:W3:Y:S04]  /*745e0*/  LDL.LU.64 R50, [R1+0x26b8] ;  /* 0x0026b80001327983 */ /* 0x000ee80000300a00 */
[----:B------:R-:W3:Y:S04]  /*745f0*/  LDL.LU.64 R44, [R1+0x26c0] ;  /* 0x0026c000012c7983 */ /* 0x000ee80000300a00 */
[----:B------:R-:W3:Y:S04]  /*74600*/  LDL.LU.64 R46, [R1+0x26c8] ;  /* 0x0026c800012e7983 */ /* 0x000ee80000300a00 */
[----:B------:R-:W3:Y:S04]  /*74610*/  LDL.LU.64 R24, [R1+0x26d0] ;  /* 0x0026d00001187983 */ /* 0x000ee80000300a00 */
[----:B------:R-:W3:Y:S04]  /*74620*/  LDL.LU.64 R26, [R1+0x26d8] ;  /* 0x0026d800011a7983 */ /* 0x000ee80000300a00 */
[----:B-1----:R-:W3:Y:S04]  /*74630*/  LDL.LU.64 R8, [R1+0x26e0] ;  /* 0x0026e00001087983 */ /* 0x002ee80000300a00 */
[----:B------:R-:W3:Y:S01]  /*74640*/  LDL.LU.64 R10, [R1+0x26e8] ;  /* 0x0026e800010a7983 */ /* 0x000ee20000300a00 */
[----:B----4-:R-:W-:-:S15]  /*74650*/  HMMA.1688.F32.TF32 R216, R240, R220, R216 ;  /* 0x000000dcf0d8723c */ /* 0x010fde00000810d8 */
[----:B------:R-:W-:-:S04]  /*74660*/  NOP ;  /* 0x0000000000007918 */ /* 0x000fc80000000000 */
[----:B------:R-:W-:Y:S04]  /*74670*/  STL.64 [R1+0x960], R216 ;  /* 0x000960d801007387 */ /* 0x000fe80000100a00 */
[----:B------:R1:W-:Y:S04]  /*74680*/  STL.64 [R1+0x968], R218 ;  /* 0x000968da01007387 */ /* 0x0003e80000100a00 */
[----:B-1----:R-:W4:Y:S04]  /*74690*/  LDL.LU.64 R218, [R1+0x97c0] ;  /* 0x0097c00001da7983 */ /* 0x002f280000300a00 */
[----:B------:R-:W4:Y:S01]  /*746a0*/  LDL.LU.64 R216, [R1+0x97b8] ;  /* 0x0097b80001d87983 */ /* 0x000f220000300a00 */
[C---:B-----5:R-:W-:Y:S08]  /*746b0*/  HMMA.1688.F32.TF32 R92, R240.reuse, R212, R92 ;  /* 0x000000d4f05c723c */ /* 0x060ff0000008105c */
        /* <DEDUP_REMOVED lines=9> */
[C---:B--2---:R-:W-:Y:S08]  /*74750*/  HMMA.1688.F32.TF32 R52, R240.reuse, R172, R52 ;  /* 0x000000acf034723c */ /* 0x044ff00000081034 */
[C---:B---3--:R-:W-:Y:S08]  /*74760*/  HMMA.1688.F32.TF32 R48, R240.reuse, R168, R48 ;  /* 0x000000a8f030723c */ /* 0x048ff00000081030 */
[C---:B------:R-:W-:Y:S08]  /*74770*/  HMMA.1688.F32.TF32 R44, R240.reuse, R164, R44 ;  /* 0x000000a4f02c723c */ /* 0x040ff0000008102c */
[C---:B------:R-:W-:Y:S08]  /*74780*/  HMMA.1688.F32.TF32 R24, R240.reuse, R160, R24 ;  /* 0x000000a0f018723c */ /* 0x040ff00000081018 */
[C---:B------:R-:W-:Y:S08]  /*74790*/  HMMA.1688.F32.TF32 R8, R240.reuse, R156, R8 ;  /* 0x0000009cf008723c */ /* 0x040ff00000081008 */
[----:B----4-:R-:W-:-:S15]  /*747a0*/  HMMA.1688.F32.TF32 R236, R240, R216, R236 ;  /* 0x000000d8f0ec723c */ /* 0x010fde00000810ec */
        /* <DEDUP_REMOVED lines=56> */
[----:B------:R-:W5:Y:S04]  /*74b30*/  LDL.LU.64 R26, [R1+0x28d8] ;  /* 0x0028d800011a7983 */ /* 0x000f680000300a00 */
[----:B------:R-:W5:Y:S04]  /*74b40*/  LDL.LU.64 R8, [R1+0x28c0] ;  /* 0x0028c00001087983 */ /* 0x000f680000300a00 */
[----:B------:R-:W5:Y:S04]  /*74b50*/  LDL.LU.64 R10, [R1+0x28c8] ;  /* 0x0028c800010a7983 */ /* 0x000f680000300a00 */
[----:B------:R-:W-:Y:S04]  /*74b60*/  LDS R236, [R252+UR10+0x40180] ;  /* 0x0401800afcec7984 */ /* 0x000fe80008000800 */
[----:B------:R-:W-:Y:S04]  /*74b70*/  LDS R238, [R252+UR10+0x40980] ;  /* 0x0409800afcee7984 */ /* 0x000fe80008000800 */
[----:B------:R-:W-:Y:S04]  /*74b80*/  LDS R237, [R3+UR10+0x40180] ;  /* 0x0401800a03ed7984 */ /* 0x000fe80008000800 */
[----:B------:R-:W1:Y:S01]  /*74b90*/  LDS R239, [R3+UR10+0x40980] ;  /* 0x0409800a03ef7984 */ /* 0x000e620008000800 */
[C---:B--2---:R-:W-:Y:S08]  /*74ba0*/  HMMA.1688.F32.TF32 R84, R240.reuse, R152, R84 ;  /* 0x00000098f054723c */ /* 0x044ff00000081054 */
[C---:B---3--:R-:W-:Y:S08]  /*74bb0*/  HMMA.1688.F32.TF32 R80, R240.reuse, R148, R80 ;  /* 0x00000094f050723c */ /* 0x048ff00000081050 */
[C---:B----4-:R-:W-:Y:S08]  /*74bc0*/  HMMA.1688.F32.TF32 R76, R240.reuse, R144, R76 ;  /* 0x00000090f04c723c */ /* 0x050ff0000008104c */
[C---:B-----5:R-:W-:Y:S08]  /*74bd0*/  HMMA.1688.F32.TF32 R72, R240.reuse, R140, R72 ;  /* 0x0000008cf048723c */ /* 0x060ff00000081048 */
[C---:B------:R-:W-:Y:S08]  /*74be0*/  HMMA.1688.F32.TF32 R68, R240.reuse, R136, R68 ;  /* 0x00000088f044723c */ /* 0x040ff00000081044 */
[C---:B------:R-:W-:Y:S01]  /*74bf0*/  HMMA.1688.F32.TF32 R64, R240.reuse, R132, R64 ;  /* 0x00000084f040723c */ /* 0x040fe20000081040 */
        /* <DEDUP_REMOVED lines=15> */
[C---:B--2---:R-:W-:Y:S08]  /*74cf0*/  HMMA.1688.F32.TF32 R60, R240.reuse, R124, R56 ;  /* 0x0000007cf03c723c */ /* 0x044ff00000081038 */
[C---:B------:R-:W-:Y:S08]  /*74d00*/  HMMA.1688.F32.TF32 R56, R240.reuse, R120, R52 ;  /* 0x00000078f038723c */ /* 0x040ff00000081034 */
[C---:B------:R-:W-:Y:S08]  /*74d10*/  HMMA.1688.F32.TF32 R52, R240.reuse, R116, R48 ;  /* 0x00000074f034723c */ /* 0x040ff00000081030 */
[C---:B------:R-:W-:Y:S08]  /*74d20*/  HMMA.1688.F32.TF32 R48, R240.reuse, R112, R44 ;  /* 0x00000070f030723c */ /* 0x040ff0000008102c */
[C---:B------:R-:W-:Y:S01]  /*74d30*/  HMMA.1688.F32.TF32 R44, R240.reuse, R108, R24 ;  /* 0x0000006cf02c723c */ /* 0x040fe20000081018 */
[----:B------:R2:W-:Y:S07]  /*74d40*/  STL.64 [R1+0xce0], R60 ;  /* 0x000ce03c01007387 */ /* 0x0005ee0000100a00 */
[C---:B------:R-:W-:Y:S01]  /*74d50*/  HMMA.1688.F32.TF32 R24, R240.reuse, R104, R8 ;  /* 0x00000068f018723c */ /* 0x040fe20000081008 */
        /* <DEDUP_REMOVED lines=10> */
[----:B------:R-:W5:Y:S04]  /*74e00*/  LDL.LU.64 R10, [R1+0x28b8] ;  /* 0x0028b800010a7983 */ /* 0x000f680000300a00 */
        /* <DEDUP_REMOVED lines=20> */
[----:B----4-:R-:W3:Y:S04]  /*74f50*/  LDL.LU.64 R56, [R1+0x2810] ;  /* 0x0028100001387983 */ /* 0x010ee80000300a00 */
[----:B-----5:R-:W3:Y:S04]  /*74f60*/  LDL.LU.64 R58, [R1+0x2818] ;  /* 0x00281800013a7983 */ /* 0x020ee80000300a00 */
[----:B-1----:R-:W4:Y:S04]  /*74f70*/  LDL.LU.64 R52, [R1+0x2800] ;  /* 0x0028000001347983 */ /* 0x002f280000300a00 */
[----:B------:R-:W4:Y:S04]  /*74f80*/  LDL.LU.64 R54, [R1+0x2808] ;  /* 0x0028080001367983 */ /* 0x000f280000300a00 */
[----:B------:R-:W5:Y:S04]  /*74f90*/  LDL.LU.64 R48, [R1+0x27f0] ;  /* 0x0027f00001307983 */ /* 0x000f680000300a00 */
[----:B------:R-:W5:Y:S04]  /*74fa0*/  LDL.LU.64 R50, [R1+0x27f8] ;  /* 0x0027f80001327983 */ /* 0x000f680000300a00 */
[----:B------:R-:W2:Y:S04]  /*74fb0*/  LDL.LU.64 R44, [R1+0x27e0] ;  /* 0x0027e000012c7983 */ /* 0x000ea80000300a00 */
[----:B------:R-:W2:Y:S04]  /*74fc0*/  LDL.LU.64 R46, [R1+0x27e8] ;  /* 0x0027e800012e7983 */ /* 0x000ea80000300a00 */
[----:B------:R-:W2:Y:S04]  /*74fd0*/  LDL.LU.64 R24, [R1+0x27d0] ;  /* 0x0027d00001187983 */ /* 0x000ea80000300a00 */
[----:B------:R-:W2:Y:S01]  /*74fe0*/  LDL.LU.64 R26, [R1+0x27d8] ;  /* 0x0027d800011a7983 */ /* 0x000ea20000300a00 */
[C---:B------:R-:W-:Y:S08]  /*74ff0*/  HMMA.1688.F32.TF32 R8, R240.reuse, R100, R8 ;  /* 0x00000064f008723c */ /* 0x040ff00000081008 */
[C---:B------:R-:W-:Y:S11]  /*75000*/  HMMA.1688.F32.TF32 R92, R240.reuse, R96, R92 ;  /* 0x00000060f05c723c */ /* 0x040ff6000008105c */
[----:B------:R1:W-:Y:S04]  /*75010*/  STL.64 [R1+0xc80], R8 ;  /* 0x000c800801007387 */ /* 0x0003e80000100a00 */
[----:B------:R1:W-:Y:S04]  /*75020*/  STL.64 [R1+0xc88], R10 ;  /* 0x000c880a01007387 */ /* 0x0003e80000100a00 */
[----:B-1----:R-:W2:Y:S04]  /*75030*/  LDL.LU.64 R8, [R1+0x27c0] ;  /* 0x0027c00001087983 */ /* 0x002ea80000300a00 */
[----:B------:R-:W2:Y:S04]  /*75040*/  LDL.LU.64 R10, [R1+0x27c8] ;  /* 0x0027c800010a7983 */ /* 0x000ea80000300a00 */
        /* <DEDUP_REMOVED lines=82> */
[----:B--2---:R-:W3:Y:S04]  /*75570*/  LDL.LU.64 R26, [R1+0x2798] ;  /* 0x00279800011a7983 */ /* 0x004ee80000300a00 */
        /* <DEDUP_REMOVED lines=10> */
[----:B------:R1:W-:Y:S04]  /*75620*/  STL.64 [R1+0xb80], R40 ;  /* 0x000b802801007387 */ /* 0x0003e80000100a00 */
[----:B------:R2:W-:Y:S04]  /*75630*/  STL.64 [R1+0xb88], R42 ;  /* 0x000b882a01007387 */ /* 0x0005e80000100a00 */
[----:B-1----:R-:W4:Y:S04]  /*75640*/  LDL.LU.64 R40, [R1+0x2770] ;  /* 0x0027700001287983 */ /* 0x002f280000300a00 */
[----:B--2---:R-:W4:Y:S04]  /*75650*/  LDL.LU.64 R42, [R1+0x2778] ;  /* 0x00277800012a7983 */ /* 0x004f280000300a00 */
[----:B------:R-:W-:Y:S04]  /*75660*/  STL.64 [R1+0x96b0], R38 ;  /* 0x0096b02601007387 */ /* 0x000fe80000100a00 */
[----:B------:R1:W-:Y:S04]  /*75670*/  STL.64 [R1+0x96a8], R36 ;  /* 0x0096a82401007387 */ /* 0x0003e80000100a00 */
[----:B-1----:R-:W2:Y:S04]  /*75680*/  LDL.LU.64 R36, [R1+0x27a0] ;  /* 0x0027a00001247983 */ /* 0x002ea80000300a00 */
[----:B------:R-:W2:Y:S01]  /*75690*/  LDL.LU.64 R38, [R1+0x27a8] ;  /* 0x0027a80001267983 */ /* 0x000ea20000300a00 */
[C---:B---3--:R-:W-:Y:S08]  /*756a0*/  HMMA.1688.F32.TF32 R24, R240.reuse, R28, R24 ;  /* 0x0000001cf018723c */ /* 0x048ff00000081018 */
[----:B--2---:R-:W-:-:S15]  /*756b0*/  HMMA.1688.F32.TF32 R36, R240, R32, R36 ;  /* 0x00000020f024723c */ /* 0x004fde0000081024 */
[----:B------:R-:W-:-:S04]  /*756c0*/  NOP ;  /* 0x0000000000007918 */ /* 0x000fc80000000000 */
[----:B------:R1:W-:Y:S04]  /*756d0*/  STL.64 [R1+0xb70], R36 ;  /* 0x000b702401007387 */ /* 0x0003e80000100a00 */
[----:B------:R2:W-:Y:S04]  /*756e0*/  STL.64 [R1+0xb78], R38 ;  /* 0x000b782601007387 */ /* 0x0005e80000100a00 */
[----:B-1----:R-:W3:Y:S04]  /*756f0*/  LDL.LU.64 R36, [R1+0x2760] ;  /* 0x0027600001247983 */ /* 0x002ee80000300a00 */
[----:B--2---:R-:W3:Y:S04]  /*75700*/  LDL.LU.64 R38, [R1+0x2768] ;  /* 0x0027680001267983 */ /* 0x004ee80000300a00 */
[----:B------:R-:W-:Y:S04]  /*75710*/  STL.64 [R1+0x96a0], R34 ;  /* 0x0096a02201007387 */ /* 0x000fe80000100a00 */
[----:B------:R1:W-:Y:S04]  /*75720*/  STL.64 [R1+0x9698], R32 ;  /* 0x0096982001007387 */ /* 0x0003e80000100a00 */
[----:B-1----:R-:W2:Y:S04]  /*75730*/  LDL.LU.64 R32, [R1+0x20] ;  /* 0x0000200001207983 */ /* 0x002ea80000300a00 */
[----:B------:R-:W-:Y:S04]  /*75740*/  STL.64 [R1+0xb60], R24 ;  /* 0x000b601801007387 */ /* 0x000fe80000100a00 */
[----:B------:R1:W-:Y:S04]  /*75750*/  STL.64 [R1+0xb68], R26 ;  /* 0x000b681a01007387 */ /* 0x0003e80000100a00 */
[----:B-1----:R-:W2:Y:S04]  /*75760*/  LDL.LU.64 R26, [R1+0x96e0] ;  /* 0x0096e000011a7983 */ /* 0x002ea80000300a00 */
[----:B------:R-:W2:Y:S04]  /*75770*/  LDL.LU.64 R24, [R1+0x96d8] ;  /* 0x0096d80001187983 */ /* 0x000ea80000300a00 */
[----:B------:R-:W-:Y:S04]  /*75780*/  STL.64 [R1+0x9690], R30 ;  /* 0x0096901e01007387 */ /* 0x000fe80000100a00 */
[----:B------:R1:W-:Y:S04]  /*75790*/  STL.64 [R1+0x9688], R28 ;  /* 0x0096881c01007387 */ /* 0x0003e80000100a00 */
[----:B-1----:R-:W3:Y:S01]  /*757a0*/  LDL.LU.64 R28, [R1+0x30] ;  /* 0x00003000011c7983 */ /* 0x002ee20000300a00 */
[----:B--2---:R-:W-:-:S15]  /*757b0*/  HMMA.1688.F32.TF32 R8, R240, R24, R8 ;  /* 0x00000018f008723c */ /* 0x004fde0000081008 */
[----:B------:R-:W-:-:S04]  /*757c0*/  NOP ;  /* 0x0000000000007918 */ /* 0x000fc80000000000 */
[----:B------:R1:W-:Y:S04]  /*757d0*/  STL.64 [R1+0xb50], R8 ;  /* 0x000b500801007387 */ /* 0x0003e80000100a00 */
[----:B------:R2:W-:Y:S04]  /*757e0*/  STL.64 [R1+0xb58], R10 ;  /* 0x000b580a01007387 */ /* 0x0005e80000100a00 */
[----:B-1----:R-:W5:Y:S04]  /*757f0*/  LDL.LU.64 R8, [R1+0x2920] ;  /* 0x0029200001087983 */ /* 0x002f680000300a00 */
[----:B--2---:R-:W5:Y:S01]  /*75800*/  LDL.LU.64 R10, [R1+0x2928] ;  /* 0x00292800010a7983 */ /* 0x004f620000300a00 */
[C---:B----4-:R-:W-:Y:S08]  /*75810*/  HMMA.1688.F32.TF32 R40, R240.reuse, R20, R40 ;  /* 0x00000014f028723c */ /* 0x050ff00000081028 */
[C---:B---3--:R-:W-:Y:S01]  /*75820*/  HMMA.1688.F32.TF32 R36, R240.reuse, R16, R36 ;  /* 0x00000010f024723c */ /* 0x048fe20000081024 */
[----:B------:R-:W-:Y:S04]  /*75830*/  STL.64 [R1+0x9680], R26 ;  /* 0x0096801a01007387 */ /* 0x000fe80000100a00 */
[----:B------:R1:W-:Y:S04]  /*75840*/  STL.64 [R1+0x9678], R24 ;  /* 0x0096781801007387 */ /* 0x0003e80000100a00 */
[----:B-1----:R-:W2:Y:S04]  /*75850*/  LDL.LU.64 R24, [R1+0x17f0] ;  /* 0x0017f00001187983 */ /* 0x002ea80000300a00 */
[----:B------:R-:W2:Y:S04]  /*75860*/  LDL.LU.64 R26, [R1+0x17f8] ;  /* 0x0017f800011a7983 */ /* 0x000ea80000300a00 */
[----:B------:R-:W-:Y:S04]  /*75870*/  STL.64 [R1+0xb40], R40 ;  /* 0x000b402801007387 */ /* 0x000fe80000100a00 */
[----:B------:R-:W-:Y:S04]  /*75880*/  STL.64 [R1+0xb48], R42 ;  /* 0x000b482a01007387 */ /* 0x000fe80000100a00 */
[----:B------:R-:W-:Y:S04]  /*75890*/  STL.64 [R1+0x9670], R22 ;  /* 0x0096701601007387 */ /* 0x000fe80000100a00 */
[----:B------:R1:W-:Y:S04]  /*758a0*/  STL.64 [R1+0x9668], R20 ;  /* 0x0096681401007387 */ /* 0x0003e80000100a00 */
[----:B-1----:R-:W3:Y:S04]  /*758b0*/  LDL.LU.64 R20, [R1+0x17c0] ;  /* 0x0017c00001147983 */ /* 0x002ee80000300a00 */
[----:B------:R-:W3:Y:S04]  /*758c0*/  LDL.LU.64 R22, [R1+0x17c8] ;  /* 0x0017c80001167983 */ /* 0x000ee80000300a00 */
[----:B------:R1:W-:Y:S04]  /*758d0*/  STL.64 [R1+0xb30], R36 ;  /* 0x000b302401007387 */ /* 0x0003e80000100a00 */
[----:B------:R-:W-:Y:S04]  /*758e0*/  STL.64 [R1+0xb38], R38 ;  /* 0x000b382601007387 */ /* 0x000fe80000100a00 */
[----:B------:R-:W4:Y:S04]  /*758f0*/  LDL.LU.64 R40, [R1+0x10] ;  /* 0x0000100001287983 */ /* 0x000f280000300a00 */
[----:B-1----:R-:W2:Y:S04]  /*75900*/  LDL.LU.64 R36, [R1] ;  /* 0x0000000001247983 */ /* 0x002ea80000300a00 */
        /* <DEDUP_REMOVED lines=9> */
[----:B------:R-:W2:Y:S04]  /*759a0*/  LDL.LU.64 R8, [R1+0x96c8] ;  /* 0x0096c80001087983 */ /* 0x000ea80000300a00 */
[----:B------:R-:W-:Y:S04]  /*759b0*/  STL.64 [R1+0x9650], R14 ;  /* 0x0096500e01007387 */ /* 0x000fe80000100a00 */
[----:B------:R1:W-:Y:S04]  /*759c0*/  STL.64 [R1+0x9648], R12 ;  /* 0x0096480c01007387 */ /* 0x0003e80000100a00 */
[----:B-1----:R-:W3:Y:S04]  /*759d0*/  LDL.LU.64 R12, [R1+0x2930] ;  /* 0x00293000010c7983 */ /* 0x002ee80000300a00 */
[----:B------:R-:W3:Y:S04]  /*759e0*/  LDL.LU.64 R14, [R1+0x2938] ;  /* 0x00293800010e7983 */ /* 0x000ee80000300a00 */
[----:B-----5:R-:W-:Y:S04]  /*759f0*/  STL.64 [R1+0x9640], R10 ;  /* 0x0096400a01007387 */ /* 0x020fe80000100a00 */
[----:B--2---:R1:W-:Y:S01]  /*75a00*/  STL.64 [R1+0x9638], R8 ;  /* 0x0096380801007387 */ /* 0x0043e20000100a00 */
[C---:B---3--:R-:W-:Y:S08]  /*75a10*/  HMMA.1688.F32.TF32 R12, R240.reuse, R8, R12 ;  /* 0x00000008f00c723c */ /* 0x048ff0000008100c */
[----:B-1----:R-:W-:Y:S11]  /*75a20*/  HMMA.1688.F32.TF32 R8, R240, R4, R16 ;  /* 0x00000004f008723c */ /* 0x002ff60000081010 */
[----:B------:R-:W-:Y:S04]  /*75a30*/  STL.64 [R1+0xb10], R12 ;  /* 0x000b100c01007387 */ /* 0x000fe80000100a00 */
[----:B------:R-:W-:Y:S04]  /*75a40*/  STL.64 [R1+0xb18], R14 ;  /* 0x000b180e01007387 */ /* 0x000fe80000100a00 */
        /* <DEDUP_REMOVED lines=8> */
[----:B--2---:R-:W4:Y:S01]  /*75ad0*/  LDL.LU.64 R6, [R1+0x1798] ;  /* 0x0017980001067983 */ /* 0x004f220000300a00 */
[----:B------:R-:W-:Y:S01]  /*75ae0*/  HMMA.1688.F32.TF32 R8, R236, R32, R20 ;  /* 0x00000020ec08723c */ /* 0x000fe20000081014 */
[----:B------:R-:W-:-:S02]  /*75af0*/  IMAD.MOV.U32 R234, RZ, RZ, R28 ;  /* 0x000000ffffea7224 */ /* 0x000fc400078e001c */
[----:B------:R-:W-:Y:S02]  /*75b00*/  IMAD.MOV.U32 R230, RZ, RZ, R29 ;  /* 0x000000ffffe67224 */ /* 0x000fe400078e001d */
[----:B------:R-:W-:Y:S02]  /*75b10*/  IMAD.MOV.U32 R29, RZ, RZ, R32 ;  /* 0x000000ffff1d7224 */ /* 0x000fe400078e0020 */
[----:B------:R-:W-:-:S12]  /*75b20*/  IMAD.MOV.U32 R28, RZ, RZ, R33 ;  /* 0x000000ffff1c7224 */ /* 0x000fd800078e0021 */
[----:B------:R1:W-:Y:S04]  /*75b30*/  STL.64 [R1+0xb00], R8 ;  /* 0x000b000801007387 */ /* 0x0003e80000100a00 */
[----:B------:R2:W-:Y:S04]  /*75b40*/  STL.64 [R1+0xb08], R10 ;  /* 0x000b080a01007387 */ /* 0x0005e80000100a00 */
        /* <DEDUP_REMOVED lines=12> */
[----:B----4-:R-:W-:-:S15]  /*75c10*/  HMMA.1688.F32.TF32 R4, R236, R40, R4 ;  /* 0x00000028ec04723c */ /* 0x010fde0000081004 */
[----:B------:R-:W-:-:S04]  /*75c20*/  NOP ;  /* 0x0000000000007918 */ /* 0x000fc80000000000 */
[----:B------:R1:W-:Y:S04]  /*75c30*/  STL.64 [R1+0xcf0], R4 ;  /* 0x000cf00401007387 */ /* 0x0003e80000100a00 */
[----:B------:R4:W-:Y:S04]  /*75c40*/  STL.64 [R1+0xcf8], R6 ;  /* 0x000cf80601007387 */ /* 0x0009e80000100a00 */
[----:B-1----:R-:W2:Y:S04]  /*75c50*/  LDL.LU.64 R4, [R1+0x1400] ;  /* 0x0014000001047983 */ /* 0x002ea80000300a00 */
[----:B----4-:R-:W4:Y:S01]  /*75c60*/  LDL.LU.64 R6, [R1+0x1408] ;  /* 0x0014080001067983 */ /* 0x010f220000300a00 */
[C---:B---3--:R-:W-:Y:S08]  /*75c70*/  HMMA.1688.F32.TF32 R32, R236.reuse, R36, R32 ;  /* 0x00000024ec20723c */ /* 0x048ff00000081020 */
[C---:B-----5:R-:W-:Y:S08]  /*75c80*/  HMMA.1688.F32.TF32 R24, R236.reuse, R248, R24 ;  /* 0x000000f8ec18723c */ /* 0x060ff00000081018 */
[C---:B------:R-:W-:Y:S08]  /*75c90*/  HMMA.1688.F32.TF32 R20, R236.reuse, R244, R20 ;  /* 0x000000f4ec14723c */ /* 0x040ff00000081014 */
[C---:B------:R-:W-:Y:S01]  /*75ca0*/  HMMA.1688.F32.TF32 R16, R236.reuse, R232, R16 ;  /* 0x000000e8ec10723c */ /* 0x040fe20000081010 */
[----:B------:R-:W-:Y:S07]  /*75cb0*/  STL.64 [R1+0xd00], R32 ;  /* 0x000d002001007387 */ /* 0x000fee0000100a00 */
[C---:B------:R-:W-:Y:S01]  /*75cc0*/  HMMA.1688.F32.TF32 R12, R236.reuse, R228, R12 ;  /* 0x000000e4ec0c723c */ /* 0x040fe2000008100c */
[----:B------:R-:W-:Y:S07]  /*75cd0*/  STL.64 [R1+0xd08], R34 ;  /* 0x000d082201007387 */ /* 0x000fee0000100a00 */
[----:B--2---:R-:W-:Y:S01]  /*75ce0*/  HMMA.1688.F32.TF32 R8, R236, R224, R8 ;  /* 0x000000e0ec08723c */ /* 0x004fe20000081008 */
        /* <DEDUP_REMOVED lines=16> */
[----:B-1----:R-:W3:Y:S04]  /*75df0*/  LDL.LU.64 R244, [R1+0x13e0] ;  /* 0x0013e00001f47983 */ /* 0x002ee80000300a00 */
[----:B------:R-:W3:Y:S01]  /*75e00*/  LDL.LU.64 R246, [R1+0x13e8] ;  /* 0x0013e80001f67983 */ /* 0x000ee20000300a00 */
[----:B------:R-:W-:Y:S01]  /*75e10*/  MOV R31, R40 ;  /* 0x00000028001f7202 */ /* 0x000fe20000000f00 */
[----:B------:R-:W-:-:S02]  /*75e20*/  IMAD.MOV.U32 R30, RZ, RZ, R41 ;  /* 0x000000ffff1e7224 */ /* 0x000fc400078e0029 */
[----:B------:R-:W-:Y:S02]  /*75e30*/  IMAD.MOV.U32 R41, RZ, RZ, R36 ;  /* 0x000000ffff297224 */ /* 0x000fe400078e0024 */
[----:B------:R-:W-:Y:S01]  /*75e40*/  IMAD.MOV.U32 R40, RZ, RZ, R37 ;  /* 0x000000ffff287224 */ /* 0x000fe200078e0025 */
[----:B----4-:R-:W-:-:S15]  /*75e50*/  HMMA.1688.F32.TF32 R4, R236, R220, R4 ;  /* 0x000000dcec04723c */ /* 0x010fde0000081004 */
[----:B------:R-:W-:-:S04]  /*75e60*/  NOP ;  /* 0x0000000000007918 */ /* 0x000fc80000000000 */
[----:B------:R1:W-:Y:S04]  /*75e70*/  STL.64 [R1+0xd60], R4 ;  /* 0x000d600401007387 */ /* 0x0003e80000100a00 */
[----:B------:R4:W-:Y:S04]  /*75e80*/  STL.64 [R1+0xd68], R6 ;  /* 0x000d680601007387 */ /* 0x0009e80000100a00 */
[----:B------:R-:W5:Y:S04]  /*75e90*/  LDL.LU.64 R240, [R1+0x13c0] ;  /* 0x0013c00001f07983 */ /* 0x000f680000300a00 */
[----:B------:R-:W5:Y:S04]  /*75ea0*/  LDL.LU.64 R242, [R1+0x13c8] ;  /* 0x0013c80001f27983 */ /* 0x000f680000300a00 */
        /* <DEDUP_REMOVED lines=15> */
[----:B----4-:R-:W4:Y:S04]  /*75fa0*/  LDL.LU.64 R6, [R1+0x1328] ;  /* 0x0013280001067983 */ /* 0x010f280000300a00 */
[----:B------:R-:W4:Y:S04]  /*75fb0*/  LDL.LU.64 R8, [R1+0x1310] ;  /* 0x0013100001087983 */ /* 0x000f280000300a00 */
[----:B------:R-:W4:Y:S04]  /*75fc0*/  LDL.LU.64 R10, [R1+0x1318] ;  /* 0x00131800010a7983 */ /* 0x000f280000300a00 */
[----:B------:R-:W-:Y:S01]  /*75fd0*/  STL.64 [R1+0x95e8], R222 ;  /* 0x0095e8de01007387 */ /* 0x000fe20000100a00 */
[----:B---3--:R-:W-:Y:S03]  /*75fe0*/  HMMA.1688.F32.TF32 R244, R236, R216, R244 ;  /* 0x000000d8ecf4723c */ /* 0x008fe600000810f4 */
[----:B------:R5:W-:Y:S04]  /*75ff0*/  STL.64 [R1+0x95e0], R220 ;  /* 0x0095e0dc01007387 */ /* 0x000be80000100a00 */
[----:B------:R-:W-:-:S12]  /*76000*/  STL.64 [R1+0x95d8], R214 ;  /* 0x0095d8d601007387 */ /* 0x000fd80000100a00 */
[----:B------:R-:W-:Y:S04]  /*76010*/  STL.64 [R1+0xd70], R244 ;  /* 0x000d70f401007387 */ /* 0x000fe80000100a00 */
[----:B------:R-:W-:Y:S04]  /*76020*/  STL.64 [R1+0xd78], R246 ;  /* 0x000d78f601007387 */ /* 0x000fe80000100a00 */
[----:B------:R2:W-:Y:S01]  /*76030*/  STL.64 [R1+0x95d0], R212 ;  /* 0x0095d0d401007387 */ /* 0x0005e20000100a00 */
[C---:B-----5:R-:W-:Y:S08]  /*76040*/  HMMA.1688.F32.TF32 R220, R236.reuse, R212, R240 ;  /* 0x000000d4ecdc723c */ /* 0x060ff000000810f0 */
[C---:B--2---:R-:W-:Y:S11]  /*76050*/  HMMA.1688.F32.TF32 R212, R236.reuse, R208, R224 ;  /* 0x000000d0ecd4723c */ /* 0x044ff600000810e0 */
[----:B------:R-:W-:Y:S04]  /*76060*/  STL.64 [R1+0xef0], R220 ;  /* 0x000ef0dc01007387 */ /* 0x000fe80000100a00 */
[----:B------:R-:W-:Y:S04]  /*76070*/  STL.64 [R1+0xef8], R222 ;  /* 0x000ef8de01007387 */ /* 0x000fe80000100a00 */
[----:B------:R-:W-:Y:S04]  /*76080*/  STL.64 [R1+0x95c8], R210 ;  /* 0x0095c8d201007387 */ /* 0x000fe80000100a00 */
[----:B------:R1:W-:Y:S02]  /*76090*/  STL.64 [R1+0x95c0], R208 ;  /* 0x0095c0d001007387 */ /* 0x0003e40000100a00 */
[C---:B-1----:R-:W-:Y:S08]  /*760a0*/  HMMA.1688.F32.TF32 R208, R236.reuse, R204, R36 ;  /* 0x000000ccecd0723c */ /* 0x042ff00000081024 */
        /* <DEDUP_REMOVED lines=12> */
[----:B------:R1:W-:Y:S01]  /*76170*/  STL.64 [R1+0xeb8], R34 ;  /* 0x000eb82201007387 */ /* 0x0003e20000100a00 */
[C---:B----4-:R-:W-:Y:S03]  /*76180*/  HMMA.1688.F32.TF32 R12, R236.reuse, R180, R4 ;  /* 0x000000b4ec0c723c */ /* 0x050fe60000081004 */
[----:B------:R4:W-:Y:S04]  /*76190*/  STL.64 [R1+0xea0], R24 ;  /* 0x000ea01801007387 */ /* 0x0009e80000100a00 */
[----:B------:R1:W-:Y:S04]  /*761a0*/  STL.64 [R1+0xea8], R26 ;  /* 0x000ea81a01007387 */ /* 0x0003e80000100a00 */
[----:B------:R1:W-:Y:S04]  /*761b0*/  STL.64 [R1+0xe90], R20 ;  /* 0x000e901401007387 */ /* 0x0003e80000100a00 */
[----:B------:R1:W-:Y:S04]  /*761c0*/  STL.64 [R1+0xe98], R22 ;  /* 0x000e981601007387 */ /* 0x0003e80000100a00 */
[----:B------:R-:W4:Y:S04]  /*761d0*/  LDL.LU.64 R4, [R1+0x1300] ;  /* 0x0013000001047983 */ /* 0x000f280000300a00 */
[----:B------:R1:W-:Y:S04]  /*761e0*/  STL.64 [R1+0xe80], R16 ;  /* 0x000e801001007387 */ /* 0x0003e80000100a00 */
[----:B------:R1:W-:Y:S04]  /*761f0*/  STL.64 [R1+0xe88], R18 ;  /* 0x000e881201007387 */ /* 0x0003e80000100a00 */
[----:B------:R-:W4:Y:S01]  /*76200*/  LDL.LU.64 R6, [R1+0x1308] ;  /* 0x0013080001067983 */ /* 0x000f220000300a00 */
[C---:B------:R-:W-:Y:S03]  /*76210*/  HMMA.1688.F32.TF32 R8, R236.reuse, R176, R8 ;  /* 0x000000b0ec08723c */ /* 0x040fe60000081008 */
[----:B------:R1:W-:Y:S04]  /*76220*/  STL.64 [R1+0xe70], R12 ;  /* 0x000e700c01007387 */ /* 0x0003e80000100a00 */
[----:B------:R1:W-:Y:S04]  /*76230*/  STL.64 [R1+0xe78], R14 ;  /* 0x000e780e01007387 */ /* 0x0003e80000100a00 */
[----:B------:R-:W4:Y:S04]  /*76240*/  LDL.LU.64 R220, [R1+0x12f0] ;  /* 0x0012f00001dc7983 */ /* 0x000f280000300a00 */
[----:B------:R-:W4:Y:S04]  /*76250*/  LDL.LU.64 R222, [R1+0x12f8] ;  /* 0x0012f80001de7983 */ /* 0x000f280000300a00 */
[----:B------:R2:W-:Y:S04]  /*76260*/  STL.64 [R1+0xe60], R8 ;  /* 0x000e600801007387 */ /* 0x0005e80000100a00 */
[----:B------:R3:W-:Y:S04]  /*76270*/  STL.64 [R1+0xe68], R10 ;  /* 0x000e680a01007387 */ /* 0x0007e80000100a00 */
[----:B-1----:R-:W4:Y:S04]  /*76280*/  LDL.LU.64 R212, [R1+0x12e0] ;  /* 0x0012e00001d47983 */ /* 0x002f280000300a00 */
[----:B--2---:R-:W2:Y:S04]  /*76290*/  LDL.LU.64 R214, [R1+0x12e8] ;  /* 0x0012e80001d67983 */ /* 0x004ea80000300a00 */
[----:B---3--:R-:W3:Y:S04]  /*762a0*/  LDL.LU.64 R208, [R1+0x12d0] ;  /* 0x0012d00001d07983 */ /* 0x008ee80000300a00 */
[----:B-----5:R-:W3:Y:S04]  /*762b0*/  LDL.LU.64 R210, [R1+0x12d8] ;  /* 0x0012d80001d27983 */ /* 0x020ee80000300a00 */
[----:B------:R-:W5:Y:S04]  /*762c0*/  LDL.LU.64 R36, [R1+0x12c0] ;  /* 0x0012c00001247983 */ /* 0x000f680000300a00 */
[----:B------:R-:W5:Y:S04]  /*762d0*/  LDL.LU.64 R38, [R1+0x12c8] ;  /* 0x0012c80001267983 */ /* 0x000f680000300a00 */
[----:B------:R-:W5:Y:S04]  /*762e0*/  LDL.LU.64 R32, [R1+0x12b0] ;  /* 0x0012b00001207983 */ /* 0x000f680000300a00 */
[----:B------:R-:W5:Y:S04]  /*762f0*/  LDL.LU.64 R34, [R1+0x12b8] ;  /* 0x0012b80001227983 */ /* 0x000f680000300a00 */
[----:B----4-:R-:W4:Y:S04]  /*76300*/  LDL.LU.64 R24, [R1+0x13d0] ;  /* 0x0013d00001187983 */ /* 0x010f280000300a00 */
        /* <DEDUP_REMOVED lines=9> */
[C---:B------:R-:W-:Y:S03]  /*763a0*/  HMMA.1688.F32.TF32 R224, R236.reuse, R172, R4 ;  /* 0x000000acece0723c */ /* 0x040fe60000081004 */
[----:B------:R-:W4:Y:S04]  /*763b0*/  LDL.LU.64 R4, [R1+0x1470] ;  /* 0x0014700001047983 */ /* 0x000f280000300a00 */
[----:B------:R-:W4:Y:S01]  /*763c0*/  LDL.LU.64 R6, [R1+0x1478] ;  /* 0x0014780001067983 */ /* 0x000f220000300a00 */
[C---:B------:R-:W-:Y:S08]  /*763d0*/  HMMA.1688.F32.TF32 R220, R236.reuse, R168, R220 ;  /* 0x000000a8ecdc723c */ /* 0x040ff000000810dc */
[C---:B--2---:R-:W-:Y:S08]  /*763e0*/  HMMA.1688.F32.TF32 R212, R236.reuse, R164, R212 ;  /* 0x000000a4ecd4723c */ /* 0x044ff000000810d4 */
[C---:B---3--:R-:W-:Y:S08]  /*763f0*/  HMMA.1688.F32.TF32 R208, R236.reuse, R160, R208 ;  /* 0x000000a0ecd0723c */ /* 0x048ff000000810d0 */
[C---:B-----5:R-:W-:Y:S01]  /*76400*/  HMMA.1688.F32.TF32 R36, R236.reuse, R156, R36 ;  /* 0x0000009cec24723c */ /* 0x060fe20000081024 */
[----:B------:R-:W-:Y:S07]  /*76410*/  STL.64 [R1+0xe50], R224 ;  /* 0x000e50e001007387 */ /* 0x000fee0000100a00 */
[C---:B------:R-:W-:Y:S01]  /*76420*/  HMMA.1688.F32.TF32 R32, R236.reuse, R152, R32 ;  /* 0x00000098ec20723c */ /* 0x040fe20000081020 */
[----:B------:R-:W-:Y:S07]  /*76430*/  STL.64 [R1+0xe58], R226 ;  /* 0x000e58e201007387 */ /* 0x000fee0000100a00 */
[C---:B----4-:R-:W-:Y:S01]  /*76440*/  HMMA.1688.F32.TF32 R24, R236.reuse, R148, R24 ;  /* 0x00000094ec18723c */ /* 0x050fe20000081018 */
[----:B------:R-:W-:Y:S07]  /*76450*/  STL.64 [R1+0xe40], R220 ;  /* 0x000e40dc01007387 */ /* 0x000fee0000100a00 */
[C---:B------:R-:W-:Y:S01]  /*76460*/  HMMA.1688.F32.TF32 R20, R236.reuse, R144, R20 ;  /* 0x00000090ec14723c */ /* 0x040fe20000081014 */
[----:B------:R-:W-:Y:S04]  /*76470*/  STL.64 [R1+0xe48], R222 ;  /* 0x000e48de01007387 */ /* 0x000fe80000100a00 */
[----:B------:R1:W-:Y:S03]  /*76480*/  STL.64 [R1+0xe30], R212 ;  /* 0x000e30d401007387 */ /* 0x0003e60000100a00 */
[C---:B------:R-:W-:Y:S01]  /*76490*/  HMMA.1688.F32.TF32 R16, R236.reuse, R140, R16 ;  /* 0x0000008cec10723c */ /* 0x040fe20000081010 */
[----:B------:R2:W-:Y:S04]  /*764a0*/  STL.64 [R1+0xe38], R214 ;  /* 0x000e38d601007387 */ /* 0x0005e80000100a00 */
[----:B------:R-:W-:Y:S03]  /*764b0*/  STL.64 [R1+0x95b8], R158 ;  /* 0x0095b89e01007387 */ /* 0x000fe60000100a00 */
        /* <DEDUP_REMOVED lines=24> */
[----:B----4-:R-:W3:Y:S01]  /*76640*/  LDL.LU.64 R210, [R1+0x13f8] ;  /* 0x0013f80001d27983 */ /* 0x010ee20000300a00 */
[----:B------:R-:W-:-:S15]  /*76650*/  HMMA.1688.F32.TF32 R4, R236, R128, R4 ;  /* 0x00000080ec04723c */ /* 0x000fde0000081004 */
[----:B------:R-:W-:-:S04]  /*76660*/  NOP ;  /* 0x0000000000007918 */ /* 0x000fc80000000000 */
[----:B------:R4:W-:Y:S04]  /*76670*/  STL.64 [R1+0xda0], R4 ;  /* 0x000da00401007387 */ /* 0x0009e80000100a00 */
[----:B------:R1:W-:Y:S04]  /*76680*/  STL.64 [R1+0xda8], R6 ;  /* 0x000da80601007387 */ /* 0x0003e80000100a00 */
[----:B-----5:R-:W5:Y:S04]  /*76690*/  LDL.LU.64 R156, [R1+0x13b0] ;  /* 0x0013b000019c7983 */ /* 0x020f680000300a00 */
        /* <DEDUP_REMOVED lines=17> */
[----:B----4-:R-:W4:Y:S04]  /*767b0*/  LDL.LU.64 R4, [R1+0x1230] ;  /* 0x0012300001047983 */ /* 0x010f280000300a00 */
[----:B------:R-:W4:Y:S01]  /*767c0*/  LDL.LU.64 R6, [R1+0x1238] ;  /* 0x0012380001067983 */ /* 0x000f220000300a00 */
[C---:B--2---:R-:W-:Y:S08]  /*767d0*/  HMMA.1688.F32.TF32 R212, R236.reuse, R124, R212 ;  /* 0x0000007cecd4723c */ /* 0x044ff000000810d4 */
[C---:B---3--:R-:W-:Y:S11]  /*767e0*/  HMMA.1688.F32.TF32 R208, R236.reuse, R120, R208 ;  /* 0x00000078ecd0723c */ /* 0x048ff600000810d0 */
[----:B------:R-:W-:Y:S04]  /*767f0*/  STL.64 [R1+0x10e0], R212 ;  /* 0x0010e0d401007387 */ /* 0x000fe80000100a00 */
[----:B------:R-:W-:Y:S04]  /*76800*/  STL.64 [R1+0x10e8], R214 ;  /* 0x0010e8d601007387 */ /* 0x000fe80000100a00 */
[----:B------:R-:W-:Y:S04]  /*76810*/  STL.64 [R1+0x10d0], R208 ;  /* 0x0010d0d001007387 */ /* 0x000fe80000100a00 */
[----:B------:R-:W-:Y:S01]  /*76820*/  STL.64 [R1+0x10d8], R210 ;  /* 0x0010d8d201007387 */ /* 0x000fe20000100a00 */
[C---:B-----5:R-:W-:Y:S08]  /*76830*/  HMMA.1688.F32.TF32 R156, R236.reuse, R116, R156 ;  /* 0x00000074ec9c723c */ /* 0x060ff0000008109c */
        /* <DEDUP_REMOVED lines=12> */
[----:B------:R1:W-:Y:S04]  /*76900*/  STL.64 [R1+0x10a0], R36 ;  /* 0x0010a02401007387 */ /* 0x0003e80000100a00 */
[----:B------:R2:W-:Y:S03]  /*76910*/  STL.64 [R1+0x10a8], R38 ;  /* 0x0010a82601007387 */ /* 0x0005e60000100a00 */
[----:B----4-:R-:W-:Y:S01]  /*76920*/  HMMA.1688.F32.TF32 R4, R236, R80, R4 ;  /* 0x00000050ec04723c */ /* 0x010fe20000081004 */
        /* <DEDUP_REMOVED lines=14> */
[----:B------:R4:W-:Y:S04]  /*76a10*/  STL.64 [R1+0x1040], R8 ;  /* 0x0010400801007387 */ /* 0x0009e80000100a00 */
[----:B------:R1:W-:Y:S04]  /*76a20*/  STL.64 [R1+0x1048], R10 ;  /* 0x0010480a01007387 */ /* 0x0003e80000100a00 */
[----:B-----5:R-:W5:Y:S04]  /*76a30*/  LDL.LU.64 R24, [R1+0x1200] ;  /* 0x0012000001187983 */ /* 0x020f680000300a00 */
[----:B------:R-:W5:Y:S04]  /*76a40*/  LDL.LU.64 R26, [R1+0x1208] ;  /* 0x00120800011a7983 */ /* 0x000f680000300a00 */
[----:B------:R1:W-:Y:S04]  /*76a50*/  STL.64 [R1+0x1030], R4 ;  /* 0x0010300401007387 */ /* 0x0003e80000100a00 */
[----:B------:R1:W-:Y:S04]  /*76a60*/  STL.64 [R1+0x1038], R6 ;  /* 0x0010380601007387 */ /* 0x0003e80000100a00 */
[----:B------:R-:W5:Y:S04]  /*76a70*/  LDL.LU.64 R20, [R1+0x11f0] ;  /* 0x0011f00001147983 */ /* 0x000f680000300a00 */
[----:B------:R-:W5:Y:S04]  /*76a80*/  LDL.LU.64 R22, [R1+0x11f8] ;  /* 0x0011f80001167983 */ /* 0x000f680000300a00 */
[----:B-1----:R-:W5:Y:S04]  /*76a90*/  LDL.LU.64 R16, [R1+0x11e0] ;  /* 0x0011e00001107983 */ /* 0x002f680000300a00 */
[----:B------:R-:W5:Y:S04]  /*76aa0*/  LDL.LU.64 R18, [R1+0x11e8] ;  /* 0x0011e80001127983 */ /* 0x000f680000300a00 */
[----:B------:R-:W5:Y:S04]  /*76ab0*/  LDL.LU.64 R12, [R1+0x11d0] ;  /* 0x0011d000010c7983 */ /* 0x000f680000300a00 */
[----:B------:R-:W5:Y:S04]  /*76ac0*/  LDL.LU.64 R14, [R1+0x11d8] ;  /* 0x0011d800010e7983 */ /* 0x000f680000300a00 */
[----:B----4-:R-:W4:Y:S04]  /*76ad0*/  LDL.LU.64 R8, [R1+0x11c0] ;  /* 0x0011c00001087983 */ /* 0x010f280000300a00 */
[----:B------:R-:W4:Y:S04]  /*76ae0*/  LDL.LU.64 R10, [R1+0x11c8] ;  /* 0x0011c800010a7983 */ /* 0x000f280000300a00 */
[----:B------:R-:W4:Y:S04]  /*76af0*/  LDL.LU.64 R4, [R1+0x11b0] ;  /* 0x0011b00001047983 */ /* 0x000f280000300a00 */
[----:B------:R-:W4:Y:S01]  /*76b00*/  LDL.LU.64 R6, [R1+0x11b8] ;  /* 0x0011b80001067983 */ /* 0x000f220000300a00 */
[----:B------:R-:W-:Y:S01]  /*76b10*/  LOP3.LUT R43, R252, 0x40, RZ, 0x3c, !PT ;  /* 0x00000040fc2b7812 */ /* 0x000fe200078e3cff */
[----:B------:R-:W-:-:S04]  /*76b20*/  IMAD.MOV.U32 R224, RZ, RZ, R41 ;  /* 0x000000ffffe07224 */ /* 0x000fc800078e0029 */
[----:B------:R-:W-:Y:S01]  /*76b30*/  LDS R240, [R43+UR10+0x40180] ;  /* 0x0401800a2bf07984 */ /* 0x000fe20008000800 */
[----:B------:R-:W-:-:S03]  /*76b40*/  IMAD.MOV.U32 R225, RZ, RZ, R40 ;  /* 0x000000ffffe17224 */ /* 0x000fc600078e0028 */
[----:B------:R1:W-:Y:S02]  /*76b50*/  LDS R242, [R43+UR10+0x40980] ;  /* 0x0409800a2bf27984 */ /* 0x0003e40008000800 */
[----:B-1----:R-:W-:-:S05]  /*76b60*/  LOP3.LUT R43, R252, 0x60, RZ, 0x3c, !PT ;  /* 0x00000060fc2b7812 */ /* 0x002fca00078e3cff */
[----:B------:R-:W-:Y:S04]  /*76b70*/  LDS R241, [R43+UR10+0x40180] ;  /* 0x0401800a2bf17984 */ /* 0x000fe80008000800 */
[----:B------:R1:W1:Y:S01]  /*76b80*/  LDS R243, [R43+UR10+0x40980] ;  /* 0x0409800a2bf37984 */ /* 0x0002620008000800 */
[C---:B--2---:R-:W-:Y:S08]  /*76b90*/  HMMA.1688.F32.TF32 R36, R236.reuse, R76, R36 ;  /* 0x0000004cec24723c */ /* 0x044ff00000081024 */
[C---:B---3--:R-:W-:Y:S08]  /*76ba0*/  HMMA.1688.F32.TF32 R32, R236.reuse, R72, R32 ;  /* 0x00000048ec20723c */ /* 0x048ff00000081020 */
[C---:B-----5:R-:W-:Y:S03]  /*76bb0*/  HMMA.1688.F32.TF32 R24, R236.reuse, R68, R24 ;  /* 0x00000044ec18723c */ /* 0x060fe60000081018 */
[----:B------:R2:W-:Y:S05]  /*76bc0*/  STL.64 [R1+0x1020], R36 ;  /* 0x0010202401007387 */ /* 0x0005ea0000100a00 */
[C---:B------:R-:W-:Y:S08]  /*76bd0*/  HMMA.1688.F32.TF32 R20, R236.reuse, R64, R20 ;  /* 0x00000040ec14723c */ /* 0x040ff00000081014 */
[C---:B------:R-:W-:Y:S01]  /*76be0*/  HMMA.1688.F32.TF32 R16, R236.reuse, R60, R16 ;  /* 0x0000003cec10723c */ /* 0x040fe20000081010 */
[----:B------:R3:W-:Y:S07]  /*76bf0*/  STL.64 [R1+0x1028], R38 ;  /* 0x0010282601007387 */ /* 0x0007ee0000100a00 */
[C---:B------:R-:W-:Y:S01]  /*76c00*/  HMMA.1688.F32.TF32 R12, R236.reuse, R56, R12 ;  /* 0x00000038ec0c723c */ /* 0x040fe2000008100c */
[----:B------:R5:W-:Y:S07]  /*76c10*/  STL.64 [R1+0x1010], R32 ;  /* 0x0010102001007387 */ /* 0x000bee0000100a00 */
[C---:B----4-:R-:W-:Y:S01]  /*76c20*/  HMMA.1688.F32.TF32 R8, R236.reuse, R52, R8 ;  /* 0x00000034ec08723c */ /* 0x050fe20000081008 */
[----:B------:R4:W-:Y:S04]  /*76c30*/  STL.64 [R1+0x1018], R34 ;  /* 0x0010182201007387 */ /* 0x0009e80000100a00 */
[----:B------:R1:W-:Y:S04]  /*76c40*/  STL.64 [R1+0x1000], R24 ;  /* 0x0010001801007387 */ /* 0x0003e80000100a00 */
[----:B------:R1:W-:Y:S04]  /*76c50*/  STL.64 [R1+0x1008], R26 ;  /* 0x0010081a01007387 */ /* 0x0003e80000100a00 */
[----:B------:R-:W-:Y:S04]  /*76c60*/  STL.64 [R1+0x9598], R62 ;  /* 0x0095983e01007387 */ /* 0x000fe80000100a00 */
[----:B------:R1:W-:Y:S04]  /*76c70*/  STL.64 [R1+0xff0], R20 ;  /* 0x000ff01401007387 */ /* 0x0003e80000100a00 */
[----:B------:R1:W-:Y:S04]  /*76c80*/  STL.64 [R1+0xff8], R22 ;  /* 0x000ff81601007387 */ /* 0x0003e80000100a00 */
[----:B------:R-:W-:Y:S04]  /*76c90*/  STL.64 [R1+0x9590], R60 ;  /* 0x0095903c01007387 */ /* 0x000fe80000100a00 */
[----:B------:R1:W-:Y:S04]  /*76ca0*/  STL.64 [R1+0xfe0], R16 ;  /* 0x000fe01001007387 */ /* 0x0003e80000100a00 */
[----:B------:R1:W-:Y:S04]  /*76cb0*/  STL.64 [R1+0xfe8], R18 ;  /* 0x000fe81201007387 */ /* 0x0003e80000100a00 */
[----:B------:R-:W-:Y:S04]  /*76cc0*/  STL.64 [R1+0x9588], R58 ;  /* 0x0095883a01007387 */ /* 0x000fe80000100a00 */
[----:B------:R-:W-:Y:S04]  /*76cd0*/  STL.64 [R1+0x9580], R56 ;  /* 0x0095803801007387 */ /* 0x000fe80000100a00 */
[----:B------:R1:W-:Y:S04]  /*76ce0*/  STL.64 [R1+0xfd0], R12 ;  /* 0x000fd00c01007387 */ /* 0x0003e80000100a00 */
[----:B------:R1:W-:Y:S04]  /*76cf0*/  STL.64 [R1+0xfd8], R14 ;  /* 0x000fd80e01007387 */ /* 0x0003e80000100a00 */
[----:B------:R-:W4:Y:S04]  /*76d00*/  LDL.LU.64 R40, [R1+0x11a0] ;  /* 0x0011a00001287983 */ /* 0x000f280000300a00 */
[----:B------:R2:W-:Y:S04]  /*76d10*/  STL.64 [R1+0xfc0], R8 ;  /* 0x000fc00801007387 */ /* 0x0005e80000100a00 */
[----:B------:R2:W-:Y:S04]  /*76d20*/  STL.64 [R1+0xfc8], R10 ;  /* 0x000fc80a01007387 */ /* 0x0005e80000100a00 */
[----:B-1----:R-:W4:Y:S01]  /*76d30*/  LDL.LU.64 R42, [R1+0x11a8] ;  /* 0x0011a800012a7983 */ /* 0x002f220000300a00 */
[----:B------:R-:W-:Y:S01]  /*76d40*/  HMMA.1688.F32.TF32 R4, R236, R48, R4 ;  /* 0x00000030ec04723c */ /* 0x000fe20000081004 */
[----:B------:R-:W-:Y:S01]  /*76d50*/  IMAD.MOV.U32 R212, RZ, RZ, R29 ;  /* 0x000000ffffd47224 */ /* 0x000fe200078e001d */
[----:B------:R-:W-:Y:S01]  /*76d60*/  MOV R221, R30 ;  /* 0x0000001e00dd7202 */ /* 0x000fe20000000f00 */
[----:B------:R-:W-:-:S02]  /*76d70*/  IMAD.MOV.U32 R213, RZ, RZ, R28 ;  /* 0x000000ffffd57224 */ /* 0x000fc400078e001c */
[----:B------:R-:W-:-:S14]  /*76d80*/  IMAD.MOV.U32 R220, RZ, RZ, R31 ;  /* 0x000000ffffdc7224 */ /* 0x000fdc00078e001f */
[----:B------:R1:W-:Y:S04]  /*76d90*/  STL.64 [R1+0xfb0], R4 ;  /* 0x000fb00401007387 */ /* 0x0003e80000100a00 */
[----:B------:R1:W-:Y:S04]  /*76da0*/  STL.64 [R1+0xfb8], R6 ;  /* 0x000fb80601007387 */ /* 0x0003e80000100a00 */
[----:B--2---:R-:W2:Y:S04]  /*76db0*/  LDL.LU.64 R36, [R1+0x1190] ;  /* 0x0011900001247983 */ /* 0x004ea80000300a00 */
[----:B---3--:R-:W2:Y:S04]  /*76dc0*/  LDL.LU.64 R38, [R1+0x1198] ;  /* 0x0011980001267983 */ /* 0x008ea80000300a00 */
[----:B-----5:R-:W3:Y:S04]  /*76dd0*/  LDL.LU.64 R32, [R1+0x1180] ;  /* 0x0011800001207983 */ /* 0x020ee80000300a00 */
[----:B----4-:R-:W3:Y:S04]  /*76de0*/  LDL.LU.64 R34, [R1+0x1188] ;  /* 0x0011880001227983 */ /* 0x010ee80000300a00 */
[----:B------:R-:W4:Y:S04]  /*76df0*/  LDL.LU.64 R28, [R1+0x1170] ;  /* 0x00117000011c7983 */ /* 0x000f280000300a00 */
[----:B------:R-:W4:Y:S04]  /*76e00*/  LDL.LU.64 R30, [R1+0x1178] ;  /* 0x00117800011e7983 */ /* 0x000f280000300a00 */
[----:B------:R-:W5:Y:S04]  /*76e10*/  LDL.LU.64 R24, [R1+0x1160] ;  /* 0x0011600001187983 */ /* 0x000f680000300a00 */
        /* <DEDUP_REMOVED lines=85> */
[----:B--2---:R-:W-:Y:S02]  /*77370*/  HMMA.1688.F32.TF32 R236, R236, R4, R244 ;  /* 0x00000004ecec723c */ /* 0x004fe400000810f4 */
[----:B------:R-:W2:Y:S04]  /*77380*/  LDL.LU.64 R246, [R1+0x9620] ;  /* 0x0096200001f67983 */ /* 0x000ea80000300a00 */
[----:B------:R-:W2:-:S13]  /*77390*/  LDL.LU.64 R244, [R1+0x9618] ;  /* 0x0096180001f47983 */ /* 0x000e9a0000300a00 */
[----:B------:R1:W-:Y:S04]  /*773a0*/  STL.64 [R1+0xd90], R236 ;  /* 0x000d90ec01007387 */ /* 0x0003e80000100a00 */
[----:B------:R3:W-:Y:S01]  /*773b0*/  STL.64 [R1+0xd98], R238 ;  /* 0x000d98ee01007387 */ /* 0x0007e20000100a00 */
[----:B-1----:R-:W-:Y:S02]  /*773c0*/  IMAD.MOV.U32 R236, RZ, RZ, R234 ;  /* 0x000000ffffec7224 */ /* 0x002fe400078e00ea */
[----:B------:R-:W-:Y:S01]  /*773d0*/  IMAD.MOV.U32 R237, RZ, RZ, R230 ;  /* 0x000000ffffed7224 */ /* 0x000fe200078e00e6 */
[----:B------:R-:W4:Y:S04]  /*773e0*/  LDL.LU R234, [R1+0x9614] ;  /* 0x0096140001ea7983 */ /* 0x000f280000300800 */
[----:B------:R-:W4:Y:S02]  /*773f0*/  LDL.LU R230, [R1+0x9610] ;  /* 0x0096100001e67983 */ /* 0x000f240000300800 */
[C---:B---3--:R-:W-:Y:S02]  /*77400*/  HMMA.1688.F32.TF32 R236, R240.reuse, R236, R248 ;  /* 0x000000ecf0ec723c */ /* 0x048fe400000810f8 */
[----:B------:R-:W3:Y:S04]  /*77410*/  LDL.LU.64 R250, [R1+0x9608] ;  /* 0x0096080001fa7983 */ /* 0x000ee80000300a00 */
[----:B------:R-:W3:Y:S02]  /*77420*/  LDL.LU.64 R248, [R1+0x9600] ;  /* 0x0096000001f87983 */ /* 0x000ee40000300a00 */
[C---:B------:R-:W-:Y:S08]  /*77430*/  HMMA.1688.F32.TF32 R208, R240.reuse, R212, R208 ;  /* 0x000000d4f0d0723c */ /* 0x040ff000000810d0 */
[C---:B------:R-:W-:Y:S08]  /*77440*/  HMMA.1688.F32.TF32 R156, R240.reuse, R220, R156 ;  /* 0x000000dcf09c723c */ /* 0x040ff0000008109c */
        /* <DEDUP_REMOVED lines=8> */
[----:B------:R-:W-:Y:S01]  /*774d0*/  STL.64 [R1+0x1108], R154 ;  /* 0x0011089a01007387 */ /* 0x000fe20000100a00 */
[C---:B--2---:R-:W-:Y:S08]  /*774e0*/  HMMA.1688.F32.TF32 R56, R240.reuse, R244, R56 ;  /* 0x000000f4f038723c */ /* 0x044ff00000081038 */
[----:B---3--:R-:W-:-:S15]  /*774f0*/  HMMA.1688.F32.TF32 R60, R240, R248, R60 ;  /* 0x000000f8f03c723c */ /* 0x008fde000008103c */
[----:B------:R-:W-:-:S04]  /*77500*/  NOP ;  /* 0x0000000000007918 */ /* 0x000fc80000000000 */
[----:B------:R1:W-:Y:S04]  /*77510*/  STL.64 [R1+0x1110], R60 ;  /* 0x0011103c01007387 */ /* 0x0003e80000100a00 */
[----:B------:R2:W-:Y:S04]  /*77520*/  STL.64 [R1+0x1118], R62 ;  /* 0x0011183e01007387 */ /* 0x0005e80000100a00 */
[----:B------:R3:W-:Y:S04]  /*77530*/  STL.64 [R1+0x1120], R56 ;  /* 0x0011203801007387 */ /* 0x0007e80000100a00 */
[----:B-1----:R-:W4:Y:S04]  /*77540*/  LDL.LU.64 R60, [R1+0x2a30] ;  /* 0x002a3000013c7983 */ /* 0x002f280000300a00 */
[----:B--2---:R-:W4:Y:S04]  /*77550*/  LDL.LU.64 R62, [R1+0x2a38] ;  /* 0x002a3800013e7983 */ /* 0x004f280000300a00 */
[----:B------:R-:W2:Y:S04]  /*77560*/  LDL.LU.64 R224, [R1+0x2a20] ;  /* 0x002a200001e07983 */ /* 0x000ea80000300a00 */
[----:B------:R-:W2:Y:S01]  /*77570*/  LDL.LU.64 R226, [R1+0x2a28] ;  /* 0x002a280001e27983 */ /* 0x000ea20000300a00 */
[----:B------:R-:W-:-:S03]  /*77580*/  IMAD.MOV.U32 R249, RZ, RZ, R58 ;  /* 0x000000fffff97224 */ /* 0x000fc600078e003a */
[----:B------:R-:W5:Y:S01]  /*77590*/  LDL.LU.64 R220, [R1+0x2a10] ;  /* 0x002a100001dc7983 */ /* 0x000f620000300a00 */
[----:B------:R-:W-:-:S03]  /*775a0*/  IMAD.MOV.U32 R248, RZ, RZ, R59 ;  /* 0x000000fffff87224 */ /* 0x000fc600078e003b */
[----:B------:R-:W5:Y:S04]  /*775b0*/  LDL.LU.64 R222, [R1+0x2a18] ;  /* 0x002a180001de7983 */ /* 0x000f680000300a00 */
        /* <DEDUP_REMOVED lines=12> */
[C---:B----4-:R-:W-:Y:S08]  /*77680*/  HMMA.1688.F32.TF32 R60, R240.reuse, R232, R60 ;  /* 0x000000e8f03c723c */ /* 0x050ff0000008103c */
[C---:B--2---:R-:W-:Y:S11]  /*77690*/  HMMA.1688.F32.TF32 R224, R240.reuse, R228, R224 ;  /* 0x000000e4f0e0723c */ /* 0x044ff600000810e0 */
        /* <DEDUP_REMOVED lines=33> */
[C---:B----4-:R-:W-:Y:S08]  /*778b0*/  HMMA.1688.F32.TF32 R60, R240.reuse, R196, R60 ;  /* 0x000000c4f03c723c */ /* 0x050ff0000008103c */
[----:B---3--:R-:W-:Y:S01]  /*778c0*/  HMMA.1688.F32.TF32 R56, R240, R192, R56 ;  /* 0x000000c0f038723c */ /* 0x008fe20000081038 */
[----:B------:R-:W-:-:S02]  /*778d0*/  IMAD.MOV.U32 R221, RZ, RZ, R158 ;  /* 0x000000ffffdd7224 */ /* 0x000fc400078e009e */
[----:B------:R-:W-:Y:S02]  /*778e0*/  IMAD.MOV.U32 R220, RZ, RZ, R159 ;  /* 0x000000ffffdc7224 */ /* 0x000fe400078e009f */
[----:B------:R-:W-:Y:S02]  /*778f0*/  IMAD.MOV.U32 R225, RZ, RZ, R154 ;  /* 0x000000ffffe17224 */ /* 0x000fe400078e009a */
[----:B------:R-:W-:-:S04]  /*77900*/  IMAD.MOV.U32 R224, RZ, RZ, R155 ;  /* 0x000000ffffe07224 */ /* 0x000fc800078e009b */
[----:B------:R-:W-:Y:S01]  /*77910*/  IMAD.MOV.U32 R229, RZ, RZ, R62 ;  /* 0x000000ffffe57224 */ /* 0x000fe200078e003e */
[----:B------:R-:W-:-:S07]  /*77920*/  MOV R228, R63 ;  /* 0x0000003f00e47202 */ /* 0x000fce0000000f00 */
[----:B------:R-:W-:Y:S02]  /*77930*/  IMAD.MOV.U32 R233, RZ, RZ, R58 ;  /* 0x000000ffffe97224 */ /* 0x000fe400078e003a */
[----:B------:R-:W-:Y:S01]  /*77940*/  IMAD.MOV.U32 R232, RZ, RZ, R59 ;  /* 0x000000ffffe87224 */ /* 0x000fe200078e003b */
[----:B--2---:R-:W-:-:S15]  /*77950*/  HMMA.1688.F32.TF32 R236, R240, R208, R236 ;  /* 0x000000d0f0ec723c */ /* 0x004fde00000810ec */
[----:B------:R-:W-:-:S04]  /*77960*/  NOP ;  /* 0x0000000000007918 */ /* 0x000fc80000000000 */
[----:B------:R1:W-:Y:S01]  /*77970*/  STL.64 [R1+0x1410], R236 ;  /* 0x001410ec01007387 */ /* 0x0003e20000100a00 */
[----:B------:R-:W-:-:S03]  /*77980*/  MOV R217, R238 ;  /* 0x000000ee00d97202 */ /* 0x000fc60000000f00 */
[----:B------:R2:W-:Y:S01]  /*77990*/  STL.64 [R1+0x1400], R156 ;  /* 0x0014009c01007387 */ /* 0x0005e20000100a00 */
[----:B------:R-:W-:-:S03]  /*779a0*/  IMAD.MOV.U32 R216, RZ, RZ, R239 ;  /* 0x000000ffffd87224 */ /* 0x000fc600078e00ef */
[----:B------:R3:W-:Y:S04]  /*779b0*/  STL.64 [R1+0x13f0], R152 ;  /* 0x0013f09801007387 */ /* 0x0007e80000100a00 */
[----:B------:R4:W-:Y:S04]  /*779c0*/  STL.64 [R1+0x13e0], R60 ;  /* 0x0013e03c01007387 */ /* 0x0009e80000100a00 */
[----:B-1----:R-:W5:Y:S04]  /*779d0*/  LDL.LU.64 R236, [R1+0x2970] ;  /* 0x0029700001ec7983 */ /* 0x002f680000300a00 */
[----:B------:R-:W5:Y:S04]  /*779e0*/  LDL.LU.64 R238, [R1+0x2978] ;  /* 0x0029780001ee7983 */ /* 0x000f680000300a00 */
[----:B------:R1:W-:Y:S04]  /*779f0*/  STL.64 [R1+0x13d0], R56 ;  /* 0x0013d03801007387 */ /* 0x0003e80000100a00 */
[----:B--2---:R-:W2:Y:S04]  /*77a00*/  LDL.LU.64 R156, [R1+0x2960] ;  /* 0x00296000019c7983 */ /* 0x004ea80000300a00 */
[----:B------:R-:W2:Y:S04]  /*77a10*/  LDL.LU.64 R158, [R1+0x2968] ;  /* 0x00296800019e7983 */ /* 0x000ea80000300a00 */
[----:B---3--:R-:W3:Y:S04]  /*77a20*/  LDL.LU.64 R152, [R1+0x2950] ;  /* 0x0029500001987983 */ /* 0x008ee80000300a00 */
[----:B------:R-:W3:Y:S04]  /*77a30*/  LDL.LU.64 R154, [R1+0x2958] ;  /* 0x00295800019a7983 */ /* 0x000ee80000300a00 */
[----:B----4-:R-:W4:Y:S04]  /*77a40*/  LDL.LU.64 R60, [R1+0x2aa0] ;  /* 0x002aa000013c7983 */ /* 0x010f280000300a00 */
[----:B------:R-:W4:Y:S04]  /*77a50*/  LDL.LU.64 R62, [R1+0x2aa8] ;  /* 0x002aa800013e7983 */ /* 0x000f280000300a00 */
[----:B-1----:R-:W4:Y:S04]  /*77a60*/  LDL.LU.64 R56, [R1+0x2ab0] ;  /* 0x002ab00001387983 */ /* 0x002f280000300a00 */
[----:B------:R-:W4:Y:S04]  /*77a70*/  LDL.LU.64 R58, [R1+0x2ab8] ;  /* 0x002ab800013a7983 */ /* 0x000f280000300a00 */
[----:B------:R1:W-:Y:S04]  /*77a80*/  STL.64 [R1+0x94c8], R194 ;  /* 0x0094c8c201007387 */ /* 0x0003e80000100a00 */
[----:B------:R-:W4:Y:S04]  /*77a90*/  LDL.LU.64 R192, [R1+0x2980] ;  /* 0x0029800001c07983 */ /* 0x000f280000300a00 */
[----:B-1----:R-:W4:Y:S04]  /*77aa0*/  LDL.LU.64 R194, [R1+0x2988] ;  /* 0x0029880001c27983 */ /* 0x002f280000300a00 */
[----:B------:R-:W-:Y:S04]  /*77ab0*/  STL [R1+0x8e34], R232 ;  /* 0x008e34e801007387 */ /* 0x000fe80000100800 */
[----:B------:R-:W-:Y:S04]  /*77ac0*/  STL [R1+0x8e30], R233 ;  /* 0x008e30e901007387 */ /* 0x000fe80000100800 */
[----:B------:R-:W-:Y:S01]  /*77ad0*/  STL.64 [R1+0x94c0], R190 ;  /* 0x0094c0be01007387 */ /* 0x000fe20000100a00 */
[C---:B--2---:R-:W-:Y:S08]  /*77ae0*/  HMMA.1688.F32.TF32 R156, R240.reuse, R180, R156 ;  /* 0x000000b4f09c723c */ /* 0x044ff0000008109c */
[C---:B---3--:R-:W-:Y:S08]  /*77af0*/  HMMA.1688.F32.TF32 R152, R240.reuse, R176, R152 ;  /* 0x000000b0f098723c */ /* 0x048ff00000081098 */
[----:B----4-:R-:W-:-:S15]  /*77b00*/  HMMA.1688.F32.TF32 R192, R240, R188, R192 ;  /* 0x000000bcf0c0723c */ /* 0x010fde00000810c0 */
[----:B------:R-:W-:-:S04]  /*77b10*/  NOP ;  /* 0x0000000000007918 */ /* 0x000fc80000000000 */
[----:B------:R-:W-:Y:S04]  /*77b20*/  STL.64 [R1+0x13c0], R192 ;  /* 0x0013c0c001007387 */ /* 0x000fe80000100a00 */
[----:B------:R5:W-:Y:S02]  /*77b30*/  STL.64 [R1+0x13c8], R194 ;  /* 0x0013c8c201007387 */ /* 0x000be40000100a00 */
[C---:B-----5:R-:W-:Y:S08]  /*77b40*/  HMMA.1688.F32.TF32 R192, R240.reuse, R184, R236 ;  /* 0x000000b8f0c0723c */ /* 0x060ff000000810ec */
[C---:B------:R-:W-:Y:S11]  /*77b50*/  HMMA.1688.F32.TF32 R60, R240.reuse, R172, R60 ;  /* 0x000000acf03c723c */ /* 0x040ff6000008103c */
[----:B------:R-:W-:Y:S04]  /*77b60*/  STL.64 [R1+0x13b0], R192 ;  /* 0x0013b0c001007387 */ /* 0x000fe80000100a00 */
[----:B------:R-:W-:Y:S04]  /*77b70*/  STL.64 [R1+0x94b8], R186 ;  /* 0x0094b8ba01007387 */ /* 0x000fe80000100a00 */
[----:B------:R1:W-:Y:S04]  /*77b80*/  STL.64 [R1+0x94b0], R182 ;  /* 0x0094b0b601007387 */ /* 0x0003e80000100a00 */
[----:B------:R2:W-:Y:S04]  /*77b90*/  STL.64 [R1+0x13a0], R156 ;  /* 0x0013a09c01007387 */ /* 0x0005e80000100a00 */
[----:B------:R3:W-:Y:S04]  /*77ba0*/  STL.64 [R1+0x13a8], R158 ;  /* 0x0013a89e01007387 */ /* 0x0007e80000100a00 */
[----:B------:R-:W4:Y:S04]  /*77bb0*/  LDL.LU.64 R180, [R1+0x2ac0] ;  /* 0x002ac00001b47983 */ /* 0x000f280000300a00 */
[----:B-1----:R-:W4:Y:S04]  /*77bc0*/  LDL.LU.64 R182, [R1+0x2ac8] ;  /* 0x002ac80001b67983 */ /* 0x002f280000300a00 */
[----:B------:R1:W-:Y:S04]  /*77bd0*/  STL.64 [R1+0x1390], R152 ;  /* 0x0013909801007387 */ /* 0x0003e80000100a00 */
[----:B------:R5:W-:Y:S04]  /*77be0*/  STL.64 [R1+0x1398], R154 ;  /* 0x0013989a01007387 */ /* 0x000be80000100a00 */
[----:B------:R-:W-:Y:S04]  /*77bf0*/  STL.64 [R1+0x94a8], R178 ;  /* 0x0094a8b201007387 */ /* 0x000fe80000100a00 */
[----:B------:R-:W-:Y:S04]  /*77c00*/  STL.64 [R1+0x94a0], R174 ;  /* 0x0094a0ae01007387 */ /* 0x000fe80000100a00 */
[----:B------:R1:W-:Y:S04]  /*77c10*/  STL.64 [R1+0x1380], R60 ;  /* 0x0013803c01007387 */ /* 0x0003e80000100a00 */
[----:B------:R1:W-:Y:S04]  /*77c20*/  STL.64 [R1+0x1388], R62 ;  /* 0x0013883e01007387 */ /* 0x0003e80000100a00 */
[----:B--2---:R-:W2:Y:S04]  /*77c30*/  LDL.LU.64 R156, [R1+0x2ad0] ;  /* 0x002ad000019c7983 */ /* 0x004ea80000300a00 */
[----:B---3--:R-:W2:Y:S01]  /*77c40*/  LDL.LU.64 R158, [R1+0x2ad8] ;  /* 0x002ad800019e7983 */ /* 0x008ea20000300a00 */
[----:B------:R-:W-:Y:S01]  /*77c50*/  HMMA.1688.F32.TF32 R56, R240, R168, R56 ;  /* 0x000000a8f038723c */ /* 0x000fe20000081038 */
[----:B------:R-:W-:-:S02]  /*77c60*/  IMAD.MOV.U32 R232, RZ, RZ, R194 ;  /* 0x000000ffffe87224 */ /* 0x000fc400078e00c2 */
[----:B------:R-:W-:-:S15]  /*77c70*/  IMAD.MOV.U32 R233, RZ, RZ, R195 ;  /* 0x000000ffffe97224 */ /* 0x000fde00078e00c3 */
[----:B------:R-:W-:Y:S01]  /*77c80*/  NOP ;  /* 0x0000000000007918 */ /* 0x000fe20000000000 */
[----:B------:R3:W-:Y:S04]  /*77c90*/  STL.64 [R1+0x1370], R56 ;  /* 0x0013703801007387 */ /* 0x0007e80000100a00 */
[----:B------:R3:W-:Y:S04]  /*77ca0*/  STL.64 [R1+0x1378], R58 ;  /* 0x0013783a01007387 */ /* 0x0007e80000100a00 */
[----:B-1----:R-:W2:Y:S04]  /*77cb0*/  LDL.LU.64 R152, [R1+0x2ae0] ;  /* 0x002ae00001987983 */ /* 0x002ea80000300a00 */
[----:B-----5:R-:W5:Y:S04]  /*77cc0*/  LDL.LU.64 R154, [R1+0x2ae8] ;  /* 0x002ae800019a7983 */ /* 0x020f680000300a00 */
[----:B------:R-:W5:Y:S04]  /*77cd0*/  LDL.LU.64 R236, [R1+0x2b20] ;  /* 0x002b200001ec7983 */ /* 0x000f680000300a00 */
[----:B------:R-:W5:Y:S04]  /*77ce0*/  LDL.LU.64 R238, [R1+0x2b28] ;  /* 0x002b280001ee7983 */ /* 0x000f680000300a00 */
[----:B------:R-:W5:Y:S04]  /*77cf0*/  LDL.LU.64 R192, [R1+0x2ba0] ;  /* 0x002ba00001c07983 */ /* 0x000f680000300a00 */
[----:B------:R-:W5:Y:S04]  /*77d00*/  LDL.LU.64 R194, [R1+0x2ba8] ;  /* 0x002ba80001c27983 */ /* 0x000f680000300a00 */
[----:B------:R-:W5:Y:S04]  /*77d10*/  LDL.LU.64 R60, [R1+0x2f20] ;  /* 0x002f2000013c7983 */ /* 0x000f680000300a00 */
[----:B------:R-:W5:Y:S04]  /*77d20*/  LDL.LU.64 R62, [R1+0x2f28] ;  /* 0x002f2800013e7983 */ /* 0x000f680000300a00 */
[----:B---3--:R-:W3:Y:S04]  /*77d30*/  LDL.LU.64 R56, [R1+0x2fb0] ;  /* 0x002fb00001387983 */ /* 0x008ee80000300a00 */
[----:B------:R-:W3:Y:S04]  /*77d40*/  LDL.LU.64 R58, [R1+0x2fb8] ;  /* 0x002fb800013a7983 */ /* 0x000ee80000300a00 */
[----:B------:R-:W3:Y:S04]  /*77d50*/  LDL.LU.64 R188, [R1+0x2fa0] ;  /* 0x002fa00001bc7983 */ /* 0x000ee80000300a00 */
[----:B------:R-:W3:Y:S01]  /*77d60*/  LDL.LU.64 R190, [R1+0x2fa8] ;  /* 0x002fa80001be7983 */ /* 0x000ee20000300a00 */
[----:B----4-:R-:W-:-:S15]  /*77d70*/  HMMA.1688.F32.TF32 R172, R240, R164, R180 ;  /* 0x000000a4f0ac723c */ /* 0x010fde00000810b4 */
[----:B------:R-:W-:-:S04]  /*77d80*/  NOP ;  /* 0x0000000000007918 */ /* 0x000fc80000000000 */
[----:B------:R1:W-:Y:S01]  /*77d90*/  STL.64 [R1+0x1360], R172 ;  /* 0x001360ac01007387 */ /* 0x0003e20000100a00 */
[C---:B--2---:R-:W-:Y:S03]  /*77da0*/  HMMA.1688.F32.TF32 R156, R240.reuse, R160, R156 ;  /* 0x000000a0f09c723c */ /* 0x044fe6000008109c */
[----:B------:R2:W-:Y:S04]  /*77db0*/  STL.64 [R1+0x1368], R174 ;  /* 0x001368ae01007387 */ /* 0x0005e80000100a00 */
[----:B------:R-:W4:Y:S04]  /*77dc0*/  LDL.LU.64 R184, [R1+0x2f90] ;  /* 0x002f900001b87983 */ /* 0x000f280000300a00 */
[----:B------:R-:W4:Y:S04]  /*77dd0*/  LDL.LU.64 R186, [R1+0x2f98] ;  /* 0x002f980001ba7983 */ /* 0x000f280000300a00 */
[----:B------:R-:W3:Y:S04]  /*77de0*/  LDL.LU.64 R180, [R1+0x2f80] ;  /* 0x002f800001b47983 */ /* 0x000ee80000300a00 */
[----:B------:R-:W3:Y:S04]  /*77df0*/  LDL.LU.64 R182, [R1+0x2f88] ;  /* 0x002f880001b67983 */ /* 0x000ee80000300a00 */
[----:B------:R-:W3:Y:S04]  /*77e00*/  LDL.LU.64 R176, [R1+0x2f70] ;  /* 0x002f700001b07983 */ /* 0x000ee80000300a00 */
[----:B------:R-:W3:Y:S04]  /*77e10*/  LDL.LU.64 R178, [R1+0x2f78] ;  /* 0x002f780001b27983 */ /* 0x000ee80000300a00 */
[----:B-1----:R-:W3:Y:S04]  /*77e20*/  LDL.LU.64 R172, [R1+0x2f60] ;  /* 0x002f600001ac7983 */ /* 0x002ee80000300a00 */
[----:B--2---:R-:W2:Y:S04]  /*77e30*/  LDL.LU.64 R174, [R1+0x2f68] ;  /* 0x002f680001ae7983 */ /* 0x004ea80000300a00 */
        /* <DEDUP_REMOVED lines=13> */
[----:B------:R-:W-:Y:S04]  /*77f10*/  STL.64 [R1+0x1330], R236 ;  /* 0x001330ec01007387 */ /* 0x000fe80000100a00 */
[----:B------:R1:W-:Y:S02]  /*77f20*/  STL.64 [R1+0x1338], R238 ;  /* 0x001338ee01007387 */ /* 0x0003e40000100a00 */
[C---:B-1----:R-:W-:Y:S08]  /*77f30*/  HMMA.1688.F32.TF32 R236, R240.reuse, R148, R192 ;  /* 0x00000094f0ec723c */ /* 0x042ff000000810c0 */
[C---:B------:R-:W-:Y:S11]  /*77f40*/  HMMA.1688.F32.TF32 R192, R240.reuse, R144, R60 ;  /* 0x00000090f0c0723c */ /* 0x040ff6000008103c */
[----:B------:R-:W-:Y:S04]  /*77f50*/  STL.64 [R1+0x1320], R236 ;  /* 0x001320ec01007387 */ /* 0x000fe80000100a00 */
[----:B------:R-:W-:Y:S04]  /*77f60*/  STL.64 [R1+0x1328], R238 ;  /* 0x001328ee01007387 */ /* 0x000fe80000100a00 */
[----:B------:R-:W2:Y:S04]  /*77f70*/  LDL.LU.64 R60, [R1+0x2f50] ;  /* 0x002f5000013c7983 */ /* 0x000ea80000300a00 */
[----:B------:R-:W-:Y:S04]  /*77f80*/  STL.64 [R1+0x1310], R192 ;  /* 0x001310c001007387 */ /* 0x000fe80000100a00 */
[----:B------:R-:W-:Y:S04]  /*77f90*/  STL.64 [R1+0x1318], R194 ;  /* 0x001318c201007387 */ /* 0x000fe80000100a00 */
[----:B------:R-:W2:Y:S04]  /*77fa0*/  LDL.LU.64 R62, [R1+0x2f58] ;  /* 0x002f5800013e7983 */ /* 0x000ea80000300a00 */
[----:B------:R1:W-:Y:S04]  /*77fb0*/  STL.64 [R1+0x1300], R56 ;  /* 0x0013003801007387 */ /* 0x0003e80000100a00 */
[----:B------:R3:W-:Y:S01]  /*77fc0*/  STL.64 [R1+0x1308], R58 ;  /* 0x0013083a01007387 */ /* 0x0007e20000100a00 */
[C---:B------:R-:W-:Y:S03]  /*77fd0*/  HMMA.1688.F32.TF32 R188, R240.reuse, R136, R188 ;  /* 0x00000088f0bc723c */ /* 0x040fe600000810bc */
[----:B------:R-:W-:Y:S04]  /*77fe0*/  LDS R237, [R3+UR10+0x41000] ;  /* 0x0410000a03ed7984 */ /* 0x000fe80008000800 */
[----:B-1----:R-:W5:Y:S04]  /*77ff0*/  LDL.LU.64 R56, [R1+0x2f40] ;  /* 0x002f400001387983 */ /* 0x002f680000300a00 */
[----:B---3--:R-:W5:Y:S01]  /*78000*/  LDL.LU.64 R58, [R1+0x2f48] ;  /* 0x002f4800013a7983 */ /* 0x008f620000300a00 */
[C---:B----4-:R-:W-:Y:S03]  /*78010*/  HMMA.1688.F32.TF32 R184, R240.reuse, R132, R184 ;  /* 0x00000084f0b8723c */ /* 0x050fe600000810b8 */
[----:B------:R-:W-:Y:S04]  /*78020*/  LDS R239, [R3+UR10+0x41800] ;  /* 0x0418000a03ef7984 */ /* 0x000fe80008000800 */
[----:B------:R1:W-:Y:S01]  /*78030*/  STL.64 [R1+0x12f0], R188 ;  /* 0x0012f0bc01007387 */ /* 0x0003e20000100a00 */
[C---:B------:R-:W-:Y:S03]  /*78040*/  HMMA.1688.F32.TF32 R180, R240.reuse, R128, R180 ;  /* 0x00000080f0b4723c */ /* 0x040fe600000810b4 */
[----:B------:R3:W-:Y:S04]  /*78050*/  STL.64 [R1+0x12f8], R190 ;  /* 0x0012f8be01007387 */ /* 0x0007e80000100a00 */
[----:B------:R-:W-:Y:S01]  /*78060*/  LDS R236, [R252+UR10+0x41000] ;  /* 0x0410000afcec7984 */ /* 0x000fe20008000800 */
[C---:B------:R-:W-:Y:S03]  /*78070*/  HMMA.1688.F32.TF32 R176, R240.reuse, R124, R176 ;  /* 0x0000007cf0b0723c */ /* 0x040fe600000810b0 */
[----:B-1----:R-:W4:Y:S04]  /*78080*/  LDL.LU.64 R188, [R1+0x2f30] ;  /* 0x002f300001bc7983 */ /* 0x002f280000300a00 */
[----:B------:R1:W-:Y:S01]  /*78090*/  STL.64 [R1+0x12e0], R184 ;  /* 0x0012e0b801007387 */ /* 0x0003e20000100a00 */
[C---:B------:R-:W-:Y:S03]  /*780a0*/  HMMA.1688.F32.TF32 R172, R240.reuse, R120, R172 ;  /* 0x00000078f0ac723c */ /* 0x040fe600000810ac */
[----:B------:R1:W-:Y:S04]  /*780b0*/  STL.64 [R1+0x12e8], R186 ;  /* 0x0012e8ba01007387 */ /* 0x0003e80000100a00 */
[----:B---3--:R-:W4:Y:S04]  /*780c0*/  LDL.LU.64 R190, [R1+0x2f38] ;  /* 0x002f380001be7983 */ /* 0x008f280000300a00 */
[----:B------:R-:W-:Y:S04]  /*780d0*/  STL.64 [R1+0x12d0], R180 ;  /* 0x0012d0b401007387 */ /* 0x000fe80000100a00 */
[----:B------:R-:W-:Y:S04]  /*780e0*/  STL.64 [R1+0x12d8], R182 ;  /* 0x0012d8b601007387 */ /* 0x000fe80000100a00 */
[----:B-1----:R-:W3:Y:S04]  /*780f0*/  LDL.LU.64 R184, [R1+0x3070] ;  /* 0x0030700001b87983 */ /* 0x002ee80000300a00 */
[----:B------:R1:W-:Y:S04]  /*78100*/  STL.64 [R1+0x12c0], R176 ;  /* 0x0012c0b001007387 */ /* 0x0003e80000100a00 */
[----:B------:R1:W-:Y:S04]  /*78110*/  STL.64 [R1+0x12c8], R178 ;  /* 0x0012c8b201007387 */ /* 0x0003e80000100a00 */
[----:B------:R-:W3:Y:S04]  /*78120*/  LDL.LU.64 R186, [R1+0x3078] ;  /* 0x0030780001ba7983 */ /* 0x000ee80000300a00 */
[----:B------:R1:W-:Y:S04]  /*78130*/  STL.64 [R1+0x12b0], R172 ;  /* 0x0012b0ac01007387 */ /* 0x0003e80000100a00 */
[----:B------:R1:W-:Y:S04]  /*78140*/  STL.64 [R1+0x12b8], R174 ;  /* 0x0012b8ae01007387 */ /* 0x0003e80000100a00 */
[----:B-1----:R-:W3:Y:S04]  /*78150*/  LDL.LU.64 R176, [R1+0x3060] ;  /* 0x0030600001b07983 */ /* 0x002ee80000300a00 */
[----:B------:R-:W3:Y:S04]  /*78160*/  LDL.LU.64 R178, [R1+0x3068] ;  /* 0x0030680001b27983 */ /* 0x000ee80000300a00 */
[----:B------:R-:W3:Y:S04]  /*78170*/  LDL.LU.64 R180, [R1+0x3050] ;  /* 0x0030500001b47983 */ /* 0x000ee80000300a00 */
[----:B------:R-:W3:Y:S04]  /*78180*/  LDL.LU.64 R182, [R1+0x3058] ;  /* 0x0030580001b67983 */ /* 0x000ee80000300a00 */
[----:B------:R-:W3:Y:S04]  /*78190*/  LDL.LU.64 R172, [R1+0x3040] ;  /* 0x0030400001ac7983 */ /* 0x000ee80000300a00 */
[----:B------:R-:W3:Y:S04]  /*781a0*/  LDL.LU.64 R174, [R1+0x3048] ;  /* 0x0030480001ae7983 */ /* 0x000ee80000300a00 */
[----:B------:R-:W1:Y:S01]  /*781b0*/  LDS R238, [R252+UR10+0x41800] ;  /* 0x0418000afcee7984 */ /* 0x000e620008000800 */
[C---:B--2---:R-:W-:Y:S03]  /*781c0*/  HMMA.1688.F32.TF32 R192, R240.reuse, R116, R60 ;  /* 0x00000074f0c0723c */ /* 0x044fe6000008103c */
[----:B------:R-:W2:Y:S05]  /*781d0*/  LDL.LU.64 R60, [R1+0x3030] ;  /* 0x00303000013c7983 */ /* 0x000eaa0000300a00 */
[C---:B-----5:R-:W-:Y:S11]  /*781e0*/  HMMA.1688.F32.TF32 R56, R240.reuse, R112, R56 ;  /* 0x00000070f038723c */ /* 0x060ff60000081038 */
[----:B------:R-:W-:Y:S04]  /*781f0*/  STL.64 [R1+0x12a0], R192 ;  /* 0x0012a0c001007387 */ /* 0x000fe80000100a00 */
[----:B------:R-:W-:Y:S04]  /*78200*/  STL.64 [R1+0x12a8], R194 ;  /* 0x0012a8c201007387 */ /* 0x000fe80000100a00 */
[----:B------:R-:W2:Y:S04]  /*78210*/  LDL.LU.64 R62, [R1+0x3038] ;  /* 0x00303800013e7983 */ /* 0x000ea80000300a00 */
[----:B------:R5:W-:Y:S04]  /*78220*/  STL.64 [R1+0x1290], R56 ;  /* 0x0012903801007387 */ /* 0x000be80000100a00 */
[----:B------:R1:W-:Y:S04]  /*78230*/  STL.64 [R1+0x1298], R58 ;  /* 0x0012983a01007387 */ /* 0x0003e80000100a00 */
[----:B-----5:R-:W5:Y:S04]  /*78240*/  LDL.LU.64 R56, [R1+0x3020] ;  /* 0x0030200001387983 */ /* 0x020f680000300a00 */
[----:B-1----:R-:W5:Y:S01]  /*78250*/  LDL.LU.64 R58, [R1+0x3028] ;  /* 0x00302800013a7983 */ /* 0x002f620000300a00 */
[----:B----4-:R-:W-:-:S15]  /*78260*/  HMMA.1688.F32.TF32 R188, R240, R108, R188 ;  /* 0x0000006cf0bc723c */ /* 0x010fde00000810bc */
[----:B------:R-:W-:-:S04]  /*78270*/  NOP ;  /* 0x0000000000007918 */ /* 0x000fc80000000000 */
[----:B------:R-:W-:Y:S04]  /*78280*/  STL.64 [R1+0x1280], R188 ;  /* 0x001280bc01007387 */ /* 0x000fe80000100a00 */
[----:B------:R3:W-:Y:S02]  /*78290*/  STL.64 [R1+0x1288], R190 ;  /* 0x001288be01007387 */ /* 0x0007e40000100a00 */
[C---:B---3--:R-:W-:Y:S08]  /*782a0*/  HMMA.1688.F32.TF32 R188, R240.reuse, R104, R184 ;  /* 0x00000068f0bc723c */ /* 0x048ff000000810b8 */
[C---:B------:R-:W-:Y:S01]  /*782b0*/  HMMA.1688.F32.TF32 R184, R240.reuse, R100, R176 ;  /* 0x00000064f0b8723c */ /* 0x040fe200000810b0 */
[----:B------:R-:W3:Y:S07]  /*782c0*/  LDL.LU.64 R176, [R1+0x3010] ;  /* 0x0030100001b07983 */ /* 0x000eee0000300a00 */
[C---:B------:R-:W-:Y:S08]  /*782d0*/  HMMA.1688.F32.TF32 R180, R240.reuse, R96, R180 ;  /* 0x00000060f0b4723c */ /* 0x040ff000000810b4 */
[C---:B------:R-:W-:Y:S01]  /*782e0*/  HMMA.1688.F32.TF32 R172, R240.reuse, R92, R172 ;  /* 0x0000005cf0ac723c */ /* 0x040fe200000810ac */
[----:B------:R1:W-:Y:S04]  /*782f0*/  STL.64 [R1+0x1270], R188 ;  /* 0x001270bc01007387 */ /* 0x0003e80000100a00 */
[----:B------:R4:W-:Y:S04]  /*78300*/  STL.64 [R1+0x1278], R190 ;  /* 0x001278be01007387 */ /* 0x0009e80000100a00 */
[----:B------:R-:W3:Y:S04]  /*78310*/  LDL.LU.64 R178, [R1+0x3018] ;  /* 0x0030180001b27983 */ /* 0x000ee80000300a00 */
[----:B------:R4:W-:Y:S04]  /*78320*/  STL.64 [R1+0x1260], R184 ;  /* 0x001260b801007387 */ /* 0x0009e80000100a00 */
[----:B------:R4:W-:Y:S04]  /*78330*/  STL.64 [R1+0x1268], R186 ;  /* 0x001268ba01007387 */ /* 0x0009e80000100a00 */
[----:B-1----:R-:W3:Y:S04]  /*78340*/  LDL.LU.64 R188, [R1+0x3000] ;  /* 0x0030000001bc7983 */ /* 0x002ee80000300a00 */
[----:B------:R1:W-:Y:S04]  /*78350*/  STL.64 [R1+0x1250], R180 ;  /* 0x001250b401007387 */ /* 0x0003e80000100a00 */
[----:B------:R1:W-:Y:S04]  /*78360*/  STL.64 [R1+0x1258], R182 ;  /* 0x001258b601007387 */ /* 0x0003e80000100a00 */
[----:B----4-:R-:W4:Y:S04]  /*78370*/  LDL.LU.64 R190, [R1+0x3008] ;  /* 0x0030080001be7983 */ /* 0x010f280000300a00 */
[----:B------:R-:W-:Y:S04]  /*78380*/  STL.64 [R1+0x1240], R172 ;  /* 0x001240ac01007387 */ /* 0x000fe80000100a00 */
[----:B------:R-:W-:Y:S04]  /*78390*/  STL.64 [R1+0x1248], R174 ;  /* 0x001248ae01007387 */ /* 0x000fe80000100a00 */
[----:B------:R-:W4:Y:S04]  /*783a0*/  LDL.LU.64 R184, [R1+0x2ff0] ;  /* 0x002ff00001b87983 */ /* 0x000f280000300a00 */
[----:B------:R-:W4:Y:S04]  /*783b0*/  LDL.LU.64 R186, [R1+0x2ff8] ;  /* 0x002ff80001ba7983 */ /* 0x000f280000300a00 */
[----:B-1----:R-:W4:Y:S01]  /*783c0*/  LDL.LU.64 R180, [R1+0x2fe0] ;  /* 0x002fe00001b47983 */ /* 0x002f220000300a00 */
[C---:B--2---:R-:W-:Y:S08]  /*783d0*/  HMMA.1688.F32.TF32 R60, R240.reuse, R88, R60 ;  /* 0x00000058f03c723c */ /* 0x044ff0000008103c */
[C---:B-----5:R-:W-:Y:S11]  /*783e0*/  HMMA.1688.F32.TF32 R56, R240.reuse, R84, R56 ;  /* 0x00000054f038723c */ /* 0x060ff60000081038 */
[----:B------:R1:W-:Y:S04]  /*783f0*/  STL.64 [R1+0x1230], R60 ;  /* 0x0012303c01007387 */ /* 0x0003e80000100a00 */
[----:B------:R2:W-:Y:S04]  /*78400*/  STL.64 [R1+0x1238], R62 ;  /* 0x0012383e01007387 */ /* 0x0005e80000100a00 */
[----:B------:R-:W5:Y:S04]  /*78410*/  LDL.LU.64 R182, [R1+0x2fe8] ;  /* 0x002fe80001b67983 */ /* 0x000f680000300a00 */
[----:B------:R2:W-:Y:S04]  /*78420*/  STL.64 [R1+0x1220], R56 ;  /* 0x0012203801007387 */ /* 0x0005e80000100a00 */
[----:B------:R2:W-:Y:S04]  /*78430*/  STL.64 [R1+0x1228], R58 ;  /* 0x0012283a01007387 */ /* 0x0005e80000100a00 */
[----:B-1----:R-:W5:Y:S04]  /*78440*/  LDL.LU.64 R60, [R1+0x2fd0] ;  /* 0x002fd000013c7983 */ /* 0x002f680000300a00 */
[----:B--2---:R-:W2:Y:S04]  /*78450*/  LDL.LU.64 R62, [R1+0x2fd8] ;  /* 0x002fd800013e7983 */ /* 0x004ea80000300a00 */
[----:B------:R-:W2:Y:S04]  /*78460*/  LDL.LU.64 R56, [R1+0x2fc0] ;  /* 0x002fc00001387983 */ /* 0x000ea80000300a00 */
[----:B------:R-:W2:Y:S04]  /*78470*/  LDL.LU.64 R58, [R1+0x2fc8] ;  /* 0x002fc800013a7983 */ /* 0x000ea80000300a00 */
[----:B------:R-:W2:Y:S04]  /*78480*/  LDL.LU.64 R172, [R1+0x2b00] ;  /* 0x002b000001ac7983 */ /* 0x000ea80000300a00 */
[----:B------:R-:W2:Y:S04]  /*78490*/  LDL.LU.64 R174, [R1+0x2b08] ;  /* 0x002b080001ae7983 */ /* 0x000ea80000300a00 */
[----:B------:R-:W2:Y:S04]  /*784a0*/  LDL.LU.64 R192, [R1+0x3100] ;  /* 0x0031000001c07983 */ /* 0x000ea80000300a00 */
[----:B------:R-:W2:Y:S01]  /*784b0*/  LDL.LU.64 R194, [R1+0x3108] ;  /* 0x0031080001c27983 */ /* 0x000ea20000300a00 */
[C---:B---3--:R-:W-:Y:S08]  /*784c0*/  HMMA.1688.F32.TF32 R176, R240.reuse, R80, R176 ;  /* 0x00000050f0b0723c */ /* 0x048ff000000810b0 */
[C---:B----4-:R-:W-:Y:S11]  /*784d0*/  HMMA.1688.F32.TF32 R188, R240.reuse, R76, R188 ;  /* 0x0000004cf0bc723c */ /* 0x050ff600000810bc */
[----:B------:R1:W-:Y:S01]  /*784e0*/  STL.64 [R1+0x1210], R176 ;  /* 0x001210b001007387 */ /* 0x0003e20000100a00 */
[C---:B------:R-:W-:Y:S03]  /*784f0*/  HMMA.1688.F32.TF32 R184, R240.reuse, R72, R184 ;  /* 0x00000048f0b8723c */ /* 0x040fe600000810b8 */
[----:B------:R3:W-:Y:S04]  /*78500*/  STL.64 [R1+0x1218], R178 ;  /* 0x001218b201007387 */ /* 0x0007e80000100a00 */
[----:B-1----:R-:W4:Y:S04]  /*78510*/  LDL.LU.64 R176, [R1+0x30f0] ;  /* 0x0030f00001b07983 */ /* 0x002f280000300a00 */
[----:B---3--:R-:W4:Y:S04]  /*78520*/  LDL.LU.64 R178, [R1+0x30f8] ;  /* 0x0030f80001b27983 */ /* 0x008f280000300a00 */
[----:B------:R1:W-:Y:S04]  /*78530*/  STL.64 [R1+0x1200], R188 ;  /* 0x001200bc01007387 */ /* 0x0003e80000100a00 */
[----:B------:R3:W-:Y:S04]  /*78540*/  STL.64 [R1+0x1208], R190 ;  /* 0x001208be01007387 */ /* 0x0007e80000100a00 */
[----:B-1----:R-:W4:Y:S04]  /*78550*/  LDL.LU.64 R188, [R1+0x30e0] ;  /* 0x0030e00001bc7983 */ /* 0x002f280000300a00 */
[----:B---3--:R-:W3:Y:S04]  /*78560*/  LDL.LU.64 R190, [R1+0x30e8] ;  /* 0x0030e80001be7983 */ /* 0x008ee80000300a00 */
[----:B------:R1:W-:Y:S04]  /*78570*/  STL.64 [R1+0x11f0], R184 ;  /* 0x0011f0b801007387 */ /* 0x0003e80000100a00 */
[----:B------:R1:W-:Y:S04]  /*78580*/  STL.64 [R1+0x11f8], R186 ;  /* 0x0011f8ba01007387 */ /* 0x0003e80000100a00 */
[----:B-1----:R-:W3:Y:S04]  /*78590*/  LDL.LU.64 R184, [R1+0x30d0] ;  /* 0x0030d00001b87983 */ /* 0x002ee80000300a00 */
[----:B------:R-:W3:Y:S01]  /*785a0*/  LDL.LU.64 R186, [R1+0x30d8] ;  /* 0x0030d80001ba7983 */ /* 0x000ee20000300a00 */
[C---:B-----5:R-:W-:Y:S08]  /*785b0*/  HMMA.1688.F32.TF32 R180, R240.reuse, R68, R180 ;  /* 0x00000044f0b4723c */ /* 0x060ff000000810b4 */
[C---:B--2---:R-:W-:Y:S11]  /*785c0*/  HMMA.1688.F32.TF32 R60, R240.reuse, R64, R60 ;  /* 0x00000040f03c723c */ /* 0x044ff6000008103c */
[----:B------:R1:W-:Y:S04]  /*785d0*/  STL.64 [R1+0x11e0], R180 ;  /* 0x0011e0b401007387 */ /* 0x0003e80000100a00 */
[----:B------:R2:W-:Y:S04]  /*785e0*/  STL.64 [R1+0x11e8], R182 ;  /* 0x0011e8b601007387 */ /* 0x0005e80000100a00 */
[----:B-1----:R-:W5:Y:S04]  /*785f0*/  LDL.LU.64 R180, [R1+0x30c0] ;  /* 0x0030c00001b47983 */ /* 0x002f680000300a00 */
[----:B--2---:R-:W5:Y:S04]  /*78600*/  LDL.LU.64 R182, [R1+0x30c8] ;  /* 0x0030c80001b67983 */ /* 0x004f680000300a00 */
        /* <DEDUP_REMOVED lines=15> */
[----:B-1----:R-:W5:Y:S04]  /*78700*/  LDL.LU.64 R172, [R1+0x30b0] ;  /* 0x0030b00001ac7983 */ /* 0x002f680000300a00 */
[----:B--2---:R-:W2:Y:S04]  /*78710*/  LDL.LU.64 R174, [R1+0x30b8] ;  /* 0x0030b80001ae7983 */ /* 0x004ea80000300a00 */
[----:B------:R4:W-:Y:S04]  /*78720*/  STL.64 [R1+0x9380], R54 ;  /* 0x0093803601007387 */ /* 0x0009e80000100a00 */
[----:B------:R-:W-:Y:S04]  /*78730*/  STL.64 [R1+0x11a0], R192 ;  /* 0x0011a0c001007387 */ /* 0x000fe80000100a00 */
[----:B------:R-:W-:Y:S01]  /*78740*/  STL.64 [R1+0x11a8], R194 ;  /* 0x0011a8c201007387 */ /* 0x000fe20000100a00 */
[----:B----4-:R-:W-:Y:S03]  /*78750*/  HMMA.1688.F32.TF32 R52, R240, R48, R176 ;  /* 0x00000030f034723c */ /* 0x010fe600000810b0 */
[----:B------:R-:W4:Y:S04]  /*78760*/  LDL.LU.64 R176, [R1+0x30a0] ;  /* 0x0030a00001b07983 */ /* 0x000f280000300a00 */
[----:B------:R-:W4:-:S12]  /*78770*/  LDL.LU.64 R178, [R1+0x30a8] ;  /* 0x0030a80001b27983 */ /* 0x000f180000300a00 */
[----:B------:R-:W-:Y:S04]  /*78780*/  STL.64 [R1+0x1190], R52 ;  /* 0x0011903401007387 */ /* 0x000fe80000100a00 */
[----:B------:R3:W-:Y:S02]  /*78790*/  STL.64 [R1+0x1198], R54 ;  /* 0x0011983601007387 */ /* 0x0007e40000100a00 */
[----:B---3--:R-:W-:Y:S02]  /*787a0*/  HMMA.1688.F32.TF32 R52, R240, R44, R188 ;  /* 0x0000002cf034723c */ /* 0x008fe400000810bc */
[----:B------:R-:W-:Y:S04]  /*787b0*/  STL.64 [R1+0x9378], R50 ;  /* 0x0093783201007387 */ /* 0x000fe80000100a00 */
[----:B------:R1:W-:-:S13]  /*787c0*/  STL.64 [R1+0x9370], R46 ;  /* 0x0093702e01007387 */ /* 0x0003da0000100a00 */
[----:B------:R-:W-:Y:S04]  /*787d0*/  STL.64 [R1+0x1180], R52 ;  /* 0x0011803401007387 */ /* 0x000fe80000100a00 */
[----:B------:R-:W-:Y:S04]  /*787e0*/  STL.64 [R1+0x1188], R54 ;  /* 0x0011883601007387 */ /* 0x000fe80000100a00 */
[----:B------:R-:W3:Y:S04]  /*787f0*/  LDL.LU.64 R44, [R1+0x3090] ;  /* 0x00309000012c7983 */ /* 0x000ee80000300a00 */
[----:B-1----:R-:W3:Y:S01]  /*78800*/  LDL.LU.64 R46, [R1+0x3098] ;  /* 0x00309800012e7983 */ /* 0x002ee20000300a00 */
[----:B------:R-:W-:-:S15]  /*78810*/  HMMA.1688.F32.TF32 R48, R240, R40, R184 ;  /* 0x00000028f030723c */ /* 0x000fde00000810b8 */
[----:B------:R-:W-:-:S04]  /*78820*/  NOP ;  /* 0x0000000000007918 */ /* 0x000fc80000000000 */
[----:B------:R-:W-:Y:S04]  /*78830*/  STL.64 [R1+0x1450], R48 ;  /* 0x0014503001007387 */ /* 0x000fe80000100a00 */
[----:B------:R5:W-:Y:S02]  /*78840*/  STL.64 [R1+0x1458], R50 ;  /* 0x0014583201007387 */ /* 0x000be40000100a00 */
[----:B-----5:R-:W-:-:S15]  /*78850*/  HMMA.1688.F32.TF32 R48, R240, R36, R180 ;  /* 0x00000024f030723c */ /* 0x020fde00000810b4 */
[----:B------:R-:W-:-:S04]  /*78860*/  NOP ;  /* 0x0000000000007918 */ /* 0x000fc80000000000 */
[----:B------:R-:W-:Y:S01]  /*78870*/  IMAD.MOV.U32 R3, RZ, RZ, R50 ;  /* 0x000000ffff037224 */ /* 0x000fe200078e0032 */
[----:B------:R2:W-:Y:S01]  /*78880*/  STL.64 [R1+0x1470], R48 ;  /* 0x0014703001007387 */ /* 0x0005e20000100a00 */
[----:B------:R-:W-:-:S05]  /*78890*/  IMAD.MOV.U32 R36, RZ, RZ, R51 ;  /* 0x000000ffff247224 */ /* 0x000fca00078e0033 */
[----:B------:R-:W-:Y:S04]  /*788a0*/  STL [R1+0x8db8], R36 ;  /* 0x008db82401007387 */ /* 0x000fe80000100800 */
[----:B------:R-:W-:Y:S01]  /*788b0*/  STL [R1+0x8db4], R3 ;  /* 0x008db40301007387 */ /* 0x000fe20000100800 */
[----:B--2---:R-:W-:Y:S03]  /*788c0*/  HMMA.1688.F32.TF32 R48, R240, R32, R172 ;  /* 0x00000020f030723c */ /* 0x004fe600000810ac */
[----:B------:R-:W2:Y:S04]  /*788d0*/  LDL.LU.64 R172, [R1+0x3080] ;  /* 0x0030800001ac7983 */ /* 0x000ea80000300a00 */
[----:B------:R-:W2:-:S12]  /*788e0*/  LDL.LU.64 R174, [R1+0x3088] ;  /* 0x0030880001ae7983 */ /* 0x000e980000300a00 */
[----:B------:R-:W-:Y:S04]  /*788f0*/  STL.64 [R1+0x1490], R48 ;  /* 0x0014903001007387 */ /* 0x000fe80000100a00 */
[----:B------:R4:W-:Y:S04]  /*78900*/  STL.64 [R1+0x1498], R50 ;  /* 0x0014983201007387 */ /* 0x0009e80000100a00 */
[----:B------:R-:W5:Y:S04]  /*78910*/  LDL.LU.64 R52, [R1+0x3110] ;  /* 0x0031100001347983 */ /* 0x000f680000300a00 */
[----:B------:R-:W5:Y:S01]  /*78920*/  LDL.LU.64 R54, [R1+0x3118] ;  /* 0x0031180001367983 */ /* 0x000f620000300a00 */
[----:B----4-:R-:W-:-:S15]  /*78930*/  HMMA.1688.F32.TF32 R48, R240, R28, R176 ;  /* 0x0000001cf030723c */ /* 0x010fde00000810b0 */
[----:B------:R-:W-:-:S04]  /*78940*/  NOP ;  /* 0x0000000000007918 */ /* 0x000fc80000000000 */
[----:B------:R-:W-:Y:S02]  /*78950*/  IMAD.MOV.U32 R28, RZ, RZ, R51 ;  /* 0x000000ffff1c7224 */ /* 0x000fe400078e0033 */
[----:B------:R-:W-:Y:S01]  /*78960*/  IMAD.MOV.U32 R29, RZ, RZ, R50 ;  /* 0x000000ffff1d7224 */ /* 0x000fe200078e0032 */
[----:B------:R-:W-:Y:S01]  /*78970*/  MOV R36, R48 ;  /* 0x0000003000247202 */ /* 0x000fe20000000f00 */
[----:B------:R-:W-:Y:S01]  /*78980*/  IMAD.MOV.U32 R3, RZ, RZ, R49 ;  /* 0x000000ffff037224 */ /* 0x000fe200078e0031 */
[----:B------:R-:W-:Y:S04]  /*78990*/  STL [R1+0x8dc8], R28 ;  /* 0x008dc81c01007387 */ /* 0x000fe80000100800 */
[----:B------:R-:W-:Y:S04]  /*789a0*/  STL [R1+0x8dc4], R29 ;  /* 0x008dc41d01007387 */ /* 0x000fe80000100800 */
[----:B------:R-:W-:Y:S04]  /*789b0*/  STL [R1+0x8dc0], R3 ;  /* 0x008dc00301007387 */ /* 0x000fe80000100800 */
[----:B------:R-:W-:Y:S04]  /*789c0*/  STL [R1+0x8dbc], R36 ;  /* 0x008dbc2401007387 */ /* 0x000fe80000100800 */
[----:B------:R-:W4:Y:S04]  /*789d0*/  LDL.LU.64 R48, [R1+0x3120] ;  /* 0x0031200001307983 */ /* 0x000f280000300a00 */
[----:B------:R-:W4:Y:S01]  /*789e0*/  LDL.LU.64 R50, [R1+0x3128] ;  /* 0x0031280001327983 */ /* 0x000f220000300a00 */
[----:B---3--:R-:W-:-:S15]  /*789f0*/  HMMA.1688.F32.TF32 R44, R240, R24, R44 ;  /* 0x00000018f02c723c */ /* 0x008fde000008102c */
[----:B------:R-:W-:-:S04]  /*78a00*/  NOP ;  /* 0x0000000000007918 */ /* 0x000fc80000000000 */
[----:B------:R1:W-:Y:S04]  /*78a10*/  STL.64 [R1+0x1540], R44 ;  /* 0x0015402c01007387 */ /* 0x0003e80000100a00 */
[----:B------:R3:W-:Y:S04]  /*78a20*/  STL.64 [R1+0x1548], R46 ;  /* 0x0015482e01007387 */ /* 0x0007e80000100a00 */
[----:B-1----:R-:W4:Y:S04]  /*78a30*/  LDL.LU.64 R44, [R1+0x3130] ;  /* 0x00313000012c7983 */ /* 0x002f280000300a00 */
[----:B---3--:R-:W3:Y:S01]  /*78a40*/  LDL.LU.64 R46, [R1+0x3138] ;  /* 0x00313800012e7983 */ /* 0x008ee20000300a00 */
[----:B------:R-:W-:Y:S01]  /*78a50*/  IMAD.MOV.U32 R183, RZ, RZ, R230 ;  /* 0x000000ffffb77224 */ /* 0x000fe200078e00e6 */
[C---:B--2---:R-:W-:Y:S08]  /*78a60*/  HMMA.1688.F32.TF32 R172, R240.reuse, R20, R172 ;  /* 0x00000014f0ac723c */ /* 0x044ff000000810ac */
[----:B-----5:R-:W-:Y:S11]  /*78a70*/  HMMA.1688.F32.TF32 R52, R240, R16, R52 ;  /* 0x00000010f034723c */ /* 0x020ff60000081034 */
[----:B------:R-:W-:Y:S01]  /*78a80*/  MOV R20, R175 ;  /* 0x000000af00147202 */ /* 0x000fe20000000f00 */
[----:B------:R-:W-:-:S02]  /*78a90*/  IMAD.MOV.U32 R21, RZ, RZ, R174 ;  /* 0x000000ffff157224 */ /* 0x000fc400078e00ae */
[----:B------:R-:W-:Y:S02]  /*78aa0*/  IMAD.MOV.U32 R24, RZ, RZ, R173 ;  /* 0x000000ffff187224 */ /* 0x000fe400078e00ad */
[----:B------:R-:W-:Y:S01]  /*78ab0*/  IMAD.MOV.U32 R25, RZ, RZ, R172 ;  /* 0x000000ffff197224 */ /* 0x000fe200078e00ac */
[----:B------:R-:W-:Y:S04]  /*78ac0*/  STL [R1+0x8dd8], R20 ;  /* 0x008dd81401007387 */ /* 0x000fe80000100800 */
[----:B------:R-:W-:Y:S04]  /*78ad0*/  STL [R1+0x8dd4], R21 ;  /* 0x008dd41501007387 */ /* 0x000fe80000100800 */
[----:B------:R-:W-:Y:S01]  /*78ae0*/  STL [R1+0x8dd0], R24 ;  /* 0x008dd01801007387 */ /* 0x000fe20000100800 */
[----:B------:R-:W-:-:S02]  /*78af0*/  IMAD.MOV.U32 R17, RZ, RZ, R54 ;  /* 0x000000ffff117224 */ /* 0x000fc400078e0036 */
[----:B------:R-:W-:Y:S01]  /*78b00*/  IMAD.MOV.U32 R16, RZ, RZ, R55 ;  /* 0x000000ffff107224 */ /* 0x000fe200078e0037 */
[----:B------:R-:W-:Y:S04]  /*78b10*/  STL [R1+0x8dcc], R25 ;  /* 0x008dcc1901007387 */ /* 0x000fe80000100800 */
[----:B------:R-:W-:Y:S01]  /*78b20*/  STL.64 [R1+0x92e8], R18 ;  /* 0x0092e81201007387 */ /* 0x000fe20000100a00 */
[----:B----4-:R-:W-:Y:S03]  /*78b30*/  HMMA.1688.F32.TF32 R48, R240, R12, R48 ;  /* 0x0000000cf030723c */ /* 0x010fe60000081030 */
[----:B------:R-:W-:Y:S04]  /*78b40*/  STL.64 [R1+0x92e0], R16 ;  /* 0x0092e01001007387 */ /* 0x000fe80000100a00 */
[----:B------:R-:W-:-:S12]  /*78b50*/  STL.64 [R1+0x9318], R30 ;  /* 0x0093181e01007387 */ /* 0x000fd80000100a00 */
[----:B------:R-:W-:Y:S02]  /*78b60*/  IMAD.MOV.U32 R28, RZ, RZ, R48 ;  /* 0x000000ffff1c7224 */ /* 0x000fe400078e0030 */
[----:B------:R-:W-:Y:S01]  /*78b70*/  IMAD.MOV.U32 R29, RZ, RZ, R49 ;  /* 0x000000ffff1d7224 */ /* 0x000fe200078e0031 */
[----:B------:R-:W-:Y:S01]  /*78b80*/  MOV R13, R50 ;  /* 0x00000032000d7202 */ /* 0x000fe20000000f00 */
[----:B------:R-:W-:-:S03]  /*78b90*/  IMAD.MOV.U32 R12, RZ, RZ, R51 ;  /* 0x000000ffff0c7224 */ /* 0x000fc600078e0033 */
[----:B------:R-:W-:Y:S04]  /*78ba0*/  STL.64 [R1+0x9310], R28 ;  /* 0x0093101c01007387 */ /* 0x000fe80000100a00 */
[----:B------:R-:W-:Y:S04]  /*78bb0*/  STL.64 [R1+0x92d8], R14 ;  /* 0x0092d80e01007387 */ /* 0x000fe80000100a00 */
[----:B------:R1:W-:Y:S04]  /*78bc0*/  STL.64 [R1+0x92d0], R12 ;  /* 0x0092d00c01007387 */ /* 0x0003e80000100a00 */
[----:B------:R-:W2:Y:S04]  /*78bd0*/  LDL.LU R192, [R1+0x1ce0] ;  /* 0x001ce00001c07983 */ /* 0x000ea80000300800 */
[----:B------:R-:W2:Y:S04]  /*78be0*/  LDL.LU R193, [R1+0x1ce4] ;  /* 0x001ce40001c17983 */ /* 0x000ea80000300800 */
[----:B------:R-:W2:Y:S04]  /*78bf0*/  LDL.LU R194, [R1+0x1ce8] ;  /* 0x001ce80001c27983 */ /* 0x000ea80000300800 */
[----:B------:R-:W2:Y:S04]  /*78c00*/  LDL.LU R195, [R1+0x1cec] ;  /* 0x001cec0001c37983 */ /* 0x000ea80000300800 */
[----:B-1----:R-:W4:Y:S04]  /*78c10*/  LDL.LU.64 R12, [R1+0x3140] ;  /* 0x00314000010c7983 */ /* 0x002f280000300a00 */
[----:B------:R-:W4:Y:S04]  /*78c20*/  LDL.LU.64 R14, [R1+0x3148] ;  /* 0x00314800010e7983 */ /* 0x000f280000300a00 */
[----:B------:R-:W5:Y:S04]  /*78c30*/  LDL.LU R180, [R1+0x1cc0] ;  /* 0x001cc00001b47983 */ /* 0x000f680000300800 */
[----:B------:R-:W5:Y:S04]  /*78c40*/  LDL.LU R181, [R1+0x1cc4] ;  /* 0x001cc40001b57983 */ /* 0x000f680000300800 */
[----:B------:R-:W5:Y:S04]  /*78c50*/  LDL.LU R182, [R1+0x1cc8] ;  /* 0x001cc80001b67983 */ /* 0x000f680000300800 */
[----:B------:R-:W2:Y:S01]  /*78c60*/  LDL.LU R230, [R1+0x9578] ;  /* 0x0095780001e67983 */ /* 0x000ea20000300800 */
[----:B---3--:R-:W-:Y:S03]  /*78c70*/  HMMA.1688.F32.TF32 R16, R240, R8, R44 ;  /* 0x00000008f010723c */ /* 0x008fe6000008102c */
[----:B------:R-:W3:Y:S04]  /*78c80*/  LDL.LU R28, [R1+0x2070] ;  /* 0x00207000011c7983 */ /* 0x000ee80000300800 */
[----:B------:R-:W3:Y:S04]  /*78c90*/  LDL.LU R29, [R1+0x2074] ;  /* 0x00207400011d7983 */ /* 0x000ee80000300800 */
[----:B------:R-:W3:Y:S04]  /*78ca0*/  LDL.LU R30, [R1+0x2078] ;  /* 0x00207800011e7983 */ /* 0x000ee80000300800 */
[----:B------:R-:W3:Y:S04]  /*78cb0*/  LDL.LU R31, [R1+0x207c] ;  /* 0x00207c00011f7983 */ /* 0x000ee80000300800 */
[----:B------:R-:W3:Y:S01]  /*78cc0*/  LDL.64 R186, [R1+0x38] ;  /* 0x0000380001ba7983 */ /* 0x000ee20000100a00 */
[----:B------:R-:W-:-:S03]  /*78cd0*/  IMAD.MOV.U32 R20, RZ, RZ, R16 ;  /* 0x000000ffff147224 */ /* 0x000fc600078e0010 */
[----:B------:R-:W3:Y:S01]  /*78ce0*/  LDL.LU R176, [R1+0x1cb0] ;  /* 0x001cb00001b07983 */ /* 0x000ee20000300800 */
[----:B------:R-:W-:-:S03]  /*78cf0*/  IMAD.MOV.U32 R21, RZ, RZ, R17 ;  /* 0x000000ffff157224 */ /* 0x000fc600078e0011 */
[----:B------:R-:W3:Y:S01]  /*78d00*/  LDL.LU R177, [R1+0x1cb4] ;  /* 0x001cb40001b17983 */ /* 0x000ee20000300800 */
[----:B------:R-:W-:-:S03]  /*78d10*/  IMAD.MOV.U32 R24, RZ, RZ, R18 ;  /* 0x000000ffff187224 */ /* 0x000fc600078e0012 */
[----:B------:R-:W3:Y:S01]  /*78d20*/  LDL.LU R178, [R1+0x1cb8] ;  /* 0x001cb80001b27983 */ /* 0x000ee20000300800 */
[----:B------:R-:W-:-:S03]  /*78d30*/  IMAD.MOV.U32 R25, RZ, RZ, R19 ;  /* 0x000000ffff197224 */ /* 0x000fc600078e0013 */
[----:B------:R-:W3:Y:S04]  /*78d40*/  LDL.LU R179, [R1+0x1cbc] ;  /* 0x001cbc0001b37983 */ /* 0x000ee80000300800 */
[----:B------:R-:W3:Y:S04]  /*78d50*/  LDL.LU R16, [R1+0x2060] ;  /* 0x0020600001107983 */ /* 0x000ee80000300800 */
[----:B------:R-:W3:Y:S04]  /*78d60*/  LDL.LU R17, [R1+0x2064] ;  /* 0x0020640001117983 */ /* 0x000ee80000300800 */
[----:B------:R-:W3:Y:S04]  /*78d70*/  LDL.LU R18, [R1+0x2068] ;  /* 0x0020680001127983 */ /* 0x000ee80000300800 */
[----:B------:R-:W5:Y:S04]  /*78d80*/  LDL.LU R19, [R1+0x206c] ;  /* 0x00206c0001137983 */ /* 0x000f680000300800 */
[----:B------:R-:W5:Y:S04]  /*78d90*/  LDL.64 R190, [R1+0x28] ;  /* 0x0000280001be7983 */ /* 0x000f680000100a00 */
[----:B------:R-:W5:Y:S01]  /*78da0*/  LDL.LU R44, [R1+0x2050] ;  /* 0x00205000012c7983 */ /* 0x000f620000300800 */
[----:B------:R-:W-:-:S03]  /*78db0*/  IMAD.MOV.U32 R3, RZ, RZ, R52 ;  /* 0x000000ffff037224 */ /* 0x000fc600078e0034 */
[----:B------:R-:W5:Y:S01]  /*78dc0*/  LDL.LU R45, [R1+0x2054] ;  /* 0x00205400012d7983 */ /* 0x000f620000300800 */
[----:B------:R-:W-:-:S03]  /*78dd0*/  IMAD.MOV.U32 R36, RZ, RZ, R53 ;  /* 0x000000ffff247224 */ /* 0x000fc600078e0035 */
[----:B------:R-:W5:Y:S04]  /*78de0*/  LDL.LU R46, [R1+0x2058] ;  /* 0x00205800012e7983 */ /* 0x000f680000300800 */
[----:B------:R-:W5:Y:S04]  /*78df0*/  LDL.LU R47, [R1+0x205c] ;  /* 0x00205c00012f7983 */ /* 0x000f680000300800 */
[----:B------:R-:W5:Y:S04]  /*78e00*/  LDL.64 R50, [R1+0x18] ;  /* 0x0000180001327983 */ /* 0x000f680000100a00 */
[----:B------:R-:W5:Y:S04]  /*78e10*/  LDL.LU R52, [R1+0x1820] ;  /* 0x0018200001347983 */ /* 0x000f680000300800 */
[----:B------:R-:W5:Y:S04]  /*78e20*/  LDL.LU R53, [R1+0x1824] ;  /* 0x0018240001357983 */ /* 0x000f680000300800 */
[----:B------:R-:W5:Y:S01]  /*78e30*/  LDL.LU R54, [R1+0x1828] ;  /* 0x0018280001367983 */ /* 0x000f620000300800 */
[----:B------:R-:W-:Y:S01]  /*78e40*/  MOV R184, R234 ;  /* 0x000000ea00b87202 */ /* 0x000fe20000000f00 */
[----:B------:R-:W-:Y:S01]  /*78e50*/  IMAD.MOV.U32 R185, RZ, RZ, R235 ;  /* 0x000000ffffb97224 */ /* 0x000fe200078e00eb */
[----:B------:R-:W-:Y:S01]  /*78e60*/  MOV R189, R251 ;  /* 0x000000fb00bd7202 */ /* 0x000fe20000000f00 */
[----:B------:R-:W-:Y:S01]  /*78e70*/  IMAD.MOV.U32 R188, RZ, RZ, R250 ;  /* 0x000000ffffbc7224 */ /* 0x000fe200078e00fa */
[----:B----4-:R-:W-:Y:S01]  /*78e80*/  HMMA.1688.F32.TF32 R12, R240, R4, R12 ;  /* 0x00000004f00c723c */ /* 0x010fe2000008100c */
[----:B--2---:R-:W-:-:S02]  /*78e90*/  MOV R55, R230 ;  /* 0x000000e600377202 */ /* 0x004fc40000000f00 */
[----:B------:R-:W2:-:S15]  /*78ea0*/  LDL.LU R230, [R1+0x9574] ;  /* 0x0095740001e67983 */ /* 0x000e9e0000300800 */
[----:B------:R-:W-:Y:S01]  /*78eb0*/  NOP ;  /* 0x0000000000007918 */ /* 0x000fe20000000000 */
[----:B------:R-:W-:Y:S02]  /*78ec0*/  IMAD.MOV.U32 R5, RZ, RZ, R14 ;  /* 0x000000ffff057224 */ /* 0x000fe400078e000e */
[----:B------:R-:W-:Y:S01]  /*78ed0*/  IMAD.MOV.U32 R4, RZ, RZ, R15 ;  /* 0x000000ffff047224 */ /* 0x000fe200078e000f */
[----:B------:R-:W4:Y:S01]  /*78ee0*/  LDL.64 R174, [R1+0x8] ;  /* 0x0000080001ae7983 */ /* 0x000f220000100a00 */
[----:B------:R-:W-:-:S03]  /*78ef0*/  IMAD.MOV.U32 R9, RZ, RZ, R12 ;  /* 0x000000ffff097224 */ /* 0x000fc600078e000c */
[----:B------:R-:W-:Y:S01]  /*78f00*/  STL.64 [R1+0x9308], R26 ;  /* 0x0093081a01007387 */ /* 0x000fe20000100a00 */
[----:B------:R-:W-:-:S03]  /*78f10*/  IMAD.MOV.U32 R8, RZ, RZ, R13 ;  /* 0x000000ffff087224 */ /* 0x000fc600078e000d */
[----:B------:R-:W-:Y:S04]  /*78f20*/  STL.64 [R1+0x9300], R24 ;  /* 0x0093001801007387 */ /* 0x000fe80000100a00 */
[----:B------:R-:W-:Y:S04]  /*78f30*/  STL.64 [R1+0x92f8], R22 ;  /* 0x0092f81601007387 */ /* 0x000fe80000100a00 */
[----:B------:R-:W-:Y:S04]  /*78f40*/  STL.64 [R1+0x92f0], R20 ;  /* 0x0092f01401007387 */ /* 0x000fe80000100a00 */
[----:B------:R-:W-:Y:S04]  /*78f50*/  STL.64 [R1+0x9338], R6 ;  /* 0x0093380601007387 */ /* 0x000fe80000100a00 */
[----:B------:R-:W-:Y:S04]  /*78f60*/  STL.64 [R1+0x9330], R4 ;  /* 0x0093300401007387 */ /* 0x000fe80000100a00 */
[----:B------:R-:W-:Y:S04]  /*78f70*/  STL.64 [R1+0x9328], R10 ;  /* 0x0093280a01007387 */ /* 0x000fe80000100a00 */
[----:B------:R3:W-:Y:S02]  /*78f80*/  STL.64 [R1+0x9320], R8 ;  /* 0x0093200801007387 */ /* 0x0007e40000100a00 */
[----:B---3--:R-:W-:Y:S01]  /*78f90*/  HMMA.1688.F32.TF32 R8, R236, R186, R28 ;  /* 0x000000baec08723c */ /* 0x008fe2000008101c */
[----:B------:R-:W-:-:S15]  /*78fa0*/  IMAD.MOV.U32 R5, RZ, RZ, R186 ;  /* 0x000000ffff057224 */ /* 0x000fde00078e00ba */
[----:B------:R-:W-:-:S03]  /*78fb0*/  NOP ;  /* 0x0000000000007918 */ /* 0x000fc60000000000 */
[----:B------:R-:W-:Y:S04]  /*78fc0*/  STL.64 [R1+0x1790], R8 ;  /* 0x0017900801007387 */ /* 0x000fe80000100a00 */
[----:B------:R5:W-:Y:S01]  /*78fd0*/  STL.64 [R1+0x1798], R10 ;  /* 0x0017980a01007387 */ /* 0x000be20000100a00 */
[----:B------:R-:W-:Y:S02]  /*78fe0*/  IMAD.MOV.U32 R4, RZ, RZ, R187 ;  /* 0x000000ffff047224 */ /* 0x000fe400078e00bb */
[----:B------:R-:W-:Y:S01]  /*78ff0*/  IMAD.MOV.U32 R186, RZ, RZ, R246 ;  /* 0x000000ffffba7224 */ /* 0x000fe200078e00f6 */
[----:B------:R-:W3:Y:S01]  /*79000*/  LDL.LU R234, [R1+0x9570] ;  /* 0x0095700001ea7983 */ /* 0x000ee20000300800 */
[----:B-----5:R-:W-:Y:S03]  /*79010*/  HMMA.1688.F32.TF32 R8, R236, R190, R16 ;  /* 0x000000beec08723c */ /* 0x020fe60000081010 */
[----:B------:R-:W3:Y:S01]  /*79020*/  LDL.LU R235, [R1+0x956c] ;  /* 0x00956c0001eb7983 */ /* 0x000ee20000300800 */
[----:B------:R-:W-:-:S03]  /*79030*/  IMAD.MOV.U32 R187, RZ, RZ, R247 ;  /* 0x000000ffffbb7224 */ /* 0x000fc600078e00f7 */
[----:B------:R-:W5:Y:S04]  /*79040*/  LDL.LU R246, [R1+0x9568] ;  /* 0x0095680001f67983 */ /* 0x000f680000300800 */
[----:B------:R-:W5:Y:S08]  /*79050*/  LDL.LU R247, [R1+0x9564] ;  /* 0x0095640001f77983 */ /* 0x000f700000300800 */
[----:B------:R-:W-:Y:S04]  /*79060*/  STL.64 [R1+0x17c0], R8 ;  /* 0x0017c00801007387 */ /* 0x000fe80000100a00 */
[----:B------:R-:W-:Y:S04]  /*79070*/  STL.64 [R1+0x17c8], R10 ;  /* 0x0017c80a01007387 */ /* 0x000fe80000100a00 */
[----:B------:R-:W2:Y:S04]  /*79080*/  LDL.LU R250, [R1+0x9560] ;  /* 0x0095600001fa7983 */ /* 0x000ea80000300800 */
[----:B------:R-:W2:Y:S01]  /*79090*/  LDL.LU R251, [R1+0x955c] ;  /* 0x00955c0001fb7983 */ /* 0x000ea20000300800 */
[----:B------:R-:W-:-:S15]  /*790a0*/  HMMA.1688.F32.TF32 R12, R236, R50, R44 ;  /* 0x00000032ec0c723c */ /* 0x000fde000008102c */
[----:B------:R-:W-:-:S04]  /*790b0*/  NOP ;  /* 0x0000000000007918 */ /* 0x000fc80000000000 */
[----:B------:R-:W-:Y:S04]  /*790c0*/  STL.64 [R1+0x17f0], R12 ;  /* 0x0017f00c01007387 */ /* 0x000fe80000100a00 */
[----:B------:R4:W-:Y:S02]  /*790d0*/  STL.64 [R1+0x17f8], R14 ;  /* 0x0017f80e01007387 */ /* 0x0009e40000100a00 */
[----:B----4-:R-:W-:-:S15]  /*790e0*/  HMMA.1688.F32.TF32 R12, R236, R174, R52 ;  /* 0x000000aeec0c723c */ /* 0x010fde0000081034 */
[----:B------:R-:W-:-:S04]  /*790f0*/  NOP ;  /* 0x0000000000007918 */ /* 0x000fc80000000000 */
[----:B------:R-:W-:Y:S04]  /*79100*/  STL.64 [R1+0x1820], R12 ;  /* 0x0018200c01007387 */ /* 0x000fe80000100a00 */
[----:B------:R2:W-:Y:S01]  /*79110*/  STL.64 [R1+0x1828], R14 ;  /* 0x0018280e01007387 */ /* 0x0005e20000100a00 */
[C---:B-----5:R-:W-:Y:S08]  /*79120*/  HMMA.1688.F32.TF32 R16, R236.reuse, R246, R180 ;  /* 0x000000f6ec10723c */ /* 0x060ff000000810b4 */
[----:B--2---:R-:W-:Y:S01]  /*79130*/  HMMA.1688.F32.TF32 R12, R236, R250, R176 ;  /* 0x000000faec0c723c */ /* 0x004fe200000810b0 */
[----:B------:R-:W-:Y:S04]  /*79140*/  STL.64 [R1+0x9358], R250 ;  /* 0x009358fa01007387 */ /* 0x000fe80000100a00 */
[----:B------:R-:W-:-:S14]  /*79150*/  STL.64 [R1+0x9350], R248 ;  /* 0x009350f801007387 */ /* 0x000fdc0000100a00 */
[----:B------:R-:W-:Y:S04]  /*79160*/  STL.64 [R1+0x1cb0], R12 ;  /* 0x001cb00c01007387 */ /* 0x000fe80000100a00 */
[----:B------:R3:W-:Y:S04]  /*79170*/  STL.64 [R1+0x1cb8], R14 ;  /* 0x001cb80e01007387 */ /* 0x0007e80000100a00 */
[----:B------:R-:W-:Y:S04]  /*79180*/  STL.64 [R1+0x1cc0], R16 ;  /* 0x001cc01001007387 */ /* 0x000fe80000100a00 */
[----:B------:R-:W-:Y:S01]  /*79190*/  STL.64 [R1+0x1cc8], R18 ;  /* 0x001cc81201007387 */ /* 0x000fe20000100a00 */
[----:B---3--:R-:W-:Y:S01]  /*791a0*/  HMMA.1688.F32.TF32 R12, R236, R234, R192 ;  /* 0x000000eaec0c723c */ /* 0x008fe200000810c0 */
[----:B------:R-:W-:-:S02]  /*791b0*/  IMAD.MOV.U32 R192, RZ, RZ, R231 ;  /* 0x000000ffffc07224 */ /* 0x000fc400078e00e7 */
[----:B------:R-:W2:Y:S01]  /*791c0*/  LDL.LU R231, [R1+0x9558] ;  /* 0x0095580001e77983 */ /* 0x000ea20000300800 */
[----:B------:R-:W-:Y:S02]  /*791d0*/  IMAD.MOV.U32 R7, RZ, RZ, R190 ;  /* 0x000000ffff077224 */ /* 0x000fe400078e00be */
[----:B------:R-:W-:Y:S01]  /*791e0*/  IMAD.MOV.U32 R6, RZ, RZ, R191 ;  /* 0x000000ffff067224 */ /* 0x000fe200078e00bf */
[----:B------:R-:W3:Y:S01]  /*791f0*/  LDL.LU R193, [R1+0x1de4] ;  /* 0x001de40001c17983 */ /* 0x000ee20000300800 */
[----:B------:R-:W-:Y:S02]  /*79200*/  IMAD.MOV.U32 R190, RZ, RZ, R2 ;  /* 0x000000ffffbe7224 */ /* 0x000fe400078e0002 */
[----:B------:R-:W-:Y:S01]  /*79210*/  IMAD.MOV.U32 R191, RZ, RZ, R0 ;  /* 0x000000ffffbf7224 */ /* 0x000fe200078e0000 */
[----:B------:R-:W3:Y:S04]  /*79220*/  LDL.LU R194, [R1+0x1de8] ;  /* 0x001de80001c27983 */ /* 0x000ee80000300800 */
[----:B------:R-:W3:Y:S04]  /*79230*/  LDL.LU R195, [R1+0x1dec] ;  /* 0x001dec0001c37983 */ /* 0x000ee80000300800 */
[----:B------:R-:W-:Y:S01]  /*79240*/  MOV R41, R12 ;  /* 0x0000000c00297202 */ /* 0x000fe20000000f00 */
[----:B------:R-:W-:-:S02]  /*79250*/  IMAD.MOV.U32 R40, RZ, RZ, R13 ;  /* 0x000000ffff287224 */ /* 0x000fc400078e000d */
[----:B------:R-:W-:Y:S02]  /*79260*/  IMAD.MOV.U32 R2, RZ, RZ, R14 ;  /* 0x000000ffff027224 */ /* 0x000fe400078e000e */
[----:B------:R-:W-:-:S05]  /*79270*/  IMAD.MOV.U32 R0, RZ, RZ, R15 ;  /* 0x000000ffff007224 */ /* 0x000fca00078e000f */
[----:B------:R-:W-:Y:S04]  /*79280*/  STL [R1+0x8c24], R0 ;  /* 0x008c240001007387 */ /* 0x000fe80000100800 */
[----:B------:R-:W-:Y:S04]  /*79290*/  STL [R1+0x8c20], R40 ;  /* 0x008c202801007387 */ /* 0x000fe80000100800 */
[----:B------:R-:W-:Y:S01]  /*792a0*/  STL [R1+0x8c1c], R41 ;  /* 0x008c1c2901007387 */ /* 0x000fe20000100800 */
[----:B------:R-:W-:-:S03]  /*792b0*/  IMAD.MOV.U32 R177, RZ, RZ, R226 ;  /* 0x000000ffffb17224 */ /* 0x000fc600078e00e2 */
[----:B------:R-:W-:Y:S01]  /*792c0*/  STL [R1+0x8c18], R2 ;  /* 0x008c180201007387 */ /* 0x000fe20000100800 */
[----:B------:R-:W-:-:S03]  /*792d0*/  IMAD.MOV.U32 R178, RZ, RZ, R227 ;  /* 0x000000ffffb27224 */ /* 0x000fc600078e00e3 */
[----:B------:R-:W4:Y:S01]  /*792e0*/  LDL.LU R176, [R1+0x1e50] ;  /* 0x001e500001b07983 */ /* 0x000f220000300800 */
[----:B--2---:R-:W-:-:S15]  /*792f0*/  HMMA.1688.F32.TF32 R12, R236, R230, R184 ;  /* 0x000000e6ec0c723c */ /* 0x004fde00000810b8 */
[----:B------:R-:W-:-:S04]  /*79300*/  NOP ;  /* 0x0000000000007918 */ /* 0x000fc80000000000 */
[----:B------:R-:W-:Y:S04]  /*79310*/  STL.64 [R1+0x1cf0], R12 ;  /* 0x001cf00c01007387 */ /* 0x000fe80000100a00 */
[----:B------:R1:W-:Y:S04]  /*79320*/  STL.64 [R1+0x1cf8], R14 ;  /* 0x001cf80e01007387 */ /* 0x0003e80000100a00 */
[----:B------:R-:W1:Y:S04]  /*79330*/  LDL.LU R226, [R1+0x9554] ;  /* 0x0095540001e27983 */ /* 0x000e680000300800 */
[----:B------:R-:W1:Y:S04]  /*79340*/  LDL.LU R227, [R1+0x9550] ;  /* 0x0095500001e37983 */ /* 0x000e680000300800 */
[----:B------:R-:W4:Y:S01]  /*79350*/  LDL.LU R179, [R1+0x1e5c] ;  /* 0x001e5c0001b37983 */ /* 0x000f220000300800 */
[----:B------:R-:W-:-:S03]  /*79360*/  IMAD.MOV.U32 R184, RZ, RZ, R202 ;  /* 0x000000ffffb87224 */ /* 0x000fc600078e00ca */
[----:B------:R-:W2:Y:S01]  /*79370*/  LDL.LU R180, [R1+0x2040] ;  /* 0x0020400001b47983 */ /* 0x000ea20000300800 */
[----:B------:R-:W-:-:S03]  /*79380*/  IMAD.MOV.U32 R185, RZ, RZ, R203 ;  /* 0x000000ffffb97224 */ /* 0x000fc600078e00cb */
[----:B------:R-:W2:Y:S01]  /*79390*/  LDL.LU R181, [R1+0x2044] ;  /* 0x0020440001b57983 */ /* 0x000ea20000300800 */
[----:B------:R-:W-:-:S03]  /*793a0*/  IMAD.MOV.U32 R186, RZ, RZ, R206 ;  /* 0x000000ffffba7224 */ /* 0x000fc600078e00ce */
[----:B------:R-:W2:Y:S01]  /*793b0*/  LDL.LU R182, [R1+0x2048] ;  /* 0x0020480001b67983 */ /* 0x000ea20000300800 */
[----:B------:R-:W-:-:S03]  /*793c0*/  MOV R187, R222 ;  /* 0x000000de00bb7202 */ /* 0x000fc60000000f00 */
[----:B------:R-:W2:Y:S04]  /*793d0*/  LDL.LU R183, [R1+0x204c] ;  /* 0x00204c0001b77983 */ /* 0x000ea80000300800 */
[----:B------:R-:W5:Y:S04]  /*793e0*/  LDL.LU R202, [R1+0x954c] ;  /* 0x00954c0001ca7983 */ /* 0x000f680000300800 */
[----:B------:R-:W5:Y:S04]  /*793f0*/  LDL.LU R203, [R1+0x9548] ;  /* 0x0095480001cb7983 */ /* 0x000f680000300800 */
[----:B------:R-:W2:Y:S04]  /*79400*/  LDL.LU R206, [R1+0x9544] ;  /* 0x0095440001ce7983 */ /* 0x000ea80000300800 */
[----:B------:R-:W3:Y:S01]  /*79410*/  LDL.LU R222, [R1+0x9540] ;  /* 0x0095400001de7983 */ /* 0x000ee20000300800 */
[----:B-1----:R-:W-:Y:S01]  /*79420*/  HMMA.1688.F32.TF32 R12, R236, R226, R188 ;  /* 0x000000e2ec0c723c */ /* 0x002fe200000810bc */
[----:B------:R-:W-:-:S02]  /*79430*/  IMAD.MOV.U32 R188, RZ, RZ, R223 ;  /* 0x000000ffffbc7224 */ /* 0x000fc400078e00df */
[----:B------:R-:W3:Y:S01]  /*79440*/  LDL.LU R223, [R1+0x953c] ;  /* 0x00953c0001df7983 */ /* 0x000ee20000300800 */
[----:B------:R-:W-:Y:S02]  /*79450*/  IMAD.MOV.U32 R189, RZ, RZ, R207 ;  /* 0x000000ffffbd7224 */ /* 0x000fe400078e00cf */
[----:B------:R-:W-:Y:S01]  /*79460*/  IMAD.MOV.U32 R190, RZ, RZ, R218 ;  /* 0x000000ffffbe7224 */ /* 0x000fe200078e00da */
[----:B------:R-:W2:Y:S01]  /*79470*/  LDL.LU R207, [R1+0x9538] ;  /* 0x0095380001cf7983 */ /* 0x000ea20000300800 */
[----:B------:R-:W-:-:S03]  /*79480*/  IMAD.MOV.U32 R191, RZ, RZ, R219 ;  /* 0x000000ffffbf7224 */ /* 0x000fc600078e00db */
[----:B------:R-:W4:Y:S04]  /*79490*/  LDL.LU R218, [R1+0x9534] ;  /* 0x0095340001da7983 */ /* 0x000f280000300800 */
[----:B------:R-:W4:Y:S04]  /*794a0*/  LDL.LU R219, [R1+0x9530] ;  /* 0x0095300001db7983 */ /* 0x000f280000300800 */
[----:B------:R-:W-:Y:S01]  /*794b0*/  MOV R61, R12 ;  /* 0x0000000c003d7202 */ /* 0x000fe20000000f00 */
[----:B------:R-:W-:Y:S02]  /*794c0*/  IMAD.MOV.U32 R60, RZ, RZ, R13 ;  /* 0x000000ffff3c7224 */ /* 0x000fe400078e000d */
[----:B------:R-:W-:-:S02]  /*794d0*/  IMAD.MOV.U32 R57, RZ, RZ, R14 ;  /* 0x000000ffff397224 */ /* 0x000fc400078e000e */
[----:B------:R-:W-:-:S05]  /*794e0*/  IMAD.MOV.U32 R56, RZ, RZ, R15 ;  /* 0x000000ffff387224 */ /* 0x000fca00078e000f */
[----:B------:R-:W-:Y:S04]  /*794f0*/  STL [R1+0x8b04], R56 ;  /* 0x008b043801007387 */ /* 0x000fe80000100800 */
[----:B------:R-:W-:Y:S04]  /*79500*/  STL [R1+0x8b00], R57 ;  /* 0x008b003901007387 */ /* 0x000fe80000100800 */
[----:B------:R-:W-:Y:S04]  /*79510*/  STL [R1+0x8afc], R60 ;  /* 0x008afc3c01007387 */ /* 0x000fe80000100800 */
[----:B------:R-:W-:Y:S01]  /*79520*/  STL [R1+0x8af8], R61 ;  /* 0x008af83d01007387 */ /* 0x000fe20000100800 */
[----:B---3--:R-:W-:Y:S01]  /*79530*/  HMMA.1688.F32.TF32 R12, R236, R222, R192 ;  /* 0x000000deec0c723c */ /* 0x008fe200000810c0 */
[----:B------:R-:W-:Y:S01]  /*79540*/  MOV R192, R210 ;  /* 0x000000d200c07202 */ /* 0x000fe20000000f00 */
[----:B------:R-:W-:-:S02]  /*79550*/  IMAD.MOV.U32 R193, RZ, RZ, R214 ;  /* 0x000000ffffc17224 */ /* 0x000fc400078e00d6 */
[----:B------:R-:W-:-:S15]  /*79560*/  IMAD.MOV.U32 R194, RZ, RZ, R215 ;  /* 0x000000ffffc27224 */ /* 0x000fde00078e00d7 */
[----:B------:R4:W-:Y:S04]  /*79570*/  STL.64 [R1+0x1de8], R14 ;  /* 0x001de80e01007387 */ /* 0x0009e80000100a00 */
[----:B------:R-:W3:Y:S04]  /*79580*/  LDL.LU R210, [R1+0x952c] ;  /* 0x00952c0001d27983 */ /* 0x000ee80000300800 */
[----:B------:R-:W2:Y:S04]  /*79590*/  LDL.LU R214, [R1+0x9528] ;  /* 0x0095280001d67983 */ /* 0x000ea80000300800 */
[----:B------:R-:W2:Y:S01]  /*795a0*/  LDL.LU R215, [R1+0x9524] ;  /* 0x0095240001d77983 */ /* 0x000ea20000300800 */
[----:B------:R-:W-:-:S03]  /*795b0*/  IMAD.MOV.U32 R195, RZ, RZ, R211 ;  /* 0x000000ffffc37224 */ /* 0x000fc600078e00d3 */
[----:B------:R-:W3:Y:S01]  /*795c0*/  LDL.LU R211, [R1+0x9520] ;  /* 0x0095200001d37983 */ /* 0x000ee20000300800 */
[----:B------:R-:W-:Y:S02]  /*795d0*/  IMAD.MOV.U32 R116, RZ, RZ, R12 ;  /* 0x000000ffff747224 */ /* 0x000fe400078e000c */
[----:B------:R-:W-:Y:S02]  /*795e0*/  IMAD.MOV.U32 R117, RZ, RZ, R13 ;  /* 0x000000ffff757224 */ /* 0x000fe400078e000d */
[----:B----4-:R-:W-:Y:S03]  /*795f0*/  HMMA.1688.F32.TF32 R12, R236, R218, R176 ;  /* 0x000000daec0c723c */ /* 0x010fe600000810b0 */
[----:B------:R-:W-:Y:S04]  /*79600*/  STL [R1+0x8a84], R117 ;  /* 0x008a847501007387 */ /* 0x000fe80000100800 */
[----:B------:R-:W-:-:S12]  /*79610*/  STL [R1+0x8a80], R116 ;  /* 0x008a807401007387 */ /* 0x000fd80000100800 */
[----:B------:R-:W-:Y:S01]  /*79620*/  IMAD.MOV.U32 R144, RZ, RZ, R12 ;  /* 0x000000ffff907224 */ /* 0x000fe200078e000c */
[----:B------:R2:W-:Y:S01]  /*79630*/  STL.64 [R1+0x1e58], R14 ;  /* 0x001e580e01007387 */ /* 0x0005e20000100a00 */
[----:B------:R-:W-:-:S05]  /*79640*/  IMAD.MOV.U32 R145, RZ, RZ, R13 ;  /* 0x000000ffff917224 */ /* 0x000fca00078e000d */
[----:B------:R-:W-:Y:S04]  /*79650*/  STL [R1+0x8a74], R145 ;  /* 0x008a749101007387 */ /* 0x000fe80000100800 */
[----:B------:R-:W-:Y:S01]  /*79660*/  STL [R1+0x8a70], R144 ;  /* 0x008a709001007387 */ /* 0x000fe20000100800 */
[----:B------:R-:W-:Y:S02]  /*79670*/  IMAD.MOV.U32 R48, RZ, RZ, R198 ;  /* 0x000000ffff307224 */ /* 0x000fe400078e00c6 */
[----:B------:R-:W-:Y:S02]  /*79680*/  IMAD.MOV.U32 R9, RZ, RZ, R50 ;  /* 0x000000ffff097224 */ /* 0x000fe400078e0032 */
[----:B------:R-:W-:Y:S02]  /*79690*/  IMAD.MOV.U32 R49, RZ, RZ, R166 ;  /* 0x000000ffff317224 */ /* 0x000fe400078e00a6 */
[----:B------:R-:W-:-:S02]  /*796a0*/  IMAD.MOV.U32 R8, RZ, RZ, R51 ;  /* 0x000000ffff087224 */ /* 0x000fc400078e0033 */
[----:B------:R-:W-:Y:S02]  /*796b0*/  IMAD.MOV.U32 R50, RZ, RZ, R163 ;  /* 0x000000ffff327224 */ /* 0x000fe400078e00a3 */
[----:B------:R-:W-:Y:S02]  /*796c0*/  IMAD.MOV.U32 R51, RZ, RZ, R162 ;  /* 0x000000ffff337224 */ /* 0x000fe400078e00a2 */
[----:B------:R-:W-:Y:S02]  /*796d0*/  IMAD.MOV.U32 R11, RZ, RZ, R174 ;  /* 0x000000ffff0b7224 */ /* 0x000fe400078e00ae */
[----:B------:R-:W-:Y:S02]  /*796e0*/  IMAD.MOV.U32 R10, RZ, RZ, R175 ;  /* 0x000000ffff0a7224 */ /* 0x000fe400078e00af */
[----:B------:R-:W-:Y:S01]  /*796f0*/  IMAD.MOV.U32 R44, RZ, RZ, R159 ;  /* 0x000000ffff2c7224 */ /* 0x000fe200078e009f */
[----:B------:R-:W-:Y:S01]  /*79700*/  MOV R46, R142 ;  /* 0x0000008e002e7202 */ /* 0x000fe20000000f00 */
[----:B------:R-:W-:-:S02]  /*79710*/  IMAD.MOV.U32 R45, RZ, RZ, R158 ;  /* 0x000000ffff2d7224 */ /* 0x000fc400078e009e */
[----:B------:R-:W-:Y:S01]  /*79720*/  IMAD.MOV.U32 R47, RZ, RZ, R143 ;  /* 0x000000ffff2f7224 */ /* 0x000fe200078e008f */
[----:B--2---:R-:W-:-:S15]  /*79730*/  HMMA.1688.F32.TF32 R12, R236, R214, R180 ;  /* 0x000000d6ec0c723c */ /* 0x004fde00000810b4 */
[----:B------:R-:W-:-:S04]  /*79740*/  NOP ;  /* 0x0000000000007918 */ /* 0x000fc80000000000 */
[----:B------:R-:W-:Y:S01]  /*79750*/  IMAD.MOV.U32 R101, RZ, RZ, R12 ;  /* 0x000000ffff657224 */ /* 0x000fe200078e000c */
[----:B------:R-:W-:Y:S01]  /*79760*/  MOV R100, R13 ;  /* 0x0000000d00647202 */ /* 0x000fe20000000f00 */
[----:B------:R-:W-:Y:S02]  /*79770*/  IMAD.MOV.U32 R97, RZ, RZ, R14 ;  /* 0x000000ffff617224 */ /* 0x000fe400078e000e */
[----:B------:R-:W-:Y:S02]  /*79780*/  IMAD.MOV.U32 R96, RZ, RZ, R15 ;  /* 0x000000ffff607224 */ /* 0x000fe400078e000f */
[----:B---3--:R-:W-:-:S15]  /*79790*/  HMMA.1688.F32.TF32 R12, R236, R210, R184 ;  /* 0x000000d2ec0c723c */ /* 0x008fde00000810b8 */
[----:B------:R-:W-:-:S04]  /*797a0*/  NOP ;  /* 0x0000000000007918 */ /* 0x000fc80000000000 */
[----:B------:R-:W-:Y:S02]  /*797b0*/  IMAD.MOV.U32 R77, RZ, RZ, R12 ;  /* 0x000000ffff4d7224 */ /* 0x000fe400078e000c */
[----:B------:R-:W-:Y:S02]  /*797c0*/  IMAD.MOV.U32 R76, RZ, RZ, R13 ;  /* 0x000000ffff4c7224 */ /* 0x000fe400078e000d */
[----:B------:R-:W-:Y:S02]  /*797d0*/  IMAD.MOV.U32 R73, RZ, RZ, R14 ;  /* 0x000000ffff497224 */ /* 0x000fe400078e000e */
[----:B------:R-:W-:Y:S02]  /*797e0*/  IMAD.MOV.U32 R72, RZ, RZ, R15 ;  /* 0x000000ffff487224 */ /* 0x000fe400078e000f */
[----:B------:R-:W-:Y:S01]  /*797f0*/  HMMA.1688.F32.TF32 R12, R236, R206, R188 ;  /* 0x000000ceec0c723c */ /* 0x000fe200000810bc */
[----:B------:R-:W-:Y:S04]  /*79800*/  STL [R1+0x8a6c], R96 ;  /* 0x008a6c6001007387 */ /* 0x000fe80000100800 */
[----:B------:R-:W-:Y:S04]  /*79810*/  STL [R1+0x8a68], R97 ;  /* 0x008a686101007387 */ /* 0x000fe80000100800 */
[----:B------:R-:W-:Y:S04]  /*79820*/  STL [R1+0x8a64], R100 ;  /* 0x008a646401007387 */ /* 0x000fe80000100800 */
[----:B------:R-:W-:Y:S04]  /*79830*/  STL [R1+0x8a60], R101 ;  /* 0x008a606501007387 */ /* 0x000fe80000100800 */
[----:B------:R-:W-:Y:S02]  /*79840*/  STL [R1+0x8a8c], R72 ;  /* 0x008a8c4801007387 */ /* 0x000fe40000100800 */
[----:B------:R-:W-:-:S02]  /*79850*/  IMAD.MOV.U32 R80, RZ, RZ, R15 ;  /* 0x000000ffff507224 */ /* 0x000fc400078e000f */
[----:B------:R-:W-:Y:S01]  /*79860*/  IMAD.MOV.U32 R81, RZ, RZ, R14 ;  /* 0x000000ffff517224 */ /* 0x000fe200078e000e */
[----:B------:R-:W-:Y:S01]  /*79870*/  STL [R1+0x8a88], R73 ;  /* 0x008a884901007387 */ /* 0x000fe20000100800 */
[----:B------:R-:W-:Y:S01]  /*79880*/  IMAD.MOV.U32 R84, RZ, RZ, R13 ;  /* 0x000000ffff547224 */ /* 0x000fe200078e000d */
[----:B------:R-:W-:Y:S02]  /*79890*/  MOV R85, R12 ;  /* 0x0000000c00557202 */ /* 0x000fe40000000f00 */
[----:B------:R-:W-:Y:S04]  /*798a0*/  STL [R1+0x8a7c], R76 ;  /* 0x008a7c4c01007387 */ /* 0x000fe80000100800 */
[----:B------:R-:W-:Y:S04]  /*798b0*/  STL [R1+0x8a78], R77 ;  /* 0x008a784d01007387 */ /* 0x000fe80000100800 */
[----:B------:R-:W-:Y:S04]  /*798c0*/  STL [R1+0x8a9c], R80 ;  /* 0x008a9c5001007387 */ /* 0x000fe80000100800 */
[----:B------:R-:W-:Y:S04]  /*798d0*/  STL [R1+0x8a98], R81 ;  /* 0x008a985101007387 */ /* 0x000fe80000100800 */
[----:B------:R-:W-:Y:S04]  /*798e0*/  STL [R1+0x8a94], R84 ;  /* 0x008a945401007387 */ /* 0x000fe80000100800 */
[----:B------:R-:W-:Y:S04]  /*798f0*/  STL [R1+0x8a90], R85 ;  /* 0x008a905501007387 */ /* 0x000fe80000100800 */
[----:B------:R-:W2:Y:S04]  /*79900*/  LDL.LU R198, [R1+0x951c] ;  /* 0x00951c0001c67983 */ /* 0x000ea80000300800 */
        /* <DEDUP_REMOVED lines=27> */
[----:B-----5:R-:W-:Y:S03]  /*79ac0*/  HMMA.1688.F32.TF32 R12, R236, R202, R192 ;  /* 0x000000caec0c723c */ /* 0x020fe600000810c0 */
[----:B------:R-:W5:Y:S04]  /*79ad0*/  LDL.LU R188, [R1+0x1ff0] ;  /* 0x001ff00001bc7983 */ /* 0x000f680000300800 */
        /* <DEDUP_REMOVED lines=21> */
[----:B------:R-:W5:Y:S01]  /*79c30*/  LDL.LU R18, [R1+0x1f68] ;  /* 0x001f680001127983 */ /* 0x000f620000300800 */
[----:B------:R-:W-:-:S03]  /*79c40*/  IMAD.MOV.U32 R93, RZ, RZ, R12 ;  /* 0x000000ffff5d7224 */ /* 0x000fc600078e000c */
[----:B------:R-:W5:Y:S01]  /*79c50*/  LDL.LU R19, [R1+0x1f6c] ;  /* 0x001f6c0001137983 */ /* 0x000f620000300800 */
[----:B------:R-:W-:Y:S01]  /*79c60*/  IMAD.MOV.U32 R92, RZ, RZ, R13 ;  /* 0x000000ffff5c7224 */ /* 0x000fe200078e000d */
[----:B------:R-:W-:Y:S01]  /*79c70*/  MOV R88, R15 ;  /* 0x0000000f00587202 */ /* 0x000fe20000000f00 */
[----:B------:R-:W-:Y:S02]  /*79c80*/  IMAD.MOV.U32 R89, RZ, RZ, R14 ;  /* 0x000000ffff597224 */ /* 0x000fe400078e000e */
[----:B------:R-:W-:Y:S02]  /*79c90*/  IMAD.MOV.U32 R52, RZ, RZ, R199 ;  /* 0x000000ffff347224 */ /* 0x000fe400078e00c7 */
[----:B--2---:R-:W-:Y:S02]  /*79ca0*/  IMAD.MOV.U32 R15, RZ, RZ, R198 ;  /* 0x000000ffff0f7224 */ /* 0x004fe400078e00c6 */
[----:B---3--:R-:W-:Y:S01]  /*79cb0*/  IMAD.MOV.U32 R14, RZ, RZ, R166 ;  /* 0x000000ffff0e7224 */ /* 0x008fe200078e00a6 */
[----:B----4-:R-:W-:Y:S01]  /*79cc0*/  MOV R13, R163 ;  /* 0x000000a3000d7202 */ /* 0x010fe20000000f00 */
[----:B------:R-:W-:-:S02]  /*79cd0*/  IMAD.MOV.U32 R12, RZ, RZ, R162 ;  /* 0x000000ffff0c7224 */ /* 0x000fc400078e00a2 */
[----:B-----5:R-:W-:Y:S02]  /*79ce0*/  IMAD.MOV.U32 R27, RZ, RZ, R159 ;  /* 0x000000ffff1b7224 */ /* 0x020fe400078e009f */
[----:B------:R-:W-:Y:S02]  /*79cf0*/  IMAD.MOV.U32 R26, RZ, RZ, R158 ;  /* 0x000000ffff1a7224 */ /* 0x000fe400078e009e */
[----:B------:R-:W-:Y:S02]  /*79d00*/  IMAD.MOV.U32 R24, RZ, RZ, R142 ;  /* 0x000000ffff187224 */ /* 0x000fe400078e008e */
[----:B------:R-:W2:Y:S01]  /*79d10*/  LDL.LU R142, [R1+0x94fc] ;  /* 0x0094fc00018e7983 */ /* 0x000ea20000300800 */
[----:B------:R-:W-:-:S03]  /*79d20*/  IMAD.MOV.U32 R25, RZ, RZ, R143 ;  /* 0x000000ffff197224 */ /* 0x000fc600078e008f */
[----:B------:R-:W2:Y:S04]  /*79d30*/  LDL.LU R143, [R1+0x94f8] ;  /* 0x0094f800018f7983 */ /* 0x000ea80000300800 */
[----:B------:R-:W3:Y:S04]  /*79d40*/  LDL.LU R158, [R1+0x94f4] ;  /* 0x0094f400019e7983 */ /* 0x000ee80000300800 */
[----:B------:R-:W3:Y:S04]  /*79d50*/  LDL.LU R159, [R1+0x94f0] ;  /* 0x0094f000019f7983 */ /* 0x000ee80000300800 */
[----:B------:R-:W4:Y:S04]  /*79d60*/  LDL.LU R162, [R1+0x94ec] ;  /* 0x0094ec0001a27983 */ /* 0x000f280000300800 */
[----:B------:R-:W4:Y:S04]  /*79d70*/  LDL.LU R163, [R1+0x94e8] ;  /* 0x0094e80001a37983 */ /* 0x000f280000300800 */
[----:B------:R-:W5:Y:S04]  /*79d80*/  LDL.LU R166, [R1+0x94e4] ;  /* 0x0094e40001a67983 */ /* 0x000f680000300800 */
[----:B------:R-:W2:Y:S04]  /*79d90*/  LDL.LU R198, [R1+0x94e0] ;  /* 0x0094e00001c67983 */ /* 0x000ea80000300800 */
[----:B------:R-:W2:Y:S01]  /*79da0*/  LDL.LU R199, [R1+0x94dc] ;  /* 0x0094dc0001c77983 */ /* 0x000ea20000300800 */
[----:B------:R-:W-:-:S02]  /*79db0*/  IMAD.MOV.U32 R53, RZ, RZ, R167 ;  /* 0x000000ffff357224 */ /* 0x000fc400078e00a7 */
[----:B------:R-:W-:Y:S01]  /*79dc0*/  IMAD.MOV.U32 R54, RZ, RZ, R170 ;  /* 0x000000ffff367224 */ /* 0x000fe200078e00aa */
[----:B------:R-:W5:Y:S01]  /*79dd0*/  LDL.LU R167, [R1+0x94d8] ;  /* 0x0094d80001a77983 */ /* 0x000f620000300800 */
[----:B------:R-:W-:-:S03]  /*79de0*/  IMAD.MOV.U32 R55, RZ, RZ, R171 ;  /* 0x000000ffff377224 */ /* 0x000fc600078e00ab */
[----:B------:R-:W3:Y:S04]  /*79df0*/  LDL.LU R170, [R1+0x94d4] ;  /* 0x0094d40001aa7983 */ /* 0x000ee80000300800 */
[----:B------:R-:W3:Y:S04]  /*79e00*/  LDL.LU R171, [R1+0x94d0] ;  /* 0x0094d00001ab7983 */ /* 0x000ee80000300800 */
[----:B------:R-:W-:Y:S04]  /*79e10*/  STL [R1+0x8aac], R88 ;  /* 0x008aac5801007387 */ /* 0x000fe80000100800 */
[----:B------:R-:W-:Y:S04]  /*79e20*/  STL [R1+0x8aa8], R89 ;  /* 0x008aa85901007387 */ /* 0x000fe80000100800 */
[----:B------:R-:W-:Y:S04]  /*79e30*/  STL [R1+0x8aa4], R92 ;  /* 0x008aa45c01007387 */ /* 0x000fe80000100800 */
[----:B------:R-:W-:Y:S01]  /*79e40*/  STL [R1+0x8aa0], R93 ;  /* 0x008aa05d01007387 */ /* 0x000fe20000100800 */
[----:B--2---:R-:W-:-:S15]  /*79e50*/  HMMA.1688.F32.TF32 R192, R236, R198, R192 ;  /* 0x000000c6ecc0723c */ /* 0x004fde00000810c0 */
[----:B------:R-:W-:-:S04]  /*79e60*/  NOP ;  /* 0x0000000000007918 */ /* 0x000fc80000000000 */
[----:B------:R-:W-:Y:S04]  /*79e70*/  STL.64 [R1+0x2460], R192 ;  /* 0x002460c001007387 */ /* 0x000fe80000100a00 */
[----:B------:R1:W-:Y:S04]  /*79e80*/  STL.64 [R1+0x2468], R194 ;  /* 0x002468c201007387 */ /* 0x0003e80000100a00 */
[----:B-1----:R-:W2:Y:S02]  /*79e90*/  LDL.LU.64 R194, [R1+0x94c8] ;  /* 0x0094c80001c27983 */ /* 0x002ea40000300a00 */
        /* <DEDUP_REMOVED lines=28> */
[----:B------:R3:W-:Y:S02]  /*7a060*/  STL.64 [R1+0x2408], R250 ;  /* 0x002408fa01007387 */ /* 0x0007e40000100a00 */
[C---:B---3--:R-:W-:Y:S08]  /*7a070*/  HMMA.1688.F32.TF32 R248, R236.reuse, R170, R240 ;  /* 0x000000aaecf8723c */ /* 0x048ff000000810f0 */
[C---:B-----5:R-:W-:Y:S08]  /*7a080*/  HMMA.1688.F32.TF32 R240, R236.reuse, R166, R20 ;  /* 0x000000a6ecf0723c */ /* 0x060ff00000081014 */
[----:B----4-:R-:W-:Y:S03]  /*7a090*/  HMMA.1688.F32.TF32 R20, R236, R162, R28 ;  /* 0x000000a2ec14723c */ /* 0x010fe6000008101c */
[----:B------:R-:W-:Y:S01]  /*7a0a0*/  STL.64 [R1+0x23f0], R248 ;  /* 0x0023f0f801007387 */ /* 0x000fe20000100a00 */
[----:B------:R-:W-:-:S03]  /*7a0b0*/  MOV R28, R150 ;  /* 0x00000096001c7202 */ /* 0x000fc60000000f00 */
[----:B------:R-:W-:Y:S04]  /*7a0c0*/  STL.64 [R1+0x23f8], R250 ;  /* 0x0023f8fa01007387 */ /* 0x000fe80000100a00 */
[----:B------:R-:W-:Y:S01]  /*7a0d0*/  STL.64 [R1+0x23e0], R240 ;  /* 0x0023e0f001007387 */ /* 0x000fe20000100a00 */
[----:B------:R-:W-:-:S03]  /*7a0e0*/  IMAD.MOV.U32 R29, RZ, RZ, R151 ;  /* 0x000000ffff1d7224 */ /* 0x000fc600078e0097 */
[----:B------:R-:W-:Y:S01]  /*7a0f0*/  STL.64 [R1+0x23e8], R242 ;  /* 0x0023e8f201007387 */ /* 0x000fe20000100a00 */
[----:B------:R-:W-:-:S03]  /*7a100*/  IMAD.MOV.U32 R30, RZ, RZ, R154 ;  /* 0x000000ffff1e7224 */ /* 0x000fc600078e009a */
[----:B------:R-:W2:Y:S01]  /*7a110*/  LDL.LU R150, [R1+0x949c] ;  /* 0x00949c0001967983 */ /* 0x000ea20000300800 */
[----:B------:R-:W-:-:S03]  /*7a120*/  IMAD.MOV.U32 R31, RZ, RZ, R155 ;  /* 0x000000ffff1f7224 */ /* 0x000fc600078e009b */
[----:B------:R-:W-:Y:S04]  /*7a130*/  STL.64 [R1+0x23d0], R20 ;  /* 0x0023d01401007387 */ /* 0x000fe80000100a00 */
[----:B------:R1:W-:Y:S04]  /*7a140*/  STL.64 [R1+0x23d8], R22 ;  /* 0x0023d81601007387 */ /* 0x0003e80000100a00 */
[----:B------:R-:W2:Y:S04]  /*7a150*/  LDL.LU R151, [R1+0x9498] ;  /* 0x0094980001977983 */ /* 0x000ea80000300800 */
[----:B------:R-:W3:Y:S04]  /*7a160*/  LDL.LU R154, [R1+0x9494] ;  /* 0x00949400019a7983 */ /* 0x000ee80000300800 */
[----:B------:R-:W3:Y:S01]  /*7a170*/  LDL.LU R155, [R1+0x9490] ;  /* 0x00949000019b7983 */ /* 0x000ee20000300800 */
[----:B-1----:R-:W-:Y:S01]  /*7a180*/  HMMA.1688.F32.TF32 R20, R236, R158, R16 ;  /* 0x0000009eec14723c */ /* 0x002fe20000081010 */
[----:B------:R-:W-:-:S02]  /*7a190*/  IMAD.MOV.U32 R16, RZ, RZ, R146 ;  /* 0x000000ffff107224 */ /* 0x000fc400078e0092 */
[----:B------:R-:W4:Y:S01]  /*7a1a0*/  LDL.LU R146, [R1+0x948c] ;  /* 0x00948c0001927983 */ /* 0x000f220000300800 */
[----:B------:R-:W-:-:S15]  /*7a1b0*/  IMAD.MOV.U32 R17, RZ, RZ, R147 ;  /* 0x000000ffff117224 */ /* 0x000fde00078e0093 */
[----:B------:R-:W-:Y:S04]  /*7a1c0*/  STL.64 [R1+0x23c0], R20 ;  /* 0x0023c01401007387 */ /* 0x000fe80000100a00 */
[----:B------:R3:W-:Y:S04]  /*7a1d0*/  STL.64 [R1+0x23c8], R22 ;  /* 0x0023c81601007387 */ /* 0x0007e80000100a00 */
[----:B------:R-:W4:Y:S01]  /*7a1e0*/  LDL.LU R147, [R1+0x9488] ;  /* 0x0094880001937983 */ /* 0x000f220000300800 */
[----:B------:R-:W-:Y:S01]  /*7a1f0*/  IMAD.MOV.U32 R18, RZ, RZ, R138 ;  /* 0x000000ffff127224 */ /* 0x000fe200078e008a */
[----:B------:R-:W-:-:S02]  /*7a200*/  MOV R19, R139 ;  /* 0x0000008b00137202 */ /* 0x000fc40000000f00 */
[----:B------:R-:W5:Y:S04]  /*7a210*/  LDL.LU R138, [R1+0x9484] ;  /* 0x00948400018a7983 */ /* 0x000f680000300800 */
[----:B------:R-:W5:Y:S04]  /*7a220*/  LDL.LU R139, [R1+0x9480] ;  /* 0x00948000018b7983 */ /* 0x000f680000300800 */
[----:B------:R-:W-:Y:S01]  /*7a230*/  STL.64 [R1+0x92c8], R158 ;  /* 0x0092c89e01007387 */ /* 0x000fe20000100a00 */
[C---:B---3--:R-:W-:Y:S03]  /*7a240*/  HMMA.1688.F32.TF32 R20, R236.reuse, R154, R24 ;  /* 0x0000009aec14723c */ /* 0x048fe60000081018 */
[----:B------:R-:W-:Y:S05]  /*7a250*/  STL.64 [R1+0x92c0], R154 ;  /* 0x0092c09a01007387 */ /* 0x000fea0000100a00 */
[C---:B--2---:R-:W-:Y:S11]  /*7a260*/  HMMA.1688.F32.TF32 R24, R236.reuse, R150, R12 ;  /* 0x00000096ec18723c */ /* 0x044ff6000008100c */
[----:B------:R-:W-:Y:S01]  /*7a270*/  STL.64 [R1+0x23b0], R20 ;  /* 0x0023b01401007387 */ /* 0x000fe20000100a00 */
[C---:B------:R-:W-:Y:S03]  /*7a280*/  HMMA.1688.F32.TF32 R12, R236.reuse, R142, R48 ;  /* 0x0000008eec0c723c */ /* 0x040fe60000081030 */
[----:B------:R4:W-:Y:S05]  /*7a290*/  STL.64 [R1+0x23b8], R22 ;  /* 0x0023b81601007387 */ /* 0x0009ea0000100a00 */
[----:B----4-:R-:W-:Y:S01]  /*7a2a0*/  HMMA.1688.F32.TF32 R20, R236, R146, R44 ;  /* 0x00000092ec14723c */ /* 0x010fe2000008102c */
[----:B------:R-:W-:Y:S04]  /*7a2b0*/  STL.64 [R1+0x23a0], R24 ;  /* 0x0023a01801007387 */ /* 0x000fe80000100a00 */
[----:B------:R-:W-:Y:S04]  /*7a2c0*/  STL.64 [R1+0x23a8], R26 ;  /* 0x0023a81a01007387 */ /* 0x000fe80000100a00 */
[----:B------:R-:W2:Y:S10]  /*7a2d0*/  LDL.LU R44, [R1+0x1ee0] ;  /* 0x001ee000012c7983 */ /* 0x000eb40000300800 */
[----:B------:R-:W-:Y:S04]  /*7a2e0*/  STL.64 [R1+0x2390], R20 ;  /* 0x0023901401007387 */ /* 0x000fe80000100a00 */
[----:B------:R-:W-:Y:S04]  /*7a2f0*/  STL.64 [R1+0x2398], R22 ;  /* 0x0023981601007387 */ /* 0x000fe80000100a00 */
[----:B------:R-:W-:Y:S04]  /*7a300*/  STL.64 [R1+0x2380], R12 ;  /* 0x0023800c01007387 */ /* 0x000fe80000100a00 */
[----:B------:R5:W-:Y:S01]  /*7a310*/  STL.64 [R1+0x2388], R14 ;  /* 0x0023880e01007387 */ /* 0x000be20000100a00 */
[----:B------:R-:W-:-:S02]  /*7a320*/  IMAD.MOV.U32 R46, RZ, RZ, R118 ;  /* 0x000000ffff2e7224 */ /* 0x000fc400078e0076 */
[----:B------:R-:W-:Y:S01]  /*7a330*/  IMAD.MOV.U32 R47, RZ, RZ, R119 ;  /* 0x000000ffff2f7224 */ /* 0x000fe200078e0077 */
[----:B------:R-:W2:Y:S01]  /*7a340*/  LDL.LU R45, [R1+0x1ee4] ;  /* 0x001ee400012d7983 */ /* 0x000ea20000300800 */
[----:B------:R-:W-:-:S03]  /*7a350*/  IMAD.MOV.U32 R48, RZ, RZ, R122 ;  /* 0x000000ffff307224 */ /* 0x000fc600078e007a */
[----:B------:R-:W3:Y:S01]  /*7a360*/  LDL.LU R118, [R1+0x947c] ;  /* 0x00947c0001767983 */ /* 0x000ee20000300800 */
[----:B-----5:R-:W-:Y:S03]  /*7a370*/  HMMA.1688.F32.TF32 R12, R236, R138, R52 ;  /* 0x0000008aec0c723c */ /* 0x020fe60000081034 */
[----:B------:R-:W3:Y:S01]  /*7a380*/  LDL.LU R119, [R1+0x9478] ;  /* 0x0094780001777983 */ /* 0x000ee20000300800 */
[----:B------:R-:W-:-:S03]  /*7a390*/  IMAD.MOV.U32 R49, RZ, RZ, R123 ;  /* 0x000000ffff317224 */ /* 0x000fc600078e007b */
[----:B------:R-:W-:Y:S01]  /*7a3a0*/  STL.64 [R1+0x92a8], R142 ;  /* 0x0092a88e01007387 */ /* 0x000fe20000100a00 */
[----:B------:R-:W-:Y:S01]  /*7a3b0*/  MOV R50, R134 ;  /* 0x0000008600327202 */ /* 0x000fe20000000f00 */
[----:B------:R-:W-:-:S10]  /*7a3c0*/  IMAD.MOV.U32 R51, RZ, RZ, R135 ;  /* 0x000000ffff337224 */ /* 0x000fd400078e0087 */
[----:B------:R1:W-:Y:S04]  /*7a3d0*/  STL.64 [R1+0x2378], R14 ;  /* 0x0023780e01007387 */ /* 0x0003e80000100a00 */
[----:B------:R-:W4:Y:S04]  /*7a3e0*/  LDL.LU R122, [R1+0x9474] ;  /* 0x00947400017a7983 */ /* 0x000f280000300800 */
[----:B------:R-:W4:Y:S04]  /*7a3f0*/  LDL.LU R123, [R1+0x9470] ;  /* 0x00947000017b7983 */ /* 0x000f280000300800 */
[----:B------:R-:W1:Y:S04]  /*7a400*/  LDL.LU R134, [R1+0x946c] ;  /* 0x00946c0001867983 */ /* 0x000e680000300800 */
[----:B------:R-:W1:Y:S01]  /*7a410*/  LDL.LU R135, [R1+0x9468] ;  /* 0x0094680001877983 */ /* 0x000e620000300800 */
[----:B------:R-:W-:-:S02]  /*7a420*/  IMAD.MOV.U32 R52, RZ, RZ, R126 ;  /* 0x000000ffff347224 */ /* 0x000fc400078e007e */
[----:B------:R-:W-:Y:S01]  /*7a430*/  IMAD.MOV.U32 R53, RZ, RZ, R127 ;  /* 0x000000ffff357224 */ /* 0x000fe200078e007f */
[----:B------:R-:W2:Y:S01]  /*7a440*/  LDL.LU R126, [R1+0x9464] ;  /* 0x00946400017e7983 */ /* 0x000ea20000300800 */
[----:B------:R-:W-:Y:S02]  /*7a450*/  IMAD.MOV.U32 R54, RZ, RZ, R130 ;  /* 0x000000ffff367224 */ /* 0x000fe400078e0082 */
[----:B------:R-:W-:Y:S01]  /*7a460*/  IMAD.MOV.U32 R55, RZ, RZ, R131 ;  /* 0x000000ffff377224 */ /* 0x000fe200078e0083 */
[----:B------:R-:W2:Y:S04]  /*7a470*/  LDL.LU R127, [R1+0x9460] ;  /* 0x00946000017f7983 */ /* 0x000ea80000300800 */
[----:B------:R-:W5:Y:S04]  /*7a480*/  LDL.LU R130, [R1+0x945c] ;  /* 0x00945c0001827983 */ /* 0x000f680000300800 */
[----:B------:R-:W5:Y:S01]  /*7a490*/  LDL.LU R131, [R1+0x9458] ;  /* 0x0094580001837983 */ /* 0x000f620000300800 */
[----:B------:R-:W-:-:S02]  /*7a4a0*/  IMAD.MOV.U32 R184, RZ, RZ, R12 ;  /* 0x000000ffffb87224 */ /* 0x000fc400078e000c */
[----:B------:R-:W-:Y:S01]  /*7a4b0*/  IMAD.MOV.U32 R185, RZ, RZ, R13 ;  /* 0x000000ffffb97224 */ /* 0x000fe200078e000d */
[----:B------:R-:W-:Y:S04]  /*7a4c0*/  STL.64 [R1+0x92a0], R138 ;  /* 0x0092a08a01007387 */ /* 0x000fe80000100a00 */
[----:B------:R-:W-:Y:S04]  /*7a4d0*/  STL [R1+0x8a5c], R185 ;  /* 0x008a5cb901007387 */ /* 0x000fe80000100800 */
[----:B------:R-:W-:Y:S01]  /*7a4e0*/  STL [R1+0x8a58], R184 ;  /* 0x008a58b801007387 */ /* 0x000fe20000100800 */
[----:B-1----:R-:W-:-:S15]  /*7a4f0*/  HMMA.1688.F32.TF32 R12, R236, R134, R28 ;  /* 0x00000086ec0c723c */ /* 0x002fde000008101c */
[----:B------:R-:W-:-:S04]  /*7a500*/  NOP ;  /* 0x0000000000007918 */ /* 0x000fc80000000000 */
[----:B------:R-:W-:Y:S01]  /*7a510*/  IMAD.MOV.U32 R188, RZ, RZ, R12 ;  /* 0x000000ffffbc7224 */ /* 0x000fe200078e000c */
[----:B------:R5:W-:Y:S01]  /*7a520*/  STL.64 [R1+0x2368], R14 ;  /* 0x0023680e01007387 */ /* 0x000be20000100a00 */
[----:B------:R-:W-:Y:S02]  /*7a530*/  MOV R189, R13 ;  /* 0x0000000d00bd7202 */ /* 0x000fe40000000f00 */
[----:B-----5:R-:W-:Y:S01]  /*7a540*/  HMMA.1688.F32.TF32 R12, R236, R130, R16 ;  /* 0x00000082ec0c723c */ /* 0x020fe20000081010 */
[----:B------:R-:W-:Y:S04]  /*7a550*/  STL.64 [R1+0x9298], R134 ;  /* 0x0092988601007387 */ /* 0x000fe80000100a00 */
[----:B------:R-:W-:Y:S04]  /*7a560*/  STL [R1+0x8b34], R189 ;  /* 0x008b34bd01007387 */ /* 0x000fe80000100800 */
[----:B------:R-:W-:Y:S10]  /*7a570*/  STL [R1+0x8b30], R188 ;  /* 0x008b30bc01007387 */ /* 0x000ff40000100800 */
[----:B------:R-:W-:Y:S01]  /*7a580*/  IMAD.MOV.U32 R192, RZ, RZ, R12 ;  /* 0x000000ffffc07224 */ /* 0x000fe200078e000c */
[----:B------:R2:W-:Y:S01]  /*7a590*/  STL.64 [R1+0x2358], R14 ;  /* 0x0023580e01007387 */ /* 0x0005e20000100a00 */
[----:B------:R-:W-:-:S02]  /*7a5a0*/  IMAD.MOV.U32 R193, RZ, RZ, R13 ;  /* 0x000000ffffc17224 */ /* 0x000fc400078e000d */
[----:B--2---:R-:W-:Y:S01]  /*7a5b0*/  HMMA.1688.F32.TF32 R12, R236, R126, R44 ;  /* 0x0000007eec0c723c */ /* 0x004fe2000008102c */
[----:B------:R-:W-:Y:S04]  /*7a5c0*/  STL.64 [R1+0x9290], R130 ;  /* 0x0092908201007387 */ /* 0x000fe80000100a00 */
[----:B------:R-:W-:Y:S04]  /*7a5d0*/  STL [R1+0x8a54], R193 ;  /* 0x008a54c101007387 */ /* 0x000fe80000100800 */
[----:B------:R-:W-:Y:S10]  /*7a5e0*/  STL [R1+0x8a50], R192 ;  /* 0x008a50c001007387 */ /* 0x000ff40000100800 */
[----:B------:R-:W-:Y:S01]  /*7a5f0*/  IMAD.MOV.U32 R196, RZ, RZ, R12 ;  /* 0x000000ffffc47224 */ /* 0x000fe200078e000c */
[----:B------:R4:W-:Y:S01]  /*7a600*/  STL.64 [R1+0x2348], R14 ;  /* 0x0023480e01007387 */ /* 0x0009e20000100a00 */
[----:B------:R-:W-:-:S02]  /*7a610*/  IMAD.MOV.U32 R197, RZ, RZ, R13 ;  /* 0x000000ffffc57224 */ /* 0x000fc400078e000d */
[----:B----4-:R-:W-:Y:S01]  /*7a620*/  HMMA.1688.F32.TF32 R12, R236, R122, R48 ;  /* 0x0000007aec0c723c */ /* 0x010fe20000081030 */
[----:B------:R1:W-:Y:S04]  /*7a630*/  STL.64 [R1+0x92b0], R126 ;  /* 0x0092b07e01007387 */ /* 0x0003e80000100a00 */
[----:B------:R-:W-:Y:S04]  /*7a640*/  STL [R1+0x8b3c], R197 ;  /* 0x008b3cc501007387 */ /* 0x000fe80000100800 */
[----:B------:R-:W-:Y:S10]  /*7a650*/  STL [R1+0x8b38], R196 ;  /* 0x008b38c401007387 */ /* 0x000ff40000100800 */
[----:B------:R-:W-:Y:S01]  /*7a660*/  IMAD.MOV.U32 R192, RZ, RZ, R15 ;  /* 0x000000ffffc07224 */ /* 0x000fe200078e000f */
[----:B------:R-:W-:Y:S01]  /*7a670*/  MOV R193, R14 ;  /* 0x0000000e00c17202 */ /* 0x000fe20000000f00 */
[----:B------:R-:W-:-:S02]  /*7a680*/  IMAD.MOV.U32 R200, RZ, RZ, R12 ;  /* 0x000000ffffc87224 */ /* 0x000fc400078e000c */
[----:B------:R-:W-:Y:S01]  /*7a690*/  IMAD.MOV.U32 R201, RZ, RZ, R13 ;  /* 0x000000ffffc97224 */ /* 0x000fe200078e000d */
[----:B------:R-:W-:Y:S01]  /*7a6a0*/  STL [R1+0x8b44], R192 ;  /* 0x008b44c001007387 */ /* 0x000fe20000100800 */
[----:B---3--:R-:W-:Y:S01]  /*7a6b0*/  HMMA.1688.F32.TF32 R12, R236, R118, R52 ;  /* 0x00000076ec0c723c */ /* 0x008fe20000081034 */
[----:B------:R-:W-:Y:S01]  /*7a6c0*/  IMAD.MOV.U32 R52, RZ, RZ, R75 ;  /* 0x000000ffff347224 */ /* 0x000fe200078e004b */
[----:B------:R-:W-:Y:S01]  /*7a6d0*/  MOV R53, R74 ;  /* 0x0000004a00357202 */ /* 0x000fe20000000f00 */
[----:B------:R-:W-:Y:S01]  /*7a6e0*/  STL [R1+0x8b40], R193 ;  /* 0x008b40c101007387 */ /* 0x000fe20000100800 */
[----:B------:R-:W-:-:S03]  /*7a6f0*/  IMAD.MOV.U32 R54, RZ, RZ, R71 ;  /* 0x000000ffff367224 */ /* 0x000fc600078e0047 */
[----:B------:R-:W2:Y:S01]  /*7a700*/  LDL.LU R75, [R1+0x9454] ;  /* 0x00945400014b7983 */ /* 0x000ea20000300800 */
[----:B------:R-:W-:-:S03]  /*7a710*/  IMAD.MOV.U32 R55, RZ, RZ, R70 ;  /* 0x000000ffff377224 */ /* 0x000fc600078e0046 */
[----:B------:R-:W3:Y:S04]  /*7a720*/  LDL.LU R74, [R1+0x9450] ;  /* 0x00945000014a7983 */ /* 0x000ee80000300800 */
[----:B------:R-:W4:Y:S04]  /*7a730*/  LDL.LU R71, [R1+0x944c] ;  /* 0x00944c0001477983 */ /* 0x000f280000300800 */
[----:B------:R-:W5:Y:S01]  /*7a740*/  LDL.LU R70, [R1+0x9448] ;  /* 0x0094480001467983 */ /* 0x000f620000300800 */
[----:B------:R-:W-:Y:S02]  /*7a750*/  IMAD.MOV.U32 R48, RZ, RZ, R83 ;  /* 0x000000ffff307224 */ /* 0x000fe400078e0053 */
[----:B------:R-:W-:Y:S01]  /*7a760*/  IMAD.MOV.U32 R49, RZ, RZ, R82 ;  /* 0x000000ffff317224 */ /* 0x000fe200078e0052 */
[----:B------:R-:W5:Y:S01]  /*7a770*/  LDL.LU R83, [R1+0x9444] ;  /* 0x0094440001537983 */ /* 0x000f620000300800 */
[----:B------:R-:W-:Y:S01]  /*7a780*/  IMAD.MOV.U32 R50, RZ, RZ, R79 ;  /* 0x000000ffff327224 */ /* 0x000fe200078e004f */
[----:B------:R-:W-:Y:S01]  /*7a790*/  MOV R16, R99 ;  /* 0x0000006300107202 */ /* 0x000fe20000000f00 */
[----:B------:R-:W-:Y:S01]  /*7a7a0*/  IMAD.MOV.U32 R51, RZ, RZ, R78 ;  /* 0x000000ffff337224 */ /* 0x000fe200078e004e */
[----:B------:R-:W5:Y:S01]  /*7a7b0*/  LDL.LU R82, [R1+0x9440] ;  /* 0x0094400001527983 */ /* 0x000f620000300800 */
[----:B------:R-:W-:-:S03]  /*7a7c0*/  IMAD.MOV.U32 R17, RZ, RZ, R98 ;  /* 0x000000ffff117224 */ /* 0x000fc600078e0062 */
        /* <DEDUP_REMOVED lines=11> */
[----:B------:R-:W-:-:S03]  /*7a880*/  MOV R31, R86 ;  /* 0x00000056001f7202 */ /* 0x000fc60000000f00 */
[----:B------:R-:W5:Y:S04]  /*7a890*/  LDL.LU R91, [R1+0x9424] ;  /* 0x00942400015b7983 */ /* 0x000f680000300800 */
[----:B------:R-:W5:Y:S04]  /*7a8a0*/  LDL.LU R90, [R1+0x9420] ;  /* 0x00942000015a7983 */ /* 0x000f680000300800 */
[----:B------:R-:W5:Y:S04]  /*7a8b0*/  LDL.LU R87, [R1+0x941c] ;  /* 0x00941c0001577983 */ /* 0x000f680000300800 */
[----:B------:R-:W5:Y:S01]  /*7a8c0*/  LDL.LU R86, [R1+0x9418] ;  /* 0x0094180001567983 */ /* 0x000f620000300800 */
[----:B------:R-:W-:-:S02]  /*7a8d0*/  IMAD.MOV.U32 R204, RZ, RZ, R12 ;  /* 0x000000ffffcc7224 */ /* 0x000fc400078e000c */
[----:B------:R-:W-:Y:S02]  /*7a8e0*/  IMAD.MOV.U32 R205, RZ, RZ, R13 ;  /* 0x000000ffffcd7224 */ /* 0x000fe400078e000d */
[----:B------:R-:W-:Y:S02]  /*7a8f0*/  IMAD.MOV.U32 R12, RZ, RZ, R62 ;  /* 0x000000ffff0c7224 */ /* 0x000fe400078e003e */
[----:B------:R-:W-:Y:S01]  /*7a900*/  IMAD.MOV.U32 R185, RZ, RZ, R14 ;  /* 0x000000ffffb97224 */ /* 0x000fe200078e000e */
[----:B------:R-:W5:Y:S01]  /*7a910*/  LDL.LU R62, [R1+0x9414] ;  /* 0x00941400013e7983 */ /* 0x000f620000300800 */
[----:B------:R-:W-:Y:S02]  /*7a920*/  IMAD.MOV.U32 R13, RZ, RZ, R63 ;  /* 0x000000ffff0d7224 */ /* 0x000fe400078e003f */
[----:B------:R-:W-:Y:S01]  /*7a930*/  IMAD.MOV.U32 R184, RZ, RZ, R15 ;  /* 0x000000ffffb87224 */ /* 0x000fe200078e000f */
[----:B------:R-:W5:Y:S01]  /*7a940*/  LDL.LU R63, [R1+0x9410] ;  /* 0x00941000013f7983 */ /* 0x000f620000300800 */
[----:B------:R-:W-:-:S02]  /*7a950*/  IMAD.MOV.U32 R14, RZ, RZ, R66 ;  /* 0x000000ffff0e7224 */ /* 0x000fc400078e0042 */
[----:B------:R-:W-:Y:S01]  /*7a960*/  IMAD.MOV.U32 R15, RZ, RZ, R67 ;  /* 0x000000ffff0f7224 */ /* 0x000fe200078e0043 */
[----:B------:R-:W5:Y:S04]  /*7a970*/  LDL.LU R66, [R1+0x940c] ;  /* 0x00940c0001427983 */ /* 0x000f680000300800 */
[----:B------:R-:W5:Y:S01]  /*7a980*/  LDL.LU R67, [R1+0x9408] ;  /* 0x0094080001437983 */ /* 0x000f620000300800 */
[----:B------:R-:W-:Y:S01]  /*7a990*/  MOV R24, R102 ;  /* 0x0000006600187202 */ /* 0x000fe20000000f00 */
[----:B------:R-:W-:Y:S02]  /*7a9a0*/  IMAD.MOV.U32 R25, RZ, RZ, R103 ;  /* 0x000000ffff197224 */ /* 0x000fe400078e0067 */
[----:B------:R-:W-:Y:S02]  /*7a9b0*/  IMAD.MOV.U32 R26, RZ, RZ, R114 ;  /* 0x000000ffff1a7224 */ /* 0x000fe400078e0072 */
[----:B------:R-:W-:-:S02]  /*7a9c0*/  IMAD.MOV.U32 R27, RZ, RZ, R115 ;  /* 0x000000ffff1b7224 */ /* 0x000fc400078e0073 */
[----:B------:R-:W-:Y:S02]  /*7a9d0*/  IMAD.MOV.U32 R44, RZ, RZ, R106 ;  /* 0x000000ffff2c7224 */ /* 0x000fe400078e006a */
[----:B------:R-:W-:Y:S02]  /*7a9e0*/  IMAD.MOV.U32 R45, RZ, RZ, R110 ;  /* 0x000000ffff2d7224 */ /* 0x000fe400078e006e */
[----:B------:R-:W-:Y:S01]  /*7a9f0*/  IMAD.MOV.U32 R46, RZ, RZ, R111 ;  /* 0x000000ffff2e7224 */ /* 0x000fe200078e006f */
[----:B------:R-:W-:Y:S01]  /*7aa00*/  MOV R47, R107 ;  /* 0x0000006b002f7202 */ /* 0x000fe20000000f00 */
[----:B--2---:R-:W-:Y:S01]  /*7aa10*/  IMAD.MOV.U32 R23, RZ, RZ, R75 ;  /* 0x000000ffff177224 */ /* 0x004fe200078e004b */
[----:B---3--:R-:W-:Y:S01]  /*7aa20*/  MOV R22, R74 ;  /* 0x0000004a00167202 */ /* 0x008fe20000000f00 */
[----:B----4-:R-:W-:Y:S02]  /*7aa30*/  IMAD.MOV.U32 R21, RZ, RZ, R71 ;  /* 0x000000ffff157224 */ /* 0x010fe400078e0047 */
[----:B-----5:R-:W-:-:S02]  /*7aa40*/  IMAD.MOV.U32 R20, RZ, RZ, R70 ;  /* 0x000000ffff147224 */ /* 0x020fc400078e0046 */
[----:B------:R-:W2:Y:S04]  /*7aa50*/  LDL.LU R70, [R1+0x9404] ;  /* 0x0094040001467983 */ /* 0x000ea80000300800 */
[----:B------:R-:W2:Y:S04]  /*7aa60*/  LDL.LU R71, [R1+0x9400] ;  /* 0x0094000001477983 */ /* 0x000ea80000300800 */
[----:B------:R-:W3:Y:S04]  /*7aa70*/  LDL.LU R74, [R1+0x93fc] ;  /* 0x0093fc00014a7983 */ /* 0x000ee80000300800 */
[----:B------:R-:W3:Y:S04]  /*7aa80*/  LDL.LU R75, [R1+0x93f8] ;  /* 0x0093f800014b7983 */ /* 0x000ee80000300800 */
[----:B------:R-:W1:Y:S04]  /*7aa90*/  LDL.LU R132, [R1+0x1eb0] ;  /* 0x001eb00001847983 */ /* 0x000e680000300800 */
[----:B------:R-:W1:Y:S04]  /*7aaa0*/  LDL.LU R133, [R1+0x1eb4] ;  /* 0x001eb40001857983 */ /* 0x000e680000300800 */
[----:B------:R-:W1:Y:S04]  /*7aab0*/  LDL.LU R134, [R1+0x1eb8] ;  /* 0x001eb80001867983 */ /* 0x000e680000300800 */
[----:B------:R-:W1:Y:S04]  /*7aac0*/  LDL.LU R135, [R1+0x1ebc] ;  /* 0x001ebc0001877983 */ /* 0x000e680000300800 */
[----:B------:R-:W4:Y:S04]  /*7aad0*/  LDL.LU R136, [R1+0x1ea0] ;  /* 0x001ea00001887983 */ /* 0x000f280000300800 */
[----:B------:R-:W4:Y:S04]  /*7aae0*/  LDL.LU R137, [R1+0x1ea4] ;  /* 0x001ea40001897983 */ /* 0x000f280000300800 */
[----:B------:R-:W4:Y:S04]  /*7aaf0*/  LDL.LU R138, [R1+0x1ea8] ;  /* 0x001ea800018a7983 */ /* 0x000f280000300800 */
[----:B------:R-:W4:Y:S01]  /*7ab00*/  LDL.LU R139, [R1+0x1eac] ;  /* 0x001eac00018b7983 */ /* 0x000f220000300800 */
        /* <DEDUP_REMOVED lines=9> */
[----:B------:R-:W2:Y:S01]  /*7aba0*/  LDL.LU R78, [R1+0x93f4] ;  /* 0x0093f400014e7983 */ /* 0x000ea20000300800 */
[----:B------:R-:W-:-:S03]  /*7abb0*/  MOV R153, R87 ;  /* 0x0000005700997202 */ /* 0x000fc60000000f00 */
[----:B------:R-:W2:Y:S01]  /*7abc0*/  LDL.LU R79, [R1+0x93f0] ;  /* 0x0093f000014f7983 */ /* 0x000ea20000300800 */
[----:B------:R-:W-:-:S03]  /*7abd0*/  IMAD.MOV.U32 R154, RZ, RZ, R90 ;  /* 0x000000ffff9a7224 */ /* 0x000fc600078e005a */
        /* <DEDUP_REMOVED lines=10> */
[----:B------:R-:W2:Y:S04]  /*7ac80*/  LDL.LU R91, [R1+0x93d8] ;  /* 0x0093d800015b7983 */ /* 0x000ea80000300800 */
[----:B------:R-:W2:Y:S04]  /*7ac90*/  LDL.LU R94, [R1+0x93d4] ;  /* 0x0093d400015e7983 */ /* 0x000ea80000300800 */
[----:B------:R-:W2:Y:S04]  /*7aca0*/  LDL.LU R95, [R1+0x93d0] ;  /* 0x0093d000015f7983 */ /* 0x000ea80000300800 */
[----:B------:R-:W2:Y:S04]  /*7acb0*/  LDL.LU R98, [R1+0x93cc] ;  /* 0x0093cc0001627983 */ /* 0x000ea80000300800 */
[----:B------:R-:W2:Y:S04]  /*7acc0*/  LDL.LU R99, [R1+0x93c8] ;  /* 0x0093c80001637983 */ /* 0x000ea80000300800 */
[----:B------:R-:W2:Y:S04]  /*7acd0*/  LDL.LU R102, [R1+0x93c4] ;  /* 0x0093c40001667983 */ /* 0x000ea80000300800 */
[----:B------:R-:W2:Y:S04]  /*7ace0*/  LDL.LU R103, [R1+0x93c0] ;  /* 0x0093c00001677983 */ /* 0x000ea80000300800 */
[----:B------:R-:W1:Y:S04]  /*7acf0*/  LDL.LU R114, [R1+0x93bc] ;  /* 0x0093bc0001727983 */ /* 0x000e680000300800 */
[----:B------:R-:W1:Y:S04]  /*7ad00*/  LDL.LU R115, [R1+0x93b8] ;  /* 0x0093b80001737983 */ /* 0x000e680000300800 */
[----:B------:R-:W5:Y:S04]  /*7ad10*/  LDL.LU R106, [R1+0x93b4] ;  /* 0x0093b400016a7983 */ /* 0x000f680000300800 */
[----:B------:R-:W4:Y:S04]  /*7ad20*/  LDL.LU R110, [R1+0x93b0] ;  /* 0x0093b000016e7983 */ /* 0x000f280000300800 */
[----:B------:R-:W4:Y:S04]  /*7ad30*/  LDL.LU R111, [R1+0x93ac] ;  /* 0x0093ac00016f7983 */ /* 0x000f280000300800 */
[----:B------:R-:W5:Y:S04]  /*7ad40*/  LDL.LU R107, [R1+0x93a8] ;  /* 0x0093a800016b7983 */ /* 0x000f680000300800 */
[----:B------:R4:W-:Y:S04]  /*7ad50*/  STL.64 [R1+0x9280], R118 ;  /* 0x0092807601007387 */ /* 0x0009e80000100a00 */
[----:B------:R-:W-:Y:S04]  /*7ad60*/  STL [R1+0x8b4c], R184 ;  /* 0x008b4cb801007387 */ /* 0x000fe80000100800 */
[----:B------:R-:W-:Y:S01]  /*7ad70*/  STL [R1+0x8b48], R185 ;  /* 0x008b48b901007387 */ /* 0x000fe20000100800 */
[----:B------:R-:W-:-:S02]  /*7ad80*/  IMAD.MOV.U32 R131, RZ, RZ, R10 ;  /* 0x000000ffff837224 */ /* 0x000fc400078e000a */
[----:B------:R-:W-:Y:S01]  /*7ad90*/  IMAD.MOV.U32 R130, RZ, RZ, R11 ;  /* 0x000000ffff827224 */ /* 0x000fe200078e000b */
[C---:B---3--:R-:W-:Y:S08]  /*7ada0*/  HMMA.1688.F32.TF32 R16, R236.reuse, R74, R16 ;  /* 0x0000004aec10723c */ /* 0x048ff00000081010 */
[C---:B-1----:R-:W-:Y:S08]  /*7adb0*/  HMMA.1688.F32.TF32 R124, R236.reuse, R114, R132 ;  /* 0x00000072ec7c723c */ /* 0x042ff00000081084 */
[C---:B----4-:R-:W-:Y:S11]  /*7adc0*/  HMMA.1688.F32.TF32 R116, R236.reuse, R110, R136 ;  /* 0x0000006eec74723c */ /* 0x050ff60000081088 */
[----:B------:R-:W-:Y:S04]  /*7add0*/  STL.64 [R1+0x2318], R126 ;  /* 0x0023187e01007387 */ /* 0x000fe80000100a00 */
[----:B------:R5:W-:Y:S02]  /*7ade0*/  STL.64 [R1+0x9278], R114 ;  /* 0x0092787201007387 */ /* 0x000be40000100a00 */
[C---:B-----5:R-:W-:Y:S02]  /*7adf0*/  HMMA.1688.F32.TF32 R112, R236.reuse, R106, R140 ;  /* 0x0000006aec70723c */ /* 0x060fe4000008108c */
[----:B------:R-:W-:Y:S04]  /*7ae00*/  STL.64 [R1+0x2308], R118 ;  /* 0x0023087601007387 */ /* 0x000fe80000100a00 */
[----:B------:R-:W-:Y:S04]  /*7ae10*/  STL.64 [R1+0x9270], R110 ;  /* 0x0092706e01007387 */ /* 0x000fe80000100a00 */
[----:B------:R2:W-:Y:S02]  /*7ae20*/  STL.64 [R1+0x9288], R106 ;  /* 0x0092886a01007387 */ /* 0x0005e40000100a00 */
[----:B--2---:R-:W-:Y:S07]  /*7ae30*/  HMMA.1688.F32.TF32 R104, R236, R102, R152 ;  /* 0x00000066ec68723c */ /* 0x004fee0000081098 */
[----:B------:R-:W-:Y:S01]  /*7ae40*/  IMAD.MOV.U32 R176, RZ, RZ, R115 ;  /* 0x000000ffffb07224 */ /* 0x000fe200078e0073 */
[----:B------:R-:W-:Y:S01]  /*7ae50*/  MOV R177, R114 ;  /* 0x0000007200b17202 */ /* 0x000fe20000000f00 */
[----:B------:R-:W-:-:S02]  /*7ae60*/  IMAD.MOV.U32 R180, RZ, RZ, R113 ;  /* 0x000000ffffb47224 */ /* 0x000fc400078e0071 */
[----:B------:R-:W-:Y:S01]  /*7ae70*/  IMAD.MOV.U32 R181, RZ, RZ, R112 ;  /* 0x000000ffffb57224 */ /* 0x000fe200078e0070 */
[----:B------:R-:W-:Y:S04]  /*7ae80*/  STL [R1+0x8b5c], R176 ;  /* 0x008b5cb001007387 */ /* 0x000fe80000100800 */
[----:B------:R-:W-:Y:S01]  /*7ae90*/  STL [R1+0x8b58], R177 ;  /* 0x008b58b101007387 */ /* 0x000fe20000100800 */
[C---:B------:R-:W-:Y:S03]  /*7aea0*/  HMMA.1688.F32.TF32 R108, R236.reuse, R98, R156 ;  /* 0x00000062ec6c723c */ /* 0x040fe6000008109c */
[----:B------:R-:W-:Y:S04]  /*7aeb0*/  STL [R1+0x8b54], R180 ;  /* 0x008b54b401007387 */ /* 0x000fe80000100800 */
[----:B------:R-:W-:Y:S04]  /*7aec0*/  STL [R1+0x8b50], R181 ;  /* 0x008b50b501007387 */ /* 0x000fe80000100800 */
[----:B------:R1:W-:Y:S04]  /*7aed0*/  STL.64 [R1+0x92b8], R102 ;  /* 0x0092b86601007387 */ /* 0x0003e80000100a00 */
[----:B------:R-:W-:Y:S04]  /*7aee0*/  STL.64 [R1+0x2cd0], R104 ;  /* 0x002cd06801007387 */ /* 0x000fe80000100a00 */
[----:B------:R2:W-:Y:S01]  /*7aef0*/  STL.64 [R1+0x2cd8], R106 ;  /* 0x002cd86a01007387 */ /* 0x0005e20000100a00 */
[C---:B------:R-:W-:Y:S08]  /*7af00*/  HMMA.1688.F32.TF32 R24, R236.reuse, R86, R24 ;  /* 0x00000056ec18723c */ /* 0x040ff00000081018 */
[C---:B-1----:R-:W-:Y:S08]  /*7af10*/  HMMA.1688.F32.TF32 R100, R236.reuse, R90, R20 ;  /* 0x0000005aec64723c */ /* 0x042ff00000081014 */
[C---:B--2---:R-:W-:Y:S08]  /*7af20*/  HMMA.1688.F32.TF32 R104, R236.reuse, R94, R248 ;  /* 0x0000005eec68723c */ /* 0x044ff000000810f8 */
        /* <DEDUP_REMOVED lines=15> */
[C---:B-1----:R-:W-:Y:S02]  /*7b020*/  HMMA.1688.F32.TF32 R12, R236.reuse, R70, R44 ;  /* 0x00000046ec0c723c */ /* 0x042fe4000008102c */
[----:B------:R-:W-:Y:S04]  /*7b030*/  STL.64 [R1+0x2c60], R16 ;  /* 0x002c601001007387 */ /* 0x000fe80000100a00 */
[----:B------:R1:W-:Y:S04]  /*7b040*/  STL.64 [R1+0x2c68], R18 ;  /* 0x002c681201007387 */ /* 0x0003e80000100a00 */
[----:B------:R-:W-:Y:S01]  /*7b050*/  STL.64 [R1+0x9260], R66 ;  /* 0x0092604201007387 */ /* 0x000fe20000100a00 */
[C---:B-1----:R-:W-:Y:S08]  /*7b060*/  HMMA.1688.F32.TF32 R16, R236.reuse, R66, R48 ;  /* 0x00000042ec10723c */ /* 0x042ff00000081030 */
[----:B------:R-:W-:Y:S04]  /*7b070*/  STL.64 [R1+0x2c50], R12 ;  /* 0x002c500c01007387 */ /* 0x000fe80000100a00 */
[----:B------:R1:W-:Y:S02]  /*7b080*/  STL.64 [R1+0x2c58], R14 ;  /* 0x002c580e01007387 */ /* 0x0003e40000100a00 */
[----:B-1----:R-:W-:Y:S05]  /*7b090*/  HMMA.1688.F32.TF32 R12, R236, R62, R52 ;  /* 0x0000003eec0c723c */ /* 0x002fea0000081034 */
[----:B------:R-:W-:Y:S04]  /*7b0a0*/  STL.64 [R1+0x2c40], R16 ;  /* 0x002c401001007387 */ /* 0x000fe80000100a00 */
[----:B------:R-:W-:Y:S04]  /*7b0b0*/  STL.64 [R1+0x2c48], R18 ;  /* 0x002c481201007387 */ /* 0x000fe80000100a00 */
[----:B------:R-:W2:Y:S01]  /*7b0c0*/  LDL.LU R136, [R1+0x1c70] ;  /* 0x001c700001887983 */ /* 0x000ea20000300800 */
[----:B------:R-:W-:-:S05]  /*7b0d0*/  IMAD.MOV.U32 R208, RZ, RZ, R124 ;  /* 0x000000ffffd07224 */ /* 0x000fca00078e007c */
[----:B------:R1:W-:Y:S04]  /*7b0e0*/  STL.64 [R1+0x2c30], R12 ;  /* 0x002c300c01007387 */ /* 0x0003e80000100a00 */
[----:B------:R3:W-:Y:S04]  /*7b0f0*/  STL.64 [R1+0x2c38], R14 ;  /* 0x002c380e01007387 */ /* 0x0007e80000100a00 */
[----:B------:R-:W2:Y:S04]  /*7b100*/  LDL.LU R137, [R1+0x1c74] ;  /* 0x001c740001897983 */ /* 0x000ea80000300800 */
[----:B------:R-:W2:Y:S04]  /*7b110*/  LDL.LU R138, [R1+0x1c78] ;  /* 0x001c7800018a7983 */ /* 0x000ea80000300800 */
[----:B------:R-:W2:Y:S04]  /*7b120*/  LDL.LU R139, [R1+0x1c7c] ;  /* 0x001c7c00018b7983 */ /* 0x000ea80000300800 */
[----:B------:R-:W4:Y:S01]  /*7b130*/  LDL.LU R132, [R1+0x1c80] ;  /* 0x001c800001847983 */ /* 0x000f220000300800 */
[----:B------:R-:W-:-:S03]  /*7b140*/  IMAD.MOV.U32 R209, RZ, RZ, R125 ;  /* 0x000000ffffd17224 */ /* 0x000fc600078e007d */
[----:B------:R-:W4:Y:S04]  /*7b150*/  LDL.LU R133, [R1+0x1c84] ;  /* 0x001c840001857983 */ /* 0x000f280000300800 */
[----:B------:R-:W4:Y:S04]  /*7b160*/  LDL.LU R134, [R1+0x1c88] ;  /* 0x001c880001867983 */ /* 0x000f280000300800 */
[----:B------:R-:W4:Y:S04]  /*7b170*/  LDL.LU R135, [R1+0x1c8c] ;  /* 0x001c8c0001877983 */ /* 0x000f280000300800 */
[----:B------:R-:W5:Y:S04]  /*7b180*/  LDL.LU R124, [R1+0x1810] ;  /* 0x00181000017c7983 */ /* 0x000f680000300800 */
[----:B------:R-:W5:Y:S04]  /*7b190*/  LDL.LU R125, [R1+0x1814] ;  /* 0x00181400017d7983 */ /* 0x000f680000300800 */
[----:B------:R-:W5:Y:S04]  /*7b1a0*/  LDL.LU R126, [R1+0x1818] ;  /* 0x00181800017e7983 */ /* 0x000f680000300800 */
[----:B------:R-:W5:Y:S04]  /*7b1b0*/  LDL.LU R127, [R1+0x181c] ;  /* 0x00181c00017f7983 */ /* 0x000f680000300800 */
        /* <DEDUP_REMOVED lines=16> */
[----:B-1----:R-:W2:Y:S04]  /*7b2c0*/  LDL.LU R12, [R1+0x1d00] ;  /* 0x001d0000010c7983 */ /* 0x002ea80000300800 */
[----:B------:R-:W2:Y:S04]  /*7b2d0*/  LDL.LU R13, [R1+0x1d04] ;  /* 0x001d0400010d7983 */ /* 0x000ea80000300800 */
[----:B---3--:R-:W2:Y:S04]  /*7b2e0*/  LDL.LU R14, [R1+0x1d08] ;  /* 0x001d0800010e7983 */ /* 0x008ea80000300800 */
[----:B------:R-:W2:Y:S04]  /*7b2f0*/  LDL.LU R15, [R1+0x1d0c] ;  /* 0x001d0c00010f7983 */ /* 0x000ea80000300800 */
[----:B------:R-:W3:Y:S04]  /*7b300*/  LDL.LU R16, [R1+0x1d10] ;  /* 0x001d100001107983 */ /* 0x000ee80000300800 */
[----:B------:R-:W3:Y:S04]  /*7b310*/  LDL.LU R17, [R1+0x1d14] ;  /* 0x001d140001117983 */ /* 0x000ee80000300800 */
[----:B------:R-:W3:Y:S04]  /*7b320*/  LDL.LU R18, [R1+0x1d18] ;  /* 0x001d180001127983 */ /* 0x000ee80000300800 */
[----:B------:R-:W3:Y:S04]  /*7b330*/  LDL.LU R19, [R1+0x1d1c] ;  /* 0x001d1c0001137983 */ /* 0x000ee80000300800 */
        /* <DEDUP_REMOVED lines=20> */
[----:B------:R-:W-:-:S03]  /*7b480*/  IMAD.MOV.U32 R119, RZ, RZ, R8 ;  /* 0x000000ffff777224 */ /* 0x000fc600078e0008 */
[----:B------:R-:W2:Y:S01]  /*7b490*/  LDL.LU R248, [R1+0x1d70] ;  /* 0x001d700001f87983 */ /* 0x000ea20000300800 */
[----:B------:R-:W-:-:S03]  /*7b4a0*/  IMAD.MOV.U32 R118, RZ, RZ, R9 ;  /* 0x000000ffff767224 */ /* 0x000fc600078e0009 */
[----:B------:R-:W2:Y:S04]  /*7b4b0*/  LDL.LU R249, [R1+0x1d74] ;  /* 0x001d740001f97983 */ /* 0x000ea80000300800 */
[----:B------:R-:W2:Y:S04]  /*7b4c0*/  LDL.LU R250, [R1+0x1d78] ;  /* 0x001d780001fa7983 */ /* 0x000ea80000300800 */
[----:B------:R-:W2:Y:S01]  /*7b4d0*/  LDL.LU R251, [R1+0x1d7c] ;  /* 0x001d7c0001fb7983 */ /* 0x000ea20000300800 */
[----:B------:R-:W-:-:S03]  /*7b4e0*/  IMAD.MOV.U32 R103, RZ, RZ, R4 ;  /* 0x000000ffff677224 */ /* 0x000fc600078e0004 */
[----:B------:R-:W2:Y:S01]  /*7b4f0*/  LDL.LU R8, [R1+0x1d50] ;  /* 0x001d500001087983 */ /* 0x000ea20000300800 */
[----:B------:R-:W-:-:S03]  /*7b500*/  IMAD.MOV.U32 R102, RZ, RZ, R5 ;  /* 0x000000ffff667224 */ /* 0x000fc600078e0005 */
[----:B------:R-:W2:Y:S01]  /*7b510*/  LDL.LU R9, [R1+0x1d54] ;  /* 0x001d540001097983 */ /* 0x000ea20000300800 */
[----:B------:R-:W-:-:S03]  /*7b520*/  MOV R111, R6 ;  /* 0x00000006006f7202 */ /* 0x000fc60000000f00 */
        /* <DEDUP_REMOVED lines=20> */
[----:B------:R-:W2:Y:S01]  /*7b670*/  LDL.LU R59, [R1+0x939c] ;  /* 0x00939c00013b7983 */ /* 0x000ea20000300800 */
[----:B------:R-:W-:Y:S01]  /*7b680*/  IMAD.MOV.U32 R143, RZ, RZ, R42 ;  /* 0x000000ffff8f7224 */ /* 0x000fe200078e002a */
[----:B------:R-:W-:Y:S01]  /*7b690*/  MOV R156, R38 ;  /* 0x00000026009c7202 */ /* 0x000fe20000000f00 */
[----:B------:R-:W-:Y:S01]  /*7b6a0*/  IMAD.MOV.U32 R157, RZ, RZ, R35 ;  /* 0x000000ffff9d7224 */ /* 0x000fe200078e0023 */
[----:B------:R-:W3:Y:S01]  /*7b6b0*/  LDL.LU R42, [R1+0x9398] ;  /* 0x00939800012a7983 */ /* 0x000ee20000300800 */
[----:B------:R-:W-:-:S03]  /*7b6c0*/  IMAD.MOV.U32 R158, RZ, RZ, R34 ;  /* 0x000000ffff9e7224 */ /* 0x000fc600078e0022 */
[----:B------:R-:W3:Y:S01]  /*7b6d0*/  LDL.LU R38, [R1+0x9394] ;  /* 0x0093940001267983 */ /* 0x000ee20000300800 */
[----:B------:R-:W-:-:S03]  /*7b6e0*/  IMAD.MOV.U32 R159, RZ, RZ, R39 ;  /* 0x000000ffff9f7224 */ /* 0x000fc600078e0027 */
[----:B------:R-:W3:Y:S04]  /*7b6f0*/  LDL.LU R35, [R1+0x9390] ;  /* 0x0093900001237983 */ /* 0x000ee80000300800 */
[----:B------:R-:W3:Y:S04]  /*7b700*/  LDL.LU R34, [R1+0x938c] ;  /* 0x00938c0001227983 */ /* 0x000ee80000300800 */
[----:B------:R-:W3:Y:S01]  /*7b710*/  LDL.LU R39, [R1+0x9388] ;  /* 0x0093880001277983 */ /* 0x000ee20000300800 */
        /* <DEDUP_REMOVED lines=14> */
[----:B-1----:R-:W2:Y:S01]  /*7b800*/  LDL.LU.64 R46, [R1+0x9370] ;  /* 0x00937000012e7983 */ /* 0x002ea20000300a00 */
[----:B---3--:R-:W-:-:S03]  /*7b810*/  IMAD.MOV.U32 R49, RZ, RZ, R38 ;  /* 0x000000ffff317224 */ /* 0x008fc600078e0026 */
[----:B------:R1:W-:Y:S04]  /*7b820*/  STL.64 [R1+0x9250], R50 ;  /* 0x0092503201007387 */ /* 0x0003e80000100a00 */
[----:B------:R-:W3:Y:S04]  /*7b830*/  LDL.LU R48, [R1+0x1ca0] ;  /* 0x001ca00001307983 */ /* 0x000ee80000300800 */
[----:B------:R-:W3:Y:S01]  /*7b840*/  LDL.LU R38, [R1+0x9368] ;  /* 0x0093680001267983 */ /* 0x000ee20000300800 */
[----:B-1----:R-:W-:-:S03]  /*7b850*/  IMAD.MOV.U32 R50, RZ, RZ, R42 ;  /* 0x000000ffff327224 */ /* 0x002fc600078e002a */
[----:B------:R-:W3:Y:S01]  /*7b860*/  LDL.LU R42, [R1+0x9364] ;  /* 0x00936400012a7983 */ /* 0x000ee20000300800 */
[----:B------:R-:W-:-:S03]  /*7b870*/  IMAD.MOV.U32 R51, RZ, RZ, R43 ;  /* 0x000000ffff337224 */ /* 0x000fc600078e002b */
[----:B------:R-:W3:Y:S01]  /*7b880*/  LDL.LU R43, [R1+0x9360] ;  /* 0x00936000012b7983 */ /* 0x000ee20000300800 */
[----:B------:R-:W-:Y:S01]  /*7b890*/  MOV R44, R39 ;  /* 0x00000027002c7202 */ /* 0x000fe20000000f00 */
[----:B--2---:R-:W-:-:S15]  /*7b8a0*/  HMMA.1688.F32.TF32 R248, R236, R46, R248 ;  /* 0x0000002eecf8723c */ /* 0x004fde00000810f8 */
[----:B------:R-:W-:-:S04]  /*7b8b0*/  NOP ;  /* 0x0000000000007918 */ /* 0x000fc80000000000 */
[----:B------:R-:W-:Y:S04]  /*7b8c0*/  STL.64 [R1+0x2bf0], R248 ;  /* 0x002bf0f801007387 */ /* 0x000fe80000100a00 */
[----:B------:R1:W-:Y:S04]  /*7b8d0*/  STL.64 [R1+0x2bf8], R250 ;  /* 0x002bf8fa01007387 */ /* 0x0003e80000100a00 */
[----:B-1----:R-:W4:Y:S04]  /*7b8e0*/  LDL.LU.64 R250, [R1+0x9358] ;  /* 0x0093580001fa7983 */ /* 0x002f280000300a00 */
[----:B------:R-:W2:Y:S04]  /*7b8f0*/  LDL.LU.64 R248, [R1+0x9350] ;  /* 0x0093500001f87983 */ /* 0x000ea80000300a00 */
[----:B------:R1:W-:Y:S04]  /*7b900*/  STL.64 [R1+0x9258], R46 ;  /* 0x0092582e01007387 */ /* 0x0003e80000100a00 */
[----:B------:R-:W2:Y:S04]  /*7b910*/  LDL.LU R39, [R1+0x9348] ;  /* 0x0093480001277983 */ /* 0x000ea80000300800 */
[----:B------:R-:W4:Y:S01]  /*7b920*/  LDL.LU R45, [R1+0x1cd4] ;  /* 0x001cd400012d7983 */ /* 0x000f220000300800 */
[----:B-1----:R-:W-:-:S03]  /*7b930*/  IMAD.MOV.U32 R46, RZ, RZ, R34 ;  /* 0x000000ffff2e7224 */ /* 0x002fc600078e0022 */
[----:B------:R-:W4:Y:S01]  /*7b940*/  LDL.LU R34, [R1+0x9344] ;  /* 0x0093440001227983 */ /* 0x000f220000300800 */
[----:B------:R-:W-:-:S03]  /*7b950*/  IMAD.MOV.U32 R47, RZ, RZ, R35 ;  /* 0x000000ffff2f7224 */ /* 0x000fc600078e0023 */
[----:B------:R-:W4:Y:S01]  /*7b960*/  LDL.LU R35, [R1+0x9340] ;  /* 0x0093400001237983 */ /* 0x000f220000300800 */
[----:B---3--:R-:W-:-:S15]  /*7b970*/  HMMA.1688.F32.TF32 R4, R236, R42, R4 ;  /* 0x0000002aec04723c */ /* 0x008fde0000081004 */
[----:B------:R-:W-:-:S04]  /*7b980*/  NOP ;  /* 0x0000000000007918 */ /* 0x000fc80000000000 */
[----:B------:R-:W-:Y:S04]  /*7b990*/  STL.64 [R1+0x2be0], R4 ;  /* 0x002be00401007387 */ /* 0x000fe80000100a00 */
[----:B------:R1:W-:Y:S04]  /*7b9a0*/  STL.64 [R1+0x2be8], R6 ;  /* 0x002be80601007387 */ /* 0x0003e80000100a00 */
[----:B-1----:R-:W3:Y:S04]  /*7b9b0*/  LDL.LU.64 R6, [R1+0x9338] ;  /* 0x0093380001067983 */ /* 0x002ee80000300a00 */
[----:B------:R-:W3:Y:S01]  /*7b9c0*/  LDL.LU.64 R4, [R1+0x9330] ;  /* 0x0093300001047983 */ /* 0x000ee20000300a00 */
[C---:B--2---:R-:W-:Y:S08]  /*7b9d0*/  HMMA.1688.F32.TF32 R8, R236.reuse, R38, R8 ;  /* 0x00000026ec08723c */ /* 0x044ff00000081008 */
[C---:B----4-:R-:W-:Y:S11]  /*7b9e0*/  HMMA.1688.F32.TF32 R28, R236.reuse, R34, R28 ;  /* 0x00000022ec1c723c */ /* 0x050ff6000008101c */
[----:B------:R-:W-:Y:S04]  /*7b9f0*/  STL.64 [R1+0x2bd0], R8 ;  /* 0x002bd00801007387 */ /* 0x000fe80000100a00 */
[----:B------:R1:W-:Y:S04]  /*7ba00*/  STL.64 [R1+0x2bd8], R10 ;  /* 0x002bd80a01007387 */ /* 0x0003e80000100a00 */
[----:B-1----:R-:W2:Y:S04]  /*7ba10*/  LDL.LU.64 R10, [R1+0x9328] ;  /* 0x00932800010a7983 */ /* 0x002ea80000300a00 */
[----:B------:R-:W4:Y:S04]  /*7ba20*/  LDL.LU.64 R8, [R1+0x9320] ;  /* 0x0093200001087983 */ /* 0x000f280000300a00 */
[----:B------:R-:W-:Y:S04]  /*7ba30*/  STL.64 [R1+0x2bc0], R28 ;  /* 0x002bc01c01007387 */ /* 0x000fe80000100a00 */
[----:B------:R1:W-:Y:S04]  /*7ba40*/  STL.64 [R1+0x2bc8], R30 ;  /* 0x002bc81e01007387 */ /* 0x0003e80000100a00 */
[----:B-1----:R-:W2:Y:S04]  /*7ba50*/  LDL.LU.64 R30, [R1+0x9318] ;  /* 0x00931800011e7983 */ /* 0x002ea80000300a00 */
[----:B------:R-:W3:Y:S01]  /*7ba60*/  LDL.LU.64 R28, [R1+0x9310] ;  /* 0x00931000011c7983 */ /* 0x000ee20000300a00 */
[----:B--2---:R-:W-:-:S15]  /*7ba70*/  HMMA.1688.F32.TF32 R24, R236, R30, R24 ;  /* 0x0000001eec18723c */ /* 0x004fde0000081018 */
[----:B------:R-:W-:-:S04]  /*7ba80*/  NOP ;  /* 0x0000000000007918 */ /* 0x000fc80000000000 */
        /* <DEDUP_REMOVED lines=20> */
[----:B-1----:R-:W2:Y:S01]  /*7bbd0*/  LDL.LU.64 R14, [R1+0x92d8] ;  /* 0x0092d800010e7983 */ /* 0x002ea20000300a00 */
[C---:B------:R-:W-:Y:S02]  /*7bbe0*/  LOP3.LUT R33, R252.reuse, 0x40, RZ, 0x3c, !PT ;  /* 0x00000040fc217812 */ /* 0x040fe400078e3cff */
[----:B------:R-:W-:Y:S01]  /*7bbf0*/  LOP3.LUT R37, R252, 0x60, RZ, 0x3c, !PT ;  /* 0x00000060fc257812 */ /* 0x000fe200078e3cff */
[----:B------:R-:W-:Y:S01]  /*7bc00*/  HMMA.1688.F32.TF32 R48, R236, R10, R48 ;  /* 0x0000000aec30723c */ /* 0x000fe20000081030 */
[----:B------:R-:W3:Y:S04]  /*7bc10*/  LDL.LU.64 R12, [R1+0x92d0] ;  /* 0x0092d000010c7983 */ /* 0x000ee80000300a00 */
[----:B------:R-:W-:Y:S04]  /*7bc20*/  LDS R240, [R33+UR10+0x41000] ;  /* 0x0410000a21f07984 */ /* 0x000fe80008000800 */
[----:B------:R-:W-:Y:S04]  /*7bc30*/  LDS R242, [R33+UR10+0x41800] ;  /* 0x0418000a21f27984 */ /* 0x000fe80008000800 */
[----:B------:R-:W-:Y:S04]  /*7bc40*/  LDS R241, [R37+UR10+0x41000] ;  /* 0x0410000a25f17984 */ /* 0x000fe80008000800 */
[----:B------:R-:W1:Y:S01]  /*7bc50*/  LDS R243, [R37+UR10+0x41800] ;  /* 0x0418000a25f37984 */ /* 0x000e620008000800 */
[----:B------:R-:W-:-:S02]  /*7bc60*/  IMAD.MOV.U32 R212, RZ, RZ, R116 ;  /* 0x000000ffffd47224 */ /* 0x000fc400078e0074 */
[----:B------:R-:W-:Y:S01]  /*7bc70*/  IMAD.MOV.U32 R213, RZ, RZ, R117 ;  /* 0x000000ffffd57224 */ /* 0x000fe200078e0075 */
[----:B--2---:R-:W-:-:S15]  /*7bc80*/  HMMA.1688.F32.TF32 R44, R236, R14, R44 ;  /* 0x0000000eec2c723c */ /* 0x004fde000008102c */
[----:B------:R-:W-:-:S04]  /*7bc90*/  NOP ;  /* 0x0000000000007918 */ /* 0x000fc80000000000 */
[----:B------:R-:W-:Y:S04]  /*7bca0*/  STL.64 [R1+0x2b70], R44 ;  /* 0x002b702c01007387 */ /* 0x000fe80000100a00 */
[----:B------:R3:W-:Y:S04]  /*7bcb0*/  STL.64 [R1+0x2b78], R46 ;  /* 0x002b782e01007387 */ /* 0x0007e80000100a00 */
[----:B------:R-:W-:Y:S01]  /*7bcc0*/  STL.64 [R1+0x2b60], R48 ;  /* 0x002b603001007387 */ /* 0x000fe20000100a00 */
[----:B---3--:R-:W-:Y:S03]  /*7bcd0*/  HMMA.1688.F32.TF32 R44, R236, R6, R64 ;  /* 0x00000006ec2c723c */ /* 0x008fe60000081040 */
[----:B------:R2:W-:Y:S05]  /*7bce0*/  STL.64 [R1+0x2b68], R50 ;  /* 0x002b683201007387 */ /* 0x0005ea0000100a00 */
[C---:B-1----:R-:W-:Y:S08]  /*7bcf0*/  HMMA.1688.F32.TF32 R64, R240.reuse, R102, R72 ;  /* 0x00000066f040723c */ /* 0x042ff00000081048 */
[C---:B--2---:R-:W-:Y:S03]  /*7bd00*/  HMMA.1688.F32.TF32 R48, R240.reuse, R110, R104 ;  /* 0x0000006ef030723c */ /* 0x044fe60000081068 */
[----:B------:R-:W-:Y:S04]  /*7bd10*/  STL.64 [R1+0x2b50], R44 ;  /* 0x002b502c01007387 */ /* 0x000fe80000100a00 */
[----:B------:R1:W-:Y:S04]  /*7bd20*/  STL.64 [R1+0x2b58], R46 ;  /* 0x002b582e01007387 */ /* 0x0003e80000100a00 */
[----:B------:R-:W-:Y:S01]  /*7bd30*/  STL.64 [R1+0x1780], R64 ;  /* 0x0017804001007387 */ /* 0x000fe20000100a00 */
[C---:B-1----:R-:W-:Y:S03]  /*7bd40*/  HMMA.1688.F32.TF32 R44, R240.reuse, R118, R112 ;  /* 0x00000076f02c723c */ /* 0x042fe60000081070 */
[----:B------:R5:W-:Y:S04]  /*7bd50*/  STL.64 [R1+0x1788], R66 ;  /* 0x0017884201007387 */ /* 0x000be80000100a00 */
[----:B------:R-:W-:Y:S04]  /*7bd60*/  STL.64 [R1+0x17b0], R48 ;  /* 0x0017b03001007387 */ /* 0x000fe80000100a00 */
[----:B------:R1:W-:Y:S01]  /*7bd70*/  STL.64 [R1+0x17b8], R50 ;  /* 0x0017b83201007387 */ /* 0x0003e20000100a00 */
[C---:B-----5:R-:W-:Y:S08]  /*7bd80*/  HMMA.1688.F32.TF32 R64, R240.reuse, R130, R124 ;  /* 0x00000082f040723c */ /* 0x060ff0000008107c */
[C---:B-1----:R-:W-:Y:S01]  /*7bd90*/  HMMA.1688.F32.TF32 R48, R240.reuse, R250, R132 ;  /* 0x000000faf030723c */ /* 0x042fe20000081084 */
[----:B------:R-:W-:Y:S04]  /*7bda0*/  STL.64 [R1+0x17e0], R44 ;  /* 0x0017e02c01007387 */ /* 0x000fe80000100a00 */
[----:B------:R1:W-:Y:S06]  /*7bdb0*/  STL.64 [R1+0x17e8], R46 ;  /* 0x0017e82e01007387 */ /* 0x0003ec0000100a00 */
[----:B------:R-:W-:Y:S01]  /*7bdc0*/  STL.64 [R1+0x1810], R64 ;  /* 0x0018104001007387 */ /* 0x000fe20000100a00 */
[C---:B-1----:R-:W-:Y:S03]  /*7bdd0*/  HMMA.1688.F32.TF32 R44, R240.reuse, R246, R136 ;  /* 0x000000f6f02c723c */ /* 0x042fe60000081088 */
[----:B------:R1:W-:Y:S04]  /*7bde0*/  STL.64 [R1+0x1818], R66 ;  /* 0x0018184201007387 */ /* 0x0003e80000100a00 */
[----:B------:R-:W-:Y:S04]  /*7bdf0*/  STL.64 [R1+0x1c80], R48 ;  /* 0x001c803001007387 */ /* 0x000fe80000100a00 */
[----:B------:R2:W-:Y:S01]  /*7be00*/  STL.64 [R1+0x1c88], R50 ;  /* 0x001c883201007387 */ /* 0x0005e20000100a00 */
[C---:B-1----:R-:W-:Y:S08]  /*7be10*/  HMMA.1688.F32.TF32 R64, R240.reuse, R234, R140 ;  /* 0x000000eaf040723c */ /* 0x042ff0000008108c */
[----:B--2---:R-:W-:Y:S01]  /*7be20*/  HMMA.1688.F32.TF32 R48, R240, R230, R152 ;  /* 0x000000e6f030723c */ /* 0x004fe20000081098 */
[----:B------:R-:W-:-:S02]  /*7be30*/  IMAD.MOV.U32 R52, RZ, RZ, R47 ;  /* 0x000000ffff347224 */ /* 0x000fc400078e002f */
[----:B------:R-:W-:Y:S02]  /*7be40*/  IMAD.MOV.U32 R53, RZ, RZ, R46 ;  /* 0x000000ffff357224 */ /* 0x000fe400078e002e */
[----:B------:R-:W-:Y:S01]  /*7be50*/  IMAD.MOV.U32 R2, RZ, RZ, R44 ;  /* 0x000000ffff027224 */ /* 0x000fe200078e002c */
[----:B------:R1:W-:Y:S04]  /*7be60*/  STL [R1+0x1c74], R45 ;  /* 0x001c742d01007387 */ /* 0x0003e80000100800 */
[----:B------:R-:W-:Y:S04]  /*7be70*/  STL [R1+0x8c30], R52 ;  /* 0x008c303401007387 */ /* 0x000fe80000100800 */
[----:B------:R-:W-:Y:S04]  /*7be80*/  STL [R1+0x8c2c], R53 ;  /* 0x008c2c3501007387 */ /* 0x000fe80000100800 */
[----:B------:R-:W-:Y:S01]  /*7be90*/  STL [R1+0x8c28], R2 ;  /* 0x008c280201007387 */ /* 0x000fe20000100800 */
[----:B-1----:R-:W-:Y:S03]  /*7bea0*/  HMMA.1688.F32.TF32 R44, R240, R226, R156 ;  /* 0x000000e2f02c723c */ /* 0x002fe6000008109c */
[----:B------:R-:W-:Y:S04]  /*7beb0*/  STL.64 [R1+0x1c60], R64 ;  /* 0x001c604001007387 */ /* 0x000fe80000100a00 */
[----:B------:R-:W-:Y:S04]  /*7bec0*/  STL.64 [R1+0x1c68], R66 ;  /* 0x001c684201007387 */ /* 0x000fe80000100a00 */
[----:B------:R1:W-:Y:S04]  /*7bed0*/  STL.64 [R1+0x1c50], R48 ;  /* 0x001c503001007387 */ /* 0x0003e80000100a00 */
[----:B------:R2:W-:Y:S04]  /*7bee0*/  STL.64 [R1+0x1c58], R50 ;  /* 0x001c583201007387 */ /* 0x0005e80000100a00 */
[----:B------:R-:W3:Y:S04]  /*7bef0*/  LDL.LU R156, [R1+0x1b50] ;  /* 0x001b5000019c7983 */ /* 0x000ee80000300800 */
[----:B------:R-:W3:Y:S04]  /*7bf00*/  LDL.LU R157, [R1+0x1b54] ;  /* 0x001b5400019d7983 */ /* 0x000ee80000300800 */
[----:B------:R-:W3:Y:S04]  /*7bf10*/  LDL.LU R158, [R1+0x1b58] ;  /* 0x001b5800019e7983 */ /* 0x000ee80000300800 */
[----:B------:R-:W3:Y:S04]  /*7bf20*/  LDL.LU R159, [R1+0x1b5c] ;  /* 0x001b5c00019f7983 */ /* 0x000ee80000300800 */
[----:B------:R-:W5:Y:S04]  /*7bf30*/  LDL.LU R152, [R1+0x1b60] ;  /* 0x001b600001987983 */ /* 0x000f680000300800 */
[----:B------:R-:W5:Y:S04]  /*7bf40*/  LDL.LU R153, [R1+0x1b64] ;  /* 0x001b640001997983 */ /* 0x000f680000300800 */
[----:B------:R-:W5:Y:S04]  /*7bf50*/  LDL.LU R154, [R1+0x1b68] ;  /* 0x001b6800019a7983 */ /* 0x000f680000300800 */
[----:B------:R-:W5:Y:S04]  /*7bf60*/  LDL.LU R155, [R1+0x1b6c] ;  /* 0x001b6c00019b7983 */ /* 0x000f680000300800 */
[----:B------:R-:W3:Y:S04]  /*7bf70*/  LDL.LU R140, [R1+0x1b70] ;  /* 0x001b7000018c7983 */ /* 0x000ee80000300800 */
        /* <DEDUP_REMOVED lines=19> */
[----:B-1----:R-:W3:Y:S04]  /*7c0b0*/  LDL.LU R48, [R1+0x1c30] ;  /* 0x001c300001307983 */ /* 0x002ee80000300800 */
[----:B------:R-:W3:Y:S04]  /*7c0c0*/  LDL.LU R49, [R1+0x1c34] ;  /* 0x001c340001317983 */ /* 0x000ee80000300800 */
[----:B--2---:R-:W3:Y:S04]  /*7c0d0*/  LDL.LU R50, [R1+0x1c38] ;  /* 0x001c380001327983 */ /* 0x004ee80000300800 */
        /* <DEDUP_REMOVED lines=29> */
[----:B------:R-:W-:Y:S01]  /*7c2b0*/  IMAD.MOV.U32 R56, RZ, RZ, R44 ;  /* 0x000000ffff387224 */ /* 0x000fe200078e002c */
[----:B------:R-:W-:Y:S01]  /*7c2c0*/  MOV R57, R45 ;  /* 0x0000002d00397202 */ /* 0x000fe20000000f00 */
[----:B------:R-:W-:-:S02]  /*7c2d0*/  IMAD.MOV.U32 R60, RZ, RZ, R46 ;  /* 0x000000ffff3c7224 */ /* 0x000fc400078e002e */
[----:B------:R-:W-:-:S05]  /*7c2e0*/  IMAD.MOV.U32 R61, RZ, RZ, R47 ;  /* 0x000000ffff3d7224 */ /* 0x000fca00078e002f */
[----:B------:R-:W-:Y:S04]  /*7c2f0*/  STL [R1+0x8b6c], R61 ;  /* 0x008b6c3d01007387 */ /* 0x000fe80000100800 */
[----:B------:R-:W-:Y:S04]  /*7c300*/  STL [R1+0x8b68], R60 ;  /* 0x008b683c01007387 */ /* 0x000fe80000100800 */
[----:B------:R-:W-:Y:S04]  /*7c310*/  STL [R1+0x8b64], R57 ;  /* 0x008b643901007387 */ /* 0x000fe80000100800 */
[----:B------:R-:W-:Y:S01]  /*7c320*/  STL [R1+0x8b60], R56 ;  /* 0x008b603801007387 */ /* 0x000fe20000100800 */
[----:B---3--:R-:W-:-:S15]  /*7c330*/  HMMA.1688.F32.TF32 R44, R240, R222, R48 ;  /* 0x000000def02c723c */ /* 0x008fde0000081030 */
[----:B------:R-:W-:-:S04]  /*7c340*/  NOP ;  /* 0x0000000000007918 */ /* 0x000fc80000000000 */
[----:B------:R-:W-:Y:S02]  /*7c350*/  IMAD.MOV.U32 R120, RZ, RZ, R44 ;  /* 0x000000ffff787224 */ /* 0x000fe400078e002c */
[----:B------:R-:W-:Y:S02]  /*7c360*/  IMAD.MOV.U32 R121, RZ, RZ, R45 ;  /* 0x000000ffff797224 */ /* 0x000fe400078e002d */
[----:B------:R-:W-:Y:S02]  /*7c370*/  IMAD.MOV.U32 R145, RZ, RZ, R46 ;  /* 0x000000ffff917224 */ /* 0x000fe400078e002e */
[----:B------:R-:W-:Y:S02]  /*7c380*/  IMAD.MOV.U32 R144, RZ, RZ, R47 ;  /* 0x000000ffff907224 */ /* 0x000fe400078e002f */
[----:B--2---:R-:W-:Y:S03]  /*7c390*/  HMMA.1688.F32.TF32 R44, R240, R218, R64 ;  /* 0x000000daf02c723c */ /* 0x004fe60000081040 */
[----:B------:R-:W-:Y:S04]  /*7c3a0*/  STL [R1+0x8b7c], R144 ;  /* 0x008b7c9001007387 */ /* 0x000fe80000100800 */
[----:B------:R-:W-:-:S12]  /*7c3b0*/  STL [R1+0x8b78], R145 ;  /* 0x008b789101007387 */ /* 0x000fd80000100800 */
[----:B------:R-:W-:Y:S01]  /*7c3c0*/  MOV R148, R44 ;  /* 0x0000002c00947202 */ /* 0x000fe20000000f00 */
[----:B------:R-:W-:Y:S02]  /*7c3d0*/  IMAD.MOV.U32 R149, RZ, RZ, R45 ;  /* 0x000000ffff957224 */ /* 0x000fe400078e002d */
[----:B------:R-:W-:Y:S02]  /*7c3e0*/  IMAD.MOV.U32 R92, RZ, RZ, R46 ;  /* 0x000000ffff5c7224 */ /* 0x000fe400078e002e */
[----:B------:R-:W-:Y:S01]  /*7c3f0*/  IMAD.MOV.U32 R93, RZ, RZ, R47 ;  /* 0x000000ffff5d7224 */ /* 0x000fe200078e002f */
[----:B------:R-:W-:Y:S04]  /*7c400*/  STL [R1+0x8b74], R121 ;  /* 0x008b747901007387 */ /* 0x000fe80000100800 */
[----:B------:R-:W-:Y:S01]  /*7c410*/  STL [R1+0x8b70], R120 ;  /* 0x008b707801007387 */ /* 0x000fe20000100800 */
[C---:B----4-:R-:W-:Y:S03]  /*7c420*/  HMMA.1688.F32.TF32 R64, R240.reuse, R210, R100 ;  /* 0x000000d2f040723c */ /* 0x050fe60000081064 */
[----:B------:R-:W-:Y:S05]  /*7c430*/  STL [R1+0x8b8c], R93 ;  /* 0x008b8c5d01007387 */ /* 0x000fea0000100800 */
[C---:B-----5:R-:W-:Y:S01]  /*7c440*/  HMMA.1688.F32.TF32 R44, R240.reuse, R214, R72 ;  /* 0x000000d6f02c723c */ /* 0x060fe20000081048 */
[----:B------:R-:W-:Y:S04]  /*7c450*/  STL [R1+0x8b88], R92 ;  /* 0x008b885c01007387 */ /* 0x000fe80000100800 */
[----:B------:R-:W-:Y:S03]  /*7c460*/  STL [R1+0x8b84], R149 ;  /* 0x008b849501007387 */ /* 0x000fe60000100800 */
[C---:B------:R-:W-:Y:S01]  /*7c470*/  HMMA.1688.F32.TF32 R48, R240.reuse, R206, R104 ;  /* 0x000000cef030723c */ /* 0x040fe20000081068 */
[----:B------:R-:W-:Y:S10]  /*7c480*/  STL [R1+0x8b80], R148 ;  /* 0x008b809401007387 */ /* 0x000ff40000100800 */
[----:B------:R-:W-:Y:S04]  /*7c490*/  STL.64 [R1+0x2b40], R44 ;  /* 0x002b402c01007387 */ /* 0x000fe80000100a00 */
[----:B------:R1:W-:Y:S02]  /*7c4a0*/  STL.64 [R1+0x2b48], R46 ;  /* 0x002b482e01007387 */ /* 0x0003e40000100a00 */
[C---:B-1----:R-:W-:Y:S02]  /*7c4b0*/  HMMA.1688.F32.TF32 R44, R240.reuse, R202, R108 ;  /* 0x000000caf02c723c */ /* 0x042fe4000008106c */
[----:B------:R-:W-:Y:S04]  /*7c4c0*/  STL.64 [R1+0x2b30], R64 ;  /* 0x002b304001007387 */ /* 0x000fe80000100a00 */
[----:B------:R1:W-:Y:S04]  /*7c4d0*/  STL.64 [R1+0x2b38], R66 ;  /* 0x002b384201007387 */ /* 0x0003e80000100a00 */
[----:B------:R-:W-:Y:S04]  /*7c4e0*/  STL.64 [R1+0x9248], R202 ;  /* 0x009248ca01007387 */ /* 0x000fe80000100a00 */
[----:B------:R-:W-:Y:S01]  /*7c4f0*/  STL.64 [R1+0x2b20], R48 ;  /* 0x002b203001007387 */ /* 0x000fe20000100a00 */
[C---:B-1----:R-:W-:Y:S03]  /*7c500*/  HMMA.1688.F32.TF32 R64, R240.reuse, R198, R112 ;  /* 0x000000c6f040723c */ /* 0x042fe60000081070 */
[----:B------:R1:W-:Y:S04]  /*7c510*/  STL.64 [R1+0x2b28], R50 ;  /* 0x002b283201007387 */ /* 0x0003e80000100a00 */
[----:B------:R-:W-:Y:S04]  /*7c520*/  STL.64 [R1+0x9240], R200 ;  /* 0x009240c801007387 */ /* 0x000fe80000100a00 */
[----:B------:R-:W-:Y:S01]  /*7c530*/  STL.64 [R1+0x2b10], R44 ;  /* 0x002b102c01007387 */ /* 0x000fe20000100a00 */
[C---:B-1----:R-:W-:Y:S03]  /*7c540*/  HMMA.1688.F32.TF32 R48, R240.reuse, R194, R116 ;  /* 0x000000c2f030723c */ /* 0x042fe60000081074 */
[----:B------:R1:W-:Y:S05]  /*7c550*/  STL.64 [R1+0x2b18], R46 ;  /* 0x002b182e01007387 */ /* 0x0003ea0000100a00 */
[C---:B-1----:R-:W-:Y:S01]  /*7c560*/  HMMA.1688.F32.TF32 R44, R240.reuse, R190, R124 ;  /* 0x000000bef02c723c */ /* 0x042fe2000008107c */
[----:B------:R-:W-:Y:S04]  /*7c570*/  STL.64 [R1+0x2b00], R64 ;  /* 0x002b004001007387 */ /* 0x000fe80000100a00 */
[----:B------:R1:W-:Y:S04]  /*7c580*/  STL.64 [R1+0x2b08], R66 ;  /* 0x002b084201007387 */ /* 0x0003e80000100a00 */
[----:B------:R-:W-:Y:S04]  /*7c590*/  STL.64 [R1+0x9238], R190 ;  /* 0x009238be01007387 */ /* 0x000fe80000100a00 */
[----:B------:R-:W-:Y:S01]  /*7c5a0*/  STL.64 [R1+0x2af0], R48 ;  /* 0x002af03001007387 */ /* 0x000fe20000100a00 */
[C---:B-1----:R-:W-:Y:S03]  /*7c5b0*/  HMMA.1688.F32.TF32 R64, R240.reuse, R186, R128 ;  /* 0x000000baf040723c */ /* 0x042fe60000081080 */
[----:B------:R1:W-:Y:S04]  /*7c5c0*/  STL.64 [R1+0x2af8], R50 ;  /* 0x002af83201007387 */ /* 0x0003e80000100a00 */
[----:B------:R-:W-:Y:S04]  /*7c5d0*/  STL.64 [R1+0x2ae0], R44 ;  /* 0x002ae02c01007387 */ /* 0x000fe80000100a00 */
[----:B------:R2:W-:Y:S01]  /*7c5e0*/  STL.64 [R1+0x2ae8], R46 ;  /* 0x002ae82e01007387 */ /* 0x0005e20000100a00 */
[C---:B-1----:R-:W-:Y:S08]  /*7c5f0*/  HMMA.1688.F32.TF32 R48, R240.reuse, R182, R132 ;  /* 0x000000b6f030723c */ /* 0x042ff00000081084 */
[C---:B--2---:R-:W-:Y:S01]  /*7c600*/  HMMA.1688.F32.TF32 R44, R240.reuse, R178, R136 ;  /* 0x000000b2f02c723c */ /* 0x044fe20000081088 */
[----:B------:R-:W-:Y:S04]  /*7c610*/  STL.64 [R1+0x2ad0], R64 ;  /* 0x002ad04001007387 */ /* 0x000fe80000100a00 */
[----:B------:R1:W-:Y:S06]  /*7c620*/  STL.64 [R1+0x2ad8], R66 ;  /* 0x002ad84201007387 */ /* 0x0003ec0000100a00 */
[----:B------:R-:W-:Y:S04]  /*7c630*/  STL.64 [R1+0x2ac0], R48 ;  /* 0x002ac03001007387 */ /* 0x000fe80000100a00 */
[----:B------:R2:W-:Y:S01]  /*7c640*/  STL.64 [R1+0x2ac8], R50 ;  /* 0x002ac83201007387 */ /* 0x0005e20000100a00 */
[C---:B-1----:R-:W-:Y:S03]  /*7c650*/  HMMA.1688.F32.TF32 R64, R240.reuse, R174, R140 ;  /* 0x000000aef040723c */ /* 0x042fe6000008108c */
[----:B------:R-:W-:Y:S04]  /*7c660*/  STL.64 [R1+0x2ab0], R44 ;  /* 0x002ab02c01007387 */ /* 0x000fe80000100a00 */
[----:B------:R1:W-:Y:S01]  /*7c670*/  STL.64 [R1+0x2ab8], R46 ;  /* 0x002ab82e01007387 */ /* 0x0003e20000100a00 */
[C---:B--2---:R-:W-:Y:S08]  /*7c680*/  HMMA.1688.F32.TF32 R48, R240.reuse, R170, R152 ;  /* 0x000000aaf030723c */ /* 0x044ff00000081098 */
[C---:B-1----:R-:W-:Y:S03]  /*7c690*/  HMMA.1688.F32.TF32 R44, R240.reuse, R166, R156 ;  /* 0x000000a6f02c723c */ /* 0x042fe6000008109c */
[----:B------:R1:W-:Y:S04]  /*7c6a0*/  STL.64 [R1+0x2aa0], R64 ;  /* 0x002aa04001007387 */ /* 0x0003e80000100a00 */
[----:B------:R2:W-:Y:S04]  /*7c6b0*/  STL.64 [R1+0x2aa8], R66 ;  /* 0x002aa84201007387 */ /* 0x0005e80000100a00 */
[----:B-1----:R-:W3:Y:S04]  /*7c6c0*/  LDL.LU R64, [R1+0x1a20] ;  /* 0x001a200001407983 */ /* 0x002ee80000300800 */
[----:B------:R-:W-:Y:S04]  /*7c6d0*/  STL.64 [R1+0x2a90], R48 ;  /* 0x002a903001007387 */ /* 0x000fe80000100a00 */
[----:B------:R-:W-:Y:S04]  /*7c6e0*/  STL.64 [R1+0x2a98], R50 ;  /* 0x002a983201007387 */ /* 0x000fe80000100a00 */
[----:B------:R1:W-:Y:S04]  /*7c6f0*/  STL.64 [R1+0x2a80], R44 ;  /* 0x002a802c01007387 */ /* 0x0003e80000100a00 */
[----:B------:R4:W-:Y:S04]  /*7c700*/  STL.64 [R1+0x2a88], R46 ;  /* 0x002a882e01007387 */ /* 0x0009e80000100a00 */
[----:B------:R-:W3:Y:S04]  /*7c710*/  LDL.LU R65, [R1+0x1a24] ;  /* 0x001a240001417983 */ /* 0x000ee80000300800 */
[----:B--2---:R-:W3:Y:S04]  /*7c720*/  LDL.LU R66, [R1+0x1a28] ;  /* 0x001a280001427983 */ /* 0x004ee80000300800 */
[----:B------:R-:W3:Y:S04]  /*7c730*/  LDL.LU R67, [R1+0x1a2c] ;  /* 0x001a2c0001437983 */ /* 0x000ee80000300800 */
[----:B-1----:R-:W2:Y:S04]  /*7c740*/  LDL.LU R44, [R1+0x1a40] ;  /* 0x001a4000012c7983 */ /* 0x002ea80000300800 */
[----:B------:R-:W2:Y:S04]  /*7c750*/  LDL.LU R45, [R1+0x1a44] ;  /* 0x001a4400012d7983 */ /* 0x000ea80000300800 */
[----:B----4-:R-:W2:Y:S04]  /*7c760*/  LDL.LU R46, [R1+0x1a48] ;  /* 0x001a4800012e7983 */ /* 0x010ea80000300800 */
[----:B------:R-:W2:Y:S04]  /*7c770*/  LDL.LU R47, [R1+0x1a4c] ;  /* 0x001a4c00012f7983 */ /* 0x000ea80000300800 */
        /* <DEDUP_REMOVED lines=77> */
[----:B-1----:R-:W3:Y:S01]  /*7cc50*/  LDL.LU.64 R154, [R1+0x92c0] ;  /* 0x0092c000019a7983 */ /* 0x002ee20000300a00 */
[C---:B------:R-:W-:Y:S08]  /*7cc60*/  HMMA.1688.F32.TF32 R124, R240.reuse, R150, R124 ;  /* 0x00000096f07c723c */ /* 0x040ff0000008107c */
[C---:B------:R-:W-:Y:S08]  /*7cc70*/  HMMA.1688.F32.TF32 R140, R240.reuse, R146, R140 ;  /* 0x00000092f08c723c */ /* 0x040ff0000008108c */
[----:B---3--:R-:W-:-:S15]  /*7cc80*/  HMMA.1688.F32.TF32 R100, R240, R154, R100 ;  /* 0x0000009af064723c */ /* 0x008fde0000081064 */
[----:B------:R-:W-:-:S04]  /*7cc90*/  NOP ;  /* 0x0000000000007918 */ /* 0x000fc80000000000 */
[----:B------:R-:W-:Y:S04]  /*7cca0*/  STL.64 [R1+0x2a50], R100 ;  /* 0x002a506401007387 */ /* 0x000fe80000100a00 */
[----:B------:R1:W-:Y:S04]  /*7ccb0*/  STL.64 [R1+0x2a58], R102 ;  /* 0x002a586601007387 */ /* 0x0003e80000100a00 */
[----:B-1----:R-:W2:Y:S04]  /*7ccc0*/  LDL.LU.64 R102, [R1+0x92b8] ;  /* 0x0092b80001667983 */ /* 0x002ea80000300a00 */
[----:B------:R-:W-:Y:S04]  /*7ccd0*/  STL.64 [R1+0x2a40], R124 ;  /* 0x002a407c01007387 */ /* 0x000fe80000100a00 */
[----:B------:R1:W-:Y:S04]  /*7cce0*/  STL.64 [R1+0x2a48], R126 ;  /* 0x002a487e01007387 */ /* 0x0003e80000100a00 */
[----:B-1----:R-:W3:Y:S04]  /*7ccf0*/  LDL.LU.64 R126, [R1+0x92b0] ;  /* 0x0092b000017e7983 */ /* 0x002ee80000300a00 */
        /* <DEDUP_REMOVED lines=18> */
[C---:B---3--:R-:W-:Y:S08]  /*7ce20*/  HMMA.1688.F32.TF32 R104, R240.reuse, R126, R104 ;  /* 0x0000007ef068723c */ /* 0x048ff00000081068 */
[C---:B------:R-:W-:Y:S08]  /*7ce30*/  HMMA.1688.F32.TF32 R116, R240.reuse, R122, R116 ;  /* 0x0000007af074723c */ /* 0x040ff00000081074 */
[----:B--2---:R-:W-:-:S15]  /*7ce40*/  HMMA.1688.F32.TF32 R236, R240, R130, R236 ;  /* 0x00000082f0ec723c */ /* 0x004fde00000810ec */
[----:B------:R-:W-:-:S04]  /*7ce50*/  NOP ;  /* 0x0000000000007918 */ /* 0x000fc80000000000 */
[----:B------:R-:W-:Y:S04]  /*7ce60*/  STL.64 [R1+0x29f0], R236 ;  /* 0x0029f0ec01007387 */ /* 0x000fe80000100a00 */
[----:B------:R-:W-:Y:S04]  /*7ce70*/  STL.64 [R1+0x29f8], R238 ;  /* 0x0029f8ee01007387 */ /* 0x000fe80000100a00 */
[----:B------:R-:W-:Y:S04]  /*7ce80*/  STL.64 [R1+0x29e0], R104 ;  /* 0x0029e06801007387 */ /* 0x000fe80000100a00 */
[----:B------:R1:W-:Y:S01]  /*7ce90*/  STL.64 [R1+0x29e8], R106 ;  /* 0x0029e86a01007387 */ /* 0x0003e20000100a00 */
[----:B------:R-:W-:-:S03]  /*7cea0*/  LOP3.LUT R32, R252, 0x20, RZ, 0x3c, !PT ;  /* 0x00000020fc207812 */ /* 0x000fc600078e3cff */
[----:B------:R-:W-:Y:S04]  /*7ceb0*/  LDS R236, [R252+UR10+0x41080] ;  /* 0x0410800afcec7984 */ /* 0x000fe80008000800 */
[----:B------:R-:W-:Y:S04]  /*7cec0*/  LDS R238, [R252+UR10+0x41880] ;  /* 0x0418800afcee7984 */ /* 0x000fe80008000800 */
[----:B-1----:R-:W2:Y:S04]  /*7ced0*/  LDL.LU.64 R106, [R1+0x9288] ;  /* 0x00928800016a7983 */ /* 0x002ea80000300a00 */
[----:B------:R-:W-:Y:S04]  /*7cee0*/  STL.64 [R1+0x29d0], R116 ;  /* 0x0029d07401007387 */ /* 0x000fe80000100a00 */
[----:B------:R1:W-:Y:S04]  /*7cef0*/  STL.64 [R1+0x29d8], R118 ;  /* 0x0029d87601007387 */ /* 0x0003e80000100a00 */
[----:B------:R-:W-:Y:S04]  /*7cf00*/  LDS R237, [R32+UR10+0x41080] ;  /* 0x0410800a20ed7984 */ /* 0x000fe80008000800 */
[----:B------:R-:W3:Y:S04]  /*7cf10*/  LDS R239, [R32+UR10+0x41880] ;  /* 0x0418800a20ef7984 */ /* 0x000ee80008000800 */
[----:B-1----:R-:W5:Y:S02]  /*7cf20*/  LDL.LU.64 R118, [R1+0x9280] ;  /* 0x0092800001767983 */ /* 0x002f640000300a00 */
[----:B-----5:R-:W-:-:S15]  /*7cf30*/  HMMA.1688.F32.TF32 R112, R240, R118, R112 ;  /* 0x00000076f070723c */ /* 0x020fde0000081070 */
[----:B------:R-:W-:-:S04]  /*7cf40*/  NOP ;  /* 0x0000000000007918 */ /* 0x000fc80000000000 */
[----:B------:R-:W-:Y:S04]  /*7cf50*/  STL.64 [R1+0x29c0], R112 ;  /* 0x0029c07001007387 */ /* 0x000fe80000100a00 */
[----:B------:R1:W-:Y:S04]  /*7cf60*/  STL.64 [R1+0x29c8], R114 ;  /* 0x0029c87201007387 */ /* 0x0003e80000100a00 */
[----:B-1----:R-:W4:Y:S02]  /*7cf70*/  LDL.LU.64 R114, [R1+0x9278] ;  /* 0x0092780001727983 */ /* 0x002f240000300a00 */
[----:B----4-:R-:W-:-:S15]  /*7cf80*/  HMMA.1688.F32.TF32 R108, R240, R114, R108 ;  /* 0x00000072f06c723c */ /* 0x010fde000008106c */
[----:B------:R-:W-:-:S04]  /*7cf90*/  NOP ;  /* 0x0000000000007918 */ /* 0x000fc80000000000 */
[----:B------:R-:W-:Y:S04]  /*7cfa0*/  STL.64 [R1+0x29b0], R108 ;  /* 0x0029b06c01007387 */ /* 0x000fe80000100a00 */
[----:B------:R1:W-:Y:S04]  /*7cfb0*/  STL.64 [R1+0x29b8], R110 ;  /* 0x0029b86e01007387 */ /* 0x0003e80000100a00 */
[----:B-1----:R-:W4:Y:S04]  /*7cfc0*/  LDL.LU.64 R110, [R1+0x9270] ;  /* 0x00927000016e7983 */ /* 0x002f280000300a00 */
[----:B------:R1:W-:Y:S04]  /*7cfd0*/  STL.64 [R1+0x9230], R114 ;  /* 0x0092307201007387 */ /* 0x0003e80000100a00 */
[----:B------:R-:W5:Y:S04]  /*7cfe0*/  LDL.LU R112, [R1+0x1a70] ;  /* 0x001a700001707983 */ /* 0x000f680000300800 */
[----:B------:R-:W5:Y:S04]  /*7cff0*/  LDL.LU R113, [R1+0x1a74] ;  /* 0x001a740001717983 */ /* 0x000f680000300800 */
[----:B-1----:R-:W5:Y:S04]  /*7d000*/  LDL.LU R114, [R1+0x1a78] ;  /* 0x001a780001727983 */ /* 0x002f680000300800 */
[----:B------:R-:W5:Y:S04]  /*7d010*/  LDL.LU R115, [R1+0x1a7c] ;  /* 0x001a7c0001737983 */ /* 0x000f680000300800 */
[----:B----4-:R1:W-:Y:S01]  /*7d020*/  STL.64 [R1+0x9228], R110 ;  /* 0x0092286e01007387 */ /* 0x0103e20000100a00 */
[C---:B-----5:R-:W-:Y:S08]  /*7d030*/  HMMA.1688.F32.TF32 R112, R240.reuse, R110, R112 ;  /* 0x0000006ef070723c */ /* 0x060ff00000081070 */
[C---:B-1----:R-:W-:Y:S11]  /*7d040*/  HMMA.1688.F32.TF32 R108, R240.reuse, R102, R200 ;  /* 0x00000066f06c723c */ /* 0x042ff600000810c8 */
[----:B------:R-:W-:Y:S04]  /*7d050*/  STL.64 [R1+0x29a0], R112 ;  /* 0x0029a07001007387 */ /* 0x000fe80000100a00 */
[----:B------:R1:W-:Y:S04]  /*7d060*/  STL.64 [R1+0x29a8], R114 ;  /* 0x0029a87201007387 */ /* 0x0003e80000100a00 */
[----:B--2---:R2:W-:Y:S01]  /*7d070*/  STL.64 [R1+0x9220], R106 ;  /* 0x0092206a01007387 */ /* 0x0045e20000100a00 */
[C---:B-1----:R-:W-:Y:S08]  /*7d080*/  HMMA.1688.F32.TF32 R112, R240.reuse, R106, R188 ;  /* 0x0000006af070723c */ /* 0x042ff000000810bc */
[C---:B--2---:R-:W-:Y:S08]  /*7d090*/  HMMA.1688.F32.TF32 R104, R240.reuse, R98, R44 ;  /* 0x00000062f068723c */ /* 0x044ff0000008102c */
[C---:B------:R-:W-:Y:S03]  /*7d0a0*/  HMMA.1688.F32.TF32 R44, R240.reuse, R94, R48 ;  /* 0x0000005ef02c723c */ /* 0x040fe60000081030 */
[----:B------:R-:W-:Y:S04]  /*7d0b0*/  STL.64 [R1+0x2990], R112 ;  /* 0x0029907001007387 */ /* 0x000fe80000100a00 */
[----:B------:R-:W-:Y:S04]  /*7d0c0*/  STL.64 [R1+0x2998], R114 ;  /* 0x0029987201007387 */ /* 0x000fe80000100a00 */
[----:B------:R-:W-:Y:S04]  /*7d0d0*/  STL.64 [R1+0x9210], R98 ;  /* 0x0092106201007387 */ /* 0x000fe80000100a00 */
[----:B------:R-:W-:Y:S01]  /*7d0e0*/  STL.64 [R1+0x2980], R108 ;  /* 0x0029806c01007387 */ /* 0x000fe20000100a00 */
[C---:B------:R-:W-:Y:S03]  /*7d0f0*/  HMMA.1688.F32.TF32 R48, R240.reuse, R90, R64 ;  /* 0x0000005af030723c */ /* 0x040fe60000081040 */
        /* <DEDUP_REMOVED lines=9> */
[----:B------:R2:W-:Y:S04]  /*7d190*/  STL.64 [R1+0x2958], R50 ;  /* 0x0029583201007387 */ /* 0x0005e80000100a00 */
[----:B------:R-:W4:Y:S05]  /*7d1a0*/  LDL.LU R112, [R1+0x18f0] ;  /* 0x0018f00001707983 */ /* 0x000f2a0000300800 */
[----:B------:R-:W-:Y:S04]  /*7d1b0*/  STL.64 [R1+0x2940], R44 ;  /* 0x0029402c01007387 */ /* 0x000fe80000100a00 */
[----:B------:R-:W-:Y:S04]  /*7d1c0*/  STL.64 [R1+0x2948], R46 ;  /* 0x0029482e01007387 */ /* 0x000fe80000100a00 */
[----:B------:R-:W4:Y:S04]  /*7d1d0*/  LDL.LU R113, [R1+0x18f4] ;  /* 0x0018f40001717983 */ /* 0x000f280000300800 */
[----:B------:R-:W4:Y:S04]  /*7d1e0*/  LDL.LU R114, [R1+0x18f8] ;  /* 0x0018f80001727983 */ /* 0x000f280000300800 */
[----:B------:R-:W4:Y:S04]  /*7d1f0*/  LDL.LU R115, [R1+0x18fc] ;  /* 0x0018fc0001737983 */ /* 0x000f280000300800 */
        /* <DEDUP_REMOVED lines=36> */
[----:B------:R1:W-:Y:S04]  /*7d440*/  STL.64 [R1+0x91f8], R86 ;  /* 0x0091f85601007387 */ /* 0x0003e80000100a00 */
[----:B------:R-:W4:Y:S04]  /*7d450*/  LDL.LU R84, [R1+0x1950] ;  /* 0x0019500001547983 */ /* 0x000f280000300800 */
[----:B------:R-:W4:Y:S04]  /*7d460*/  LDL.LU R85, [R1+0x1954] ;  /* 0x0019540001557983 */ /* 0x000f280000300800 */
[----:B-1----:R-:W4:Y:S04]  /*7d470*/  LDL.LU R86, [R1+0x1958] ;  /* 0x0019580001567983 */ /* 0x002f280000300800 */
[----:B------:R-:W4:Y:S04]  /*7d480*/  LDL.LU R87, [R1+0x195c] ;  /* 0x00195c0001577983 */ /* 0x000f280000300800 */
[----:B------:R-:W4:Y:S04]  /*7d490*/  LDL.LU R64, [R1+0x19d0] ;  /* 0x0019d00001407983 */ /* 0x000f280000300800 */
[----:B------:R-:W4:Y:S04]  /*7d4a0*/  LDL.LU R65, [R1+0x19d4] ;  /* 0x0019d40001417983 */ /* 0x000f280000300800 */
[----:B------:R-:W4:Y:S04]  /*7d4b0*/  LDL.LU R66, [R1+0x19d8] ;  /* 0x0019d80001427983 */ /* 0x000f280000300800 */
[----:B------:R-:W4:Y:S04]  /*7d4c0*/  LDL.LU R67, [R1+0x19dc] ;  /* 0x0019dc0001437983 */ /* 0x000f280000300800 */
[----:B------:R-:W5:Y:S01]  /*7d4d0*/  LDL.LU R44, [R1+0x19c0] ;  /* 0x0019c000012c7983 */ /* 0x000f620000300800 */
[----:B---3--:R-:W-:-:S15]  /*7d4e0*/  HMMA.1688.F32.TF32 R48, R240, R82, R48 ;  /* 0x00000052f030723c */ /* 0x008fde0000081030 */
[----:B------:R-:W-:-:S04]  /*7d4f0*/  NOP ;  /* 0x0000000000007918 */ /* 0x000fc80000000000 */
[----:B------:R1:W-:Y:S04]  /*7d500*/  STL.64 [R1+0x2930], R48 ;  /* 0x0029303001007387 */ /* 0x0003e80000100a00 */
[----:B------:R3:W-:Y:S04]  /*7d510*/  STL.64 [R1+0x2938], R50 ;  /* 0x0029383201007387 */ /* 0x0007e80000100a00 */
[----:B------:R-:W5:Y:S04]  /*7d520*/  LDL.LU R45, [R1+0x19c4] ;  /* 0x0019c400012d7983 */ /* 0x000f680000300800 */
[----:B------:R-:W5:Y:S04]  /*7d530*/  LDL.LU R46, [R1+0x19c8] ;  /* 0x0019c800012e7983 */ /* 0x000f680000300800 */
[----:B------:R-:W5:Y:S04]  /*7d540*/  LDL.LU R47, [R1+0x19cc] ;  /* 0x0019cc00012f7983 */ /* 0x000f680000300800 */
[----:B-1----:R-:W5:Y:S04]  /*7d550*/  LDL.LU R48, [R1+0x19b0] ;  /* 0x0019b00001307983 */ /* 0x002f680000300800 */
[----:B------:R-:W5:Y:S04]  /*7d560*/  LDL.LU R49, [R1+0x19b4] ;  /* 0x0019b40001317983 */ /* 0x000f680000300800 */
[----:B---3--:R-:W5:Y:S04]  /*7d570*/  LDL.LU R50, [R1+0x19b8] ;  /* 0x0019b80001327983 */ /* 0x008f680000300800 */
[----:B------:R-:W5:Y:S01]  /*7d580*/  LDL.LU R51, [R1+0x19bc] ;  /* 0x0019bc0001337983 */ /* 0x000f620000300800 */
[C---:B--2---:R-:W-:Y:S03]  /*7d590*/  HMMA.1688.F32.TF32 R72, R240.reuse, R78, R72 ;  /* 0x0000004ef048723c */ /* 0x044fe60000081048 */
[----:B------:R1:W-:Y:S04]  /*7d5a0*/  STL.64 [R1+0x91f0], R82 ;  /* 0x0091f05201007387 */ /* 0x0003e80000100a00 */
[----:B------:R-:W2:Y:S04]  /*7d5b0*/  LDL.LU R80, [R1+0x1960] ;  /* 0x0019600001507983 */ /* 0x000ea80000300800 */
[----:B------:R-:W2:Y:S04]  /*7d5c0*/  LDL.LU R81, [R1+0x1964] ;  /* 0x0019640001517983 */ /* 0x000ea80000300800 */
[----:B-1----:R-:W2:Y:S04]  /*7d5d0*/  LDL.LU R82, [R1+0x1968] ;  /* 0x0019680001527983 */ /* 0x002ea80000300800 */
[----:B------:R-:W2:Y:S04]  /*7d5e0*/  LDL.LU R83, [R1+0x196c] ;  /* 0x00196c0001537983 */ /* 0x000ea80000300800 */
[----:B------:R-:W-:Y:S04]  /*7d5f0*/  STL.64 [R1+0x2920], R72 ;  /* 0x0029204801007387 */ /* 0x000fe80000100a00 */
[----:B------:R1:W-:Y:S04]  /*7d600*/  STL.64 [R1+0x2928], R74 ;  /* 0x0029284a01007387 */ /* 0x0003e80000100a00 */
[----:B-1----:R-:W3:Y:S04]  /*7d610*/  LDL.LU.64 R74, [R1+0x9268] ;  /* 0x00926800014a7983 */ /* 0x002ee80000300a00 */
[----:B------:R1:W-:Y:S04]  /*7d620*/  STL.64 [R1+0x91e8], R78 ;  /* 0x0091e84e01007387 */ /* 0x0003e80000100a00 */
[----:B------:R-:W2:Y:S04]  /*7d630*/  LDL.LU R76, [R1+0x1970] ;  /* 0x00197000014c7983 */ /* 0x000ea80000300800 */
[----:B------:R-:W2:Y:S04]  /*7d640*/  LDL.LU R77, [R1+0x1974] ;  /* 0x00197400014d7983 */ /* 0x000ea80000300800 */
[----:B-1----:R-:W2:Y:S04]  /*7d650*/  LDL.LU R78, [R1+0x1978] ;  /* 0x00197800014e7983 */ /* 0x002ea80000300800 */
[----:B------:R-:W2:Y:S01]  /*7d660*/  LDL.LU R79, [R1+0x197c] ;  /* 0x00197c00014f7983 */ /* 0x000ea20000300800 */
[C---:B----4-:R-:W-:Y:S08]  /*7d670*/  HMMA.1688.F32.TF32 R64, R240.reuse, R70, R64 ;  /* 0x00000046f040723c */ /* 0x050ff00000081040 */
[----:B---3--:R-:W-:-:S15]  /*7d680*/  HMMA.1688.F32.TF32 R200, R240, R74, R200 ;  /* 0x0000004af0c8723c */ /* 0x008fde00000810c8 */
[----:B------:R-:W-:-:S04]  /*7d690*/  NOP ;  /* 0x0000000000007918 */ /* 0x000fc80000000000 */
[----:B------:R1:W-:Y:S04]  /*7d6a0*/  STL.64 [R1+0x2910], R200 ;  /* 0x002910c801007387 */ /* 0x0003e80000100a00 */
[----:B------:R3:W-:Y:S04]  /*7d6b0*/  STL.64 [R1+0x2918], R202 ;  /* 0x002918ca01007387 */ /* 0x0007e80000100a00 */
[----:B-1----:R-:W4:Y:S04]  /*7d6c0*/  LDL.LU R200, [R1+0x18d0] ;  /* 0x0018d00001c87983 */ /* 0x002f280000300800 */
[----:B------:R-:W4:Y:S04]  /*7d6d0*/  LDL.LU R201, [R1+0x18d4] ;  /* 0x0018d40001c97983 */ /* 0x000f280000300800 */
[----:B---3--:R-:W4:Y:S04]  /*7d6e0*/  LDL.LU R202, [R1+0x18d8] ;  /* 0x0018d80001ca7983 */ /* 0x008f280000300800 */
[----:B------:R-:W4:Y:S04]  /*7d6f0*/  LDL.LU R203, [R1+0x18dc] ;  /* 0x0018dc0001cb7983 */ /* 0x000f280000300800 */
[----:B------:R1:W-:Y:S04]  /*7d700*/  STL.64 [R1+0x91e0], R74 ;  /* 0x0091e04a01007387 */ /* 0x0003e80000100a00 */
[----:B------:R-:W3:Y:S04]  /*7d710*/  LDL.LU R72, [R1+0x1980] ;  /* 0x0019800001487983 */ /* 0x000ee80000300800 */
[----:B------:R-:W3:Y:S04]  /*7d720*/  LDL.LU R73, [R1+0x1984] ;  /* 0x0019840001497983 */ /* 0x000ee80000300800 */
[----:B-1----:R-:W3:Y:S04]  /*7d730*/  LDL.LU R74, [R1+0x1988] ;  /* 0x00198800014a7983 */ /* 0x002ee80000300800 */
[----:B------:R-:W3:Y:S04]  /*7d740*/  LDL.LU R75, [R1+0x198c] ;  /* 0x00198c00014b7983 */ /* 0x000ee80000300800 */
[----:B------:R-:W-:Y:S04]  /*7d750*/  STL.64 [R1+0x2900], R64 ;  /* 0x0029004001007387 */ /* 0x000fe80000100a00 */
[----:B------:R1:W-:Y:S04]  /*7d760*/  STL.64 [R1+0x2908], R66 ;  /* 0x0029084201007387 */ /* 0x0003e80000100a00 */
[----:B-1----:R-:W2:Y:S04]  /*7d770*/  LDL.LU.64 R66, [R1+0x9260] ;  /* 0x0092600001427983 */ /* 0x002ea80000300a00 */
[----:B------:R1:W-:Y:S04]  /*7d780*/  STL.64 [R1+0x91d8], R70 ;  /* 0x0091d84601007387 */ /* 0x0003e80000100a00 */
[----:B------:R-:W3:Y:S04]  /*7d790*/  LDL.LU R68, [R1+0x1990] ;  /* 0x0019900001447983 */ /* 0x000ee80000300800 */
[----:B------:R-:W3:Y:S04]  /*7d7a0*/  LDL.LU R69, [R1+0x1994] ;  /* 0x0019940001457983 */ /* 0x000ee80000300800 */
[----:B-1----:R-:W3:Y:S04]  /*7d7b0*/  LDL.LU R70, [R1+0x1998] ;  /* 0x0019980001467983 */ /* 0x002ee80000300800 */
[----:B------:R-:W3:Y:S01]  /*7d7c0*/  LDL.LU R71, [R1+0x199c] ;  /* 0x00199c0001477983 */ /* 0x000ee20000300800 */
[C---:B-----5:R-:W-:Y:S08]  /*7d7d0*/  HMMA.1688.F32.TF32 R48, R240.reuse, R62, R48 ;  /* 0x0000003ef030723c */ /* 0x060ff00000081030 */
[----:B--2---:R-:W-:-:S15]  /*7d7e0*/  HMMA.1688.F32.TF32 R44, R240, R66, R44 ;  /* 0x00000042f02c723c */ /* 0x004fde000008102c */
[----:B------:R-:W-:-:S04]  /*7d7f0*/  NOP ;  /* 0x0000000000007918 */ /* 0x000fc80000000000 */
[----:B------:R-:W-:Y:S04]  /*7d800*/  STL.64 [R1+0x28f0], R44 ;  /* 0x0028f02c01007387 */ /* 0x000fe80000100a00 */
[----:B------:R1:W-:Y:S04]  /*7d810*/  STL.64 [R1+0x28f8], R46 ;  /* 0x0028f82e01007387 */ /* 0x0003e80000100a00 */
[----:B-1----:R-:W2:Y:S04]  /*7d820*/  LDL.LU.64 R46, [R1+0x9258] ;  /* 0x00925800012e7983 */ /* 0x002ea80000300a00 */
[----:B------:R1:W-:Y:S04]  /*7d830*/  STL.64 [R1+0x9218], R66 ;  /* 0x0092184201007387 */ /* 0x0003e80000100a00 */
[----:B------:R-:W5:Y:S04]  /*7d840*/  LDL.LU R64, [R1+0x19a0] ;  /* 0x0019a00001407983 */ /* 0x000f680000300800 */
[----:B------:R-:W5:Y:S04]  /*7d850*/  LDL.LU R65, [R1+0x19a4] ;  /* 0x0019a40001417983 */ /* 0x000f680000300800 */
[----:B-1----:R-:W5:Y:S04]  /*7d860*/  LDL.LU R66, [R1+0x19a8] ;  /* 0x0019a80001427983 */ /* 0x002f680000300800 */
[----:B------:R-:W5:Y:S04]  /*7d870*/  LDL.LU R67, [R1+0x19ac] ;  /* 0x0019ac0001437983 */ /* 0x000f680000300800 */
[----:B------:R-:W-:Y:S04]  /*7d880*/  STL.64 [R1+0x28e0], R48 ;  /* 0x0028e03001007387 */ /* 0x000fe80000100a00 */
[----:B------:R1:W-:Y:S04]  /*7d890*/  STL.64 [R1+0x28e8], R50 ;  /* 0x0028e83201007387 */ /* 0x0003e80000100a00 */
[----:B-1----:R-:W2:Y:S01]  /*7d8a0*/  LDL.LU.64 R50, [R1+0x9250] ;  /* 0x0092500001327983 */ /* 0x002ea20000300a00 */
[----:B-----5:R-:W-:-:S15]  /*7d8b0*/  HMMA.1688.F32.TF32 R64, R240, R58, R64 ;  /* 0x0000003af040723c */ /* 0x020fde0000081040 */
[----:B------:R-:W-:-:S04]  /*7d8c0*/  NOP ;  /* 0x0000000000007918 */ /* 0x000fc80000000000 */
[----:B------:R-:W-:Y:S04]  /*7d8d0*/  STL.64 [R1+0x28d0], R64 ;  /* 0x0028d04001007387 */ /* 0x000fe80000100a00 */
[----:B------:R3:W-:Y:S02]  /*7d8e0*/  STL.64 [R1+0x28d8], R66 ;  /* 0x0028d84201007387 */ /* 0x0007e40000100a00 */
[C---:B---3--:R-:W-:Y:S08]  /*7d8f0*/  HMMA.1688.F32.TF32 R64, R240.reuse, R54, R68 ;  /* 0x00000036f040723c */ /* 0x048ff00000081044 */
[C---:B--2---:R-:W-:Y:S11]  /*7d900*/  HMMA.1688.F32.TF32 R68, R240.reuse, R50, R72 ;  /* 0x00000032f044723c */ /* 0x044ff60000081048 */
[----:B------:R-:W-:Y:S04]  /*7d910*/  STL.64 [R1+0x28c0], R64 ;  /* 0x0028c04001007387 */ /* 0x000fe80000100a00 */
[----:B------:R1:W-:Y:S02]  /*7d920*/  STL.64 [R1+0x28c8], R66 ;  /* 0x0028c84201007387 */ /* 0x0003e40000100a00 */
[C---:B-1----:R-:W-:Y:S02]  /*7d930*/  HMMA.1688.F32.TF32 R64, R240.reuse, R46, R76 ;  /* 0x0000002ef040723c */ /* 0x042fe4000008104c */
[----:B------:R-:W-:Y:S04]  /*7d940*/  STL.64 [R1+0x28b0], R68 ;  /* 0x0028b04401007387 */ /* 0x000fe80000100a00 */
[----:B------:R1:W-:Y:S02]  /*7d950*/  STL.64 [R1+0x28b8], R70 ;  /* 0x0028b84601007387 */ /* 0x0003e40000100a00 */
[C---:B------:R-:W-:Y:S08]  /*7d960*/  HMMA.1688.F32.TF32 R72, R240.reuse, R42, R80 ;  /* 0x0000002af048723c */ /* 0x040ff00000081050 */
[C---:B-1----:R-:W-:Y:S03]  /*7d970*/  HMMA.1688.F32.TF32 R68, R240.reuse, R38, R84 ;  /* 0x00000026f044723c */ /* 0x042fe60000081054 */
[----:B------:R-:W-:Y:S04]  /*7d980*/  STL.64 [R1+0x28a0], R64 ;  /* 0x0028a04001007387 */ /* 0x000fe80000100a00 */
[----:B------:R1:W-:Y:S02]  /*7d990*/  STL.64 [R1+0x28a8], R66 ;  /* 0x0028a84201007387 */ /* 0x0003e40000100a00 */
[C---:B-1----:R-:W-:Y:S02]  /*7d9a0*/  HMMA.1688.F32.TF32 R64, R240.reuse, R34, R88 ;  /* 0x00000022f040723c */ /* 0x042fe40000081058 */
[----:B------:R-:W-:Y:S04]  /*7d9b0*/  STL.64 [R1+0x2890], R72 ;  /* 0x0028904801007387 */ /* 0x000fe80000100a00 */
[----:B------:R1:W-:Y:S04]  /*7d9c0*/  STL.64 [R1+0x2898], R74 ;  /* 0x0028984a01007387 */ /* 0x0003e80000100a00 */
[----:B------:R-:W-:Y:S04]  /*7d9d0*/  STL.64 [R1+0x2880], R68 ;  /* 0x0028804401007387 */ /* 0x000fe80000100a00 */
[----:B------:R2:W-:Y:S01]  /*7d9e0*/  STL.64 [R1+0x2888], R70 ;  /* 0x0028884601007387 */ /* 0x0005e20000100a00 */
[C---:B-1----:R-:W-:Y:S04]  /*7d9f0*/  HMMA.1688.F32.TF32 R72, R240.reuse, R30, R92 ;  /* 0x0000001ef048723c */ /* 0x042fe8000008105c */
[----:B------:R-:W-:Y:S04]  /*7da00*/  STL.64 [R1+0x2870], R64 ;  /* 0x0028704001007387 */ /* 0x000fe80000100a00 */
[----:B------:R1:W-:Y:S01]  /*7da10*/  STL.64 [R1+0x2878], R66 ;  /* 0x0028784201007387 */ /* 0x0003e20000100a00 */
[C---:B--2---:R-:W-:Y:S08]  /*7da20*/  HMMA.1688.F32.TF32 R68, R240.reuse, R26, R96 ;  /* 0x0000001af044723c */ /* 0x044ff00000081060 */
[C---:B-1----:R-:W-:Y:S02]  /*7da30*/  HMMA.1688.F32.TF32 R64, R240.reuse, R22, R104 ;  /* 0x00000016f040723c */ /* 0x042fe40000081068 */
[----:B------:R-:W-:Y:S04]  /*7da40*/  STL.64 [R1+0x2860], R72 ;  /* 0x0028604801007387 */ /* 0x000fe80000100a00 */
[----:B------:R-:W-:Y:S04]  /*7da50*/  STL.64 [R1+0x2868], R74 ;  /* 0x0028684a01007387 */ /* 0x000fe80000100a00 */
[----:B------:R-:W-:Y:S04]  /*7da60*/  STL.64 [R1+0x91d0], R22 ;  /* 0x0091d01601007387 */ /* 0x000fe80000100a00 */
[----:B------:R-:W-:Y:S04]  /*7da70*/  STL.64 [R1+0x2850], R68 ;  /* 0x0028504401007387 */ /* 0x000fe80000100a00 */
[----:B------:R1:W-:Y:S04]  /*7da80*/  STL.64 [R1+0x2858], R70 ;  /* 0x0028584601007387 */ /* 0x0003e80000100a00 */
[----:B------:R2:W-:Y:S04]  /*7da90*/  STL.64 [R1+0x91c8], R20 ;  /* 0x0091c81401007387 */ /* 0x0005e80000100a00 */
[----:B------:R-:W-:Y:S01]  /*7daa0*/  STL.64 [R1+0x2840], R64 ;  /* 0x0028404001007387 */ /* 0x000fe20000100a00 */
[C---:B-1----:R-:W-:Y:S03]  /*7dab0*/  HMMA.1688.F32.TF32 R68, R240.reuse, R18, R108 ;  /* 0x00000012f044723c */ /* 0x042fe6000008106c */
[----:B------:R1:W-:Y:S05]  /*7dac0*/  STL.64 [R1+0x2848], R66 ;  /* 0x0028484201007387 */ /* 0x0003ea0000100a00 */
[C---:B--2---:R-:W-:Y:S08]  /*7dad0*/  HMMA.1688.F32.TF32 R20, R240.reuse, R10, R188 ;  /* 0x0000000af014723c */ /* 0x044ff000000810bc */
[C---:B-1----:R-:W-:Y:S03]  /*7dae0*/  HMMA.1688.F32.TF32 R64, R240.reuse, R14, R112 ;  /* 0x0000000ef040723c */ /* 0x042fe60000081070 */
[----:B------:R-:W-:Y:S04]  /*7daf0*/  STL.64 [R1+0x2830], R68 ;  /* 0x0028304401007387 */ /* 0x000fe80000100a00 */
[----:B------:R-:W-:Y:S04]  /*7db00*/  STL.64 [R1+0x2838], R70 ;  /* 0x0028384601007387 */ /* 0x000fe80000100a00 */
[----:B------:R-:W2:Y:S08]  /*7db10*/  LDL.LU R72, [R1+0x1770] ;  /* 0x0017700001487983 */ /* 0x000eb00000300800 */
[----:B------:R-:W-:Y:S04]  /*7db20*/  STL.64 [R1+0x2820], R64 ;  /* 0x0028204001007387 */ /* 0x000fe80000100a00 */
[----:B------:R-:W-:Y:S04]  /*7db30*/  STL.64 [R1+0x2828], R66 ;  /* 0x0028284201007387 */ /* 0x000fe80000100a00 */
[----:B------:R-:W-:Y:S04]  /*7db40*/  STL.64 [R1+0x2810], R20 ;  /* 0x0028101401007387 */ /* 0x000fe80000100a00 */
[----:B------:R4:W-:Y:S04]  /*7db50*/  STL.64 [R1+0x2818], R22 ;  /* 0x0028181601007387 */ /* 0x0009e80000100a00 */
[----:B------:R-:W2:Y:S04]  /*7db60*/  LDL.LU R73, [R1+0x1774] ;  /* 0x0017740001497983 */ /* 0x000ea80000300800 */
[----:B------:R-:W2:Y:S04]  /*7db70*/  LDL.LU R74, [R1+0x1778] ;  /* 0x00177800014a7983 */ /* 0x000ea80000300800 */
[----:B------:R-:W2:Y:S01]  /*7db80*/  LDL.LU R75, [R1+0x177c] ;  /* 0x00177c00014b7983 */ /* 0x000ea20000300800 */
[----:B----4-:R-:W-:Y:S03]  /*7db90*/  HMMA.1688.F32.TF32 R20, R240, R6, R200 ;  /* 0x00000006f014723c */ /* 0x010fe600000810c8 */
[----:B------:R-:W2:Y:S04]  /*7dba0*/  LDL.64 R78, [R1+0x38] ;  /* 0x00003800014e7983 */ /* 0x000ea80000100a00 */
[----:B------:R-:W3:Y:S04]  /*7dbb0*/  LDL.LU R80, [R1+0x17a0] ;  /* 0x0017a00001507983 */ /* 0x000ee80000300800 */
[----:B------:R-:W3:Y:S04]  /*7dbc0*/  LDL.LU R81, [R1+0x17a4] ;  /* 0x0017a40001517983 */ /* 0x000ee80000300800 */
[----:B------:R-:W3:Y:S04]  /*7dbd0*/  LDL.LU R82, [R1+0x17a8] ;  /* 0x0017a80001527983 */ /* 0x000ee80000300800 */
[----:B------:R-:W3:Y:S04]  /*7dbe0*/  LDL.LU R83, [R1+0x17ac] ;  /* 0x0017ac0001537983 */ /* 0x000ee80000300800 */
[----:B------:R-:W3:Y:S04]  /*7dbf0*/  LDL.64 R106, [R1+0x28] ;  /* 0x00002800016a7983 */ /* 0x000ee80000100a00 */
[----:B------:R-:W4:Y:S04]  /*7dc00*/  LDL.LU R84, [R1+0x17d0] ;  /* 0x0017d00001547983 */ /* 0x000f280000300800 */
[----:B------:R-:W-:Y:S04]  /*7dc10*/  STL.64 [R1+0x2800], R20 ;  /* 0x0028001401007387 */ /* 0x000fe80000100a00 */
[----:B------:R2:W-:Y:S04]  /*7dc20*/  STL.64 [R1+0x2808], R22 ;  /* 0x0028081601007387 */ /* 0x0005e80000100a00 */
[----:B------:R-:W4:Y:S04]  /*7dc30*/  LDL.LU R85, [R1+0x17d4] ;  /* 0x0017d40001557983 */ /* 0x000f280000300800 */
[----:B------:R-:W4:Y:S04]  /*7dc40*/  LDL.LU R86, [R1+0x17d8] ;  /* 0x0017d80001567983 */ /* 0x000f280000300800 */
[----:B------:R-:W4:Y:S04]  /*7dc50*/  LDL.LU R87, [R1+0x17dc] ;  /* 0x0017dc0001577983 */ /* 0x000f280000300800 */
[----:B------:R-:W4:Y:S04]  /*7dc60*/  LDL.64 R110, [R1+0x18] ;  /* 0x00001800016e7983 */ /* 0x000f280000100a00 */
[----:B------:R-:W5:Y:S04]  /*7dc70*/  LDL.LU R88, [R1+0x1800] ;  /* 0x0018000001587983 */ /* 0x000f680000300800 */
[----:B------:R-:W5:Y:S04]  /*7dc80*/  LDL.LU R89, [R1+0x1804] ;  /* 0x0018040001597983 */ /* 0x000f680000300800 */
[----:B------:R-:W5:Y:S04]  /*7dc90*/  LDL.LU R90, [R1+0x1808] ;  /* 0x00180800015a7983 */ /* 0x000f680000300800 */
[----:B------:R-:W5:Y:S04]  /*7dca0*/  LDL.LU R91, [R1+0x180c] ;  /* 0x00180c00015b7983 */ /* 0x000f680000300800 */
[----:B------:R-:W5:Y:S04]  /*7dcb0*/  LDL.64 R94, [R1+0x8] ;  /* 0x00000800015e7983 */ /* 0x000f680000100a00 */
        /* <DEDUP_REMOVED lines=16> */
[C---:B--2---:R-:W-:Y:S08]  /*7ddc0*/  HMMA.1688.F32.TF32 R20, R236.reuse, R78, R72 ;  /* 0x0000004eec14723c */ /* 0x044ff00000081048 */
[----:B---3--:R-:W-:Y:S11]  /*7ddd0*/  HMMA.1688.F32.TF32 R64, R236, R106, R80 ;  /* 0x0000006aec40723c */ /* 0x008ff60000081050 */
[----:B------:R1:W-:Y:S04]  /*7dde0*/  STL.64 [R1+0x1770], R20 ;  /* 0x0017701401007387 */ /* 0x0003e80000100a00 */
[----:B------:R-:W-:Y:S04]  /*7ddf0*/  STL.64 [R1+0x1778], R22 ;  /* 0x0017781601007387 */ /* 0x000fe80000100a00 */
[----:B------:R-:W-:Y:S04]  /*7de00*/  STL.64 [R1+0x17a0], R64 ;  /* 0x0017a04001007387 */ /* 0x000fe80000100a00 */
[----:B------:R4:W-:Y:S01]  /*7de10*/  STL.64 [R1+0x17a8], R66 ;  /* 0x0017a84201007387 */ /* 0x0009e20000100a00 */
[----:B-1----:R-:W-:Y:S01]  /*7de20*/  IMAD.MOV.U32 R21, RZ, RZ, R106 ;  /* 0x000000ffff157224 */ /* 0x002fe200078e006a */
[----:B------:R-:W-:-:S02]  /*7de30*/  MOV R20, R107 ;  /* 0x0000006b00147202 */ /* 0x000fc40000000f00 */
[----:B------:R-:W2:Y:S04]  /*7de40*/  LDL.LU R104, [R1+0x1880] ;  /* 0x0018800001687983 */ /* 0x000ea80000300800 */
[----:B------:R-:W2:Y:S01]  /*7de50*/  LDL.LU R105, [R1+0x1884] ;  /* 0x0018840001697983 */ /* 0x000ea20000300800 */
[----:B----4-:R-:W-:Y:S03]  /*7de60*/  HMMA.1688.F32.TF32 R64, R236, R110, R84 ;  /* 0x0000006eec40723c */ /* 0x010fe60000081054 */
[----:B------:R-:W2:Y:S04]  /*7de70*/  LDL.LU R106, [R1+0x1888] ;  /* 0x00188800016a7983 */ /* 0x000ea80000300800 */
[----:B------:R-:W2:-:S12]  /*7de80*/  LDL.LU R107, [R1+0x188c] ;  /* 0x00188c00016b7983 */ /* 0x000e980000300800 */
[----:B------:R-:W-:Y:S04]  /*7de90*/  STL.64 [R1+0x17d0], R64 ;  /* 0x0017d04001007387 */ /* 0x000fe80000100a00 */
[----:B------:R5:W-:Y:S01]  /*7dea0*/  STL.64 [R1+0x17d8], R66 ;  /* 0x0017d84201007387 */ /* 0x000be20000100a00 */
[----:B------:R-:W-:-:S03]  /*7deb0*/  IMAD.MOV.U32 R23, RZ, RZ, R110 ;  /* 0x000000ffff177224 */ /* 0x000fc600078e006e */
[----:B------:R-:W3:Y:S01]  /*7dec0*/  LDL.LU R108, [R1+0x1870] ;  /* 0x00187000016c7983 */ /* 0x000ee20000300800 */
[----:B------:R-:W-:-:S03]  /*7ded0*/  IMAD.MOV.U32 R22, RZ, RZ, R111 ;  /* 0x000000ffff167224 */ /* 0x000fc600078e006f */
[----:B------:R-:W3:Y:S01]  /*7dee0*/  LDL.LU R109, [R1+0x1874] ;  /* 0x00187400016d7983 */ /* 0x000ee20000300800 */
[----:B-----5:R-:W-:Y:S03]  /*7def0*/  HMMA.1688.F32.TF32 R64, R236, R94, R88 ;  /* 0x0000005eec40723c */ /* 0x020fe60000081058 */
[----:B------:R-:W3:Y:S04]  /*7df00*/  LDL.LU R110, [R1+0x1878] ;  /* 0x00187800016e7983 */ /* 0x000ee80000300800 */
[----:B------:R-:W3:-:S12]  /*7df10*/  LDL.LU R111, [R1+0x187c] ;  /* 0x00187c00016f7983 */ /* 0x000ed80000300800 */
[----:B------:R-:W-:Y:S04]  /*7df20*/  STL.64 [R1+0x1800], R64 ;  /* 0x0018004001007387 */ /* 0x000fe80000100a00 */
[----:B------:R1:W-:Y:S02]  /*7df30*/  STL.64 [R1+0x1808], R66 ;  /* 0x0018084201007387 */ /* 0x0003e40000100a00 */
[C---:B-1----:R-:W-:Y:S08]  /*7df40*/  HMMA.1688.F32.TF32 R64, R236.reuse, R250, R112 ;  /* 0x000000faec40723c */ /* 0x042ff00000081070 */
[C---:B------:R-:W-:Y:S08]  /*7df50*/  HMMA.1688.F32.TF32 R72, R236.reuse, R246, R96 ;  /* 0x000000f6ec48723c */ /* 0x040ff00000081060 */
[----:B------:R-:W-:Y:S03]  /*7df60*/  HMMA.1688.F32.TF32 R68, R236, R234, R188 ;  /* 0x000000eaec44723c */ /* 0x000fe600000810bc */
[----:B------:R-:W-:Y:S01]  /*7df70*/  IMAD.MOV.U32 R52, RZ, RZ, R66 ;  /* 0x000000ffff347224 */ /* 0x000fe200078e0042 */
[----:B------:R1:W-:Y:S01]  /*7df80*/  STL.64 [R1+0x18c0], R64 ;  /* 0x0018c04001007387 */ /* 0x0003e20000100a00 */
[----:B------:R-:W-:-:S03]  /*7df90*/  IMAD.MOV.U32 R53, RZ, RZ, R67 ;  /* 0x000000ffff357224 */ /* 0x000fc600078e0043 */
[----:B------:R-:W4:Y:S04]  /*7dfa0*/  LDL.LU R112, [R1+0x1860] ;  /* 0x0018600001707983 */ /* 0x000f280000300800 */
[----:B------:R-:W4:Y:S01]  /*7dfb0*/  LDL.LU R113, [R1+0x1864] ;  /* 0x0018640001717983 */ /* 0x000f220000300800 */
[----:B-1----:R-:W-:Y:S03]  /*7dfc0*/  HMMA.1688.F32.TF32 R64, R236, R230, R200 ;  /* 0x000000e6ec40723c */ /* 0x002fe600000810c8 */
[----:B------:R-:W4:Y:S04]  /*7dfd0*/  LDL.LU R114, [R1+0x1868] ;  /* 0x0018680001727983 */ /* 0x000f280000300800 */
[----:B------:R-:W4:Y:S04]  /*7dfe0*/  LDL.LU R115, [R1+0x186c] ;  /* 0x00186c0001737983 */ /* 0x000f280000300800 */
[----:B------:R-:W-:Y:S04]  /*7dff0*/  STL [R1+0x8c40], R52 ;  /* 0x008c403401007387 */ /* 0x000fe80000100800 */
[----:B------:R-:W-:Y:S04]  /*7e000*/  STL [R1+0x8c3c], R53 ;  /* 0x008c3c3501007387 */ /* 0x000fe80000100800 */
[----:B------:R-:W-:Y:S04]  /*7e010*/  STL.64 [R1+0x18b0], R72 ;  /* 0x0018b04801007387 */ /* 0x000fe80000100a00 */
[----:B------:R-:W-:Y:S04]  /*7e020*/  STL.64 [R1+0x18b8], R74 ;  /* 0x0018b84a01007387 */ /* 0x000fe80000100a00 */
[----:B------:R-:W5:Y:S04]  /*7e030*/  LDL.LU R188, [R1+0x1850] ;  /* 0x0018500001bc7983 */ /* 0x000f680000300800 */
[----:B------:R-:W-:Y:S04]  /*7e040*/  STL.64 [R1+0x18a0], R68 ;  /* 0x0018a04401007387 */ /* 0x000fe80000100a00 */
[----:B------:R-:W-:Y:S04]  /*7e050*/  STL.64 [R1+0x18a8], R70 ;  /* 0x0018a84601007387 */ /* 0x000fe80000100a00 */
[----:B------:R-:W-:Y:S04]  /*7e060*/  STL.64 [R1+0x1890], R64 ;  /* 0x0018904001007387 */ /* 0x000fe80000100a00 */
[----:B------:R2:W-:Y:S04]  /*7e070*/  STL.64 [R1+0x1898], R66 ;  /* 0x0018984201007387 */ /* 0x0005e80000100a00 */
[----:B------:R-:W5:Y:S04]  /*7e080*/  LDL.LU R189, [R1+0x1854] ;  /* 0x0018540001bd7983 */ /* 0x000f680000300800 */
[----:B------:R-:W5:Y:S04]  /*7e090*/  LDL.LU R190, [R1+0x1858] ;  /* 0x0018580001be7983 */ /* 0x000f680000300800 */
[----:B------:R-:W5:Y:S04]  /*7e0a0*/  LDL.LU R191, [R1+0x185c] ;  /* 0x00185c0001bf7983 */ /* 0x000f680000300800 */
        /* <DEDUP_REMOVED lines=8> */
[----:B--2---:R-:W-:-:S15]  /*7e130*/  HMMA.1688.F32.TF32 R64, R236, R226, R104 ;  /* 0x000000e2ec40723c */ /* 0x004fde0000081068 */
[----:B------:R-:W-:-:S04]  /*7e140*/  NOP ;  /* 0x0000000000007918 */ /* 0x000fc80000000000 */
[----:B------:R-:W-:Y:S01]  /*7e150*/  MOV R184, R64 ;  /* 0x0000004000b87202 */ /* 0x000fe20000000f00 */
[----:B------:R-:W-:Y:S02]  /*7e160*/  IMAD.MOV.U32 R185, RZ, RZ, R65 ;  /* 0x000000ffffb97224 */ /* 0x000fe400078e0041 */
[----:B------:R-:W-:Y:S02]  /*7e170*/  IMAD.MOV.U32 R192, RZ, RZ, R66 ;  /* 0x000000ffffc07224 */ /* 0x000fe400078e0042 */
[----:B------:R-:W-:Y:S02]  /*7e180*/  IMAD.MOV.U32 R193, RZ, RZ, R67 ;  /* 0x000000ffffc17224 */ /* 0x000fe400078e0043 */
[----:B---3--:R-:W-:-:S15]  /*7e190*/  HMMA.1688.F32.TF32 R64, R236, R222, R108 ;  /* 0x000000deec40723c */ /* 0x008fde000008106c */
[----:B------:R-:W-:-:S04]  /*7e1a0*/  NOP ;  /* 0x0000000000007918 */ /* 0x000fc80000000000 */
[----:B------:R-:W-:Y:S01]  /*7e1b0*/  IMAD.MOV.U32 R124, RZ, RZ, R64 ;  /* 0x000000ffff7c7224 */ /* 0x000fe200078e0040 */
[----:B------:R-:W-:Y:S01]  /*7e1c0*/  MOV R116, R67 ;  /* 0x0000004300747202 */ /* 0x000fe20000000f00 */
[----:B------:R-:W-:Y:S02]  /*7e1d0*/  IMAD.MOV.U32 R125, RZ, RZ, R65 ;  /* 0x000000ffff7d7224 */ /* 0x000fe400078e0041 */
[----:B------:R-:W-:Y:S01]  /*7e1e0*/  IMAD.MOV.U32 R117, RZ, RZ, R66 ;  /* 0x000000ffff757224 */ /* 0x000fe200078e0042 */
[----:B------:R-:W-:Y:S04]  /*7e1f0*/  STL [R1+0x8b9c], R193 ;  /* 0x008b9cc101007387 */ /* 0x000fe80000100800 */
[----:B------:R-:W-:Y:S04]  /*7e200*/  STL [R1+0x8b98], R192 ;  /* 0x008b98c001007387 */ /* 0x000fe80000100800 */
[----:B------:R-:W-:Y:S04]  /*7e210*/  STL [R1+0x8b94], R185 ;  /* 0x008b94b901007387 */ /* 0x000fe80000100800 */
[----:B------:R-:W-:Y:S01]  /*7e220*/  STL [R1+0x8b90], R184 ;  /* 0x008b90b801007387 */ /* 0x000fe20000100800 */
[----:B----4-:R-:W-:Y:S03]  /*7e230*/  HMMA.1688.F32.TF32 R64, R236, R218, R112 ;  /* 0x000000daec40723c */ /* 0x010fe60000081070 */
[----:B------:R-:W-:Y:S04]  /*7e240*/  STL [R1+0x8bac], R116 ;  /* 0x008bac7401007387 */ /* 0x000fe80000100800 */
[----:B------:R-:W-:-:S12]  /*7e250*/  STL [R1+0x8ba8], R117 ;  /* 0x008ba87501007387 */ /* 0x000fd80000100800 */
[----:B------:R-:W-:Y:S02]  /*7e260*/  IMAD.MOV.U32 R152, RZ, RZ, R64 ;  /* 0x000000ffff987224 */ /* 0x000fe400078e0040 */
[----:B------:R-:W-:Y:S02]  /*7e270*/  IMAD.MOV.U32 R153, RZ, RZ, R65 ;  /* 0x000000ffff997224 */ /* 0x000fe400078e0041 */
[----:B------:R-:W-:Y:S02]  /*7e280*/  IMAD.MOV.U32 R100, RZ, RZ, R66 ;  /* 0x000000ffff647224 */ /* 0x000fe400078e0042 */
[----:B------:R-:W-:Y:S01]  /*7e290*/  IMAD.MOV.U32 R101, RZ, RZ, R67 ;  /* 0x000000ffff657224 */ /* 0x000fe200078e0043 */
[----:B------:R-:W-:Y:S04]  /*7e2a0*/  STL [R1+0x8ba4], R125 ;  /* 0x008ba47d01007387 */ /* 0x000fe80000100800 */
[----:B------:R-:W-:Y:S04]  /*7e2b0*/  STL [R1+0x8ba0], R124 ;  /* 0x008ba07c01007387 */ /* 0x000fe80000100800 */
[----:B------:R-:W-:Y:S01]  /*7e2c0*/  STL [R1+0x8bbc], R101 ;  /* 0x008bbc6501007387 */ /* 0x000fe20000100800 */
[C---:B-----5:R-:W-:Y:S03]  /*7e2d0*/  HMMA.1688.F32.TF32 R64, R236.reuse, R214, R188 ;  /* 0x000000d6ec40723c */ /* 0x060fe600000810bc */
[----:B------:R-:W-:Y:S04]  /*7e2e0*/  STL [R1+0x8bb8], R100 ;  /* 0x008bb86401007387 */ /* 0x000fe80000100800 */
[----:B------:R-:W-:Y:S04]  /*7e2f0*/  STL [R1+0x8bb4], R153 ;  /* 0x008bb49901007387 */ /* 0x000fe80000100800 */
[----:B------:R-:W-:Y:S04]  /*7e300*/  STL [R1+0x8bb0], R152 ;  /* 0x008bb09801007387 */ /* 0x000fe80000100800 */
[----:B------:R-:W-:Y:S04]  /*7e310*/  STL.64 [R1+0x91c0], R214 ;  /* 0x0091c0d601007387 */ /* 0x000fe80000100a00 */
[----:B------:R-:W-:Y:S04]  /*7e320*/  STL.64 [R1+0x91b8], R212 ;  /* 0x0091b8d401007387 */ /* 0x000fe80000100a00 */
[----:B------:R-:W-:Y:S04]  /*7e330*/  STL.64 [R1+0x27e0], R64 ;  /* 0x0027e04001007387 */ /* 0x000fe80000100a00 */
[----:B------:R1:W-:Y:S04]  /*7e340*/  STL.64 [R1+0x27e8], R66 ;  /* 0x0027e84201007387 */ /* 0x0003e80000100a00 */
[----:B------:R-:W2:Y:S01]  /*7e350*/  LDL.LU R112, [R1+0x1620] ;  /* 0x0016200001707983 */ /* 0x000ea20000300800 */
[----:B-1----:R-:W-:-:S15]  /*7e360*/  HMMA.1688.F32.TF32 R64, R236, R210, R200 ;  /* 0x000000d2ec40723c */ /* 0x002fde00000810c8 */
[----:B------:R-:W-:-:S04]  /*7e370*/  NOP ;  /* 0x0000000000007918 */ /* 0x000fc80000000000 */
[----:B------:R1:W-:Y:S04]  /*7e380*/  STL.64 [R1+0x27d0], R64 ;  /* 0x0027d04001007387 */ /* 0x0003e80000100a00 */
[----:B------:R3:W-:Y:S04]  /*7e390*/  STL.64 [R1+0x27d8], R66 ;  /* 0x0027d84201007387 */ /* 0x0007e80000100a00 */
[----:B------:R-:W2:Y:S04]  /*7e3a0*/  LDL.LU R113, [R1+0x1624] ;  /* 0x0016240001717983 */ /* 0x000ea80000300800 */
[----:B------:R-:W2:Y:S04]  /*7e3b0*/  LDL.LU R114, [R1+0x1628] ;  /* 0x0016280001727983 */ /* 0x000ea80000300800 */
        /* <DEDUP_REMOVED lines=27> */
[----:B---3--:R-:W3:Y:S04]  /*7e570*/  LDL.LU R66, [R1+0x16e8] ;  /* 0x0016e80001427983 */ /* 0x008ee80000300800 */
        /* <DEDUP_REMOVED lines=33> */
[----:B------:R-:W-:Y:S04]  /*7e790*/  STL.64 [R1+0x91b0], R210 ;  /* 0x0091b0d201007387 */ /* 0x000fe80000100a00 */
[----:B------:R1:W-:Y:S04]  /*7e7a0*/  STL.64 [R1+0x91a8], R208 ;  /* 0x0091a8d001007387 */ /* 0x0003e80000100a00 */
[----:B-1----:R-:W4:Y:S04]  /*7e7b0*/  LDL.LU R208, [R1+0x1710] ;  /* 0x0017100001d07983 */ /* 0x002f280000300800 */
[----:B------:R-:W4:Y:S04]  /*7e7c0*/  LDL.LU R209, [R1+0x1714] ;  /* 0x0017140001d17983 */ /* 0x000f280000300800 */
[----:B------:R-:W4:Y:S04]  /*7e7d0*/  LDL.LU R210, [R1+0x1718] ;  /* 0x0017180001d27983 */ /* 0x000f280000300800 */
[----:B------:R-:W4:Y:S01]  /*7e7e0*/  LDL.LU R211, [R1+0x171c] ;  /* 0x00171c0001d37983 */ /* 0x000f220000300800 */
[----:B--2---:R-:W-:-:S15]  /*7e7f0*/  HMMA.1688.F32.TF32 R200, R236, R206, R200 ;  /* 0x000000ceecc8723c */ /* 0x004fde00000810c8 */
[----:B------:R-:W-:-:S04]  /*7e800*/  NOP ;  /* 0x0000000000007918 */ /* 0x000fc80000000000 */
[----:B------:R-:W-:Y:S04]  /*7e810*/  STL.64 [R1+0x27c0], R200 ;  /* 0x0027c0c801007387 */ /* 0x000fe80000100a00 */
[----:B------:R1:W-:Y:S04]  /*7e820*/  STL.64 [R1+0x27c8], R202 ;  /* 0x0027c8ca01007387 */ /* 0x0003e80000100a00 */
[----:B-1----:R-:W2:Y:S04]  /*7e830*/  LDL.LU.64 R202, [R1+0x9248] ;  /* 0x0092480001ca7983 */ /* 0x002ea80000300a00 */
[----:B------:R-:W4:Y:S04]  /*7e840*/  LDL.LU.64 R200, [R1+0x9240] ;  /* 0x0092400001c87983 */ /* 0x000f280000300a00 */
[----:B------:R-:W-:Y:S04]  /*7e850*/  STL.64 [R1+0x91a0], R206 ;  /* 0x0091a0ce01007387 */ /* 0x000fe80000100a00 */
[----:B------:R1:W-:Y:S04]  /*7e860*/  STL.64 [R1+0x9198], R204 ;  /* 0x009198cc01007387 */ /* 0x0003e80000100a00 */
[----:B-1----:R-:W4:Y:S04]  /*7e870*/  LDL.LU R204, [R1+0x1720] ;  /* 0x0017200001cc7983 */ /* 0x002f280000300800 */
[----:B------:R-:W4:Y:S01]  /*7e880*/  LDL.LU R205, [R1+0x1724] ;  /* 0x0017240001cd7983 */ /* 0x000f220000300800 */
[C---:B---3--:R-:W-:Y:S03]  /*7e890*/  HMMA.1688.F32.TF32 R188, R236.reuse, R198, R188 ;  /* 0x000000c6ecbc723c */ /* 0x048fe600000810bc */
[----:B------:R-:W3:Y:S04]  /*7e8a0*/  LDL.LU R206, [R1+0x1728] ;  /* 0x0017280001ce7983 */ /* 0x000ee80000300800 */
[----:B------:R-:W3:Y:S01]  /*7e8b0*/  LDL.LU R207, [R1+0x172c] ;  /* 0x00172c0001cf7983 */ /* 0x000ee20000300800 */
[----:B--2---:R-:W-:-:S15]  /*7e8c0*/  HMMA.1688.F32.TF32 R108, R236, R202, R108 ;  /* 0x000000caec6c723c */ /* 0x004fde000008106c */
[----:B------:R-:W-:-:S04]  /*7e8d0*/  NOP ;  /* 0x0000000000007918 */ /* 0x000fc80000000000 */
[----:B------:R1:W-:Y:S04]  /*7e8e0*/  STL.64 [R1+0x27b0], R108 ;  /* 0x0027b06c01007387 */ /* 0x0003e80000100a00 */
[----:B------:R2:W-:Y:S04]  /*7e8f0*/  STL.64 [R1+0x27b8], R110 ;  /* 0x0027b86e01007387 */ /* 0x0005e80000100a00 */
[----:B-1----:R-:W3:Y:S04]  /*7e900*/  LDL.LU R108, [R1+0x1610] ;  /* 0x00161000016c7983 */ /* 0x002ee80000300800 */
[----:B------:R-:W3:Y:S04]  /*7e910*/  LDL.LU R109, [R1+0x1614] ;  /* 0x00161400016d7983 */ /* 0x000ee80000300800 */
[----:B--2---:R-:W2:Y:S04]  /*7e920*/  LDL.LU R110, [R1+0x1618] ;  /* 0x00161800016e7983 */ /* 0x004ea80000300800 */
[----:B------:R-:W2:Y:S04]  /*7e930*/  LDL.LU R111, [R1+0x161c] ;  /* 0x00161c00016f7983 */ /* 0x000ea80000300800 */
[----:B------:R-:W-:Y:S04]  /*7e940*/  STL.64 [R1+0x9190], R202 ;  /* 0x009190ca01007387 */ /* 0x000fe80000100a00 */
[----:B----4-:R1:W-:Y:S04]  /*7e950*/  STL.64 [R1+0x9188], R200 ;  /* 0x009188c801007387 */ /* 0x0103e80000100a00 */
[----:B-1----:R-:W4:Y:S04]  /*7e960*/  LDL.LU R200, [R1+0x1730] ;  /* 0x0017300001c87983 */ /* 0x002f280000300800 */
[----:B------:R-:W4:Y:S04]  /*7e970*/  LDL.LU R201, [R1+0x1734] ;  /* 0x0017340001c97983 */ /* 0x000f280000300800 */
[----:B------:R-:W4:Y:S04]  /*7e980*/  LDL.LU R202, [R1+0x1738] ;  /* 0x0017380001ca7983 */ /* 0x000f280000300800 */
[----:B------:R-:W4:Y:S04]  /*7e990*/  LDL.LU R203, [R1+0x173c] ;  /* 0x00173c0001cb7983 */ /* 0x000f280000300800 */
[----:B------:R-:W-:Y:S04]  /*7e9a0*/  STL.64 [R1+0x27a0], R188 ;  /* 0x0027a0bc01007387 */ /* 0x000fe80000100a00 */
[----:B------:R1:W-:Y:S04]  /*7e9b0*/  STL.64 [R1+0x27a8], R190 ;  /* 0x0027a8be01007387 */ /* 0x0003e80000100a00 */
[----:B-1----:R-:W4:Y:S04]  /*7e9c0*/  LDL.LU.64 R190, [R1+0x9238] ;  /* 0x0092380001be7983 */ /* 0x002f280000300a00 */
[----:B------:R1:W-:Y:S04]  /*7e9d0*/  STL.64 [R1+0x9180], R198 ;  /* 0x009180c601007387 */ /* 0x0003e80000100a00 */
[----:B------:R-:W2:Y:S04]  /*7e9e0*/  LDL.LU R196, [R1+0x1740] ;  /* 0x0017400001c47983 */ /* 0x000ea80000300800 */
[----:B------:R-:W2:Y:S04]  /*7e9f0*/  LDL.LU R197, [R1+0x1744] ;  /* 0x0017440001c57983 */ /* 0x000ea80000300800 */
[----:B-1----:R-:W2:Y:S04]  /*7ea00*/  LDL.LU R198, [R1+0x1748] ;  /* 0x0017480001c67983 */ /* 0x002ea80000300800 */
[----:B------:R-:W2:Y:S04]  /*7ea10*/  LDL.LU R199, [R1+0x174c] ;  /* 0x00174c0001c77983 */ /* 0x000ea80000300800 */
[----:B------:R1:W-:Y:S01]  /*7ea20*/  STL.64 [R1+0x9178], R194 ;  /* 0x009178c201007387 */ /* 0x0003e20000100a00 */
[C---:B------:R-:W-:Y:S08]  /*7ea30*/  HMMA.1688.F32.TF32 R72, R236.reuse, R162, R72 ;  /* 0x000000a2ec48723c */ /* 0x040ff00000081048 */
[C---:B----4-:R-:W-:Y:S08]  /*7ea40*/  HMMA.1688.F32.TF32 R200, R236.reuse, R190, R200 ;  /* 0x000000beecc8723c */ /* 0x050ff000000810c8 */
[C---:B--2---:R-:W-:Y:S08]  /*7ea50*/  HMMA.1688.F32.TF32 R196, R236.reuse, R194, R196 ;  /* 0x000000c2ecc4723c */ /* 0x044ff000000810c4 */
[C---:B-1----:R-:W-:Y:S11]  /*7ea60*/  HMMA.1688.F32.TF32 R192, R236.reuse, R182, R208 ;  /* 0x000000b6ecc0723c */ /* 0x042ff600000810d0 */
[----:B------:R-:W-:Y:S04]  /*7ea70*/  STL.64 [R1+0x2790], R196 ;  /* 0x002790c401007387 */ /* 0x000fe80000100a00 */
[----:B------:R3:W-:Y:S02]  /*7ea80*/  STL.64 [R1+0x2798], R198 ;  /* 0x002798c601007387 */ /* 0x0007e40000100a00 */
[C---:B---3--:R-:W-:Y:S02]  /*7ea90*/  HMMA.1688.F32.TF32 R196, R236.reuse, R186, R204 ;  /* 0x000000baecc4723c */ /* 0x048fe400000810cc */
[----:B------:R-:W-:Y:S04]  /*7eaa0*/  STL.64 [R1+0x2780], R200 ;  /* 0x002780c801007387 */ /* 0x000fe80000100a00 */
[----:B------:R1:W-:Y:S02]  /*7eab0*/  STL.64 [R1+0x2788], R202 ;  /* 0x002788ca01007387 */ /* 0x0003e40000100a00 */
[C---:B-1----:R-:W-:Y:S11]  /*7eac0*/  HMMA.1688.F32.TF32 R200, R236.reuse, R178, R212 ;  /* 0x000000b2ecc8723c */ /* 0x042ff600000810d4 */
[----:B------:R-:W-:Y:S04]  /*7ead0*/  STL.64 [R1+0x2770], R196 ;  /* 0x002770c401007387 */ /* 0x000fe80000100a00 */
[----:B------:R1:W-:Y:S04]  /*7eae0*/  STL.64 [R1+0x2778], R198 ;  /* 0x002778c601007387 */ /* 0x0003e80000100a00 */
[----:B------:R-:W-:Y:S04]  /*7eaf0*/  STL.64 [R1+0x2760], R192 ;  /* 0x002760c001007387 */ /* 0x000fe80000100a00 */
[----:B------:R2:W-:Y:S01]  /*7eb00*/  STL.64 [R1+0x2768], R194 ;  /* 0x002768c201007387 */ /* 0x0005e20000100a00 */
[C---:B-1----:R-:W-:Y:S08]  /*7eb10*/  HMMA.1688.F32.TF32 R196, R236.reuse, R174, R240 ;  /* 0x000000aeecc4723c */ /* 0x042ff000000810f0 */
[C---:B--2---:R-:W-:Y:S01]  /*7eb20*/  HMMA.1688.F32.TF32 R192, R236.reuse, R170, R64 ;  /* 0x000000aaecc0723c */ /* 0x044fe20000081040 */
[----:B------:R-:W-:Y:S04]  /*7eb30*/  STL.64 [R1+0x2750], R200 ;  /* 0x002750c801007387 */ /* 0x000fe80000100a00 */
[----:B------:R-:W-:Y:S03]  /*7eb40*/  LDS R241, [R37+UR10+0x41080] ;  /* 0x0410800a25f17984 */ /* 0x000fe60008000800 */
[C---:B------:R-:W-:Y:S01]  /*7eb50*/  HMMA.1688.F32.TF32 R64, R236.reuse, R166, R68 ;  /* 0x000000a6ec40723c */ /* 0x040fe20000081044 */
[----:B------:R-:W-:Y:S04]  /*7eb60*/  STL.64 [R1+0x2758], R202 ;  /* 0x002758ca01007387 */ /* 0x000fe80000100a00 */
[----:B------:R-:W-:Y:S04]  /*7eb70*/  STL.64 [R1+0x2740], R196 ;  /* 0x002740c401007387 */ /* 0x000fe80000100a00 */
[----:B------:R-:W-:Y:S01]  /*7eb80*/  STL.64 [R1+0x2748], R198 ;  /* 0x002748c601007387 */ /* 0x000fe20000100a00 */
[C---:B------:R-:W-:Y:S03]  /*7eb90*/  HMMA.1688.F32.TF32 R68, R236.reuse, R158, R76 ;  /* 0x0000009eec44723c */ /* 0x040fe6000008104c */
[----:B------:R-:W-:Y:S04]  /*7eba0*/  STL.64 [R1+0x2730], R192 ;  /* 0x002730c001007387 */ /* 0x000fe80000100a00 */
[----:B------:R-:W-:Y:S04]  /*7ebb0*/  STL.64 [R1+0x2738], R194 ;  /* 0x002738c201007387 */ /* 0x000fe80000100a00 */
[----:B------:R-:W-:Y:S04]  /*7ebc0*/  STL.64 [R1+0x2720], R64 ;  /* 0x0027204001007387 */ /* 0x000fe80000100a00 */
[----:B------:R1:W-:Y:S04]  /*7ebd0*/  STL.64 [R1+0x2728], R66 ;  /* 0x0027284201007387 */ /* 0x0003e80000100a00 */
[----:B------:R-:W-:Y:S04]  /*7ebe0*/  LDS R243, [R37+UR10+0x41880] ;  /* 0x0418800a25f37984 */ /* 0x000fe80008000800 */
[----:B------:R-:W-:Y:S01]  /*7ebf0*/  LDS R240, [R33+UR10+0x41080] ;  /* 0x0410800a21f07984 */ /* 0x000fe20008000800 */
[C---:B-1----:R-:W-:Y:S03]  /*7ec00*/  HMMA.1688.F32.TF32 R64, R236.reuse, R154, R80 ;  /* 0x0000009aec40723c */ /* 0x042fe60000081050 */
[----:B------:R-:W-:Y:S04]  /*7ec10*/  STL.64 [R1+0x2710], R72 ;  /* 0x0027104801007387 */ /* 0x000fe80000100a00 */
[----:B------:R1:W-:Y:S04]  /*7ec20*/  STL.64 [R1+0x2718], R74 ;  /* 0x0027184a01007387 */ /* 0x0003e80000100a00 */
[----:B------:R-:W-:Y:S04]  /*7ec30*/  STL.64 [R1+0x2700], R68 ;  /* 0x0027004401007387 */ /* 0x000fe80000100a00 */
[----:B------:R2:W-:Y:S01]  /*7ec40*/  STL.64 [R1+0x2708], R70 ;  /* 0x0027084601007387 */ /* 0x0005e20000100a00 */
[C---:B-1----:R-:W-:Y:S03]  /*7ec50*/  HMMA.1688.F32.TF32 R72, R236.reuse, R150, R84 ;  /* 0x00000096ec48723c */ /* 0x042fe60000081054 */
[----:B------:R-:W1:Y:S04]  /*7ec60*/  LDS R242, [R33+UR10+0x41880] ;  /* 0x0418800a21f27984 */ /* 0x000e680008000800 */
[----:B------:R-:W-:Y:S01]  /*7ec70*/  STL.64 [R1+0x26f0], R64 ;  /* 0x0026f04001007387 */ /* 0x000fe20000100a00 */
[C---:B--2---:R-:W-:Y:S03]  /*7ec80*/  HMMA.1688.F32.TF32 R68, R236.reuse, R146, R88 ;  /* 0x00000092ec44723c */ /* 0x044fe60000081058 */
[----:B------:R5:W-:Y:S05]  /*7ec90*/  STL.64 [R1+0x26f8], R66 ;  /* 0x0026f84201007387 */ /* 0x000bea0000100a00 */
[C---:B-----5:R-:W-:Y:S03]  /*7eca0*/  HMMA.1688.F32.TF32 R64, R236.reuse, R142, R92 ;  /* 0x0000008eec40723c */ /* 0x060fe6000008105c */
[----:B------:R-:W-:Y:S04]  /*7ecb0*/  STL.64 [R1+0x26e0], R72 ;  /* 0x0026e04801007387 */ /* 0x000fe80000100a00 */
[----:B------:R2:W-:Y:S04]  /*7ecc0*/  STL.64 [R1+0x26e8], R74 ;  /* 0x0026e84a01007387 */ /* 0x0005e80000100a00 */
[----:B------:R-:W-:Y:S04]  /*7ecd0*/  STL.64 [R1+0x26d0], R68 ;  /* 0x0026d04401007387 */ /* 0x000fe80000100a00 */
[----:B------:R3:W-:Y:S01]  /*7ece0*/  STL.64 [R1+0x26d8], R70 ;  /* 0x0026d84601007387 */ /* 0x0007e20000100a00 */
[C---:B--2---:R-:W-:Y:S03]  /*7ecf0*/  HMMA.1688.F32.TF32 R72, R236.reuse, R138, R96 ;  /* 0x0000008aec48723c */ /* 0x044fe60000081060 */
[----:B------:R-:W-:Y:S04]  /*7ed00*/  STL.64 [R1+0x26c0], R64 ;  /* 0x0026c04001007387 */ /* 0x000fe80000100a00 */
[----:B------:R2:W-:Y:S01]  /*7ed10*/  STL.64 [R1+0x26c8], R66 ;  /* 0x0026c84201007387 */ /* 0x0005e20000100a00 */
[C---:B---3--:R-:W-:Y:S08]  /*7ed20*/  HMMA.1688.F32.TF32 R68, R236.reuse, R134, R104 ;  /* 0x00000086ec44723c */ /* 0x048ff00000081068 */
[C---:B--2---:R-:W-:Y:S03]  /*7ed30*/  HMMA.1688.F32.TF32 R64, R236.reuse, R130, R112 ;  /* 0x00000082ec40723c */ /* 0x044fe60000081070 */
[----:B------:R-:W-:Y:S04]  /*7ed40*/  STL.64 [R1+0x26b0], R72 ;  /* 0x0026b04801007387 */ /* 0x000fe80000100a00 */
[----:B------:R-:W-:Y:S04]  /*7ed50*/  STL.64 [R1+0x26b8], R74 ;  /* 0x0026b84a01007387 */ /* 0x000fe80000100a00 */
[----:B------:R-:W2:Y:S04]  /*7ed60*/  LDL.LU R112, [R1+0x1600] ;  /* 0x0016000001707983 */ /* 0x000ea80000300800 */
[----:B------:R-:W-:Y:S04]  /*7ed70*/  STL.64 [R1+0x26a0], R68 ;  /* 0x0026a04401007387 */ /* 0x000fe80000100a00 */
[----:B------:R-:W-:Y:S04]  /*7ed80*/  STL.64 [R1+0x26a8], R70 ;  /* 0x0026a84601007387 */ /* 0x000fe80000100a00 */
[----:B------:R-:W-:Y:S04]  /*7ed90*/  STL.64 [R1+0x2690], R64 ;  /* 0x0026904001007387 */ /* 0x000fe80000100a00 */
[----:B------:R3:W-:Y:S04]  /*7eda0*/  STL.64 [R1+0x2698], R66 ;  /* 0x0026984201007387 */ /* 0x0007e80000100a00 */
[----:B------:R-:W2:Y:S04]  /*7edb0*/  LDL.LU R113, [R1+0x1604] ;  /* 0x0016040001717983 */ /* 0x000ea80000300800 */
[----:B------:R-:W2:Y:S04]  /*7edc0*/  LDL.LU R114, [R1+0x1608] ;  /* 0x0016080001727983 */ /* 0x000ea80000300800 */
[----:B------:R-:W2:Y:S01]  /*7edd0*/  LDL.LU R115, [R1+0x160c] ;  /* 0x00160c0001737983 */ /* 0x000ea20000300800 */
[----:B---3--:R-:W-:Y:S03]  /*7ede0*/  HMMA.1688.F32.TF32 R64, R236, R126, R108 ;  /* 0x0000007eec40723c */ /* 0x008fe6000008106c */
[----:B------:R-:W3:-:S15]  /*7edf0*/  LDL.LU R208, [R1+0x4e0] ;  /* 0x0004e00001d07983 */ /* 0x000ede0000300800 */
[----:B------:R-:W-:Y:S01]  /*7ee00*/  NOP ;  /* 0x0000000000007918 */ /* 0x000fe20000000000 */
[----:B------:R-:W-:Y:S04]  /*7ee10*/  STL.64 [R1+0x2680], R64 ;  /* 0x0026804001007387 */ /* 0x000fe80000100a00 */
[----:B------:R-:W-:Y:S04]  /*7ee20*/  STL.64 [R1+0x2688], R66 ;  /* 0x0026884201007387 */ /* 0x000fe80000100a00 */
[----:B------:R-:W3:Y:S04]  /*7ee30*/  LDL.LU R209, [R1+0x4e4] ;  /* 0x0004e40001d17983 */ /* 0x000ee80000300800 */
[----:B------:R-:W3:Y:S04]  /*7ee40*/  LDL.LU R210, [R1+0x4e8] ;  /* 0x0004e80001d27983 */ /* 0x000ee80000300800 */
[----:B------:R-:W3:Y:S04]  /*7ee50*/  LDL.LU R211, [R1+0x4ec] ;  /* 0x0004ec0001d37983 */ /* 0x000ee80000300800 */
        /* <DEDUP_REMOVED lines=20> */
[----:B------:R1:W-:Y:S04]  /*7efa0*/  STL.64 [R1+0x9170], R126 ;  /* 0x0091707e01007387 */ /* 0x0003e80000100a00 */
[----:B------:R-:W3:Y:S04]  /*7efb0*/  LDL.LU R124, [R1+0x14a0] ;  /* 0x0014a000017c7983 */ /* 0x000ee80000300800 */
[----:B------:R-:W3:Y:S04]  /*7efc0*/  LDL.LU R125, [R1+0x14a4] ;  /* 0x0014a400017d7983 */ /* 0x000ee80000300800 */
[----:B-1----:R-:W3:Y:S04]  /*7efd0*/  LDL.LU R126, [R1+0x14a8] ;  /* 0x0014a800017e7983 */ /* 0x002ee80000300800 */
[----:B------:R-:W3:Y:S04]  /*7efe0*/  LDL.LU R127, [R1+0x14ac] ;  /* 0x0014ac00017f7983 */ /* 0x000ee80000300800 */
[----:B------:R-:W3:Y:S01]  /*7eff0*/  LDL.LU R68, [R1+0x1500] ;  /* 0x0015000001447983 */ /* 0x000ee20000300800 */
[----:B--2---:R-:W-:-:S15]  /*7f000*/  HMMA.1688.F32.TF32 R64, R236, R122, R112 ;  /* 0x0000007aec40723c */ /* 0x004fde0000081070 */
[----:B------:R-:W-:-:S04]  /*7f010*/  NOP ;  /* 0x0000000000007918 */ /* 0x000fc80000000000 */
[----:B------:R1:W-:Y:S04]  /*7f020*/  STL.64 [R1+0x2670], R64 ;  /* 0x0026704001007387 */ /* 0x0003e80000100a00 */
        /* <DEDUP_REMOVED lines=48> */
[----:B------:R1:W-:Y:S04]  /*7f330*/  STL.64 [R1+0x9168], R122 ;  /* 0x0091687a01007387 */ /* 0x0003e80000100a00 */
[----:B------:R-:W2:Y:S04]  /*7f340*/  LDL.LU R120, [R1+0x14b0] ;  /* 0x0014b00001787983 */ /* 0x000ea80000300800 */
[----:B------:R-:W2:Y:S04]  /*7f350*/  LDL.LU R121, [R1+0x14b4] ;  /* 0x0014b40001797983 */ /* 0x000ea80000300800 */
[----:B-1----:R-:W2:Y:S04]  /*7f360*/  LDL.LU R122, [R1+0x14b8] ;  /* 0x0014b800017a7983 */ /* 0x002ea80000300800 */
[----:B------:R-:W2:Y:S01]  /*7f370*/  LDL.LU R123, [R1+0x14bc] ;  /* 0x0014bc00017b7983 */ /* 0x000ea20000300800 */
[----:B---3--:R-:W-:-:S15]  /*7f380*/  HMMA.1688.F32.TF32 R112, R236, R118, R112 ;  /* 0x00000076ec70723c */ /* 0x008fde0000081070 */
[----:B------:R-:W-:-:S04]  /*7f390*/  NOP ;  /* 0x0000000000007918 */ /* 0x000fc80000000000 */
[----:B------:R-:W-:Y:S04]  /*7f3a0*/  STL.64 [R1+0x2660], R112 ;  /* 0x0026607001007387 */ /* 0x000fe80000100a00 */
[----:B------:R1:W-:Y:S04]  /*7f3b0*/  STL.64 [R1+0x2668], R114 ;  /* 0x0026687201007387 */ /* 0x0003e80000100a00 */
[----:B-1----:R-:W4:Y:S04]  /*7f3c0*/  LDL.LU.64 R114, [R1+0x9230] ;  /* 0x0092300001727983 */ /* 0x002f280000300a00 */
[----:B------:R1:W-:Y:S04]  /*7f3d0*/  STL.64 [R1+0x9160], R118 ;  /* 0x0091607601007387 */ /* 0x0003e80000100a00 */
[----:B------:R-:W3:Y:S04]  /*7f3e0*/  LDL.LU R116, [R1+0x14d0] ;  /* 0x0014d00001747983 */ /* 0x000ee80000300800 */
[----:B------:R-:W3:Y:S04]  /*7f3f0*/  LDL.LU R117, [R1+0x14d4] ;  /* 0x0014d40001757983 */ /* 0x000ee80000300800 */
[----:B-1----:R-:W3:Y:S04]  /*7f400*/  LDL.LU R118, [R1+0x14d8] ;  /* 0x0014d80001767983 */ /* 0x002ee80000300800 */
[----:B------:R-:W3:Y:S01]  /*7f410*/  LDL.LU R119, [R1+0x14dc] ;  /* 0x0014dc0001777983 */ /* 0x000ee20000300800 */
[----:B----4-:R-:W-:-:S15]  /*7f420*/  HMMA.1688.F32.TF32 R108, R236, R114, R108 ;  /* 0x00000072ec6c723c */ /* 0x010fde000008106c */
[----:B------:R-:W-:-:S04]  /*7f430*/  NOP ;  /* 0x0000000000007918 */ /* 0x000fc80000000000 */
[----:B------:R-:W-:Y:S04]  /*7f440*/  STL.64 [R1+0x2650], R108 ;  /* 0x0026506c01007387 */ /* 0x000fe80000100a00 */
[----:B------:R1:W-:Y:S04]  /*7f450*/  STL.64 [R1+0x2658], R110 ;  /* 0x0026586e01007387 */ /* 0x0003e80000100a00 */
[----:B-1----:R-:W4:Y:S04]  /*7f460*/  LDL.LU.64 R110, [R1+0x9228] ;  /* 0x00922800016e7983 */ /* 0x002f280000300a00 */
[----:B------:R1:W-:Y:S04]  /*7f470*/  STL.64 [R1+0x9158], R114 ;  /* 0x0091587201007387 */ /* 0x0003e80000100a00 */
[----:B------:R-:W2:Y:S04]  /*7f480*/  LDL.LU R112, [R1+0x14e0] ;  /* 0x0014e00001707983 */ /* 0x000ea80000300800 */
[----:B------:R-:W2:Y:S04]  /*7f490*/  LDL.LU R113, [R1+0x14e4] ;  /* 0x0014e40001717983 */ /* 0x000ea80000300800 */
[----:B-1----:R-:W2:Y:S04]  /*7f4a0*/  LDL.LU R114, [R1+0x14e8] ;  /* 0x0014e80001727983 */ /* 0x002ea80000300800 */
[----:B------:R-:W2:Y:S01]  /*7f4b0*/  LDL.LU R115, [R1+0x14ec] ;  /* 0x0014ec0001737983 */ /* 0x000ea20000300800 */
[----:B----4-:R-:W-:-:S15]  /*7f4c0*/  HMMA.1688.F32.TF32 R104, R236, R110, R104 ;  /* 0x0000006eec68723c */ /* 0x010fde0000081068 */
[----:B------:R-:W-:-:S04]  /*7f4d0*/  NOP ;  /* 0x0000000000007918 */ /* 0x000fc80000000000 */
[----:B------:R-:W-:Y:S04]  /*7f4e0*/  STL.64 [R1+0x2640], R104 ;  /* 0x0026406801007387 */ /* 0x000fe80000100a00 */
[----:B------:R1:W-:Y:S04]  /*7f4f0*/  STL.64 [R1+0x2648], R106 ;  /* 0x0026486a01007387 */ /* 0x0003e80000100a00 */
[----:B-1----:R-:W2:Y:S01]  /*7f500*/  LDL.LU.64 R106, [R1+0x9220] ;  /* 0x00922000016a7983 */ /* 0x002ea20000300a00 */
[C---:B------:R-:W-:Y:S03]  /*7f510*/  HMMA.1688.F32.TF32 R96, R236.reuse, R102, R96 ;  /* 0x00000066ec60723c */ /* 0x040fe60000081060 */
[----:B------:R1:W-:Y:S04]  /*7f520*/  STL.64 [R1+0x9150], R110 ;  /* 0x0091506e01007387 */ /* 0x0003e80000100a00 */
[----:B------:R-:W4:Y:S04]  /*7f530*/  LDL.LU R108, [R1+0x14f0] ;  /* 0x0014f000016c7983 */ /* 0x000f280000300800 */
[----:B------:R-:W4:Y:S04]  /*7f540*/  LDL.LU R109, [R1+0x14f4] ;  /* 0x0014f400016d7983 */ /* 0x000f280000300800 */
[----:B-1----:R-:W4:Y:S04]  /*7f550*/  LDL.LU R110, [R1+0x14f8] ;  /* 0x0014f800016e7983 */ /* 0x002f280000300800 */
[----:B------:R-:W4:Y:S01]  /*7f560*/  LDL.LU R111, [R1+0x14fc] ;  /* 0x0014fc00016f7983 */ /* 0x000f220000300800 */
[----:B--2---:R-:W-:-:S15]  /*7f570*/  HMMA.1688.F32.TF32 R64, R236, R106, R64 ;  /* 0x0000006aec40723c */ /* 0x004fde0000081040 */
[----:B------:R-:W-:-:S04]  /*7f580*/  NOP ;  /* 0x0000000000007918 */ /* 0x000fc80000000000 */
[----:B------:R-:W-:Y:S04]  /*7f590*/  STL.64 [R1+0x2630], R64 ;  /* 0x0026304001007387 */ /* 0x000fe80000100a00 */
[----:B------:R1:W-:Y:S04]  /*7f5a0*/  STL.64 [R1+0x2638], R66 ;  /* 0x0026384201007387 */ /* 0x0003e80000100a00 */
[----:B-1----:R-:W2:Y:S04]  /*7f5b0*/  LDL.LU.64 R66, [R1+0x9218] ;  /* 0x0092180001427983 */ /* 0x002ea80000300a00 */
        /* <DEDUP_REMOVED lines=37> */
[----:B-1----:R-:W4:Y:S01]  /*7f810*/  LDL.LU.64 R70, [R1+0x91d8] ;  /* 0x0091d80001467983 */ /* 0x002f220000300a00 */
[C---:B------:R-:W-:Y:S08]  /*7f820*/  HMMA.1688.F32.TF32 R112, R236.reuse, R66, R112 ;  /* 0x00000042ec70723c */ /* 0x040ff00000081070 */
[----:B----4-:R-:W-:-:S15]  /*7f830*/  HMMA.1688.F32.TF32 R108, R236, R70, R108 ;  /* 0x00000046ec6c723c */ /* 0x010fde000008106c */
[----:B------:R-:W-:-:S04]  /*7f840*/  NOP ;  /* 0x0000000000007918 */ /* 0x000fc80000000000 */
[----:B------:R-:W-:Y:S04]  /*7f850*/  STL.64 [R1+0x25a0], R108 ;  /* 0x0025a06c01007387 */ /* 0x000fe80000100a00 */
[----:B------:R3:W-:Y:S02]  /*7f860*/  STL.64 [R1+0x25a8], R110 ;  /* 0x0025a86e01007387 */ /* 0x0007e40000100a00 */
[C---:B---3--:R-:W-:Y:S02]  /*7f870*/  HMMA.1688.F32.TF32 R108, R236.reuse, R62, R116 ;  /* 0x0000003eec6c723c */ /* 0x048fe40000081074 */
        /* <DEDUP_REMOVED lines=11> */
[C---:B-----5:R-:W-:Y:S04]  /*7f930*/  HMMA.1688.F32.TF32 R116, R236.reuse, R46, R196 ;  /* 0x0000002eec74723c */ /* 0x060fe800000810c4 */
[----:B------:R-:W-:Y:S04]  /*7f940*/  STL.64 [R1+0x2550], R108 ;  /* 0x0025506c01007387 */ /* 0x000fe80000100a00 */
[----:B------:R2:W-:Y:S01]  /*7f950*/  STL.64 [R1+0x2558], R110 ;  /* 0x0025586e01007387 */ /* 0x0005e20000100a00 */
[C---:B-1----:R-:W-:Y:S08]  /*7f960*/  HMMA.1688.F32.TF32 R112, R236.reuse, R42, R200 ;  /* 0x0000002aec70723c */ /* 0x042ff000000810c8 */
[C---:B--2---:R-:W-:Y:S02]  /*7f970*/  HMMA.1688.F32.TF32 R108, R236.reuse, R38, R204 ;  /* 0x00000026ec6c723c */ /* 0x044fe400000810cc */
[----:B------:R-:W-:Y:S04]  /*7f980*/  STL.64 [R1+0x2540], R116 ;  /* 0x0025407401007387 */ /* 0x000fe80000100a00 */
[----:B------:R-:W-:Y:S04]  /*7f990*/  STL.64 [R1+0x2548], R118 ;  /* 0x0025487601007387 */ /* 0x000fe80000100a00 */
[----:B------:R-:W-:Y:S04]  /*7f9a0*/  STL.64 [R1+0x9148], R38 ;  /* 0x0091482601007387 */ /* 0x000fe80000100a00 */
[----:B------:R-:W-:Y:S04]  /*7f9b0*/  STL.64 [R1+0x2530], R112 ;  /* 0x0025307001007387 */ /* 0x000fe80000100a00 */
[----:B------:R-:W-:Y:S04]  /*7f9c0*/  STL.64 [R1+0x2538], R114 ;  /* 0x0025387201007387 */ /* 0x000fe80000100a00 */
[----:B------:R1:W-:Y:S04]  /*7f9d0*/  STL.64 [R1+0x9140], R36 ;  /* 0x0091402401007387 */ /* 0x0003e80000100a00 */
[----:B------:R-:W-:Y:S04]  /*7f9e0*/  STL.64 [R1+0x2520], R108 ;  /* 0x0025206c01007387 */ /* 0x000fe80000100a00 */
[----:B------:R2:W-:Y:S01]  /*7f9f0*/  STL.64 [R1+0x2528], R110 ;  /* 0x0025286e01007387 */ /* 0x0005e20000100a00 */
[C---:B-1----:R-:W-:Y:S08]  /*7fa00*/  HMMA.1688.F32.TF32 R36, R236.reuse, R30, R212 ;  /* 0x0000001eec24723c */ /* 0x042ff000000810d4 */
[----:B--2---:R-:W-:Y:S01]  /*7fa10*/  HMMA.1688.F32.TF32 R108, R236, R34, R208 ;  /* 0x00000022ec6c723c */ /* 0x004fe200000810d0 */
[----:B------:R-:W-:-:S02]  /*7fa20*/  IMAD.MOV.U32 R127, RZ, RZ, R20 ;  /* 0x000000ffff7f7224 */ /* 0x000fc400078e0014 */
[----:B------:R-:W-:Y:S01]  /*7fa30*/  IMAD.MOV.U32 R126, RZ, RZ, R21 ;  /* 0x000000ffff7e7224 */ /* 0x000fe200078e0015 */
[----:B------:R-:W-:Y:S01]  /*7fa40*/  MOV R202, R23 ;  /* 0x0000001700ca7202 */ /* 0x000fe20000000f00 */
[----:B------:R-:W-:-:S14]  /*7fa50*/  IMAD.MOV.U32 R203, RZ, RZ, R22 ;  /* 0x000000ffffcb7224 */ /* 0x000fdc00078e0016 */
        /* <DEDUP_REMOVED lines=40> */
[----:B------:R-:W-:Y:S04]  /*7fce0*/  STL.64 [R1+0x9128], R30 ;  /* 0x0091281e01007387 */ /* 0x000fe80000100a00 */
[----:B------:R1:W-:Y:S04]  /*7fcf0*/  STL.64 [R1+0x9120], R28 ;  /* 0x0091201c01007387 */ /* 0x0003e80000100a00 */
[----:B-1----:R-:W2:Y:S04]  /*7fd00*/  LDL.LU R28, [R1+0x4a0] ;  /* 0x0004a000011c7983 */ /* 0x002ea80000300800 */
[----:B------:R-:W2:Y:S04]  /*7fd10*/  LDL.LU R29, [R1+0x4a4] ;  /* 0x0004a400011d7983 */ /* 0x000ea80000300800 */
[----:B------:R-:W2:Y:S04]  /*7fd20*/  LDL.LU R30, [R1+0x4a8] ;  /* 0x0004a800011e7983 */ /* 0x000ea80000300800 */
[----:B------:R-:W2:Y:S01]  /*7fd30*/  LDL.LU R31, [R1+0x4ac] ;  /* 0x0004ac00011f7983 */ /* 0x000ea20000300800 */
        /* <DEDUP_REMOVED lines=8> */
[----:B-1----:R-:W3:Y:S04]  /*7fdc0*/  LDL.LU R24, [R1+0x4b0] ;  /* 0x0004b00001187983 */ /* 0x002ee80000300800 */
[----:B------:R-:W3:Y:S04]  /*7fdd0*/  LDL.LU R25, [R1+0x4b4] ;  /* 0x0004b40001197983 */ /* 0x000ee80000300800 */
[----:B------:R-:W3:Y:S04]  /*7fde0*/  LDL.LU R26, [R1+0x4b8] ;  /* 0x0004b800011a7983 */ /* 0x000ee80000300800 */
[----:B------:R-:W3:Y:S01]  /*7fdf0*/  LDL.LU R27, [R1+0x4bc] ;  /* 0x0004bc00011b7983 */ /* 0x000ee20000300800 */
[----:B------:R-:W-:-:S02]  /*7fe00*/  IMAD.MOV.U32 R198, RZ, RZ, R2 ;  /* 0x000000ffffc67224 */ /* 0x000fc400078e0002 */
[----:B------:R-:W-:Y:S02]  /*7fe10*/  IMAD.MOV.U32 R199, RZ, RZ, R0 ;  /* 0x000000ffffc77224 */ /* 0x000fe400078e0000 */
[----:B------:R-:W-:Y:S02]  /*7fe20*/  IMAD.MOV.U32 R210, RZ, RZ, R41 ;  /* 0x000000ffffd27224 */ /* 0x000fe400078e0029 */
[----:B------:R-:W-:Y:S01]  /*7fe30*/  IMAD.MOV.U32 R211, RZ, RZ, R40 ;  /* 0x000000ffffd37224 */ /* 0x000fe200078e0028 */
[----:B-----5:R-:W-:Y:S04]  /*7fe40*/  STL.64 [R1+0x9108], R22 ;  /* 0x0091081601007387 */ /* 0x020fe80000100a00 */
[----:B--2---:R1:W-:Y:S01]  /*7fe50*/  STL.64 [R1+0x9100], R20 ;  /* 0x0091001401007387 */ /* 0x0043e20000100a00 */
[C---:B---3--:R-:W-:Y:S08]  /*7fe60*/  HMMA.1688.F32.TF32 R24, R236.reuse, R22, R24 ;  /* 0x00000016ec18723c */ /* 0x048ff00000081018 */
[C---:B-1----:R-:W-:Y:S11]  /*7fe70*/  HMMA.1688.F32.TF32 R20, R236.reuse, R18, R28 ;  /* 0x00000012ec14723c */ /* 0x042ff6000008101c */
[----:B------:R-:W-:Y:S04]  /*7fe80*/  STL.64 [R1+0x24e0], R24 ;  /* 0x0024e01801007387 */ /* 0x000fe80000100a00 */
[----:B------:R-:W-:Y:S04]  /*7fe90*/  STL.64 [R1+0x24e8], R26 ;  /* 0x0024e81a01007387 */ /* 0x000fe80000100a00 */
        /* <DEDUP_REMOVED lines=9> */
[----:B------:R-:W-:Y:S04]  /*7ff30*/  STL.64 [R1+0x24c8], R18 ;  /* 0x0024c81201007387 */ /* 0x000fe80000100a00 */
[----:B------:R-:W-:Y:S04]  /*7ff40*/  STL.64 [R1+0x90d8], R10 ;  /* 0x0090d80a01007387 */ /* 0x000fe80000100a00 */
[----:B------:R4:W-:Y:S04]  /*7ff50*/  STL.64 [R1+0x90d0], R8 ;  /* 0x0090d00801007387 */ /* 0x0009e80000100a00 */
[----:B------:R-:W-:Y:S04]  /*7ff60*/  STL.64 [R1+0x24b0], R12 ;  /* 0x0024b00c01007387 */ /* 0x000fe80000100a00 */
[----:B------:R-:W-:Y:S01]  /*7ff70*/  STL.64 [R1+0x24b8], R14 ;  /* 0x0024b80e01007387 */ /* 0x000fe20000100a00 */
[----:B----4-:R-:W-:Y:S03]  /*7ff80*/  HMMA.1688.F32.TF32 R8, R236, R6, R112 ;  /* 0x00000006ec08723c */ /* 0x010fe60000081070 */
[----:B------:R-:W-:Y:S04]  /*7ff90*/  STL.64 [R1+0x9138], R6 ;  /* 0x0091380601007387 */ /* 0x000fe80000100a00 */
[----:B------:R1:W-:Y:S02]  /*7ffa0*/  STL.64 [R1+0x9130], R4 ;  /* 0x0091300401007387 */ /* 0x0003e40000100a00 */
[C---:B-1----:R-:W-:Y:S10]  /*7ffb0*/  HMMA.1688.F32.TF32 R4, R240.reuse, R198, R116 ;  /* 0x000000c6f004723c */ /* 0x042ff40000081074 */
[----:B------:R-:W-:Y:S04]  /*7ffc0*/  STL.64 [R1+0x24a0], R8 ;  /* 0x0024a00801007387 */ /* 0x000fe80000100a00 */
[----:B------:R1:W-:Y:S01]  /*7ffd0*/  STL.64 [R1+0x24a8], R10 ;  /* 0x0024a80a01007387 */ /* 0x0003e20000100a00 */
[C---:B------:R-:W-:Y:S03]  /*7ffe0*/  HMMA.1688.F32.TF32 R12, R240.reuse, R126, R120 ;  /* 0x0000007ef00c723c */ /* 0x040fe60000081078 */
[----:B------:R-:W2:Y:S05]  /*7fff0*/  LDL.LU R196, [R1+0x220] ;  /* 0x0002200001c47983 */ /* 0x000eaa0000300800 */
[C---:B-1----:R-:W-:Y:S01]  /*80000*/  HMMA.1688.F32.TF32 R8, R240.reuse, R202, R192 ;  /* 0x000000caf008723c */ /* 0x042fe200000810c0 */
[----:B------:R-:W-:Y:S04]  /*80010*/  STL.64 [R1+0x280], R4 ;  /* 0x0002800401007387 */ /* 0x000fe80000100a00 */
[----:B------:R1:W-:Y:S04]  /*80020*/  STL.64 [R1+0x288], R6 ;  /* 0x0002880601007387 */ /* 0x0003e80000100a00 */
[----:B------:R-:W2:Y:S04]  /*80030*/  LDL.LU R197, [R1+0x224] ;  /* 0x0002240001c57983 */ /* 0x000ea80000300800 */
[----:B------:R-:W2:Y:S01]  /*80040*/  LDL.LU R198, [R1+0x228] ;  /* 0x0002280001c67983 */ /* 0x000ea20000300800 */
[C---:B-1----:R-:W-:Y:S03]  /*80050*/  HMMA.1688.F32.TF32 R4, R240.reuse, R210, R204 ;  /* 0x000000d2f004723c */ /* 0x042fe600000810cc */
[----:B------:R-:W2:Y:S04]  /*80060*/  LDL.LU R199, [R1+0x22c] ;  /* 0x00022c0001c77983 */ /* 0x000ea80000300800 */
[----:B------:R-:W-:Y:S04]  /*80070*/  STL.64 [R1+0x480], R12 ;  /* 0x0004800c01007387 */ /* 0x000fe80000100a00 */
[----:B------:R-:W-:Y:S04]  /*80080*/  STL.64 [R1+0x488], R14 ;  /* 0x0004880e01007387 */ /* 0x000fe80000100a00 */
[----:B------:R-:W3:Y:S04]  /*80090*/  LDL.LU R200, [R1+0x210] ;  /* 0x0002100001c87983 */ /* 0x000ee80000300800 */
[----:B------:R-:W-:Y:S04]  /*800a0*/  STL.64 [R1+0x490], R8 ;  /* 0x0004900801007387 */ /* 0x000fe80000100a00 */
[----:B------:R-:W-:Y:S04]  /*800b0*/  STL.64 [R1+0x498], R10 ;  /* 0x0004980a01007387 */ /* 0x000fe80000100a00 */
[----:B------:R-:W-:Y:S04]  /*800c0*/  STL.64 [R1+0x4a0], R4 ;  /* 0x0004a00401007387 */ /* 0x000fe80000100a00 */
[----:B------:R1:W-:Y:S04]  /*800d0*/  STL.64 [R1+0x4a8], R6 ;  /* 0x0004a80601007387 */ /* 0x0003e80000100a00 */
        /* <DEDUP_REMOVED lines=10> */
[----:B------:R-:W5:Y:S01]  /*80180*/  LDL.LU R211, [R1+0x1fc] ;  /* 0x0001fc0001d37983 */ /* 0x000f620000300800 */
[----:B-1----:R-:W-:Y:S03]  /*80190*/  HMMA.1688.F32.TF32 R4, R240, R250, R212 ;  /* 0x000000faf004723c */ /* 0x002fe600000810d4 */
[----:B------:R-:W5:Y:S04]  /*801a0*/  LDL.LU R212, [R1+0x1e0] ;  /* 0x0001e00001d47983 */ /* 0x000f680000300800 */
[----:B------:R-:W5:Y:S04]  /*801b0*/  LDL.LU R213, [R1+0x1e4] ;  /* 0x0001e40001d57983 */ /* 0x000f680000300800 */
[----:B------:R-:W5:Y:S04]  /*801c0*/  LDL.LU R214, [R1+0x1e8] ;  /* 0x0001e80001d67983 */ /* 0x000f680000300800 */
[----:B------:R-:W5:Y:S04]  /*801d0*/  LDL.LU R215, [R1+0x1ec] ;  /* 0x0001ec0001d77983 */ /* 0x000f680000300800 */
[----:B------:R-:W-:Y:S01]  /*801e0*/  IMAD.MOV.U32 R2, RZ, RZ, R4 ;  /* 0x000000ffff027224 */ /* 0x000fe200078e0004 */
[----:B------:R-:W-:Y:S01]  /*801f0*/  MOV R0, R5 ;  /* 0x0000000500007202 */ /* 0x000fe20000000f00 */
[----:B------:R-:W-:-:S02]  /*80200*/  IMAD.MOV.U32 R40, RZ, RZ, R6 ;  /* 0x000000ffff287224 */ /* 0x000fc400078e0006 */
[----:B------:R-:W-:Y:S01]  /*80210*/  IMAD.MOV.U32 R41, RZ, RZ, R7 ;  /* 0x000000ffff297224 */ /* 0x000fe200078e0007 */
[----:B------:R-:W-:Y:S04]  /*80220*/  STL.64 [R1+0x90c8], R250 ;  /* 0x0090c8fa01007387 */ /* 0x000fe80000100a00 */
[----:B------:R-:W-:Y:S04]  /*80230*/  STL.64 [R1+0x90c0], R248 ;  /* 0x0090c0f801007387 */ /* 0x000fe80000100a00 */
[----:B------:R-:W-:Y:S04]  /*80240*/  STL [R1+0x8c48], R41 ;  /* 0x008c482901007387 */ /* 0x000fe80000100800 */
[----:B------:R-:W-:Y:S04]  /*80250*/  STL [R1+0x8c44], R40 ;  /* 0x008c442801007387 */ /* 0x000fe80000100800 */
[----:B------:R-:W-:Y:S04]  /*80260*/  STL [R1+0x8c38], R0 ;  /* 0x008c380001007387 */ /* 0x000fe80000100800 */
[----:B------:R-:W-:Y:S01]  /*80270*/  STL [R1+0x8c34], R2 ;  /* 0x008c340201007387 */ /* 0x000fe20000100800 */
[----:B--2---:R-:W-:-:S15]  /*80280*/  HMMA.1688.F32.TF32 R4, R240, R246, R196 ;  /* 0x000000f6f004723c */ /* 0x004fde00000810c4 */
[----:B------:R-:W-:-:S04]  /*80290*/  NOP ;  /* 0x0000000000007918 */ /* 0x000fc80000000000 */
[----:B------:R-:W-:Y:S02]  /*802a0*/  IMAD.MOV.U32 R49, RZ, RZ, R4 ;  /* 0x000000ffff317224 */ /* 0x000fe400078e0004 */
[----:B------:R-:W-:Y:S02]  /*802b0*/  IMAD.MOV.U32 R48, RZ, RZ, R5 ;  /* 0x000000ffff307224 */ /* 0x000fe400078e0005 */
[----:B------:R-:W-:Y:S02]  /*802c0*/  IMAD.MOV.U32 R45, RZ, RZ, R6 ;  /* 0x000000ffff2d7224 */ /* 0x000fe400078e0006 */
[----:B------:R-:W-:Y:S02]  /*802d0*/  IMAD.MOV.U32 R44, RZ, RZ, R7 ;  /* 0x000000ffff2c7224 */ /* 0x000fe400078e0007 */
[----:B---3--:R-:W-:Y:S03]  /*802e0*/  HMMA.1688.F32.TF32 R4, R240, R234, R200 ;  /* 0x000000eaf004723c */ /* 0x008fe600000810c8 */
[----:B------:R-:W-:Y:S04]  /*802f0*/  STL [R1+0x8c58], R44 ;  /* 0x008c582c01007387 */ /* 0x000fe80000100800 */
[----:B------:R-:W-:-:S12]  /*80300*/  STL [R1+0x8c54], R45 ;  /* 0x008c542d01007387 */ /* 0x000fd80000100800 */
[----:B------:R-:W-:Y:S01]  /*80310*/  MOV R185, R4 ;  /* 0x0000000400b97202 */ /* 0x000fe20000000f00 */
[----:B------:R-:W-:Y:S02]  /*80320*/  IMAD.MOV.U32 R184, RZ, RZ, R5 ;  /* 0x000000ffffb87224 */ /* 0x000fe400078e0005 */
[----:B------:R-:W-:Y:S02]  /*80330*/  IMAD.MOV.U32 R93, RZ, RZ, R6 ;  /* 0x000000ffff5d7224 */ /* 0x000fe400078e0006 */
[----:B------:R-:W-:Y:S02]  /*80340*/  IMAD.MOV.U32 R92, RZ, RZ, R7 ;  /* 0x000000ffff5c7224 */ /* 0x000fe400078e0007 */
[----:B----4-:R-:W-:Y:S01]  /*80350*/  HMMA.1688.F32.TF32 R4, R240, R230, R204 ;  /* 0x000000e6f004723c */ /* 0x010fe200000810cc */
[----:B------:R-:W-:Y:S04]  /*80360*/  STL [R1+0x8c50], R48 ;  /* 0x008c503001007387 */ /* 0x000fe80000100800 */
[----:B------:R-:W-:Y:S04]  /*80370*/  STL [R1+0x8c4c], R49 ;  /* 0x008c4c3101007387 */ /* 0x000fe80000100800 */
[----:B------:R-:W-:Y:S04]  /*80380*/  STL [R1+0x8bcc], R92 ;  /* 0x008bcc5c01007387 */ /* 0x000fe80000100800 */
[----:B------:R-:W-:Y:S04]  /*80390*/  STL [R1+0x8bc8], R93 ;  /* 0x008bc85d01007387 */ /* 0x000fe80000100800 */
[----:B------:R-:W-:Y:S02]  /*803a0*/  STL [R1+0x8bc4], R184 ;  /* 0x008bc4b801007387 */ /* 0x000fe40000100800 */
[----:B------:R-:W-:-:S02]  /*803b0*/  IMAD.MOV.U32 R101, RZ, RZ, R6 ;  /* 0x000000ffff657224 */ /* 0x000fc400078e0006 */
[----:B------:R-:W-:Y:S01]  /*803c0*/  STL [R1+0x8bc0], R185 ;  /* 0x008bc0b901007387 */ /* 0x000fe20000100800 */
[----:B------:R-:W-:-:S03]  /*803d0*/  IMAD.MOV.U32 R100, RZ, RZ, R7 ;  /* 0x000000ffff647224 */ /* 0x000fc600078e0007 */
[----:B------:R5:W-:Y:S02]  /*803e0*/  STL.64 [R1+0x4e0], R4 ;  /* 0x0004e00401007387 */ /* 0x000be40000100a00 */
[----:B-----5:R-:W-:Y:S02]  /*803f0*/  HMMA.1688.F32.TF32 R4, R240, R226, R208 ;  /* 0x000000e2f004723c */ /* 0x020fe400000810d0 */
[----:B------:R-:W-:Y:S04]  /*80400*/  STL [R1+0x8bd4], R100 ;  /* 0x008bd46401007387 */ /* 0x000fe80000100800 */
[----:B------:R-:W-:-:S13]  /*80410*/  STL [R1+0x8bd0], R101 ;  /* 0x008bd06501007387 */ /* 0x000fda0000100800 */
[----:B------:R-:W-:Y:S01]  /*80420*/  IMAD.MOV.U32 R181, RZ, RZ, R7 ;  /* 0x000000ffffb57224 */ /* 0x000fe200078e0007 */
[----:B------:R-:W-:Y:S01]  /*80430*/  MOV R177, R5 ;  /* 0x0000000500b17202 */ /* 0x000fe20000000f00 */
[----:B------:R-:W-:Y:S02]  /*80440*/  IMAD.MOV.U32 R180, RZ, RZ, R6 ;  /* 0x000000ffffb47224 */ /* 0x000fe400078e0006 */
[----:B------:R-:W-:Y:S01]  /*80450*/  IMAD.MOV.U32 R176, RZ, RZ, R4 ;  /* 0x000000ffffb07224 */ /* 0x000fe200078e0004 */
[----:B------:R-:W-:Y:S04]  /*80460*/  STL [R1+0x8c68], R181 ;  /* 0x008c68b501007387 */ /* 0x000fe80000100800 */
[----:B------:R-:W-:Y:S04]  /*80470*/  STL [R1+0x8c64], R180 ;  /* 0x008c64b401007387 */ /* 0x000fe80000100800 */
[----:B------:R-:W-:Y:S04]  /*80480*/  STL [R1+0x8c60], R177 ;  /* 0x008c60b101007387 */ /* 0x000fe80000100800 */
[----:B------:R-:W-:Y:S04]  /*80490*/  STL [R1+0x8c5c], R176 ;  /* 0x008c5cb001007387 */ /* 0x000fe80000100800 */
        /* <DEDUP_REMOVED lines=16> */
[----:B------:R-:W2:Y:S01]  /*805a0*/  LDL.LU R108, [R1+0xc0] ;  /* 0x0000c000016c7983 */ /* 0x000ea20000300800 */
[----:B------:R-:W-:Y:S03]  /*805b0*/  HMMA.1688.F32.TF32 R4, R240, R222, R212 ;  /* 0x000000def004723c */ /* 0x000fe600000810d4 */
        /* <DEDUP_REMOVED lines=79> */
[----:B------:R-:W3:Y:S01]  /*80ab0*/  LDL.LU.64 R214, [R1+0x91c0] ;  /* 0x0091c00001d67983 */ /* 0x000ee20000300a00 */
[----:B------:R-:W-:Y:S01]  /*80ac0*/  IMAD.MOV.U32 R157, RZ, RZ, R213 ;  /* 0x000000ffff9d7224 */ /* 0x000fe200078e00d5 */
[----:B------:R-:W-:Y:S02]  /*80ad0*/  MOV R156, R212 ;  /* 0x000000d4009c7202 */ /* 0x000fe40000000f00 */
[----:B------:R-:W2:Y:S04]  /*80ae0*/  LDL.LU.64 R212, [R1+0x91b8] ;  /* 0x0091b80001d47983 */ /* 0x000ea80000300a00 */
[----:B------:R-:W-:Y:S04]  /*80af0*/  STL [R1+0x8c88], R89 ;  /* 0x008c885901007387 */ /* 0x000fe80000100800 */
[----:B------:R-:W-:Y:S04]  /*80b00*/  STL [R1+0x8c84], R88 ;  /* 0x008c845801007387 */ /* 0x000fe80000100800 */
[----:B------:R-:W-:Y:S04]  /*80b10*/  STL [R1+0x8c80], R157 ;  /* 0x008c809d01007387 */ /* 0x000fe80000100800 */
[----:B------:R-:W-:Y:S01]  /*80b20*/  STL [R1+0x8c7c], R156 ;  /* 0x008c7c9c01007387 */ /* 0x000fe20000100800 */
[----:B---3--:R-:W-:-:S15]  /*80b30*/  HMMA.1688.F32.TF32 R208, R240, R214, R208 ;  /* 0x000000d6f0d0723c */ /* 0x008fde00000810d0 */
[----:B------:R-:W-:-:S04]  /*80b40*/  NOP ;  /* 0x0000000000007918 */ /* 0x000fc80000000000 */
[----:B------:R-:W-:Y:S04]  /*80b50*/  STL.64 [R1+0x22f0], R208 ;  /* 0x0022f0d001007387 */ /* 0x000fe80000100a00 */
[----:B------:R1:W-:Y:S04]  /*80b60*/  STL.64 [R1+0x22f8], R210 ;  /* 0x0022f8d201007387 */ /* 0x0003e80000100a00 */
[----:B-1----:R-:W3:Y:S04]  /*80b70*/  LDL.LU.64 R210, [R1+0x91b0] ;  /* 0x0091b00001d27983 */ /* 0x002ee80000300a00 */
[----:B------:R-:W2:Y:S01]  /*80b80*/  LDL.LU.64 R208, [R1+0x91a8] ;  /* 0x0091a80001d07983 */ /* 0x000ea20000300a00 */
        /* <DEDUP_REMOVED lines=16> */
[----:B-1----:R-:W3:Y:S02]  /*80c90*/  LDL.LU.64 R198, [R1+0x9180] ;  /* 0x0091800001c67983 */ /* 0x002ee40000300a00 */
[----:B---3--:R-:W-:-:S15]  /*80ca0*/  HMMA.1688.F32.TF32 R192, R240, R198, R192 ;  /* 0x000000c6f0c0723c */ /* 0x008fde00000810c0 */
[----:B------:R-:W-:-:S04]  /*80cb0*/  NOP ;  /* 0x0000000000007918 */ /* 0x000fc80000000000 */
[----:B------:R-:W-:Y:S04]  /*80cc0*/  STL.64 [R1+0x22b0], R192 ;  /* 0x0022b0c001007387 */ /* 0x000fe80000100a00 */
[----:B------:R1:W-:Y:S04]  /*80cd0*/  STL.64 [R1+0x22b8], R194 ;  /* 0x0022b8c201007387 */ /* 0x0003e80000100a00 */
[----:B-1----:R-:W3:Y:S01]  /*80ce0*/  LDL.LU.64 R194, [R1+0x9178] ;  /* 0x0091780001c27983 */ /* 0x002ee20000300a00 */
[C---:B------:R-:W-:Y:S03]  /*80cf0*/  HMMA.1688.F32.TF32 R4, R240.reuse, R190, R4 ;  /* 0x000000bef004723c */ /* 0x040fe60000081004 */
[----:B------:R-:W-:Y:S04]  /*80d00*/  STL.64 [R1+0x90b8], R198 ;  /* 0x0090b8c601007387 */ /* 0x000fe80000100a00 */
[----:B------:R1:W-:Y:S01]  /*80d10*/  STL.64 [R1+0x90a8], R190 ;  /* 0x0090a8be01007387 */ /* 0x0003e20000100a00 */
[C---:B------:R-:W-:Y:S08]  /*80d20*/  HMMA.1688.F32.TF32 R8, R240.reuse, R182, R8 ;  /* 0x000000b6f008723c */ /* 0x040ff00000081008 */
[C---:B-1----:R-:W-:Y:S08]  /*80d30*/  HMMA.1688.F32.TF32 R188, R240.reuse, R186, R236 ;  /* 0x000000baf0bc723c */ /* 0x042ff000000810ec */
[----:B---3--:R-:W-:-:S15]  /*80d40*/  HMMA.1688.F32.TF32 R196, R240, R194, R248 ;  /* 0x000000c2f0c4723c */ /* 0x008fde00000810f8 */
[----:B------:R-:W-:-:S04]  /*80d50*/  NOP ;  /* 0x0000000000007918 */ /* 0x000fc80000000000 */
[----:B------:R-:W-:Y:S04]  /*80d60*/  STL.64 [R1+0x14e0], R196 ;  /* 0x0014e0c401007387 */ /* 0x000fe80000100a00 */
[----:B------:R-:W-:Y:S04]  /*80d70*/  STL.64 [R1+0x14e8], R198 ;  /* 0x0014e8c601007387 */ /* 0x000fe80000100a00 */
[----:B------:R-:W-:Y:S04]  /*80d80*/  STL.64 [R1+0x14f0], R4 ;  /* 0x0014f00401007387 */ /* 0x000fe80000100a00 */
[----:B------:R1:W-:Y:S02]  /*80d90*/  STL.64 [R1+0x14f8], R6 ;  /* 0x0014f80601007387 */ /* 0x0003e40000100a00 */
[C---:B-1----:R-:W-:Y:S02]  /*80da0*/  HMMA.1688.F32.TF32 R4, R240.reuse, R178, R12 ;  /* 0x000000b2f004723c */ /* 0x042fe4000008100c */
[----:B------:R-:W-:Y:S04]  /*80db0*/  STL.64 [R1+0x1500], R188 ;  /* 0x001500bc01007387 */ /* 0x000fe80000100a00 */
[----:B------:R-:W-:Y:S04]  /*80dc0*/  STL.64 [R1+0x1508], R190 ;  /* 0x001508be01007387 */ /* 0x000fe80000100a00 */
[----:B------:R-:W-:Y:S01]  /*80dd0*/  STL.64 [R1+0x90b0], R178 ;  /* 0x0090b0b201007387 */ /* 0x000fe20000100a00 */
[C---:B------:R-:W-:Y:S03]  /*80de0*/  HMMA.1688.F32.TF32 R12, R240.reuse, R174, R16 ;  /* 0x000000aef00c723c */ /* 0x040fe60000081010 */
[----:B------:R-:W-:Y:S04]  /*80df0*/  STL.64 [R1+0x1510], R8 ;  /* 0x0015100801007387 */ /* 0x000fe80000100a00 */
[----:B------:R-:W-:Y:S04]  /*80e00*/  STL.64 [R1+0x1518], R10 ;  /* 0x0015180a01007387 */ /* 0x000fe80000100a00 */
        /* <DEDUP_REMOVED lines=17> */
[C---:B-----5:R-:W-:Y:S08]  /*80f20*/  HMMA.1688.F32.TF32 R12, R240.reuse, R150, R112 ;  /* 0x00000096f00c723c */ /* 0x060ff00000081070 */
[C---:B----4-:R-:W-:Y:S02]  /*80f30*/  HMMA.1688.F32.TF32 R4, R240.reuse, R146, R116 ;  /* 0x00000092f004723c */ /* 0x050fe40000081074 */
[----:B------:R-:W-:Y:S04]  /*80f40*/  STL.64 [R1+0x15a0], R8 ;  /* 0x0015a00801007387 */ /* 0x000fe80000100a00 */
[----:B------:R1:W-:Y:S05]  /*80f50*/  STL.64 [R1+0x15a8], R10 ;  /* 0x0015a80a01007387 */ /* 0x0003ea0000100a00 */
[----:B------:R-:W-:Y:S04]  /*80f60*/  STL.64 [R1+0x15b0], R12 ;  /* 0x0015b00c01007387 */ /* 0x000fe80000100a00 */
[----:B------:R-:W-:Y:S01]  /*80f70*/  STL.64 [R1+0x15b8], R14 ;  /* 0x0015b80e01007387 */ /* 0x000fe20000100a00 */
[C---:B-1----:R-:W-:Y:S03]  /*80f80*/  HMMA.1688.F32.TF32 R8, R240.reuse, R142, R120 ;  /* 0x0000008ef008723c */ /* 0x042fe60000081078 */
[----:B------:R-:W-:Y:S04]  /*80f90*/  STL.64 [R1+0x90a0], R142 ;  /* 0x0090a08e01007387 */ /* 0x000fe80000100a00 */
[----:B------:R-:W-:Y:S04]  /*80fa0*/  STL.64 [R1+0x2280], R4 ;  /* 0x0022800401007387 */ /* 0x000fe80000100a00 */
[----:B------:R1:W-:Y:S02]  /*80fb0*/  STL.64 [R1+0x2288], R6 ;  /* 0x0022880601007387 */ /* 0x0003e40000100a00 */
[C---:B-1----:R-:W-:Y:S06]  /*80fc0*/  HMMA.1688.F32.TF32 R4, R240.reuse, R138, R124 ;  /* 0x0000008af004723c */ /* 0x042fec000008107c */
[----:B------:R1:W-:Y:S04]  /*80fd0*/  STL.64 [R1+0x15e0], R8 ;  /* 0x0015e00801007387 */ /* 0x0003e80000100a00 */
[----:B------:R3:W-:Y:S04]  /*80fe0*/  STL.64 [R1+0x15e8], R10 ;  /* 0x0015e80a01007387 */ /* 0x0007e80000100a00 */
[----:B------:R-:W4:Y:S05]  /*80ff0*/  LDL.LU R36, [R1+0x330] ;  /* 0x0003300001247983 */ /* 0x000f2a0000300800 */
[----:B------:R5:W-:Y:S04]  /*81000*/  STL.64 [R1+0x2270], R4 ;  /* 0x0022700401007387 */ /* 0x000be80000100a00 */
[----:B------:R1:W-:Y:S04]  /*81010*/  STL.64 [R1+0x2278], R6 ;  /* 0x0022780601007387 */ /* 0x0003e80000100a00 */
[----:B------:R-:W4:Y:S04]  /*81020*/  LDL.LU R37, [R1+0x334] ;  /* 0x0003340001257983 */ /* 0x000f280000300800 */
[----:B------:R-:W4:Y:S04]  /*81030*/  LDL.LU R38, [R1+0x338] ;  /* 0x0003380001267983 */ /* 0x000f280000300800 */
[----:B------:R-:W4:Y:S04]  /*81040*/  LDL.LU R39, [R1+0x33c] ;  /* 0x00033c0001277983 */ /* 0x000f280000300800 */
        /* <DEDUP_REMOVED lines=16> */
[----:B-----5:R-:W3:Y:S04]  /*81150*/  LDL.LU R4, [R1+0x3a0] ;  /* 0x0003a00001047983 */ /* 0x020ee80000300800 */
[----:B------:R-:W3:Y:S04]  /*81160*/  LDL.LU R5, [R1+0x3a4] ;  /* 0x0003a40001057983 */ /* 0x000ee80000300800 */
[----:B------:R-:W3:Y:S04]  /*81170*/  LDL.LU R6, [R1+0x3a8] ;  /* 0x0003a80001067983 */ /* 0x000ee80000300800 */
[----:B------:R-:W3:Y:S04]  /*81180*/  LDL.LU R7, [R1+0x3ac] ;  /* 0x0003ac0001077983 */ /* 0x000ee80000300800 */
        /* <DEDUP_REMOVED lines=61> */
[----:B-1----:R-:W2:Y:S01]  /*81560*/  LDL.LU.64 R126, [R1+0x9170] ;  /* 0x00917000017e7983 */ /* 0x002ea20000300a00 */
[----:B---3--:R-:W-:-:S15]  /*81570*/  HMMA.1688.F32.TF32 R236, R240, R130, R236 ;  /* 0x00000082f0ec723c */ /* 0x008fde00000810ec */
[----:B------:R-:W-:-:S04]  /*81580*/  NOP ;  /* 0x0000000000007918 */ /* 0x000fc80000000000 */
[----:B------:R-:W-:Y:S04]  /*81590*/  STL.64 [R1+0x1620], R236 ;  /* 0x001620ec01007387 */ /* 0x000fe80000100a00 */
[----:B------:R-:W-:Y:S04]  /*815a0*/  STL.64 [R1+0x1628], R238 ;  /* 0x001628ee01007387 */ /* 0x000fe80000100a00 */
[----:B------:R-:W-:Y:S04]  /*815b0*/  LDS R236, [R252+UR10+0x41100] ;  /* 0x0411000afcec7984 */ /* 0x000fe80008000800 */
[----:B------:R-:W-:Y:S04]  /*815c0*/  LDS R238, [R252+UR10+0x41900] ;  /* 0x0419000afcee7984 */ /* 0x000fe80008000800 */
[----:B------:R-:W-:Y:S04]  /*815d0*/  LDS R237, [R32+UR10+0x41100] ;  /* 0x0411000a20ed7984 */ /* 0x000fe80008000800 */
[----:B------:R-:W1:Y:S01]  /*815e0*/  LDS R239, [R32+UR10+0x41900] ;  /* 0x0419000a20ef7984 */ /* 0x000e620008000800 */
[----:B--2---:R-:W-:-:S15]  /*815f0*/  HMMA.1688.F32.TF32 R120, R240, R126, R120 ;  /* 0x0000007ef078723c */ /* 0x004fde0000081078 */
[----:B------:R-:W-:-:S04]  /*81600*/  NOP ;  /* 0x0000000000007918 */ /* 0x000fc80000000000 */
[----:B------:R-:W-:Y:S04]  /*81610*/  STL.64 [R1+0x2260], R120 ;  /* 0x0022607801007387 */ /* 0x000fe80000100a00 */
[----:B------:R2:W-:Y:S04]  /*81620*/  STL.64 [R1+0x2268], R122 ;  /* 0x0022687a01007387 */ /* 0x0005e80000100a00 */
[----:B--2---:R-:W2:Y:S02]  /*81630*/  LDL.LU.64 R122, [R1+0x9168] ;  /* 0x00916800017a7983 */ /* 0x004ea40000300a00 */
[----:B--2---:R-:W-:-:S15]  /*81640*/  HMMA.1688.F32.TF32 R116, R240, R122, R116 ;  /* 0x0000007af074723c */ /* 0x004fde0000081074 */
[----:B------:R-:W-:-:S04]  /*81650*/  NOP ;  /* 0x0000000000007918 */ /* 0x000fc80000000000 */
[----:B------:R-:W-:Y:S04]  /*81660*/  STL.64 [R1+0x2250], R116 ;  /* 0x0022507401007387 */ /* 0x000fe80000100a00 */
[----:B------:R2:W-:Y:S04]  /*81670*/  STL.64 [R1+0x2258], R118 ;  /* 0x0022587601007387 */ /* 0x0005e80000100a00 */
[----:B--2---:R-:W4:Y:S04]  /*81680*/  LDL.LU.64 R118, [R1+0x9160] ;  /* 0x0091600001767983 */ /* 0x004f280000300a00 */
[----:B------:R2:W-:Y:S04]  /*81690*/  STL.64 [R1+0x9080], R122 ;  /* 0x0090807a01007387 */ /* 0x0005e80000100a00 */
[----:B------:R-:W3:Y:S04]  /*816a0*/  LDL.LU R120, [R1+0x410] ;  /* 0x0004100001787983 */ /* 0x000ee80000300800 */
[----:B------:R-:W3:Y:S04]  /*816b0*/  LDL.LU R121, [R1+0x414] ;  /* 0x0004140001797983 */ /* 0x000ee80000300800 */
[----:B--2---:R-:W3:Y:S04]  /*816c0*/  LDL.LU R122, [R1+0x418] ;  /* 0x00041800017a7983 */ /* 0x004ee80000300800 */
[----:B------:R-:W3:Y:S01]  /*816d0*/  LDL.LU R123, [R1+0x41c] ;  /* 0x00041c00017b7983 */ /* 0x000ee20000300800 */
[----:B----4-:R-:W-:-:S15]  /*816e0*/  HMMA.1688.F32.TF32 R112, R240, R118, R112 ;  /* 0x00000076f070723c */ /* 0x010fde0000081070 */
[----:B------:R-:W-:-:S04]  /*816f0*/  NOP ;  /* 0x0000000000007918 */ /* 0x000fc80000000000 */
[----:B------:R-:W-:Y:S04]  /*81700*/  STL.64 [R1+0x1670], R112 ;  /* 0x0016707001007387 */ /* 0x000fe80000100a00 */
[----:B------:R2:W-:Y:S04]  /*81710*/  STL.64 [R1+0x1678], R114 ;  /* 0x0016787201007387 */ /* 0x0005e80000100a00 */
[----:B--2---:R-:W2:Y:S04]  /*81720*/  LDL.LU.64 R114, [R1+0x9158] ;  /* 0x0091580001727983 */ /* 0x004ea80000300a00 */
[----:B------:R4:W-:Y:S04]  /*81730*/  STL.64 [R1+0x9078], R118 ;  /* 0x0090787601007387 */ /* 0x0009e80000100a00 */
[----:B------:R-:W3:Y:S04]  /*81740*/  LDL.LU R116, [R1+0x420] ;  /* 0x0004200001747983 */ /* 0x000ee80000300800 */
[----:B------:R-:W3:Y:S04]  /*81750*/  LDL.LU R117, [R1+0x424] ;  /* 0x0004240001757983 */ /* 0x000ee80000300800 */
[----:B----4-:R-:W3:Y:S04]  /*81760*/  LDL.LU R118, [R1+0x428] ;  /* 0x0004280001767983 */ /* 0x010ee80000300800 */
[----:B------:R-:W3:Y:S01]  /*81770*/  LDL.LU R119, [R1+0x42c] ;  /* 0x00042c0001777983 */ /* 0x000ee20000300800 */
[----:B--2---:R-:W-:-:S15]  /*81780*/  HMMA.1688.F32.TF32 R108, R240, R114, R108 ;  /* 0x00000072f06c723c */ /* 0x004fde000008106c */
[----:B------:R-:W-:-:S04]  /*81790*/  NOP ;  /* 0x0000000000007918 */ /* 0x000fc80000000000 */
[----:B------:R-:W-:Y:S04]  /*817a0*/  STL.64 [R1+0x1690], R108 ;  /* 0x0016906c01007387 */ /* 0x000fe80000100a00 */
[----:B------:R2:W-:Y:S04]  /*817b0*/  STL.64 [R1+0x1698], R110 ;  /* 0x0016986e01007387 */ /* 0x0005e80000100a00 */
[----:B--2---:R-:W2:Y:S04]  /*817c0*/  LDL.LU.64 R110, [R1+0x9150] ;  /* 0x00915000016e7983 */ /* 0x004ea80000300a00 */
[----:B------:R4:W-:Y:S04]  /*817d0*/  STL.64 [R1+0x9088], R114 ;  /* 0x0090887201007387 */ /* 0x0009e80000100a00 */
[----:B------:R-:W5:Y:S04]  /*817e0*/  LDL.LU R112, [R1+0x430] ;  /* 0x0004300001707983 */ /* 0x000f680000300800 */
[----:B------:R-:W5:Y:S04]  /*817f0*/  LDL.LU R113, [R1+0x434] ;  /* 0x0004340001717983 */ /* 0x000f680000300800 */
[----:B----4-:R-:W5:Y:S04]  /*81800*/  LDL.LU R114, [R1+0x438] ;  /* 0x0004380001727983 */ /* 0x010f680000300800 */
[----:B------:R-:W5:Y:S01]  /*81810*/  LDL.LU R115, [R1+0x43c] ;  /* 0x00043c0001737983 */ /* 0x000f620000300800 */
[C---:B---3--:R-:W-:Y:S08]  /*81820*/  HMMA.1688.F32.TF32 R116, R240.reuse, R106, R116 ;  /* 0x0000006af074723c */ /* 0x048ff00000081074 */
[C---:B------:R-:W-:Y:S01]  /*81830*/  HMMA.1688.F32.TF32 R12, R240.reuse, R66, R12 ;  /* 0x00000042f00c723c */ /* 0x040fe2000008100c */
[----:B--2---:R2:W-:Y:S07]  /*81840*/  STL.64 [R1+0x9090], R110 ;  /* 0x0090906e01007387 */ /* 0x0045ee0000100a00 */
[C---:B-----5:R-:W-:Y:S08]  /*81850*/  HMMA.1688.F32.TF32 R112, R240.reuse, R110, R112 ;  /* 0x0000006ef070723c */ /* 0x060ff00000081070 */
[C---:B--2---:R-:W-:Y:S11]  /*81860*/  HMMA.1688.F32.TF32 R108, R240.reuse, R98, R136 ;  /* 0x00000062f06c723c */ /* 0x044ff60000081088 */
[----:B------:R-:W-:Y:S04]  /*81870*/  STL.64 [R1+0x16a0], R112 ;  /* 0x0016a07001007387 */ /* 0x000fe80000100a00 */
[----:B------:R2:W-:Y:S02]  /*81880*/  STL.64 [R1+0x16a8], R114 ;  /* 0x0016a87201007387 */ /* 0x0005e40000100a00 */
[C---:B--2---:R-:W-:Y:S02]  /*81890*/  HMMA.1688.F32.TF32 R112, R240.reuse, R102, R120 ;  /* 0x00000066f070723c */ /* 0x044fe40000081078 */
[----:B------:R-:W-:Y:S04]  /*818a0*/  STL.64 [R1+0x16b0], R116 ;  /* 0x0016b07401007387 */ /* 0x000fe80000100a00 */
[----:B------:R2:W-:Y:S02]  /*818b0*/  STL.64 [R1+0x16b8], R118 ;  /* 0x0016b87601007387 */ /* 0x0005e40000100a00 */
[C---:B--2---:R-:W-:Y:S11]  /*818c0*/  HMMA.1688.F32.TF32 R116, R240.reuse, R94, R140 ;  /* 0x0000005ef074723c */ /* 0x044ff6000008108c */
[----:B------:R-:W-:Y:S04]  /*818d0*/  STL.64 [R1+0x16c0], R112 ;  /* 0x0016c07001007387 */ /* 0x000fe80000100a00 */
[----:B------:R2:W-:Y:S04]  /*818e0*/  STL.64 [R1+0x16c8], R114 ;  /* 0x0016c87201007387 */ /* 0x0005e80000100a00 */
[----:B------:R-:W-:Y:S04]  /*818f0*/  STL.64 [R1+0x16e0], R108 ;  /* 0x0016e06c01007387 */ /* 0x000fe80000100a00 */
[----:B------:R3:W-:Y:S01]  /*81900*/  STL.64 [R1+0x16e8], R110 ;  /* 0x0016e86e01007387 */ /* 0x0007e20000100a00 */
[C---:B--2---:R-:W-:Y:S08]  /*81910*/  HMMA.1688.F32.TF32 R112, R240.reuse, R90, R176 ;  /* 0x0000005af070723c */ /* 0x044ff000000810b0 */
[C---:B---3--:R-:W-:Y:S01]  /*81920*/  HMMA.1688.F32.TF32 R108, R240.reuse, R86, R188 ;  /* 0x00000056f06c723c */ /* 0x048fe200000810bc */
[----:B------:R-:W-:Y:S04]  /*81930*/  STL.64 [R1+0x16f0], R116 ;  /* 0x0016f07401007387 */ /* 0x000fe80000100a00 */
[----:B------:R2:W-:Y:S06]  /*81940*/  STL.64 [R1+0x16f8], R118 ;  /* 0x0016f87601007387 */ /* 0x0005ec0000100a00 */
[----:B------:R-:W-:Y:S04]  /*81950*/  STL.64 [R1+0x1710], R112 ;  /* 0x0017107001007387 */ /* 0x000fe80000100a00 */
[----:B------:R3:W-:Y:S01]  /*81960*/  STL.64 [R1+0x1718], R114 ;  /* 0x0017187201007387 */ /* 0x0007e20000100a00 */
[C---:B--2---:R-:W-:Y:S03]  /*81970*/  HMMA.1688.F32.TF32 R116, R240.reuse, R82, R196 ;  /* 0x00000052f074723c */ /* 0x044fe600000810c4 */
[----:B------:R-:W-:Y:S04]  /*81980*/  STL.64 [R1+0x2240], R108 ;  /* 0x0022406c01007387 */ /* 0x000fe80000100a00 */
[----:B------:R2:W-:Y:S01]  /*81990*/  STL.64 [R1+0x2248], R110 ;  /* 0x0022486e01007387 */ /* 0x0005e20000100a00 */
[C---:B---3--:R-:W-:Y:S08]  /*819a0*/  HMMA.1688.F32.TF32 R112, R240.reuse, R78, R248 ;  /* 0x0000004ef070723c */ /* 0x048ff000000810f8 */
[C---:B--2---:R-:W-:Y:S08]  /*819b0*/  HMMA.1688.F32.TF32 R108, R240.reuse, R74, R4 ;  /* 0x0000004af06c723c */ /* 0x044ff00000081004 */
        /* <DEDUP_REMOVED lines=9> */
[----:B------:R2:W-:Y:S02]  /*81a50*/  STL.64 [R1+0x2208], R6 ;  /* 0x0022080601007387 */ /* 0x0005e40000100a00 */
[C---:B--2---:R-:W-:Y:S02]  /*81a60*/  HMMA.1688.F32.TF32 R4, R240.reuse, R58, R20 ;  /* 0x0000003af004723c */ /* 0x044fe40000081014 */
[----:B------:R-:W-:Y:S04]  /*81a70*/  STL.64 [R1+0x21f0], R12 ;  /* 0x0021f00c01007387 */ /* 0x000fe80000100a00 */
[----:B------:R2:W-:Y:S04]  /*81a80*/  STL.64 [R1+0x21f8], R14 ;  /* 0x0021f80e01007387 */ /* 0x0005e80000100a00 */
[----:B------:R-:W-:Y:S04]  /*81a90*/  STL.64 [R1+0x21e0], R8 ;  /* 0x0021e00801007387 */ /* 0x000fe80000100a00 */
[----:B------:R3:W-:Y:S01]  /*81aa0*/  STL.64 [R1+0x21e8], R10 ;  /* 0x0021e80a01007387 */ /* 0x0007e20000100a00 */
[C---:B--2---:R-:W-:Y:S04]  /*81ab0*/  HMMA.1688.F32.TF32 R12, R240.reuse, R54, R24 ;  /* 0x00000036f00c723c */ /* 0x044fe80000081018 */
[----:B------:R-:W-:Y:S04]  /*81ac0*/  STL.64 [R1+0x21d0], R4 ;  /* 0x0021d00401007387 */ /* 0x000fe80000100a00 */
[----:B------:R2:W-:Y:S01]  /*81ad0*/  STL.64 [R1+0x21d8], R6 ;  /* 0x0021d80601007387 */ /* 0x0005e20000100a00 */
[C---:B---3--:R-:W-:Y:S08]  /*81ae0*/  HMMA.1688.F32.TF32 R8, R240.reuse, R50, R28 ;  /* 0x00000032f008723c */ /* 0x048ff0000008101c */
[C---:B--2---:R-:W-:Y:S02]  /*81af0*/  HMMA.1688.F32.TF32 R4, R240.reuse, R46, R36 ;  /* 0x0000002ef004723c */ /* 0x044fe40000081024 */
[----:B------:R-:W-:Y:S04]  /*81b00*/  STL.64 [R1+0x21c0], R12 ;  /* 0x0021c00c01007387 */ /* 0x000fe80000100a00 */
[----:B------:R-:W-:Y:S04]  /*81b10*/  STL.64 [R1+0x21c8], R14 ;  /* 0x0021c80e01007387 */ /* 0x000fe80000100a00 */
[----:B------:R-:W2:Y:S04]  /*81b20*/  LDL.LU R188, [R1+0x2a0] ;  /* 0x0002a00001bc7983 */ /* 0x000ea80000300800 */
[----:B------:R3:W-:Y:S04]  /*81b30*/  STL.64 [R1+0x1ca0], R8 ;  /* 0x001ca00801007387 */ /* 0x0007e80000100a00 */
[----:B------:R4:W-:Y:S04]  /*81b40*/  STL.64 [R1+0x1ca8], R10 ;  /* 0x001ca80a01007387 */ /* 0x0009e80000100a00 */
[----:B------:R5:W-:Y:S04]  /*81b50*/  STL.64 [R1+0x21b0], R4 ;  /* 0x0021b00401007387 */ /* 0x000be80000100a00 */
[----:B------:R1:W-:Y:S04]  /*81b60*/  STL.64 [R1+0x21b8], R6 ;  /* 0x0021b80601007387 */ /* 0x0003e80000100a00 */
[----:B------:R-:W2:Y:S04]  /*81b70*/  LDL.LU R189, [R1+0x2a4] ;  /* 0x0002a40001bd7983 */ /* 0x000ea80000300800 */
[----:B------:R-:W2:Y:S04]  /*81b80*/  LDL.LU R190, [R1+0x2a8] ;  /* 0x0002a80001be7983 */ /* 0x000ea80000300800 */
[----:B------:R-:W2:Y:S04]  /*81b90*/  LDL.LU R191, [R1+0x2ac] ;  /* 0x0002ac0001bf7983 */ /* 0x000ea80000300800 */
[----:B---3--:R-:W3:Y:S04]  /*81ba0*/  LDL.LU R8, [R1+0x2b0] ;  /* 0x0002b00001087983 */ /* 0x008ee80000300800 */
[----:B------:R-:W3:Y:S04]  /*81bb0*/  LDL.LU R9, [R1+0x2b4] ;  /* 0x0002b40001097983 */ /* 0x000ee80000300800 */
[----:B----4-:R-:W3:Y:S04]  /*81bc0*/  LDL.LU R10, [R1+0x2b8] ;  /* 0x0002b800010a7983 */ /* 0x010ee80000300800 */
[----:B------:R-:W3:Y:S04]  /*81bd0*/  LDL.LU R11, [R1+0x2bc] ;  /* 0x0002bc00010b7983 */ /* 0x000ee80000300800 */
[----:B------:R-:W4:Y:S04]  /*81be0*/  LDL.LU R16, [R1+0x2d0] ;  /* 0x0002d00001107983 */ /* 0x000f280000300800 */
        /* <DEDUP_REMOVED lines=11> */
[----:B-----5:R-:W5:Y:S04]  /*81ca0*/  LDL.LU R4, [R1+0x310] ;  /* 0x0003100001047983 */ /* 0x020f680000300800 */
[----:B------:R-:W5:Y:S04]  /*81cb0*/  LDL.LU R5, [R1+0x314] ;  /* 0x0003140001057983 */ /* 0x000f680000300800 */
[----:B-1----:R-:W5:Y:S04]  /*81cc0*/  LDL.LU R6, [R1+0x318] ;  /* 0x0003180001067983 */ /* 0x002f680000300800 */
[----:B------:R-:W5:Y:S04]  /*81cd0*/  LDL.LU R7, [R1+0x31c] ;  /* 0x00031c0001077983 */ /* 0x000f680000300800 */
        /* <DEDUP_REMOVED lines=16> */
[----:B------:R-:W4:Y:S04]  /*81de0*/  LDL.64 R198, [R1+0x38] ;  /* 0x0000380001c67983 */ /* 0x000f280000100a00 */
        /* <DEDUP_REMOVED lines=8> */
[----:B------:R-:W4:Y:S04]  /*81e70*/  LDL.64 R114, [R1+0x28] ;  /* 0x0000280001727983 */ /* 0x000f280000100a00 */
[----:B------:R-:W4:Y:S04]  /*81e80*/  LDL.64 R122, [R1+0x18] ;  /* 0x00001800017a7983 */ /* 0x000f280000100a00 */
[----:B------:R-:W4:Y:S04]  /*81e90*/  LDL.LU R136, [R1+0x500] ;  /* 0x0005000001887983 */ /* 0x000f280000300800 */
[----:B------:R-:W4:Y:S04]  /*81ea0*/  LDL.LU R137, [R1+0x504] ;  /* 0x0005040001897983 */ /* 0x000f280000300800 */
[----:B------:R-:W4:Y:S04]  /*81eb0*/  LDL.LU R138, [R1+0x508] ;  /* 0x00050800018a7983 */ /* 0x000f280000300800 */
[----:B------:R-:W4:Y:S04]  /*81ec0*/  LDL.LU R139, [R1+0x50c] ;  /* 0x00050c00018b7983 */ /* 0x000f280000300800 */
[----:B------:R-:W4:Y:S04]  /*81ed0*/  LDL.64 R142, [R1+0x8] ;  /* 0x00000800018e7983 */ /* 0x000f280000100a00 */
[----:B------:R-:W4:Y:S04]  /*81ee0*/  LDL.LU R176, [R1+0x510] ;  /* 0x0005100001b07983 */ /* 0x000f280000300800 */
[----:B------:R-:W4:Y:S04]  /*81ef0*/  LDL.LU R177, [R1+0x514] ;  /* 0x0005140001b17983 */ /* 0x000f280000300800 */
[----:B------:R-:W4:Y:S04]  /*81f00*/  LDL.LU R178, [R1+0x518] ;  /* 0x0005180001b27983 */ /* 0x000f280000300800 */
[----:B------:R-:W4:Y:S01]  /*81f10*/  LDL.LU R179, [R1+0x51c] ;  /* 0x00051c0001b37983 */ /* 0x000f220000300800 */
[----:B--2---:R-:W-:-:S15]  /*81f20*/  HMMA.1688.F32.TF32 R36, R240, R42, R36 ;  /* 0x0000002af024723c */ /* 0x004fde0000081024 */
[----:B------:R-:W-:-:S04]  /*81f30*/  NOP ;  /* 0x0000000000007918 */ /* 0x000fc80000000000 */
[----:B------:R-:W-:Y:S04]  /*81f40*/  STL.64 [R1+0x21a0], R36 ;  /* 0x0021a02401007387 */ /* 0x000fe80000100a00 */
[----:B------:R1:W-:Y:S04]  /*81f50*/  STL.64 [R1+0x21a8], R38 ;  /* 0x0021a82601007387 */ /* 0x0003e80000100a00 */
[----:B-1----:R-:W5:Y:S01]  /*81f60*/  LDL.LU.64 R38, [R1+0x9148] ;  /* 0x0091480001267983 */ /* 0x002f620000300a00 */
[C---:B---3--:R-:W-:Y:S03]  /*81f70*/  HMMA.1688.F32.TF32 R28, R240.reuse, R34, R28 ;  /* 0x00000022f01c723c */ /* 0x048fe6000008101c */
[----:B------:R-:W2:Y:S05]  /*81f80*/  LDL.LU.64 R36, [R1+0x9140] ;  /* 0x0091400001247983 */ /* 0x000eaa0000300a00 */
[----:B-----5:R-:W-:-:S15]  /*81f90*/  HMMA.1688.F32.TF32 R4, R240, R38, R4 ;  /* 0x00000026f004723c */ /* 0x020fde0000081004 */
[----:B------:R-:W-:-:S04]  /*81fa0*/  NOP ;  /* 0x0000000000007918 */ /* 0x000fc80000000000 */
[----:B------:R-:W-:Y:S04]  /*81fb0*/  STL.64 [R1+0x2190], R4 ;  /* 0x0021900401007387 */ /* 0x000fe80000100a00 */
[----:B------:R1:W-:Y:S04]  /*81fc0*/  STL.64 [R1+0x2198], R6 ;  /* 0x0021980601007387 */ /* 0x0003e80000100a00 */
[----:B-1----:R-:W3:Y:S04]  /*81fd0*/  LDL.LU.64 R6, [R1+0x9138] ;  /* 0x0091380001067983 */ /* 0x002ee80000300a00 */
[----:B------:R-:W5:Y:S04]  /*81fe0*/  LDL.LU.64 R4, [R1+0x9130] ;  /* 0x0091300001047983 */ /* 0x000f680000300a00 */
        /* <DEDUP_REMOVED lines=14> */
[----:B-1----:R-:W4:Y:S04]  /*820d0*/  LDL.LU.64 R22, [R1+0x9108] ;  /* 0x0091080001167983 */ /* 0x002f280000300a00 */
[----:B------:R-:W2:Y:S01]  /*820e0*/  LDL.LU.64 R20, [R1+0x9100] ;  /* 0x0091000001147983 */ /* 0x000ea20000300a00 */
[----:B----4-:R-:W-:-:S15]  /*820f0*/  HMMA.1688.F32.TF32 R16, R240, R22, R16 ;  /* 0x00000016f010723c */ /* 0x010fde0000081010 */
        /* <DEDUP_REMOVED lines=17> */
[C---:B----4-:R-:W-:Y:S08]  /*82210*/  HMMA.1688.F32.TF32 R188, R240.reuse, R10, R188 ;  /* 0x0000000af0bc723c */ /* 0x050ff000000810bc */
[----:B---3--:R-:W-:Y:S11]  /*82220*/  HMMA.1688.F32.TF32 R240, R240, R6, R248 ;  /* 0x00000006f0f0723c */ /* 0x008ff600000810f8 */
[----:B------:R1:W-:Y:S04]  /*82230*/  STL.64 [R1+0x2160], R188 ;  /* 0x002160bc01007387 */ /* 0x0003e80000100a00 */
[----:B------:R3:W-:Y:S04]  /*82240*/  STL.64 [R1+0x2168], R190 ;  /* 0x002168be01007387 */ /* 0x0007e80000100a00 */
[----:B-1----:R-:W4:Y:S04]  /*82250*/  LDL.LU R188, [R1+0x520] ;  /* 0x0005200001bc7983 */ /* 0x002f280000300800 */
[----:B------:R-:W4:Y:S04]  /*82260*/  LDL.LU R189, [R1+0x524] ;  /* 0x0005240001bd7983 */ /* 0x000f280000300800 */
[----:B---3--:R-:W4:Y:S04]  /*82270*/  LDL.LU R190, [R1+0x528] ;  /* 0x0005280001be7983 */ /* 0x008f280000300800 */
[----:B------:R-:W4:Y:S04]  /*82280*/  LDL.LU R191, [R1+0x52c] ;  /* 0x00052c0001bf7983 */ /* 0x000f280000300800 */
[----:B------:R-:W3:Y:S04]  /*82290*/  LDL.LU.64 R250, [R1+0x90c8] ;  /* 0x0090c80001fa7983 */ /* 0x000ee80000300a00 */
[----:B------:R-:W2:Y:S04]  /*822a0*/  LDL.LU.64 R248, [R1+0x90c0] ;  /* 0x0090c00001f87983 */ /* 0x000ea80000300a00 */
[----:B------:R1:W-:Y:S04]  /*822b0*/  STL.64 [R1+0x2150], R240 ;  /* 0x002150f001007387 */ /* 0x0003e80000100a00 */
[----:B------:R5:W-:Y:S04]  /*822c0*/  STL.64 [R1+0x2158], R242 ;  /* 0x002158f201007387 */ /* 0x000be80000100a00 */
[----:B-1----:R-:W2:Y:S04]  /*822d0*/  LDL.LU R240, [R1+0x40] ;  /* 0x0000400001f07983 */ /* 0x002ea80000300800 */
[----:B------:R-:W2:Y:S04]  /*822e0*/  LDL.LU R241, [R1+0x44] ;  /* 0x0000440001f17983 */ /* 0x000ea80000300800 */
[----:B-----5:R-:W2:Y:S04]  /*822f0*/  LDL.LU R242, [R1+0x48] ;  /* 0x0000480001f27983 */ /* 0x020ea80000300800 */
[----:B------:R-:W2:Y:S01]  /*82300*/  LDL.LU R243, [R1+0x4c] ;  /* 0x00004c0001f37983 */ /* 0x000ea20000300800 */
[----:B------:R-:W-:-:S02]  /*82310*/  IMAD.MOV.U32 R65, RZ, RZ, R198 ;  /* 0x000000ffff417224 */ /* 0x000fc400078e00c6 */
[----:B------:R-:W-:Y:S01]  /*82320*/  IMAD.MOV.U32 R64, RZ, RZ, R199 ;  /* 0x000000ffff407224 */ /* 0x000fe200078e00c7 */
[----:B------:R-:W-:Y:S01]  /*82330*/  HMMA.1688.F32.TF32 R108, R236, R114, R108 ;  /* 0x00000072ec6c723c */ /* 0x000fe2000008106c */
[----:B------:R-:W-:Y:S02]  /*82340*/  IMAD.MOV.U32 R49, RZ, RZ, R122 ;  /* 0x000000ffff317224 */ /* 0x000fe400078e007a */
[----:B------:R-:W-:-:S05]  /*82350*/  IMAD.MOV.U32 R48, RZ, RZ, R123 ;  /* 0x000000ffff307224 */ /* 0x000fca00078e007b */
[----:B--2---:R-:W-:-:S15]  /*82360*/  HMMA.1688.F32.TF32 R240, R236, R198, R240 ;  /* 0x000000c6ecf0723c */ /* 0x004fde00000810f0 */
[----:B------:R-:W-:-:S04]  /*82370*/  NOP ;  /* 0x0000000000007918 */ /* 0x000fc80000000000 */
[----:B------:R-:W-:Y:S04]  /*82380*/  STL.64 [R1+0x120], R240 ;  /* 0x000120f001007387 */ /* 0x000fe80000100a00 */
[----:B------:R-:W-:Y:S04]  /*82390*/  STL.64 [R1+0x128], R242 ;  /* 0x000128f201007387 */ /* 0x000fe80000100a00 */
[----:B------:R-:W2:Y:S04]  /*823a0*/  LDL.LU R196, [R1+0x530] ;  /* 0x0005300001c47983 */ /* 0x000ea80000300800 */
[----:B------:R-:W2:Y:S04]  /*823b0*/  LDL.LU R197, [R1+0x534] ;  /* 0x0005340001c57983 */ /* 0x000ea80000300800 */
[----:B------:R-:W2:Y:S04]  /*823c0*/  LDL.LU R198, [R1+0x538] ;  /* 0x0005380001c67983 */ /* 0x000ea80000300800 */
[----:B------:R-:W2:Y:S04]  /*823d0*/  LDL.LU R199, [R1+0x53c] ;  /* 0x00053c0001c77983 */ /* 0x000ea80000300800 */
        /* <DEDUP_REMOVED lines=8> */
[----:B------:R-:W-:Y:S04]  /*82460*/  STL.64 [R1+0xf0], R108 ;  /* 0x0000f06c01007387 */ /* 0x000fe80000100a00 */
[----:B------:R3:W-:Y:S04]  /*82470*/  STL.64 [R1+0xf8], R110 ;  /* 0x0000f86e01007387 */ /* 0x0007e80000100a00 */
[----:B------:R-:W5:Y:S04]  /*82480*/  LDL.LU R116, [R1+0x540] ;  /* 0x0005400001747983 */ /* 0x000f680000300800 */
[----:B------:R-:W5:Y:S01]  /*82490*/  LDL.LU R117, [R1+0x544] ;  /* 0x0005440001757983 */ /* 0x000f620000300800 */
[----:B---3--:R-:W-:Y:S03]  /*824a0*/  HMMA.1688.F32.TF32 R108, R236, R250, R176 ;  /* 0x000000faec6c723c */ /* 0x008fe600000810b0 */
[----:B------:R-:W5:Y:S04]  /*824b0*/  LDL.LU R118, [R1+0x548] ;  /* 0x0005480001767983 */ /* 0x000f680000300800 */
[----:B------:R-:W5:-:S12]  /*824c0*/  LDL.LU R119, [R1+0x54c] ;  /* 0x00054c0001777983 */ /* 0x000f580000300800 */
        /* <DEDUP_REMOVED lines=8> */
[----:B------:R-:W3:Y:S04]  /*82550*/  LDL.LU R120, [R1+0x550] ;  /* 0x0005500001787983 */ /* 0x000ee80000300800 */
[----:B------:R-:W3:Y:S04]  /*82560*/  LDL.LU R121, [R1+0x554] ;  /* 0x0005540001797983 */ /* 0x000ee80000300800 */
[----:B------:R-:W3:Y:S04]  /*82570*/  LDL.LU R122, [R1+0x558] ;  /* 0x00055800017a7983 */ /* 0x000ee80000300800 */
[----:B------:R-:W3:Y:S01]  /*82580*/  LDL.LU R123, [R1+0x55c] ;  /* 0x00055c00017b7983 */ /* 0x000ee20000300800 */
[----:B----4-:R-:W-:Y:S03]  /*82590*/  HMMA.1688.F32.TF32 R108, R236, R246, R188 ;  /* 0x000000f6ec6c723c */ /* 0x010fe600000810bc */
[----:B------:R-:W4:Y:S04]  /*825a0*/  LDL.LU R136, [R1+0x560] ;  /* 0x0005600001887983 */ /* 0x000f280000300800 */
[----:B------:R-:W4:Y:S04]  /*825b0*/  LDL.LU R137, [R1+0x564] ;  /* 0x0005640001897983 */ /* 0x000f280000300800 */
[----:B------:R-:W4:Y:S04]  /*825c0*/  LDL.LU R138, [R1+0x568] ;  /* 0x00056800018a7983 */ /* 0x000f280000300800 */
[----:B------:R-:W4:Y:S04]  /*825d0*/  LDL.LU R139, [R1+0x56c] ;  /* 0x00056c00018b7983 */ /* 0x000f280000300800 */
[----:B------:R-:W-:-:S02]  /*825e0*/  IMAD.MOV.U32 R129, RZ, RZ, R108 ;  /* 0x000000ffff817224 */ /* 0x000fc400078e006c */
[----:B------:R-:W-:Y:S02]  /*825f0*/  IMAD.MOV.U32 R128, RZ, RZ, R109 ;  /* 0x000000ffff807224 */ /* 0x000fe400078e006d */
[----:B------:R-:W-:Y:S02]  /*82600*/  IMAD.MOV.U32 R181, RZ, RZ, R110 ;  /* 0x000000ffffb57224 */ /* 0x000fe400078e006e */
[----:B------:R-:W-:Y:S02]  /*82610*/  IMAD.MOV.U32 R180, RZ, RZ, R111 ;  /* 0x000000ffffb47224 */ /* 0x000fe400078e006f */
[----:B------:R-:W-:Y:S02]  /*82620*/  IMAD.MOV.U32 R41, RZ, RZ, R142 ;  /* 0x000000ffff297224 */ /* 0x000fe400078e008e */
[----:B------:R-:W-:Y:S01]  /*82630*/  IMAD.MOV.U32 R40, RZ, RZ, R143 ;  /* 0x000000ffff287224 */ /* 0x000fe200078e008f */
[----:B--2---:R-:W-:Y:S01]  /*82640*/  HMMA.1688.F32.TF32 R108, R236, R234, R196 ;  /* 0x000000eaec6c723c */ /* 0x004fe200000810c4 */
        /* <DEDUP_REMOVED lines=16> */
[----:B------:R-:W-:Y:S01]  /*82750*/  IMAD.MOV.U32 R125, RZ, RZ, R108 ;  /* 0x000000ffff7d7224 */ /* 0x000fe200078e006c */
[----:B------:R-:W-:Y:S01]  /*82760*/  MOV R124, R109 ;  /* 0x0000006d007c7202 */ /* 0x000fe20000000f00 */
[----:B------:R-:W-:-:S02]  /*82770*/  IMAD.MOV.U32 R193, RZ, RZ, R110 ;  /* 0x000000ffffc17224 */ /* 0x000fc400078e006e */
[----:B------:R-:W-:Y:S02]  /*82780*/  IMAD.MOV.U32 R192, RZ, RZ, R111 ;  /* 0x000000ffffc07224 */ /* 0x000fe400078e006f */
[----:B-----5:R-:W-:-:S15]  /*82790*/  HMMA.1688.F32.TF32 R108, R236, R230, R116 ;  /* 0x000000e6ec6c723c */ /* 0x020fde0000081074 */
[----:B------:R-:W-:-:S04]  /*827a0*/  NOP ;  /* 0x0000000000007918 */ /* 0x000fc80000000000 */
[----:B------:R-:W-:Y:S02]  /*827b0*/  IMAD.MOV.U32 R92, RZ, RZ, R108 ;  /* 0x000000ffff5c7224 */ /* 0x000fe400078e006c */
[----:B------:R-:W-:Y:S02]  /*827c0*/  IMAD.MOV.U32 R93, RZ, RZ, R109 ;  /* 0x000000ffff5d7224 */ /* 0x000fe400078e006d */
[----:B------:R-:W-:Y:S02]  /*827d0*/  IMAD.MOV.U32 R184, RZ, RZ, R110 ;  /* 0x000000ffffb87224 */ /* 0x000fe400078e006e */
[----:B------:R-:W-:Y:S02]  /*827e0*/  IMAD.MOV.U32 R185, RZ, RZ, R111 ;  /* 0x000000ffffb97224 */ /* 0x000fe400078e006f */
[----:B---3--:R-:W-:-:S15]  /*827f0*/  HMMA.1688.F32.TF32 R108, R236, R226, R120 ;  /* 0x000000e2ec6c723c */ /* 0x008fde0000081078 */
[----:B------:R-:W-:-:S04]  /*82800*/  NOP ;  /* 0x0000000000007918 */ /* 0x000fc80000000000 */
[----:B------:R-:W-:Y:S01]  /*82810*/  MOV R61, R108 ;  /* 0x0000006c003d7202 */ /* 0x000fe20000000f00 */
[----:B------:R-:W-:Y:S02]  /*82820*/  IMAD.MOV.U32 R60, RZ, RZ, R109 ;  /* 0x000000ffff3c7224 */ /* 0x000fe400078e006d */
[----:B------:R-:W-:Y:S02]  /*82830*/  IMAD.MOV.U32 R57, RZ, RZ, R110 ;  /* 0x000000ffff397224 */ /* 0x000fe400078e006e */
[----:B------:R-:W-:Y:S02]  /*82840*/  IMAD.MOV.U32 R56, RZ, RZ, R111 ;  /* 0x000000ffff387224 */ /* 0x000fe400078e006f */
[----:B----4-:R-:W-:-:S15]  /*82850*/  HMMA.1688.F32.TF32 R108, R236, R222, R136 ;  /* 0x000000deec6c723c */ /* 0x010fde0000081088 */
        /* <DEDUP_REMOVED lines=14> */
[----:B------:R-:W-:Y:S01]  /*82940*/  STL.64 [R1+0x9068], R212 ;  /* 0x009068d401007387 */ /* 0x000fe20000100a00 */
[----:B--2---:R-:W-:-:S15]  /*82950*/  HMMA.1688.F32.TF32 R108, R236, R218, R140 ;  /* 0x000000daec6c723c */ /* 0x004fde000008108c */
[----:B------:R-:W-:-:S04]  /*82960*/  NOP ;  /* 0x0000000000007918 */ /* 0x000fc80000000000 */
[----:B------:R-:W-:Y:S02]  /*82970*/  IMAD.MOV.U32 R160, RZ, RZ, R108 ;  /* 0x000000ffffa07224 */ /* 0x000fe400078e006c */
[----:B------:R-:W-:Y:S02]  /*82980*/  IMAD.MOV.U32 R161, RZ, RZ, R109 ;  /* 0x000000ffffa17224 */ /* 0x000fe400078e006d */
[----:B------:R-:W-:Y:S02]  /*82990*/  IMAD.MOV.U32 R169, RZ, RZ, R110 ;  /* 0x000000ffffa97224 */ /* 0x000fe400078e006e */
[----:B------:R-:W-:Y:S02]  /*829a0*/  IMAD.MOV.U32 R168, RZ, RZ, R111 ;  /* 0x000000ffffa87224 */ /* 0x000fe400078e006f */
[----:B------:R-:W-:-:S15]  /*829b0*/  HMMA.1688.F32.TF32 R108, R236, R214, R176 ;  /* 0x000000d6ec6c723c */ /* 0x000fde00000810b0 */
[----:B------:R-:W-:-:S04]  /*829c0*/  NOP ;  /* 0x0000000000007918 */ /* 0x000fc80000000000 */
[----:B------:R-:W-:Y:S04]  /*829d0*/  STL.64 [R1+0x510], R108 ;  /* 0x0005106c01007387 */ /* 0x000fe80000100a00 */
[----:B------:R1:W-:Y:S02]  /*829e0*/  STL.64 [R1+0x518], R110 ;  /* 0x0005186e01007387 */ /* 0x0003e40000100a00 */
[----:B-1----:R-:W-:Y:S02]  /*829f0*/  HMMA.1688.F32.TF32 R108, R236, R210, R188 ;  /* 0x000000d2ec6c723c */ /* 0x002fe400000810bc */
[----:B------:R-:W-:Y:S04]  /*82a00*/  STL.64 [R1+0x9060], R210 ;  /* 0x009060d201007387 */ /* 0x000fe80000100a00 */
[----:B------:R-:W-:-:S13]  /*82a10*/  STL.64 [R1+0x9058], R208 ;  /* 0x009058d001007387 */ /* 0x000fda0000100a00 */
        /* <DEDUP_REMOVED lines=14> */
[----:B-1----:R-:W5:Y:S04]  /*82b00*/  LDL.LU R108, [R1+0x640] ;  /* 0x00064000016c7983 */ /* 0x002f680000300800 */
[----:B------:R-:W5:Y:S04]  /*82b10*/  LDL.LU R109, [R1+0x644] ;  /* 0x00064400016d7983 */ /* 0x000f680000300800 */
[----:B---3--:R-:W5:Y:S04]  /*82b20*/  LDL.LU R110, [R1+0x648] ;  /* 0x00064800016e7983 */ /* 0x008f680000300800 */
[----:B------:R-:W5:Y:S04]  /*82b30*/  LDL.LU R111, [R1+0x64c] ;  /* 0x00064c00016f7983 */ /* 0x000f680000300800 */
        /* <DEDUP_REMOVED lines=21> */
[----:B------:R-:W4:Y:S01]  /*82c90*/  LDL.LU R241, [R1+0x654] ;  /* 0x0006540001f17983 */ /* 0x000f220000300800 */
[----:B------:R-:W-:-:S03]  /*82ca0*/  IMAD.MOV.U32 R45, RZ, RZ, R114 ;  /* 0x000000ffff2d7224 */ /* 0x000fc600078e0072 */
[----:B------:R-:W4:Y:S01]  /*82cb0*/  LDL.LU R242, [R1+0x658] ;  /* 0x0006580001f27983 */ /* 0x000f220000300800 */
[----:B------:R-:W-:-:S03]  /*82cc0*/  MOV R44, R115 ;  /* 0x00000073002c7202 */ /* 0x000fc60000000f00 */
        /* <DEDUP_REMOVED lines=23> */
[----:B-1----:R-:W2:Y:S01]  /*82e40*/  LDL.LU.64 R198, [R1+0x90b8] ;  /* 0x0090b80001c67983 */ /* 0x002ea20000300a00 */
[C---:B---3--:R-:W-:Y:S03]  /*82e50*/  HMMA.1688.F32.TF32 R188, R236.reuse, R194, R188 ;  /* 0x000000c2ecbc723c */ /* 0x048fe600000810bc */
[----:B------:R-:W-:Y:S04]  /*82e60*/  STL.64 [R1+0x9040], R202 ;  /* 0x009040ca01007387 */ /* 0x000fe80000100a00 */
[----:B------:R1:W-:Y:S04]  /*82e70*/  STL.64 [R1+0x9038], R200 ;  /* 0x009038c801007387 */ /* 0x0003e80000100a00 */
[----:B-1----:R-:W3:Y:S04]  /*82e80*/  LDL.LU R200, [R1+0x690] ;  /* 0x0006900001c87983 */ /* 0x002ee80000300800 */
[----:B------:R-:W3:Y:S04]  /*82e90*/  LDL.LU R201, [R1+0x694] ;  /* 0x0006940001c97983 */ /* 0x000ee80000300800 */
[----:B------:R-:W3:Y:S04]  /*82ea0*/  LDL.LU R202, [R1+0x698] ;  /* 0x0006980001ca7983 */ /* 0x000ee80000300800 */
[----:B------:R-:W3:Y:S01]  /*82eb0*/  LDL.LU R203, [R1+0x69c] ;  /* 0x00069c0001cb7983 */ /* 0x000ee20000300800 */
[----:B--2---:R-:W-:-:S15]  /*82ec0*/  HMMA.1688.F32.TF32 R176, R236, R198, R176 ;  /* 0x000000c6ecb0723c */ /* 0x004fde00000810b0 */
        /* <DEDUP_REMOVED lines=9> */
[----:B------:R-:W-:Y:S01]  /*82f60*/  STL.64 [R1+0x9008], R186 ;  /* 0x009008ba01007387 */ /* 0x000fe20000100a00 */
[C---:B----4-:R-:W-:Y:S08]  /*82f70*/  HMMA.1688.F32.TF32 R192, R236.reuse, R186, R204 ;  /* 0x000000baecc0723c */ /* 0x050ff000000810cc */
[C---:B-----5:R-:W-:Y:S08]  /*82f80*/  HMMA.1688.F32.TF32 R108, R236.reuse, R170, R108 ;  /* 0x000000aaec6c723c */ /* 0x060ff0000008106c */
[C---:B------:R-:W-:Y:S08]  /*82f90*/  HMMA.1688.F32.TF32 R112, R236.reuse, R166, R112 ;  /* 0x000000a6ec70723c */ /* 0x040ff00000081070 */
[----:B---3--:R-:W-:-:S15]  /*82fa0*/  HMMA.1688.F32.TF32 R200, R236, R190, R200 ;  /* 0x000000beecc8723c */ /* 0x008fde00000810c8 */
[----:B------:R-:W-:-:S04]  /*82fb0*/  NOP ;  /* 0x0000000000007918 */ /* 0x000fc80000000000 */
[----:B------:R-:W-:Y:S04]  /*82fc0*/  STL.64 [R1+0x20c0], R200 ;  /* 0x0020c0c801007387 */ /* 0x000fe80000100a00 */
[----:B------:R-:W-:Y:S04]  /*82fd0*/  STL.64 [R1+0x20c8], R202 ;  /* 0x0020c8ca01007387 */ /* 0x000fe80000100a00 */
[----:B------:R1:W-:Y:S02]  /*82fe0*/  STL.64 [R1+0x9000], R184 ;  /* 0x009000b801007387 */ /* 0x0003e40000100a00 */
[C---:B-1----:R-:W-:Y:S02]  /*82ff0*/  HMMA.1688.F32.TF32 R184, R236.reuse, R182, R208 ;  /* 0x000000b6ecb8723c */ /* 0x042fe400000810d0 */
[----:B------:R-:W-:Y:S04]  /*83000*/  STL.64 [R1+0x20b0], R192 ;  /* 0x0020b0c001007387 */ /* 0x000fe80000100a00 */
[----:B------:R-:W-:Y:S04]  /*83010*/  STL.64 [R1+0x20b8], R194 ;  /* 0x0020b8c201007387 */ /* 0x000fe80000100a00 */
[----:B------:R-:W-:Y:S04]  /*83020*/  STL.64 [R1+0x8ff8], R182 ;  /* 0x008ff8b601007387 */ /* 0x000fe80000100a00 */
[----:B------:R2:W-:Y:S05]  /*83030*/  STL.64 [R1+0x8ff0], R180 ;  /* 0x008ff0b401007387 */ /* 0x0005ea0000100a00 */
[----:B------:R-:W-:Y:S04]  /*83040*/  STL.64 [R1+0x20a0], R184 ;  /* 0x0020a0b801007387 */ /* 0x000fe80000100a00 */
[----:B------:R-:W-:Y:S01]  /*83050*/  STL.64 [R1+0x20a8], R186 ;  /* 0x0020a8ba01007387 */ /* 0x000fe20000100a00 */
[C---:B--2---:R-:W-:Y:S03]  /*83060*/  HMMA.1688.F32.TF32 R180, R236.reuse, R178, R212 ;  /* 0x000000b2ecb4723c */ /* 0x044fe600000810d4 */
[----:B------:R1:W-:Y:S05]  /*83070*/  STL.64 [R1+0x8fe8], R178 ;  /* 0x008fe8b201007387 */ /* 0x0003ea0000100a00 */
        /* <DEDUP_REMOVED lines=16> */
[----:B------:R1:W-:Y:S02]  /*83180*/  STL.64 [R1+0x448], R110 ;  /* 0x0004486e01007387 */ /* 0x0003e40000100a00 */
[C---:B-1----:R-:W-:Y:S02]  /*83190*/  HMMA.1688.F32.TF32 R108, R236.reuse, R158, R120 ;  /* 0x0000009eec6c723c */ /* 0x042fe40000081078 */
[----:B------:R-:W-:Y:S06]  /*831a0*/  STL.64 [R1+0x9030], R154 ;  /* 0x0090309a01007387 */ /* 0x000fec0000100a00 */
[C---:B------:R-:W-:Y:S11]  /*831b0*/  HMMA.1688.F32.TF32 R112, R236.reuse, R154, R136 ;  /* 0x0000009aec70723c */ /* 0x040ff60000081088 */
[----:B------:R-:W-:Y:S04]  /*831c0*/  STL.64 [R1+0x430], R108 ;  /* 0x0004306c01007387 */ /* 0x000fe80000100a00 */
[----:B------:R1:W-:Y:S02]  /*831d0*/  STL.64 [R1+0x438], R110 ;  /* 0x0004386e01007387 */ /* 0x0003e40000100a00 */
[C---:B-1----:R-:W-:Y:S02]  /*831e0*/  HMMA.1688.F32.TF32 R108, R236.reuse, R150, R140 ;  /* 0x00000096ec6c723c */ /* 0x042fe4000008108c */
[----:B------:R1:W-:Y:S04]  /*831f0*/  STL.64 [R1+0x420], R112 ;  /* 0x0004207001007387 */ /* 0x0003e80000100a00 */
[----:B------:R2:W-:Y:S04]  /*83200*/  STL.64 [R1+0x428], R114 ;  /* 0x0004287201007387 */ /* 0x0005e80000100a00 */
[----:B------:R-:W3:Y:S09]  /*83210*/  LDL.LU R208, [R1+0x820] ;  /* 0x0008200001d07983 */ /* 0x000ef20000300800 */
        /* <DEDUP_REMOVED lines=45> */
[----:B----4-:R-:W4:Y:S04]  /*834f0*/  LDL.LU R108, [R1+0x5c0] ;  /* 0x0005c000016c7983 */ /* 0x010f280000300800 */
[----:B------:R-:W4:Y:S04]  /*83500*/  LDL.LU R109, [R1+0x5c4] ;  /* 0x0005c400016d7983 */ /* 0x000f280000300800 */
[----:B-----5:R-:W4:Y:S04]  /*83510*/  LDL.LU R110, [R1+0x5c8] ;  /* 0x0005c800016e7983 */ /* 0x020f280000300800 */
        /* <DEDUP_REMOVED lines=39> */
[C---:B---3--:R-:W-:Y:S08]  /*83790*/  HMMA.1688.F32.TF32 R112, R236.reuse, R134, R112 ;  /* 0x00000086ec70723c */ /* 0x048ff00000081070 */
[C---:B------:R-:W-:Y:S08]  /*837a0*/  HMMA.1688.F32.TF32 R240, R236.reuse, R130, R240 ;  /* 0x00000082ecf0723c */ /* 0x040ff000000810f0 */
[C---:B-----5:R-:W-:Y:S08]  /*837b0*/  HMMA.1688.F32.TF32 R120, R236.reuse, R126, R120 ;  /* 0x0000007eec78723c */ /* 0x060ff00000081078 */
[----:B----4-:R-:W-:-:S15]  /*837c0*/  HMMA.1688.F32.TF32 R108, R236, R138, R108 ;  /* 0x0000008aec6c723c */ /* 0x010fde000008106c */
        /* <DEDUP_REMOVED lines=8> */
[----:B------:R-:W-:Y:S04]  /*83850*/  STL.64 [R1+0x3c8], R242 ;  /* 0x0003c8f201007387 */ /* 0x000fe80000100a00 */
[----:B------:R-:W-:Y:S04]  /*83860*/  STL.64 [R1+0x6f0], R120 ;  /* 0x0006f07801007387 */ /* 0x000fe80000100a00 */
[----:B------:R1:W-:Y:S04]  /*83870*/  STL.64 [R1+0x6f8], R122 ;  /* 0x0006f87a01007387 */ /* 0x0003e80000100a00 */
[----:B------:R-:W-:Y:S04]  /*83880*/  LDS R240, [R33+UR10+0x41100] ;  /* 0x0411000a21f07984 */ /* 0x000fe80008000800 */
[----:B------:R-:W-:Y:S04]  /*83890*/  LDS R242, [R33+UR10+0x41900] ;  /* 0x0419000a21f27984 */ /* 0x000fe80008000800 */
[----:B-1----:R-:W4:Y:S04]  /*838a0*/  LDL.LU.64 R122, [R1+0x9080] ;  /* 0x00908000017a7983 */ /* 0x002f280000300a00 */
[----:B------:R-:W-:Y:S04]  /*838b0*/  LDS R241, [R37+UR10+0x41100] ;  /* 0x0411000a25f17984 */ /* 0x000fe80008000800 */
[----:B------:R-:W1:Y:S01]  /*838c0*/  LDS R243, [R37+UR10+0x41900] ;  /* 0x0419000a25f37984 */ /* 0x000e620008000800 */
[----:B----4-:R-:W-:-:S15]  /*838d0*/  HMMA.1688.F32.TF32 R116, R236, R122, R116 ;  /* 0x0000007aec74723c */ /* 0x010fde0000081074 */
[----:B------:R-:W-:-:S04]  /*838e0*/  NOP ;  /* 0x0000000000007918 */ /* 0x000fc80000000000 */
[----:B------:R-:W-:Y:S04]  /*838f0*/  STL.64 [R1+0x6e0], R116 ;  /* 0x0006e07401007387 */ /* 0x000fe80000100a00 */
[----:B------:R4:W-:Y:S04]  /*83900*/  STL.64 [R1+0x6e8], R118 ;  /* 0x0006e87601007387 */ /* 0x0009e80000100a00 */
[----:B----4-:R-:W4:Y:S02]  /*83910*/  LDL.LU.64 R118, [R1+0x9078] ;  /* 0x0090780001767983 */ /* 0x010f240000300a00 */
[C---:B----4-:R-:W-:Y:S02]  /*83920*/  HMMA.1688.F32.TF32 R152, R236.reuse, R118, R152 ;  /* 0x00000076ec98723c */ /* 0x050fe40000081098 */
[----:B------:R2:W-:Y:S06]  /*83930*/  STL.64 [R1+0x8fc0], R118 ;  /* 0x008fc07601007387 */ /* 0x0005ec0000100a00 */
[C---:B--2---:R-:W-:Y:S11]  /*83940*/  HMMA.1688.F32.TF32 R116, R236.reuse, R110, R168 ;  /* 0x0000006eec74723c */ /* 0x044ff600000810a8 */
[----:B------:R-:W-:Y:S04]  /*83950*/  STL.64 [R1+0x6d0], R152 ;  /* 0x0006d09801007387 */ /* 0x000fe80000100a00 */
[----:B------:R3:W-:Y:S02]  /*83960*/  STL.64 [R1+0x6d8], R154 ;  /* 0x0006d89a01007387 */ /* 0x0007e40000100a00 */
[C---:B---3--:R-:W-:Y:S02]  /*83970*/  HMMA.1688.F32.TF32 R152, R236.reuse, R114, R160 ;  /* 0x00000072ec98723c */ /* 0x048fe400000810a0 */
[----:B------:R2:W-:Y:S06]  /*83980*/  STL.64 [R1+0x8fb0], R110 ;  /* 0x008fb06e01007387 */ /* 0x0005ec0000100a00 */
[C---:B--2---:R-:W-:Y:S11]  /*83990*/  HMMA.1688.F32.TF32 R108, R236.reuse, R106, R172 ;  /* 0x0000006aec6c723c */ /* 0x044ff600000810ac */
[----:B------:R-:W-:Y:S04]  /*839a0*/  STL.64 [R1+0x6c0], R152 ;  /* 0x0006c09801007387 */ /* 0x000fe80000100a00 */
[----:B------:R-:W-:Y:S04]  /*839b0*/  STL.64 [R1+0x6c8], R154 ;  /* 0x0006c89a01007387 */ /* 0x000fe80000100a00 */
[----:B------:R-:W-:Y:S04]  /*839c0*/  STL.64 [R1+0x6b0], R116 ;  /* 0x0006b07401007387 */ /* 0x000fe80000100a00 */
[----:B------:R-:W-:Y:S04]  /*839d0*/  STL.64 [R1+0x6b8], R118 ;  /* 0x0006b87601007387 */ /* 0x000fe80000100a00 */
[----:B------:R2:W-:Y:S02]  /*839e0*/  STL.64 [R1+0x8fa8], R106 ;  /* 0x008fa86a01007387 */ /* 0x0005e40000100a00 */
[C---:B--2---:R-:W-:Y:S02]  /*839f0*/  HMMA.1688.F32.TF32 R104, R236.reuse, R102, R176 ;  /* 0x00000066ec68723c */ /* 0x044fe400000810b0 */
[----:B------:R-:W-:Y:S04]  /*83a00*/  STL.64 [R1+0x6a0], R108 ;  /* 0x0006a06c01007387 */ /* 0x000fe80000100a00 */
[----:B------:R-:W-:Y:S04]  /*83a10*/  STL.64 [R1+0x6a8], R110 ;  /* 0x0006a86e01007387 */ /* 0x000fe80000100a00 */
[----:B------:R2:W-:Y:S09]  /*83a20*/  STL.64 [R1+0x8fa0], R102 ;  /* 0x008fa06601007387 */ /* 0x0005f20000100a00 */
[----:B------:R-:W-:Y:S01]  /*83a30*/  STL.64 [R1+0x690], R104 ;  /* 0x0006906801007387 */ /* 0x000fe20000100a00 */
[C---:B--2---:R-:W-:Y:S03]  /*83a40*/  HMMA.1688.F32.TF32 R100, R236.reuse, R98, R180 ;  /* 0x00000062ec64723c */ /* 0x044fe600000810b4 */
[----:B------:R-:W-:Y:S04]  /*83a50*/  STL.64 [R1+0x698], R106 ;  /* 0x0006986a01007387 */ /* 0x000fe80000100a00 */
[----:B------:R2:W-:Y:S02]  /*83a60*/  STL.64 [R1+0x8f98], R98 ;  /* 0x008f986201007387 */ /* 0x0005e40000100a00 */
[C---:B--2---:R-:W-:Y:S10]  /*83a70*/  HMMA.1688.F32.TF32 R96, R236.reuse, R94, R184 ;  /* 0x0000005eec60723c */ /* 0x044ff400000810b8 */
[----:B------:R-:W-:Y:S04]  /*83a80*/  STL.64 [R1+0x680], R100 ;  /* 0x0006806401007387 */ /* 0x000fe80000100a00 */
[----:B------:R2:W-:Y:S04]  /*83a90*/  STL.64 [R1+0x688], R102 ;  /* 0x0006886601007387 */ /* 0x0005e80000100a00 */
        /* <DEDUP_REMOVED lines=8> */
[----:B------:R2:W-:Y:S08]  /*83b20*/  STL.64 [R1+0x8f90], R82 ;  /* 0x008f905201007387 */ /* 0x0005f00000100a00 */
[----:B------:R-:W-:Y:S01]  /*83b30*/  STL.64 [R1+0x650], R96 ;  /* 0x0006506001007387 */ /* 0x000fe20000100a00 */
[C---:B--2---:R-:W-:Y:S03]  /*83b40*/  HMMA.1688.F32.TF32 R80, R236.reuse, R78, R208 ;  /* 0x0000004eec50723c */ /* 0x044fe600000810d0 */
[----:B------:R-:W-:Y:S04]  /*83b50*/  STL.64 [R1+0x658], R98 ;  /* 0x0006586201007387 */ /* 0x000fe80000100a00 */
[----:B------:R-:W-:Y:S04]  /*83b60*/  STL.64 [R1+0x640], R88 ;  /* 0x0006405801007387 */ /* 0x000fe80000100a00 */
[----:B------:R-:W-:Y:S04]  /*83b70*/  STL.64 [R1+0x648], R90 ;  /* 0x0006485a01007387 */ /* 0x000fe80000100a00 */
[----:B------:R2:W-:Y:S02]  /*83b80*/  STL.64 [R1+0x8fb8], R78 ;  /* 0x008fb84e01007387 */ /* 0x0005e40000100a00 */
[C---:B--2---:R-:W-:Y:S02]  /*83b90*/  HMMA.1688.F32.TF32 R76, R236.reuse, R74, R212 ;  /* 0x0000004aec4c723c */ /* 0x044fe400000810d4 */
[----:B------:R-:W-:Y:S04]  /*83ba0*/  STL.64 [R1+0x630], R80 ;  /* 0x0006305001007387 */ /* 0x000fe80000100a00 */
[----:B------:R-:W-:Y:S04]  /*83bb0*/  STL.64 [R1+0x638], R82 ;  /* 0x0006385201007387 */ /* 0x000fe80000100a00 */
[----:B------:R-:W2:Y:S09]  /*83bc0*/  LDL.LU R208, [R1+0x800] ;  /* 0x0008000001d07983 */ /* 0x000eb20000300800 */
[----:B------:R-:W-:Y:S04]  /*83bd0*/  STL.64 [R1+0x620], R76 ;  /* 0x0006204c01007387 */ /* 0x000fe80000100a00 */
[----:B------:R2:W-:Y:S04]  /*83be0*/  STL.64 [R1+0x628], R78 ;  /* 0x0006284e01007387 */ /* 0x0005e80000100a00 */
        /* <DEDUP_REMOVED lines=35> */
[----:B------:R3:W-:Y:S01]  /*83e20*/  STL.64 [R1+0x8fc8], R70 ;  /* 0x008fc84601007387 */ /* 0x0007e20000100a00 */
[C---:B--2---:R-:W-:Y:S08]  /*83e30*/  HMMA.1688.F32.TF32 R76, R236.reuse, R70, R208 ;  /* 0x00000046ec4c723c */ /* 0x044ff000000810d0 */
[C---:B---3--:R-:W-:Y:S11]  /*83e40*/  HMMA.1688.F32.TF32 R68, R236.reuse, R66, R212 ;  /* 0x00000042ec44723c */ /* 0x048ff600000810d4 */
[----:B------:R-:W-:Y:S04]  /*83e50*/  STL.64 [R1+0x610], R76 ;  /* 0x0006104c01007387 */ /* 0x000fe80000100a00 */
[----:B------:R4:W-:Y:S04]  /*83e60*/  STL.64 [R1+0x618], R78 ;  /* 0x0006184e01007387 */ /* 0x0009e80000100a00 */
[----:B------:R-:W2:Y:S04]  /*83e70*/  LDL.LU R208, [R1+0x740] ;  /* 0x0007400001d07983 */ /* 0x000ea80000300800 */
[----:B------:R-:W-:Y:S04]  /*83e80*/  STL.64 [R1+0x600], R68 ;  /* 0x0006004401007387 */ /* 0x000fe80000100a00 */
[----:B------:R3:W-:Y:S04]  /*83e90*/  STL.64 [R1+0x608], R70 ;  /* 0x0006084601007387 */ /* 0x0007e80000100a00 */
        /* <DEDUP_REMOVED lines=19> */
[C---:B----4-:R-:W-:Y:S08]  /*83fd0*/  HMMA.1688.F32.TF32 R76, R236.reuse, R62, R152 ;  /* 0x0000003eec4c723c */ /* 0x050ff00000081098 */
[C---:B---3--:R-:W-:Y:S08]  /*83fe0*/  HMMA.1688.F32.TF32 R68, R236.reuse, R58, R160 ;  /* 0x0000003aec44723c */ /* 0x048ff000000810a0 */
[C---:B------:R-:W-:Y:S03]  /*83ff0*/  HMMA.1688.F32.TF32 R80, R236.reuse, R54, R168 ;  /* 0x00000036ec50723c */ /* 0x040fe600000810a8 */
[----:B------:R-:W-:Y:S04]  /*84000*/  STL.64 [R1+0x5f0], R76 ;  /* 0x0005f04c01007387 */ /* 0x000fe80000100a00 */
[----:B------:R3:W-:Y:S04]  /*84010*/  STL.64 [R1+0x5f8], R78 ;  /* 0x0005f84e01007387 */ /* 0x0007e80000100a00 */
[----:B------:R-:W-:Y:S04]  /*84020*/  STL.64 [R1+0x5e0], R68 ;  /* 0x0005e04401007387 */ /* 0x000fe80000100a00 */
[----:B------:R5:W-:Y:S01]  /*84030*/  STL.64 [R1+0x5e8], R70 ;  /* 0x0005e84601007387 */ /* 0x000be20000100a00 */
[C---:B---3--:R-:W-:Y:S08]  /*84040*/  HMMA.1688.F32.TF32 R76, R236.reuse, R50, R172 ;  /* 0x00000032ec4c723c */ /* 0x048ff000000810ac */
[C---:B-----5:R-:W-:Y:S01]  /*84050*/  HMMA.1688.F32.TF32 R68, R236.reuse, R46, R176 ;  /* 0x0000002eec44723c */ /* 0x060fe200000810b0 */
[----:B------:R-:W-:Y:S04]  /*84060*/  STL.64 [R1+0x5d0], R80 ;  /* 0x0005d05001007387 */ /* 0x000fe80000100a00 */
[----:B------:R-:W-:Y:S04]  /*84070*/  STL.64 [R1+0x5d8], R82 ;  /* 0x0005d85201007387 */ /* 0x000fe80000100a00 */
[----:B------:R-:W-:Y:S04]  /*84080*/  STL.64 [R1+0x8f80], R46 ;  /* 0x008f802e01007387 */ /* 0x000fe80000100a00 */
[----:B------:R-:W-:Y:S04]  /*84090*/  STL.64 [R1+0x5c0], R76 ;  /* 0x0005c04c01007387 */ /* 0x000fe80000100a00 */
[----:B------:R3:W-:Y:S04]  /*840a0*/  STL.64 [R1+0x5c8], R78 ;  /* 0x0005c84e01007387 */ /* 0x0007e80000100a00 */
[----:B------:R-:W-:Y:S04]  /*840b0*/  STL.64 [R1+0x5b0], R68 ;  /* 0x0005b04401007387 */ /* 0x000fe80000100a00 */
[----:B------:R4:W-:Y:S01]  /*840c0*/  STL.64 [R1+0x5b8], R70 ;  /* 0x0005b84601007387 */ /* 0x0009e20000100a00 */
[C---:B---3--:R-:W-:Y:S03]  /*840d0*/  HMMA.1688.F32.TF32 R76, R236.reuse, R42, R184 ;  /* 0x0000002aec4c723c */ /* 0x048fe600000810b8 */
[----:B------:R-:W3:Y:S05]  /*840e0*/  LDL.LU R184, [R1+0x590] ;  /* 0x0005900001b87983 */ /* 0x000eea0000300800 */
[C---:B----4-:R-:W-:Y:S11]  /*840f0*/  HMMA.1688.F32.TF32 R68, R236.reuse, R38, R192 ;  /* 0x00000026ec44723c */ /* 0x050ff600000810c0 */
        /* <DEDUP_REMOVED lines=15> */
[----:B------:R-:W1:Y:S04]  /*841f0*/  LDL.LU R172, [R1+0x580] ;  /* 0x0005800001ac7983 */ /* 0x000e680000300800 */
[----:B------:R-:W1:Y:S04]  /*84200*/  LDL.LU R173, [R1+0x584] ;  /* 0x0005840001ad7983 */ /* 0x000e680000300800 */
[----:B------:R-:W1:Y:S04]  /*84210*/  LDL.LU R174, [R1+0x588] ;  /* 0x0005880001ae7983 */ /* 0x000e680000300800 */
[----:B------:R-:W1:Y:S01]  /*84220*/  LDL.LU R175, [R1+0x58c] ;  /* 0x00058c0001af7983 */ /* 0x000e620000300800 */
[C---:B--2---:R-:W-:Y:S08]  /*84230*/  HMMA.1688.F32.TF32 R68, R236.reuse, R30, R200 ;  /* 0x0000001eec44723c */ /* 0x044ff000000810c8 */
[C---:B------:R-:W-:Y:S08]  /*84240*/  HMMA.1688.F32.TF32 R76, R236.reuse, R34, R180 ;  /* 0x00000022ec4c723c */ /* 0x040ff000000810b4 */
[C---:B------:R-:W-:Y:S11]  /*84250*/  HMMA.1688.F32.TF32 R80, R236.reuse, R26, R204 ;  /* 0x0000001aec50723c */ /* 0x040ff600000810cc */
[----:B------:R-:W-:Y:S04]  /*84260*/  STL.64 [R1+0x2070], R76 ;  /* 0x0020704c01007387 */ /* 0x000fe80000100a00 */
[----:B------:R2:W-:Y:S04]  /*84270*/  STL.64 [R1+0x2078], R78 ;  /* 0x0020784e01007387 */ /* 0x0005e80000100a00 */
[----:B------:R-:W-:Y:S04]  /*84280*/  STL.64 [R1+0x570], R68 ;  /* 0x0005704401007387 */ /* 0x000fe80000100a00 */
[----:B------:R2:W-:Y:S02]  /*84290*/  STL.64 [R1+0x578], R70 ;  /* 0x0005784601007387 */ /* 0x0005e40000100a00 */
[C---:B--2---:R-:W-:Y:S08]  /*842a0*/  HMMA.1688.F32.TF32 R76, R236.reuse, R22, R208 ;  /* 0x00000016ec4c723c */ /* 0x044ff000000810d0 */
[----:B------:R-:W-:Y:S01]  /*842b0*/  HMMA.1688.F32.TF32 R68, R236, R18, R212 ;  /* 0x00000012ec44723c */ /* 0x000fe200000810d4 */
[----:B------:R-:W-:Y:S04]  /*842c0*/  STL.64 [R1+0x560], R80 ;  /* 0x0005605001007387 */ /* 0x000fe80000100a00 */
[----:B------:R-:W-:Y:S06]  /*842d0*/  STL.64 [R1+0x568], R82 ;  /* 0x0005685201007387 */ /* 0x000fec0000100a00 */
[----:B------:R-:W-:Y:S04]  /*842e0*/  STL.64 [R1+0x550], R76 ;  /* 0x0005504c01007387 */ /* 0x000fe80000100a00 */
[----:B------:R4:W-:Y:S04]  /*842f0*/  STL.64 [R1+0x558], R78 ;  /* 0x0005584e01007387 */ /* 0x0009e80000100a00 */
        /* <DEDUP_REMOVED lines=14> */
[----:B------:R-:W-:-:S02]  /*843e0*/  IMAD.MOV.U32 R202, RZ, RZ, R45 ;  /* 0x000000ffffca7224 */ /* 0x000fc400078e002d */
[----:B------:R-:W-:Y:S02]  /*843f0*/  IMAD.MOV.U32 R203, RZ, RZ, R44 ;  /* 0x000000ffffcb7224 */ /* 0x000fe400078e002c */
[C---:B---3--:R-:W-:Y:S08]  /*84400*/  HMMA.1688.F32.TF32 R44, R236.reuse, R6, R184 ;  /* 0x00000006ec2c723c */ /* 0x048ff000000810b8 */
[C---:B----4-:R-:W-:Y:S08]  /*84410*/  HMMA.1688.F32.TF32 R76, R236.reuse, R14, R160 ;  /* 0x0000000eec4c723c */ /* 0x050ff000000810a0 */
[----:B-----5:R-:W-:Y:S01]  /*84420*/  HMMA.1688.F32.TF32 R68, R236, R10, R168 ;  /* 0x0000000aec44723c */ /* 0x020fe200000810a8 */
[----:B------:R-:W-:-:S02]  /*84430*/  IMAD.MOV.U32 R194, RZ, RZ, R65 ;  /* 0x000000ffffc27224 */ /* 0x000fc400078e0041 */
[----:B------:R-:W-:-:S08]  /*84440*/  IMAD.MOV.U32 R195, RZ, RZ, R64 ;  /* 0x000000ffffc37224 */ /* 0x000fd000078e0040 */
        /* <DEDUP_REMOVED lines=8> */
[----:B------:R-:W3:Y:S01]  /*844d0*/  LDL.LU R186, [R1+0x918] ;  /* 0x0009180001ba7983 */ /* 0x000ee20000300800 */
[----:B-1----:R-:W-:Y:S03]  /*844e0*/  HMMA.1688.F32.TF32 R44, R240, R194, R172 ;  /* 0x000000c2f02c723c */ /* 0x002fe600000810ac */
[----:B------:R-:W3:Y:S04]  /*844f0*/  LDL.LU R187, [R1+0x91c] ;  /* 0x00091c0001bb7983 */ /* 0x000ee80000300800 */
[----:B------:R-:W4:Y:S04]  /*84500*/  LDL.LU R192, [R1+0x920] ;  /* 0x0009200001c07983 */ /* 0x000f280000300800 */
[----:B------:R-:W4:Y:S04]  /*84510*/  LDL.LU R193, [R1+0x924] ;  /* 0x0009240001c17983 */ /* 0x000f280000300800 */
[----:B------:R-:W4:Y:S04]  /*84520*/  LDL.LU R194, [R1+0x928] ;  /* 0x0009280001c27983 */ /* 0x000f280000300800 */
[----:B------:R-:W4:Y:S01]  /*84530*/  LDL.LU R195, [R1+0x92c] ;  /* 0x00092c0001c37983 */ /* 0x000f220000300800 */
[----:B------:R-:W-:Y:S01]  /*84540*/  IMAD.MOV.U32 R93, RZ, RZ, R44 ;  /* 0x000000ffff5d7224 */ /* 0x000fe200078e002c */
[----:B------:R-:W-:Y:S01]  /*84550*/  MOV R92, R45 ;  /* 0x0000002d005c7202 */ /* 0x000fe20000000f00 */
[----:B------:R-:W-:-:S02]  /*84560*/  IMAD.MOV.U32 R2, RZ, RZ, R46 ;  /* 0x000000ffff027224 */ /* 0x000fc400078e002e */
[----:B------:R-:W-:Y:S01]  /*84570*/  IMAD.MOV.U32 R0, RZ, RZ, R47 ;  /* 0x000000ffff007224 */ /* 0x000fe200078e002f */
[----:B------:R-:W-:Y:S01]  /*84580*/  MOV R206, R49 ;  /* 0x0000003100ce7202 */ /* 0x000fe20000000f00 */
[----:B------:R-:W-:-:S03]  /*84590*/  IMAD.MOV.U32 R207, RZ, RZ, R48 ;  /* 0x000000ffffcf7224 */ /* 0x000fc600078e0030 */
[----:B------:R-:W-:Y:S04]  /*845a0*/  STL [R1+0x8d64], R0 ;  /* 0x008d640001007387 */ /* 0x000fe80000100800 */
[----:B------:R-:W-:Y:S04]  /*845b0*/  STL [R1+0x8d60], R2 ;  /* 0x008d600201007387 */ /* 0x000fe80000100800 */
[----:B------:R-:W-:Y:S04]  /*845c0*/  STL [R1+0x8d5c], R92 ;  /* 0x008d5c5c01007387 */ /* 0x000fe80000100800 */
[----:B------:R-:W-:Y:S04]  /*845d0*/  STL [R1+0x8d58], R93 ;  /* 0x008d585d01007387 */ /* 0x000fe80000100800 */
[----:B------:R-:W5:Y:S01]  /*845e0*/  LDL.LU R200, [R1+0x930] ;  /* 0x0009300001c87983 */ /* 0x000f620000300800 */
[----:B------:R-:W-:-:S02]  /*845f0*/  IMAD.MOV.U32 R214, RZ, RZ, R41 ;  /* 0x000000ffffd67224 */ /* 0x000fc400078e0029 */
[----:B------:R-:W-:Y:S01]  /*84600*/  IMAD.MOV.U32 R215, RZ, RZ, R40 ;  /* 0x000000ffffd77224 */ /* 0x000fe200078e0028 */
[----:B--2---:R-:W-:-:S15]  /*84610*/  HMMA.1688.F32.TF32 R44, R240, R202, R176 ;  /* 0x000000caf02c723c */ /* 0x004fde00000810b0 */
[----:B------:R-:W-:-:S04]  /*84620*/  NOP ;  /* 0x0000000000007918 */ /* 0x000fc80000000000 */
[----:B------:R-:W-:Y:S04]  /*84630*/  STL.64 [R1+0xc0], R44 ;  /* 0x0000c02c01007387 */ /* 0x000fe80000100a00 */
[----:B------:R1:W-:Y:S04]  /*84640*/  STL.64 [R1+0xc8], R46 ;  /* 0x0000c82e01007387 */ /* 0x0003e80000100a00 */
[----:B------:R-:W5:Y:S04]  /*84650*/  LDL.LU R201, [R1+0x934] ;  /* 0x0009340001c97983 */ /* 0x000f680000300800 */
[----:B------:R-:W5:Y:S01]  /*84660*/  LDL.LU R202, [R1+0x938] ;  /* 0x0009380001ca7983 */ /* 0x000f620000300800 */
[----:B-1----:R-:W-:Y:S03]  /*84670*/  HMMA.1688.F32.TF32 R44, R240, R206, R180 ;  /* 0x000000cef02c723c */ /* 0x002fe600000810b4 */
[----:B------:R-:W5:Y:S04]  /*84680*/  LDL.LU R203, [R1+0x93c] ;  /* 0x00093c0001cb7983 */ /* 0x000f680000300800 */
[----:B------:R-:W2:-:S12]  /*84690*/  LDL.LU R204, [R1+0x940] ;  /* 0x0009400001cc7983 */ /* 0x000e980000300800 */
[----:B------:R-:W-:Y:S04]  /*846a0*/  STL.64 [R1+0xb0], R44 ;  /* 0x0000b02c01007387 */ /* 0x000fe80000100a00 */
[----:B------:R1:W-:Y:S04]  /*846b0*/  STL.64 [R1+0xb8], R46 ;  /* 0x0000b82e01007387 */ /* 0x0003e80000100a00 */
[----:B------:R-:W2:Y:S04]  /*846c0*/  LDL.LU R205, [R1+0x944] ;  /* 0x0009440001cd7983 */ /* 0x000ea80000300800 */
[----:B------:R-:W2:Y:S01]  /*846d0*/  LDL.LU R206, [R1+0x948] ;  /* 0x0009480001ce7983 */ /* 0x000ea20000300800 */
[----:B-1----:R-:W-:Y:S03]  /*846e0*/  HMMA.1688.F32.TF32 R44, R240, R214, R208 ;  /* 0x000000d6f02c723c */ /* 0x002fe600000810d0 */
[----:B------:R-:W2:Y:S04]  /*846f0*/  LDL.LU R207, [R1+0x94c] ;  /* 0x00094c0001cf7983 */ /* 0x000ea80000300800 */
[----:B------:R-:W2:-:S12]  /*84700*/  LDL.LU R208, [R1+0x950] ;  /* 0x0009500001d07983 */ /* 0x000e980000300800 */
        /* <DEDUP_REMOVED lines=8> */
[----:B------:R-:W2:Y:S01]  /*84790*/  LDL.LU R215, [R1+0x96c] ;  /* 0x00096c0001d77983 */ /* 0x000ea20000300800 */
[----:B---3--:R-:W-:-:S15]  /*847a0*/  HMMA.1688.F32.TF32 R44, R240, R250, R184 ;  /* 0x000000faf02c723c */ /* 0x008fde00000810b8 */
[----:B------:R-:W-:-:S04]  /*847b0*/  NOP ;  /* 0x0000000000007918 */ /* 0x000fc80000000000 */
[----:B------:R-:W-:Y:S02]  /*847c0*/  IMAD.MOV.U32 R48, RZ, RZ, R44 ;  /* 0x000000ffff307224 */ /* 0x000fe400078e002c */
[----:B------:R-:W-:Y:S02]  /*847d0*/  IMAD.MOV.U32 R49, RZ, RZ, R45 ;  /* 0x000000ffff317224 */ /* 0x000fe400078e002d */
[----:B------:R-:W-:Y:S02]  /*847e0*/  IMAD.MOV.U32 R41, RZ, RZ, R46 ;  /* 0x000000ffff297224 */ /* 0x000fe400078e002e */
[----:B------:R-:W-:Y:S02]  /*847f0*/  IMAD.MOV.U32 R40, RZ, RZ, R47 ;  /* 0x000000ffff287224 */ /* 0x000fe400078e002f */
[----:B----4-:R-:W-:-:S15]  /*84800*/  HMMA.1688.F32.TF32 R44, R240, R246, R192 ;  /* 0x000000f6f02c723c */ /* 0x010fde00000810c0 */
[----:B------:R-:W-:-:S04]  /*84810*/  NOP ;  /* 0x0000000000007918 */ /* 0x000fc80000000000 */
[----:B------:R-:W-:Y:S01]  /*84820*/  MOV R157, R44 ;  /* 0x0000002c009d7202 */ /* 0x000fe20000000f00 */
[----:B------:R-:W-:Y:S02]  /*84830*/  IMAD.MOV.U32 R156, RZ, RZ, R45 ;  /* 0x000000ffff9c7224 */ /* 0x000fe400078e002d */
[----:B------:R-:W-:Y:S02]  /*84840*/  IMAD.MOV.U32 R73, RZ, RZ, R46 ;  /* 0x000000ffff497224 */ /* 0x000fe400078e002e */
[----:B------:R-:W-:Y:S01]  /*84850*/  IMAD.MOV.U32 R72, RZ, RZ, R47 ;  /* 0x000000ffff487224 */ /* 0x000fe200078e002f */
[----:B------:R-:W-:Y:S04]  /*84860*/  STL [R1+0x8d74], R40 ;  /* 0x008d742801007387 */ /* 0x000fe80000100800 */
[----:B------:R-:W-:Y:S04]  /*84870*/  STL [R1+0x8d70], R41 ;  /* 0x008d702901007387 */ /* 0x000fe80000100800 */
[----:B------:R-:W-:Y:S04]  /*84880*/  STL [R1+0x8d6c], R49 ;  /* 0x008d6c3101007387 */ /* 0x000fe80000100800 */
[----:B------:R-:W-:Y:S04]  /*84890*/  STL [R1+0x8d68], R48 ;  /* 0x008d683001007387 */ /* 0x000fe80000100800 */
[----:B------:R-:W-:Y:S04]  /*848a0*/  STL [R1+0x8d7c], R72 ;  /* 0x008d7c4801007387 */ /* 0x000fe80000100800 */
[----:B------:R-:W-:Y:S01]  /*848b0*/  STL [R1+0x8d78], R73 ;  /* 0x008d784901007387 */ /* 0x000fe20000100800 */
[----:B-----5:R-:W-:-:S15]  /*848c0*/  HMMA.1688.F32.TF32 R44, R240, R234, R200 ;  /* 0x000000eaf02c723c */ /* 0x020fde00000810c8 */
[----:B------:R-:W-:-:S04]  /*848d0*/  NOP ;  /* 0x0000000000007918 */ /* 0x000fc80000000000 */
[----:B------:R-:W-:Y:S01]  /*848e0*/  IMAD.MOV.U32 R149, RZ, RZ, R44 ;  /* 0x000000ffff957224 */ /* 0x000fe200078e002c */
[----:B------:R-:W-:Y:S01]  /*848f0*/  MOV R145, R47 ;  /* 0x0000002f00917202 */ /* 0x000fe20000000f00 */
[----:B------:R-:W-:Y:S02]  /*84900*/  IMAD.MOV.U32 R148, RZ, RZ, R45 ;  /* 0x000000ffff947224 */ /* 0x000fe400078e002d */
[----:B------:R-:W-:Y:S02]  /*84910*/  IMAD.MOV.U32 R144, RZ, RZ, R46 ;  /* 0x000000ffff907224 */ /* 0x000fe400078e002e */
[----:B--2---:R-:W-:-:S15]  /*84920*/  HMMA.1688.F32.TF32 R44, R240, R230, R204 ;  /* 0x000000e6f02c723c */ /* 0x004fde00000810cc */
        /* <DEDUP_REMOVED lines=8> */
[----:B------:R-:W2:Y:S04]  /*849b0*/  LDL.LU R116, [R1+0x9a0] ;  /* 0x0009a00001747983 */ /* 0x000ea80000300800 */
[----:B------:R-:W2:Y:S04]  /*849c0*/  LDL.LU R117, [R1+0x9a4] ;  /* 0x0009a40001757983 */ /* 0x000ea80000300800 */
[----:B------:R-:W2:Y:S02]  /*849d0*/  LDL.LU R118, [R1+0x9a8] ;  /* 0x0009a80001767983 */ /* 0x000ea40000300800 */
[----:B------:R-:W-:Y:S01]  /*849e0*/  IMAD.MOV.U32 R197, RZ, RZ, R44 ;  /* 0x000000ffffc57224 */ /* 0x000fe200078e002c */
[----:B------:R-:W-:Y:S01]  /*849f0*/  MOV R189, R46 ;  /* 0x0000002e00bd7202 */ /* 0x000fe20000000f00 */
[----:B------:R-:W-:Y:S01]  /*84a00*/  IMAD.MOV.U32 R196, RZ, RZ, R45 ;  /* 0x000000ffffc47224 */ /* 0x000fe200078e002d */
[----:B------:R-:W2:Y:S01]  /*84a10*/  LDL.LU R119, [R1+0x9ac] ;  /* 0x0009ac0001777983 */ /* 0x000ea20000300800 */
[----:B------:R-:W-:-:S02]  /*84a20*/  IMAD.MOV.U32 R188, RZ, RZ, R47 ;  /* 0x000000ffffbc7224 */ /* 0x000fc400078e002f */
[----:B------:R-:W-:Y:S01]  /*84a30*/  HMMA.1688.F32.TF32 R44, R240, R222, R212 ;  /* 0x000000def02c723c */ /* 0x000fe200000810d4 */
        /* <DEDUP_REMOVED lines=120> */
[----:B-1----:R-:W3:Y:S01]  /*851c0*/  LDL.LU.64 R202, [R1+0x9040] ;  /* 0x0090400001ca7983 */ /* 0x002ee20000300a00 */
[C---:B------:R-:W-:Y:S03]  /*851d0*/  HMMA.1688.F32.TF32 R192, R240.reuse, R198, R192 ;  /* 0x000000c6f0c0723c */ /* 0x040fe600000810c0 */
[----:B------:R-:W2:Y:S05]  /*851e0*/  LDL.LU.64 R200, [R1+0x9038] ;  /* 0x0090380001c87983 */ /* 0x000eaa0000300a00 */
[----:B---3--:R-:W-:-:S15]  /*851f0*/  HMMA.1688.F32.TF32 R152, R240, R202, R152 ;  /* 0x000000caf098723c */ /* 0x008fde0000081098 */
[----:B------:R-:W-:-:S04]  /*85200*/  NOP ;  /* 0x0000000000007918 */ /* 0x000fc80000000000 */
[----:B------:R-:W-:Y:S04]  /*85210*/  STL.64 [R1+0x2030], R152 ;  /* 0x0020309801007387 */ /* 0x000fe80000100a00 */
[----:B------:R1:W-:Y:S04]  /*85220*/  STL.64 [R1+0x2038], R154 ;  /* 0x0020389a01007387 */ /* 0x0003e80000100a00 */
[----:B-1----:R-:W3:Y:S04]  /*85230*/  LDL.LU.64 R154, [R1+0x9030] ;  /* 0x00903000019a7983 */ /* 0x002ee80000300a00 */
[----:B------:R-:W-:Y:S04]  /*85240*/  STL.64 [R1+0x2020], R192 ;  /* 0x002020c001007387 */ /* 0x000fe80000100a00 */
[----:B------:R1:W-:Y:S04]  /*85250*/  STL.64 [R1+0x2028], R194 ;  /* 0x002028c201007387 */ /* 0x0003e80000100a00 */
[----:B-1----:R-:W2:Y:S01]  /*85260*/  LDL.LU.64 R194, [R1+0x9028] ;  /* 0x0090280001c27983 */ /* 0x002ea20000300a00 */
[C---:B------:R-:W-:Y:S03]  /*85270*/  HMMA.1688.F32.TF32 R184, R240.reuse, R190, R184 ;  /* 0x000000bef0b8723c */ /* 0x040fe600000810b8 */
[----:B------:R-:W3:Y:S05]  /*85280*/  LDL.LU.64 R192, [R1+0x9020] ;  /* 0x0090200001c07983 */ /* 0x000eea0000300a00 */
[----:B--2---:R-:W-:-:S15]  /*85290*/  HMMA.1688.F32.TF32 R160, R240, R194, R160 ;  /* 0x000000c2f0a0723c */ /* 0x004fde00000810a0 */
[----:B------:R-:W-:-:S04]  /*852a0*/  NOP ;  /* 0x0000000000007918 */ /* 0x000fc80000000000 */
[----:B------:R-:W-:Y:S04]  /*852b0*/  STL.64 [R1+0x2010], R160 ;  /* 0x002010a001007387 */ /* 0x000fe80000100a00 */
[----:B------:R1:W-:Y:S04]  /*852c0*/  STL.64 [R1+0x2018], R162 ;  /* 0x002018a201007387 */ /* 0x0003e80000100a00 */
[----:B-1----:R-:W2:Y:S04]  /*852d0*/  LDL.LU.64 R162, [R1+0x9018] ;  /* 0x0090180001a27983 */ /* 0x002ea80000300a00 */
[----:B------:R-:W2:Y:S04]  /*852e0*/  LDL.LU.64 R160, [R1+0x9010] ;  /* 0x0090100001a07983 */ /* 0x000ea80000300a00 */
        /* <DEDUP_REMOVED lines=24> */
[----:B-1----:R-:W2:Y:S04]  /*85470*/  LDL.LU.64 R170, [R1+0x8fd8] ;  /* 0x008fd80001aa7983 */ /* 0x002ea80000300a00 */
[----:B------:R-:W3:Y:S01]  /*85480*/  LDL.LU.64 R168, [R1+0x8fd0] ;  /* 0x008fd00001a87983 */ /* 0x000ee20000300a00 */
[C---:B------:R-:W-:Y:S08]  /*85490*/  HMMA.1688.F32.TF32 R76, R240.reuse, R158, R76 ;  /* 0x0000009ef04c723c */ /* 0x040ff0000008104c */
[----:B--2---:R-:W-:-:S15]  /*854a0*/  HMMA.1688.F32.TF32 R236, R240, R170, R236 ;  /* 0x000000aaf0ec723c */ /* 0x004fde00000810ec */
[----:B------:R-:W-:-:S04]  /*854b0*/  NOP ;  /* 0x0000000000007918 */ /* 0x000fc80000000000 */
[----:B------:R-:W-:Y:S04]  /*854c0*/  STL.64 [R1+0x1fb0], R236 ;  /* 0x001fb0ec01007387 */ /* 0x000fe80000100a00 */
[----:B------:R1:W-:Y:S02]  /*854d0*/  STL.64 [R1+0x1fb8], R238 ;  /* 0x001fb8ee01007387 */ /* 0x0003e40000100a00 */
[C---:B-1----:R-:W-:Y:S08]  /*854e0*/  HMMA.1688.F32.TF32 R236, R240.reuse, R166, R44 ;  /* 0x000000a6f0ec723c */ /* 0x042ff0000008102c */
[C---:B------:R-:W-:Y:S08]  /*854f0*/  HMMA.1688.F32.TF32 R44, R240.reuse, R162, R68 ;  /* 0x000000a2f02c723c */ /* 0x040ff00000081044 */
[C---:B---3--:R-:W-:Y:S03]  /*85500*/  HMMA.1688.F32.TF32 R68, R240.reuse, R154, R80 ;  /* 0x0000009af044723c */ /* 0x048fe60000081050 */
[----:B------:R-:W-:Y:S04]  /*85510*/  STL.64 [R1+0x1fa0], R236 ;  /* 0x001fa0ec01007387 */ /* 0x000fe80000100a00 */
[----:B------:R-:W-:Y:S04]  /*85520*/  STL.64 [R1+0x1fa8], R238 ;  /* 0x001fa8ee01007387 */ /* 0x000fe80000100a00 */
[----:B------:R-:W-:Y:S04]  /*85530*/  STL.64 [R1+0x1f90], R44 ;  /* 0x001f902c01007387 */ /* 0x000fe80000100a00 */
[----:B------:R5:W-:Y:S04]  /*85540*/  STL.64 [R1+0x1f98], R46 ;  /* 0x001f982e01007387 */ /* 0x000be80000100a00 */
[----:B------:R-:W-:Y:S04]  /*85550*/  LDS R236, [R252+UR10+0x41180] ;  /* 0x0411800afcec7984 */ /* 0x000fe80008000800 */
[----:B------:R-:W-:Y:S01]  /*85560*/  LDS R238, [R252+UR10+0x41980] ;  /* 0x0419800afcee7984 */ /* 0x000fe20008000800 */
[C---:B-----5:R-:W-:Y:S03]  /*85570*/  HMMA.1688.F32.TF32 R44, R240.reuse, R150, R88 ;  /* 0x00000096f02c723c */ /* 0x060fe60000081058 */
[----:B------:R-:W-:Y:S04]  /*85580*/  STL.64 [R1+0x1f80], R76 ;  /* 0x001f804c01007387 */ /* 0x000fe80000100a00 */
[----:B------:R1:W-:Y:S04]  /*85590*/  STL.64 [R1+0x1f88], R78 ;  /* 0x001f884e01007387 */ /* 0x0003e80000100a00 */
[----:B------:R-:W-:Y:S04]  /*855a0*/  STL.64 [R1+0x1f70], R68 ;  /* 0x001f704401007387 */ /* 0x000fe80000100a00 */
[----:B------:R4:W-:Y:S01]  /*855b0*/  STL.64 [R1+0x1f78], R70 ;  /* 0x001f784601007387 */ /* 0x0009e20000100a00 */
[C---:B-1----:R-:W-:Y:S03]  /*855c0*/  HMMA.1688.F32.TF32 R76, R240.reuse, R146, R96 ;  /* 0x00000092f04c723c */ /* 0x042fe60000081060 */
[----:B------:R-:W-:Y:S04]  /*855d0*/  LDS R237, [R32+UR10+0x41180] ;  /* 0x0411800a20ed7984 */ /* 0x000fe80008000800 */
[----:B------:R-:W-:Y:S01]  /*855e0*/  STL.64 [R1+0x1f60], R44 ;  /* 0x001f602c01007387 */ /* 0x000fe20000100a00 */
[C---:B----4-:R-:W-:Y:S03]  /*855f0*/  HMMA.1688.F32.TF32 R68, R240.reuse, R142, R100 ;  /* 0x0000008ef044723c */ /* 0x050fe60000081064 */
[----:B------:R1:W-:Y:S04]  /*85600*/  STL.64 [R1+0x1f68], R46 ;  /* 0x001f682e01007387 */ /* 0x0003e80000100a00 */
[----:B------:R-:W2:Y:S01]  /*85610*/  LDS R239, [R32+UR10+0x41980] ;  /* 0x0419800a20ef7984 */ /* 0x000ea20008000800 */
[C---:B-1----:R-:W-:Y:S03]  /*85620*/  HMMA.1688.F32.TF32 R44, R240.reuse, R138, R104 ;  /* 0x0000008af02c723c */ /* 0x042fe60000081068 */
[----:B------:R-:W-:Y:S04]  /*85630*/  STL.64 [R1+0x1f50], R76 ;  /* 0x001f504c01007387 */ /* 0x000fe80000100a00 */
[----:B------:R-:W-:Y:S04]  /*85640*/  STL.64 [R1+0x1f58], R78 ;  /* 0x001f584e01007387 */ /* 0x000fe80000100a00 */
[----:B------:R-:W-:Y:S04]  /*85650*/  STL.64 [R1+0x8f68], R138 ;  /* 0x008f688a01007387 */ /* 0x000fe80000100a00 */
[----:B------:R-:W-:Y:S04]  /*85660*/  STL.64 [R1+0x1f40], R68 ;  /* 0x001f404401007387 */ /* 0x000fe80000100a00 */
[----:B------:R1:W-:Y:S04]  /*85670*/  STL.64 [R1+0x1f48], R70 ;  /* 0x001f484601007387 */ /* 0x0003e80000100a00 */
[----:B------:R-:W-:Y:S04]  /*85680*/  STL.64 [R1+0x8f60], R136 ;  /* 0x008f608801007387 */ /* 0x000fe80000100a00 */
[----:B------:R-:W-:Y:S04]  /*85690*/  STL.64 [R1+0x1f30], R44 ;  /* 0x001f302c01007387 */ /* 0x000fe80000100a00 */
[----:B------:R3:W-:Y:S01]  /*856a0*/  STL.64 [R1+0x1f38], R46 ;  /* 0x001f382e01007387 */ /* 0x0007e20000100a00 */
[C---:B-1----:R-:W-:Y:S08]  /*856b0*/  HMMA.1688.F32.TF32 R68, R240.reuse, R130, R116 ;  /* 0x00000082f044723c */ /* 0x042ff00000081074 */
[----:B---3--:R-:W-:Y:S01]  /*856c0*/  HMMA.1688.F32.TF32 R44, R240, R134, R108 ;  /* 0x00000086f02c723c */ /* 0x008fe2000008106c */
[----:B------:R-:W-:Y:S04]  /*856d0*/  STL.64 [R1+0x8f58], R134 ;  /* 0x008f588601007387 */ /* 0x000fe80000100a00 */
[----:B------:R-:W-:-:S14]  /*856e0*/  STL.64 [R1+0x8f50], R132 ;  /* 0x008f508401007387 */ /* 0x000fdc0000100a00 */
[----:B------:R1:W-:Y:S04]  /*856f0*/  STL.64 [R1+0x1f20], R44 ;  /* 0x001f202c01007387 */ /* 0x0003e80000100a00 */
[----:B------:R3:W-:Y:S04]  /*85700*/  STL.64 [R1+0x1f28], R46 ;  /* 0x001f282e01007387 */ /* 0x0007e80000100a00 */
[----:B-1----:R-:W4:Y:S04]  /*85710*/  LDL.LU R44, [R1+0xbd0] ;  /* 0x000bd000012c7983 */ /* 0x002f280000300800 */
[----:B------:R-:W-:Y:S04]  /*85720*/  STL.64 [R1+0x1f10], R68 ;  /* 0x001f104401007387 */ /* 0x000fe80000100a00 */
[----:B------:R-:W-:Y:S04]  /*85730*/  STL.64 [R1+0x1f18], R70 ;  /* 0x001f184601007387 */ /* 0x000fe80000100a00 */
[----:B------:R-:W4:Y:S04]  /*85740*/  LDL.LU R45, [R1+0xbd4] ;  /* 0x000bd400012d7983 */ /* 0x000f280000300800 */
[----:B---3--:R-:W4:Y:S04]  /*85750*/  LDL.LU R46, [R1+0xbd8] ;  /* 0x000bd800012e7983 */ /* 0x008f280000300800 */
[----:B------:R-:W4:Y:S04]  /*85760*/  LDL.LU R47, [R1+0xbdc] ;  /* 0x000bdc00012f7983 */ /* 0x000f280000300800 */
        /* <DEDUP_REMOVED lines=8> */
[----:B------:R-:W-:Y:S04]  /*857f0*/  STL.64 [R1+0x8f48], R130 ;  /* 0x008f488201007387 */ /* 0x000fe80000100a00 */
[----:B------:R1:W-:Y:S04]  /*85800*/  STL.64 [R1+0x8f40], R128 ;  /* 0x008f408001007387 */ /* 0x0003e80000100a00 */
[----:B-1----:R-:W2:Y:S04]  /*85810*/  LDL.LU R128, [R1+0xc00] ;  /* 0x000c000001807983 */ /* 0x002ea80000300800 */
        /* <DEDUP_REMOVED lines=38> */
[----:B------:R-:W5:Y:S01]  /*85a80*/  LDL.LU R91, [R1+0xc6c] ;  /* 0x000c6c00015b7983 */ /* 0x000f620000300800 */
[----:B--2---:R-:W-:-:S15]  /*85a90*/  HMMA.1688.F32.TF32 R68, R240, R126, R68 ;  /* 0x0000007ef044723c */ /* 0x004fde0000081044 */
[----:B------:R-:W-:-:S04]  /*85aa0*/  NOP ;  /* 0x0000000000007918 */ /* 0x000fc80000000000 */
[----:B------:R-:W-:Y:S01]  /*85ab0*/  STL.64 [R1+0x1f00], R68 ;  /* 0x001f004401007387 */ /* 0x000fe20000100a00 */
[C---:B---3--:R-:W-:Y:S03]  /*85ac0*/  HMMA.1688.F32.TF32 R116, R240.reuse, R122, R116 ;  /* 0x0000007af074723c */ /* 0x048fe60000081074 */
[----:B------:R1:W-:Y:S04]  /*85ad0*/  STL.64 [R1+0x1f08], R70 ;  /* 0x001f084601007387 */ /* 0x0003e80000100a00 */
[----:B-1----:R-:W2:Y:S04]  /*85ae0*/  LDL.LU.64 R70, [R1+0x8fc8] ;  /* 0x008fc80001467983 */ /* 0x002ea80000300a00 */
[----:B------:R-:W-:Y:S04]  /*85af0*/  STL.64 [R1+0x8f78], R126 ;  /* 0x008f787e01007387 */ /* 0x000fe80000100a00 */
[----:B------:R1:W-:Y:S04]  /*85b00*/  STL.64 [R1+0x8f70], R124 ;  /* 0x008f707c01007387 */ /* 0x0003e80000100a00 */
[----:B-1----:R-:W3:Y:S04]  /*85b10*/  LDL.LU R124, [R1+0xc10] ;  /* 0x000c1000017c7983 */ /* 0x002ee80000300800 */
[----:B------:R-:W3:Y:S04]  /*85b20*/  LDL.LU R125, [R1+0xc14] ;  /* 0x000c1400017d7983 */ /* 0x000ee80000300800 */
[----:B------:R-:W3:Y:S04]  /*85b30*/  LDL.LU R126, [R1+0xc18] ;  /* 0x000c1800017e7983 */ /* 0x000ee80000300800 */
[----:B------:R-:W3:Y:S04]  /*85b40*/  LDL.LU R127, [R1+0xc1c] ;  /* 0x000c1c00017f7983 */ /* 0x000ee80000300800 */
[----:B------:R-:W-:Y:S04]  /*85b50*/  STL.64 [R1+0x1ef0], R116 ;  /* 0x001ef07401007387 */ /* 0x000fe80000100a00 */
[----:B------:R1:W-:Y:S04]  /*85b60*/  STL.64 [R1+0x1ef8], R118 ;  /* 0x001ef87601007387 */ /* 0x0003e80000100a00 */
[----:B-1----:R-:W2:Y:S01]  /*85b70*/  LDL.LU.64 R118, [R1+0x8fc0] ;  /* 0x008fc00001767983 */ /* 0x002ea20000300a00 */
[C---:B----4-:R-:W-:Y:S03]  /*85b80*/  HMMA.1688.F32.TF32 R108, R240.reuse, R114, R108 ;  /* 0x00000072f06c723c */ /* 0x050fe6000008106c */
        /* <DEDUP_REMOVED lines=10> */
[----:B-1----:R-:W4:Y:S04]  /*85c30*/  LDL.LU.64 R78, [R1+0x8fb8] ;  /* 0x008fb800014e7983 */ /* 0x002f280000300a00 */
        /* <DEDUP_REMOVED lines=23> */
[C---:B-----5:R-:W-:Y:S08]  /*85db0*/  HMMA.1688.F32.TF32 R88, R240.reuse, R94, R88 ;  /* 0x0000005ef058723c */ /* 0x060ff00000081058 */
[----:B--2---:R-:W-:-:S15]  /*85dc0*/  HMMA.1688.F32.TF32 R80, R240, R98, R80 ;  /* 0x00000062f050723c */ /* 0x004fde0000081050 */
[----:B------:R-:W-:-:S04]  /*85dd0*/  NOP ;  /* 0x0000000000007918 */ /* 0x000fc80000000000 */
[----:B------:R-:W-:Y:S04]  /*85de0*/  STL.64 [R1+0x1e90], R80 ;  /* 0x001e905001007387 */ /* 0x000fe80000100a00 */
[----:B------:R1:W-:Y:S04]  /*85df0*/  STL.64 [R1+0x1e98], R82 ;  /* 0x001e985201007387 */ /* 0x0003e80000100a00 */
[----:B-1----:R-:W3:Y:S04]  /*85e00*/  LDL.LU.64 R82, [R1+0x8f90] ;  /* 0x008f900001527983 */ /* 0x002ee80000300a00 */
[----:B------:R1:W-:Y:S04]  /*85e10*/  STL.64 [R1+0x8ef8], R98 ;  /* 0x008ef86201007387 */ /* 0x0003e80000100a00 */
[----:B------:R-:W2:Y:S04]  /*85e20*/  LDL.LU R96, [R1+0xc40] ;  /* 0x000c400001607983 */ /* 0x000ea80000300800 */
[----:B------:R-:W2:Y:S04]  /*85e30*/  LDL.LU R97, [R1+0xc44] ;  /* 0x000c440001617983 */ /* 0x000ea80000300800 */
[----:B-1----:R-:W2:Y:S04]  /*85e40*/  LDL.LU R98, [R1+0xc48] ;  /* 0x000c480001627983 */ /* 0x002ea80000300800 */
[----:B------:R-:W2:Y:S04]  /*85e50*/  LDL.LU R99, [R1+0xc4c] ;  /* 0x000c4c0001637983 */ /* 0x000ea80000300800 */
[----:B------:R-:W-:Y:S04]  /*85e60*/  STL.64 [R1+0x1e80], R88 ;  /* 0x001e805801007387 */ /* 0x000fe80000100a00 */
[----:B------:R1:W-:Y:S04]  /*85e70*/  STL.64 [R1+0x1e88], R90 ;  /* 0x001e885a01007387 */ /* 0x0003e80000100a00 */
[----:B-1----:R-:W5:Y:S04]  /*85e80*/  LDL.LU.64 R90, [R1+0x8f88] ;  /* 0x008f8800015a7983 */ /* 0x002f680000300a00 */
[----:B------:R1:W-:Y:S04]  /*85e90*/  STL.64 [R1+0x8f00], R94 ;  /* 0x008f005e01007387 */ /* 0x0003e80000100a00 */
[----:B------:R-:W5:Y:S04]  /*85ea0*/  LDL.LU R92, [R1+0xc50] ;  /* 0x000c5000015c7983 */ /* 0x000f680000300800 */
[----:B------:R-:W5:Y:S04]  /*85eb0*/  LDL.LU R93, [R1+0xc54] ;  /* 0x000c5400015d7983 */ /* 0x000f680000300800 */
[----:B-1----:R-:W5:Y:S04]  /*85ec0*/  LDL.LU R94, [R1+0xc58] ;  /* 0x000c5800015e7983 */ /* 0x002f680000300800 */
[----:B------:R-:W5:Y:S01]  /*85ed0*/  LDL.LU R95, [R1+0xc5c] ;  /* 0x000c5c00015f7983 */ /* 0x000f620000300800 */
[C---:B------:R-:W-:Y:S08]  /*85ee0*/  HMMA.1688.F32.TF32 R44, R240.reuse, R58, R44 ;  /* 0x0000003af02c723c */ /* 0x040ff0000008102c */
[----:B-----5:R-:W-:-:S15]  /*85ef0*/  HMMA.1688.F32.TF32 R92, R240, R90, R92 ;  /* 0x0000005af05c723c */ /* 0x020fde000008105c */
[----:B------:R-:W-:-:S04]  /*85f00*/  NOP ;  /* 0x0000000000007918 */ /* 0x000fc80000000000 */
[----:B------:R-:W-:Y:S04]  /*85f10*/  STL.64 [R1+0x1e70], R92 ;  /* 0x001e705c01007387 */ /* 0x000fe80000100a00 */
[----:B------:R2:W-:Y:S02]  /*85f20*/  STL.64 [R1+0x1e78], R94 ;  /* 0x001e785e01007387 */ /* 0x0005e40000100a00 */
[C---:B--2---:R-:W-:Y:S08]  /*85f30*/  HMMA.1688.F32.TF32 R92, R240.reuse, R86, R96 ;  /* 0x00000056f05c723c */ /* 0x044ff00000081060 */
[C---:B---3--:R-:W-:Y:S11]  /*85f40*/  HMMA.1688.F32.TF32 R96, R240.reuse, R82, R112 ;  /* 0x00000052f060723c */ /* 0x048ff60000081070 */
[----:B------:R-:W-:Y:S04]  /*85f50*/  STL.64 [R1+0x1e60], R92 ;  /* 0x001e605c01007387 */ /* 0x000fe80000100a00 */
[----:B------:R4:W-:Y:S02]  /*85f60*/  STL.64 [R1+0x1e68], R94 ;  /* 0x001e685e01007387 */ /* 0x0009e40000100a00 */
[C---:B----4-:R-:W-:Y:S02]  /*85f70*/  HMMA.1688.F32.TF32 R92, R240.reuse, R78, R120 ;  /* 0x0000004ef05c723c */ /* 0x050fe40000081078 */
[----:B------:R-:W2:Y:S04]  /*85f80*/  LDL.LU R120, [R1+0xbc0] ;  /* 0x000bc00001787983 */ /* 0x000ea80000300800 */
[----:B------:R-:W-:Y:S04]  /*85f90*/  STL.64 [R1+0x1e40], R96 ;  /* 0x001e406001007387 */ /* 0x000fe80000100a00 */
[----:B------:R1:W-:Y:S09]  /*85fa0*/  STL.64 [R1+0x1e48], R98 ;  /* 0x001e486201007387 */ /* 0x0003f20000100a00 */
[----:B------:R-:W-:Y:S04]  /*85fb0*/  STL.64 [R1+0x1e30], R92 ;  /* 0x001e305c01007387 */ /* 0x000fe80000100a00 */
[----:B------:R3:W-:Y:S04]  /*85fc0*/  STL.64 [R1+0x1e38], R94 ;  /* 0x001e385e01007387 */ /* 0x0007e80000100a00 */
[----:B------:R-:W2:Y:S01]  /*85fd0*/  LDL.LU R121, [R1+0xbc4] ;  /* 0x000bc40001797983 */ /* 0x000ea20000300800 */
[C---:B-1----:R-:W-:Y:S03]  /*85fe0*/  HMMA.1688.F32.TF32 R96, R240.reuse, R70, R128 ;  /* 0x00000046f060723c */ /* 0x042fe60000081080 */
[----:B------:R-:W2:Y:S04]  /*85ff0*/  LDL.LU R122, [R1+0xbc8] ;  /* 0x000bc800017a7983 */ /* 0x000ea80000300800 */
[----:B------:R-:W2:Y:S01]  /*86000*/  LDL.LU R123, [R1+0xbcc] ;  /* 0x000bcc00017b7983 */ /* 0x000ea20000300800 */
[----:B---3--:R-:W-:Y:S03]  /*86010*/  HMMA.1688.F32.TF32 R92, R240, R74, R124 ;  /* 0x0000004af05c723c */ /* 0x008fe6000008107c */
[----:B------:R1:W-:-:S15]  /*86020*/  STL.64 [R1+0x8f08], R74 ;  /* 0x008f084a01007387 */ /* 0x0003de0000100a00 */
[----:B------:R-:W-:Y:S01]  /*86030*/  NOP ;  /* 0x0000000000007918 */ /* 0x000fe20000000000 */
[----:B------:R-:W-:Y:S04]  /*86040*/  STL.64 [R1+0x1e20], R92 ;  /* 0x001e205c01007387 */ /* 0x000fe80000100a00 */
[----:B------:R3:W-:Y:S01]  /*86050*/  STL.64 [R1+0x1e28], R94 ;  /* 0x001e285e01007387 */ /* 0x0007e20000100a00 */
[C---:B-1----:R-:W-:Y:S08]  /*86060*/  HMMA.1688.F32.TF32 R72, R240.reuse, R62, R136 ;  /* 0x0000003ef048723c */ /* 0x042ff00000081088 */
[----:B---3--:R-:W-:Y:S01]  /*86070*/  HMMA.1688.F32.TF32 R92, R240, R66, R132 ;  /* 0x00000042f05c723c */ /* 0x008fe20000081084 */
[----:B------:R-:W-:Y:S04]  /*86080*/  STL.64 [R1+0x1e10], R96 ;  /* 0x001e106001007387 */ /* 0x000fe80000100a00 */
[----:B------:R-:W-:-:S14]  /*86090*/  STL.64 [R1+0x1e18], R98 ;  /* 0x001e186201007387 */ /* 0x000fdc0000100a00 */
[----:B------:R-:W-:Y:S04]  /*860a0*/  STL.64 [R1+0x1e00], R92 ;  /* 0x001e005c01007387 */ /* 0x000fe80000100a00 */
[----:B------:R-:W-:Y:S04]  /*860b0*/  STL.64 [R1+0x1e08], R94 ;  /* 0x001e085e01007387 */ /* 0x000fe80000100a00 */
[----:B------:R-:W3:Y:S04]  /*860c0*/  LDL.LU R128, [R1+0xb90] ;  /* 0x000b900001807983 */ /* 0x000ee80000300800 */
[----:B------:R-:W-:Y:S04]  /*860d0*/  STL.64 [R1+0x1df0], R72 ;  /* 0x001df04801007387 */ /* 0x000fe80000100a00 */
[----:B------:R-:W-:Y:S04]  /*860e0*/  STL.64 [R1+0x1df8], R74 ;  /* 0x001df84a01007387 */ /* 0x000fe80000100a00 */
[----:B------:R1:W-:Y:S04]  /*860f0*/  STL.64 [R1+0x1dd0], R44 ;  /* 0x001dd02c01007387 */ /* 0x0003e80000100a00 */
[----:B------:R4:W-:Y:S04]  /*86100*/  STL.64 [R1+0x1dd8], R46 ;  /* 0x001dd82e01007387 */ /* 0x0009e80000100a00 */
[----:B------:R-:W3:Y:S04]  /*86110*/  LDL.LU R129, [R1+0xb94] ;  /* 0x000b940001817983 */ /* 0x000ee80000300800 */
[----:B------:R-:W3:Y:S04]  /*86120*/  LDL.LU R130, [R1+0xb98] ;  /* 0x000b980001827983 */ /* 0x000ee80000300800 */
[----:B------:R-:W3:Y:S04]  /*86130*/  LDL.LU R131, [R1+0xb9c] ;  /* 0x000b9c0001837983 */ /* 0x000ee80000300800 */
[----:B-1----:R-:W5:Y:S04]  /*86140*/  LDL.LU R44, [R1+0xbb0] ;  /* 0x000bb000012c7983 */ /* 0x002f680000300800 */
[----:B------:R-:W5:Y:S04]  /*86150*/  LDL.LU R45, [R1+0xbb4] ;  /* 0x000bb400012d7983 */ /* 0x000f680000300800 */
[----:B----4-:R-:W5:Y:S04]  /*86160*/  LDL.LU R46, [R1+0xbb8] ;  /* 0x000bb800012e7983 */ /* 0x010f680000300800 */
[----:B------:R-:W5:Y:S04]  /*86170*/  LDL.LU R47, [R1+0xbbc] ;  /* 0x000bbc00012f7983 */ /* 0x000f680000300800 */
[----:B------:R-:W4:Y:S04]  /*86180*/  LDL.LU R124, [R1+0xba0] ;  /* 0x000ba000017c7983 */ /* 0x000f280000300800 */
[----:B------:R-:W4:Y:S04]  /*86190*/  LDL.LU R125, [R1+0xba4] ;  /* 0x000ba400017d7983 */ /* 0x000f280000300800 */
[----:B------:R-:W4:Y:S04]  /*861a0*/  LDL.LU R126, [R1+0xba8] ;  /* 0x000ba800017e7983 */ /* 0x000f280000300800 */
[----:B------:R-:W4:Y:S04]  /*861b0*/  LDL.LU R127, [R1+0xbac] ;  /* 0x000bac00017f7983 */ /* 0x000f280000300800 */
        /* <DEDUP_REMOVED lines=13> */
[----:B--2---:R-:W-:-:S15]  /*86290*/  HMMA.1688.F32.TF32 R96, R240, R54, R120 ;  /* 0x00000036f060723c */ /* 0x004fde0000081078 */
[----:B------:R-:W-:-:S04]  /*862a0*/  NOP ;  /* 0x0000000000007918 */ /* 0x000fc80000000000 */
[----:B------:R1:W-:Y:S04]  /*862b0*/  STL.64 [R1+0x1dc0], R96 ;  /* 0x001dc06001007387 */ /* 0x0003e80000100a00 */
[----:B------:R2:W-:Y:S04]  /*862c0*/  STL.64 [R1+0x1dc8], R98 ;  /* 0x001dc86201007387 */ /* 0x0005e80000100a00 */
        /* <DEDUP_REMOVED lines=15> */
[----:B-----5:R-:W-:-:S15]  /*863c0*/  HMMA.1688.F32.TF32 R44, R240, R50, R44 ;  /* 0x00000032f02c723c */ /* 0x020fde000008102c */
[----:B------:R-:W-:-:S04]  /*863d0*/  NOP ;  /* 0x0000000000007918 */ /* 0x000fc80000000000 */
[----:B------:R-:W-:Y:S04]  /*863e0*/  STL.64 [R1+0x1db0], R44 ;  /* 0x001db02c01007387 */ /* 0x000fe80000100a00 */
[----:B------:R1:W-:Y:S04]  /*863f0*/  STL.64 [R1+0x1db8], R46 ;  /* 0x001db82e01007387 */ /* 0x0003e80000100a00 */
[----:B-1----:R-:W5:Y:S01]  /*86400*/  LDL.LU.64 R46, [R1+0x8f80] ;  /* 0x008f8000012e7983 */ /* 0x002f620000300a00 */
[C---:B---3--:R-:W-:Y:S08]  /*86410*/  HMMA.1688.F32.TF32 R128, R240.reuse, R42, R128 ;  /* 0x0000002af080723c */ /* 0x048ff00000081080 */
[C---:B----4-:R-:W-:Y:S08]  /*86420*/  HMMA.1688.F32.TF32 R72, R240.reuse, R38, R72 ;  /* 0x00000026f048723c */ /* 0x050ff00000081048 */
[C---:B------:R-:W-:Y:S08]  /*86430*/  HMMA.1688.F32.TF32 R132, R240.reuse, R34, R132 ;  /* 0x00000022f084723c */ /* 0x040ff00000081084 */
[----:B-----5:R-:W-:-:S15]  /*86440*/  HMMA.1688.F32.TF32 R124, R240, R46, R124 ;  /* 0x0000002ef07c723c */ /* 0x020fde000008107c */
[----:B------:R-:W-:-:S04]  /*86450*/  NOP ;  /* 0x0000000000007918 */ /* 0x000fc80000000000 */
[----:B------:R1:W-:Y:S04]  /*86460*/  STL.64 [R1+0x1d90], R124 ;  /* 0x001d907c01007387 */ /* 0x0003e80000100a00 */
[----:B------:R3:W-:Y:S04]  /*86470*/  STL.64 [R1+0x1d98], R126 ;  /* 0x001d987e01007387 */ /* 0x0007e80000100a00 */
[----:B-1----:R-:W4:Y:S04]  /*86480*/  LDL.LU R124, [R1+0xb10] ;  /* 0x000b1000017c7983 */ /* 0x002f280000300800 */
[----:B------:R1:W-:Y:S04]  /*86490*/  STL.64 [R1+0x1d80], R128 ;  /* 0x001d808001007387 */ /* 0x0003e80000100a00 */
[----:B------:R5:W-:Y:S04]  /*864a0*/  STL.64 [R1+0x1d88], R130 ;  /* 0x001d888201007387 */ /* 0x000be80000100a00 */
[----:B------:R-:W4:Y:S04]  /*864b0*/  LDL.LU R125, [R1+0xb14] ;  /* 0x000b1400017d7983 */ /* 0x000f280000300800 */
[----:B---3--:R-:W4:Y:S04]  /*864c0*/  LDL.LU R126, [R1+0xb18] ;  /* 0x000b1800017e7983 */ /* 0x008f280000300800 */
[----:B------:R-:W4:Y:S04]  /*864d0*/  LDL.LU R127, [R1+0xb1c] ;  /* 0x000b1c00017f7983 */ /* 0x000f280000300800 */
[----:B-1----:R-:W3:Y:S04]  /*864e0*/  LDL.LU R128, [R1+0x990] ;  /* 0x0009900001807983 */ /* 0x002ee80000300800 */
[----:B------:R-:W3:Y:S04]  /*864f0*/  LDL.LU R129, [R1+0x994] ;  /* 0x0009940001817983 */ /* 0x000ee80000300800 */
[----:B-----5:R-:W3:Y:S04]  /*86500*/  LDL.LU R130, [R1+0x998] ;  /* 0x0009980001827983 */ /* 0x020ee80000300800 */
[----:B------:R-:W3:Y:S04]  /*86510*/  LDL.LU R131, [R1+0x99c] ;  /* 0x00099c0001837983 */ /* 0x000ee80000300800 */
[----:B------:R-:W-:Y:S04]  /*86520*/  STL.64 [R1+0x1d70], R72 ;  /* 0x001d704801007387 */ /* 0x000fe80000100a00 */
[----:B------:R1:W-:Y:S02]  /*86530*/  STL.64 [R1+0x1d78], R74 ;  /* 0x001d784a01007387 */ /* 0x0003e40000100a00 */
[C---:B-1----:R-:W-:Y:S02]  /*86540*/  HMMA.1688.F32.TF32 R72, R240.reuse, R30, R136 ;  /* 0x0000001ef048723c */ /* 0x042fe40000081088 */
[----:B------:R1:W-:Y:S04]  /*86550*/  STL.64 [R1+0x1d60], R132 ;  /* 0x001d608401007387 */ /* 0x0003e80000100a00 */
[----:B------:R5:W-:Y:S04]  /*86560*/  STL.64 [R1+0x1d68], R134 ;  /* 0x001d688601007387 */ /* 0x000be80000100a00 */
[----:B-1----:R-:W3:Y:S09]  /*86570*/  LDL.LU R132, [R1+0x980] ;  /* 0x0009800001847983 */ /* 0x002ef20000300800 */
[----:B------:R-:W-:Y:S04]  /*86580*/  STL.64 [R1+0x1d50], R72 ;  /* 0x001d504801007387 */ /* 0x000fe80000100a00 */
[----:B------:R-:W-:Y:S04]  /*86590*/  STL.64 [R1+0x1d58], R74 ;  /* 0x001d584a01007387 */ /* 0x000fe80000100a00 */
[----:B------:R-:W3:Y:S04]  /*865a0*/  LDL.LU R133, [R1+0x984] ;  /* 0x0009840001857983 */ /* 0x000ee80000300800 */
[----:B-----5:R-:W5:Y:S04]  /*865b0*/  LDL.LU R134, [R1+0x988] ;  /* 0x0009880001867983 */ /* 0x020f680000300800 */
[----:B------:R-:W5:Y:S04]  /*865c0*/  LDL.LU R135, [R1+0x98c] ;  /* 0x00098c0001877983 */ /* 0x000f680000300800 */
[----:B------:R-:W5:Y:S04]  /*865d0*/  LDL.LU.64 R138, [R1+0x38] ;  /* 0x00003800018a7983 */ /* 0x000f680000300a00 */
[----:B------:R-:W-:Y:S04]  /*865e0*/  STL.64 [R1+0x8ee0], R30 ;  /* 0x008ee01e01007387 */ /* 0x000fe80000100a00 */
[----:B------:R1:W-:Y:S04]  /*865f0*/  STL.64 [R1+0x8ed8], R28 ;  /* 0x008ed81c01007387 */ /* 0x0003e80000100a00 */
[----:B------:R-:W-:Y:S04]  /*86600*/  STL.64 [R1+0x8ed0], R26 ;  /* 0x008ed01a01007387 */ /* 0x000fe80000100a00 */
[----:B------:R2:W-:Y:S01]  /*86610*/  STL.64 [R1+0x8ec8], R24 ;  /* 0x008ec81801007387 */ /* 0x0005e20000100a00 */
[C---:B-1----:R-:W-:Y:S08]  /*86620*/  HMMA.1688.F32.TF32 R28, R240.reuse, R26, R92 ;  /* 0x0000001af01c723c */ /* 0x042ff0000008105c */
[C---:B--2---:R-:W-:Y:S11]  /*86630*/  HMMA.1688.F32.TF32 R24, R240.reuse, R22, R96 ;  /* 0x00000016f018723c */ /* 0x044ff60000081060 */
        /* <DEDUP_REMOVED lines=12> */
[----:B------:R-:W2:Y:S04]  /*86700*/  LDL.LU R112, [R1+0xb00] ;  /* 0x000b000001707983 */ /* 0x000ea80000300800 */
[----:B------:R-:W-:Y:S04]  /*86710*/  STL.64 [R1+0x1d10], R16 ;  /* 0x001d101001007387 */ /* 0x000fe80000100a00 */
[----:B------:R-:W-:Y:S04]  /*86720*/  STL.64 [R1+0x1d18], R18 ;  /* 0x001d181201007387 */ /* 0x000fe80000100a00 */
[----:B------:R-:W2:Y:S04]  /*86730*/  LDL.LU R113, [R1+0xb04] ;  /* 0x000b040001717983 */ /* 0x000ea80000300800 */
[----:B------:R-:W2:Y:S04]  /*86740*/  LDL.LU R114, [R1+0xb08] ;  /* 0x000b080001727983 */ /* 0x000ea80000300800 */
[----:B------:R-:W2:Y:S04]  /*86750*/  LDL.LU R115, [R1+0xb0c] ;  /* 0x000b0c0001737983 */ /* 0x000ea80000300800 */
[----:B------:R-:W2:Y:S04]  /*86760*/  LDL.LU.64 R122, [R1+0x28] ;  /* 0x00002800017a7983 */ /* 0x000ea80000300a00 */
[----:B------:R-:W-:Y:S04]  /*86770*/  STL.64 [R1+0x8ea0], R14 ;  /* 0x008ea00e01007387 */ /* 0x000fe80000100a00 */
[----:B------:R4:W-:Y:S04]  /*86780*/  STL.64 [R1+0x8e98], R12 ;  /* 0x008e980c01007387 */ /* 0x0009e80000100a00 */
[----:B------:R-:W-:Y:S04]  /*86790*/  STL.64 [R1+0x8e90], R10 ;  /* 0x008e900a01007387 */ /* 0x000fe80000100a00 */
[----:B------:R3:W-:Y:S01]  /*867a0*/  STL.64 [R1+0x8e88], R8 ;  /* 0x008e880801007387 */ /* 0x0007e20000100a00 */
[C---:B----4-:R-:W-:Y:S08]  /*867b0*/  HMMA.1688.F32.TF32 R12, R240.reuse, R10, R124 ;  /* 0x0000000af00c723c */ /* 0x050ff0000008107c */
[----:B---3--:R-:W-:Y:S11]  /*867c0*/  HMMA.1688.F32.TF32 R8, R240, R6, R128 ;  /* 0x00000006f008723c */ /* 0x008ff60000081080 */
[----:B------:R-:W-:Y:S04]  /*867d0*/  STL.64 [R1+0x1d00], R12 ;  /* 0x001d000c01007387 */ /* 0x000fe80000100a00 */
[----:B------:R-:W-:Y:S04]  /*867e0*/  STL.64 [R1+0x1d08], R14 ;  /* 0x001d080e01007387 */ /* 0x000fe80000100a00 */
[----:B------:R-:W3:Y:S04]  /*867f0*/  LDL.LU R124, [R1+0xcf0] ;  /* 0x000cf000017c7983 */ /* 0x000ee80000300800 */
[----:B------:R-:W-:Y:S04]  /*86800*/  STL.64 [R1+0x1cd0], R8 ;  /* 0x001cd00801007387 */ /* 0x000fe80000100a00 */
[----:B------:R5:W-:Y:S04]  /*86810*/  STL.64 [R1+0x1cd8], R10 ;  /* 0x001cd80a01007387 */ /* 0x000be80000100a00 */
[----:B------:R-:W3:Y:S04]  /*86820*/  LDL.LU R125, [R1+0xcf4] ;  /* 0x000cf400017d7983 */ /* 0x000ee80000300800 */
[----:B------:R-:W3:Y:S04]  /*86830*/  LDL.LU R126, [R1+0xcf8] ;  /* 0x000cf800017e7983 */ /* 0x000ee80000300800 */
[----:B------:R-:W3:Y:S04]  /*86840*/  LDL.LU R127, [R1+0xcfc] ;  /* 0x000cfc00017f7983 */ /* 0x000ee80000300800 */
[----:B------:R-:W3:Y:S04]  /*86850*/  LDL.LU.64 R130, [R1+0x18] ;  /* 0x0000180001827983 */ /* 0x000ee80000300a00 */
[----:B------:R-:W-:Y:S04]  /*86860*/  STL.64 [R1+0x8e80], R6 ;  /* 0x008e800601007387 */ /* 0x000fe80000100a00 */
[----:B------:R1:W-:Y:S01]  /*86870*/  STL.64 [R1+0x8e78], R4 ;  /* 0x008e780401007387 */ /* 0x0003e20000100a00 */
[----:B-----5:R-:W-:Y:S03]  /*86880*/  HMMA.1688.F32.TF32 R8, R236, R138, R132 ;  /* 0x0000008aec08723c */ /* 0x020fe60000081084 */
[----:B------:R-:W4:Y:S01]  /*86890*/  LDL.LU R132, [R1+0xd00] ;  /* 0x000d000001847983 */ /* 0x000f220000300800 */
[----:B-1----:R-:W-:-:S03]  /*868a0*/  IMAD.MOV.U32 R5, RZ, RZ, R138 ;  /* 0x000000ffff057224 */ /* 0x002fc600078e008a */
[----:B------:R-:W4:Y:S01]  /*868b0*/  LDL.LU R133, [R1+0xd04] ;  /* 0x000d040001857983 */ /* 0x000f220000300800 */
[----:B------:R-:W-:-:S03]  /*868c0*/  IMAD.MOV.U32 R4, RZ, RZ, R139 ;  /* 0x000000ffff047224 */ /* 0x000fc600078e008b */
[----:B------:R-:W4:Y:S04]  /*868d0*/  LDL.LU R134, [R1+0xd08] ;  /* 0x000d080001867983 */ /* 0x000f280000300800 */
[----:B------:R-:W4:Y:S04]  /*868e0*/  LDL.LU R135, [R1+0xd0c] ;  /* 0x000d0c0001877983 */ /* 0x000f280000300800 */
[----:B------:R-:W4:Y:S01]  /*868f0*/  LDL.LU.64 R138, [R1+0x8] ;  /* 0x00000800018a7983 */ /* 0x000f220000300a00 */
[----:B------:R-:W-:Y:S01]  /*86900*/  IMAD.MOV.U32 R61, RZ, RZ, R11 ;  /* 0x000000ffff3d7224 */ /* 0x000fe200078e000b */
[----:B------:R-:W-:Y:S01]  /*86910*/  MOV R60, R10 ;  /* 0x0000000a003c7202 */ /* 0x000fe20000000f00 */
[----:B------:R-:W-:-:S02]  /*86920*/  IMAD.MOV.U32 R57, RZ, RZ, R9 ;  /* 0x000000ffff397224 */ /* 0x000fc400078e0009 */
[----:B------:R-:W-:Y:S01]  /*86930*/  IMAD.MOV.U32 R56, RZ, RZ, R8 ;  /* 0x000000ffff387224 */ /* 0x000fe200078e0008 */
[----:B------:R-:W-:Y:S04]  /*86940*/  STL [R1+0x8da4], R61 ;  /* 0x008da43d01007387 */ /* 0x000fe80000100800 */
[----:B------:R-:W-:Y:S04]  /*86950*/  STL [R1+0x8da0], R60 ;  /* 0x008da03c01007387 */ /* 0x000fe80000100800 */
[----:B------:R-:W-:Y:S04]  /*86960*/  STL [R1+0x8d9c], R57 ;  /* 0x008d9c3901007387 */ /* 0x000fe80000100800 */
[----:B------:R-:W-:Y:S04]  /*86970*/  STL [R1+0x8d98], R56 ;  /* 0x008d983801007387 */ /* 0x000fe80000100800 */
[----:B------:R-:W-:Y:S04]  /*86980*/  STL.64 [R1+0x8f10], R58 ;  /* 0x008f103a01007387 */ /* 0x000fe80000100a00 */
[----:B------:R-:W5:Y:S04]  /*86990*/  LDL.LU R120, [R1+0xd20] ;  /* 0x000d200001787983 */ /* 0x000f680000300800 */
[----:B------:R-:W5:Y:S01]  /*869a0*/  LDL.LU R121, [R1+0xd24] ;  /* 0x000d240001797983 */ /* 0x000f620000300800 */
[----:B--2---:R-:W-:Y:S01]  /*869b0*/  HMMA.1688.F32.TF32 R8, R236, R122, R112 ;  /* 0x0000007aec08723c */ /* 0x004fe20000081070 */
[----:B------:R-:W-:-:S02]  /*869c0*/  IMAD.MOV.U32 R41, RZ, RZ, R122 ;  /* 0x000000ffff297224 */ /* 0x000fc400078e007a */
[----:B------:R-:W-:Y:S01]  /*869d0*/  IMAD.MOV.U32 R40, RZ, RZ, R123 ;  /* 0x000000ffff287224 */ /* 0x000fe200078e007b */
[----:B------:R-:W5:Y:S04]  /*869e0*/  LDL.LU R122, [R1+0xd28] ;  /* 0x000d2800017a7983 */ /* 0x000f680000300800 */
[----:B------:R-:W5:Y:S04]  /*869f0*/  LDL.LU R123, [R1+0xd2c] ;  /* 0x000d2c00017b7983 */ /* 0x000f680000300800 */
[----:B------:R-:W2:Y:S04]  /*86a00*/  LDL.LU R112, [R1+0xd10] ;  /* 0x000d100001707983 */ /* 0x000ea80000300800 */
[----:B------:R-:W2:Y:S04]  /*86a10*/  LDL.LU R113, [R1+0xd14] ;  /* 0x000d140001717983 */ /* 0x000ea80000300800 */
[----:B------:R-:W2:Y:S04]  /*86a20*/  LDL.LU R114, [R1+0xd18] ;  /* 0x000d180001727983 */ /* 0x000ea80000300800 */
[----:B------:R-:W2:Y:S01]  /*86a30*/  LDL.LU R115, [R1+0xd1c] ;  /* 0x000d1c0001737983 */ /* 0x000ea20000300800 */
[----:B------:R-:W-:-:S02]  /*86a40*/  IMAD.MOV.U32 R48, RZ, RZ, R9 ;  /* 0x000000ffff307224 */ /* 0x000fc400078e0009 */
[----:B------:R-:W-:Y:S01]  /*86a50*/  IMAD.MOV.U32 R49, RZ, RZ, R8 ;  /* 0x000000ffff317224 */ /* 0x000fe200078e0008 */
[----:B------:R-:W-:Y:S01]  /*86a60*/  STL.64 [R1+0x8f28], R42 ;  /* 0x008f282a01007387 */ /* 0x000fe20000100a00 */
[----:B------:R-:W-:Y:S01]  /*86a70*/  IMAD.MOV.U32 R0, RZ, RZ, R10 ;  /* 0x000000ffff007224 */ /* 0x000fe200078e000a */
[----:B------:R-:W-:Y:S02]  /*86a80*/  MOV R2, R11 ;  /* 0x0000000b00027202 */ /* 0x000fe40000000f00 */
[----:B------:R-:W-:Y:S04]  /*86a90*/  STL.64 [R1+0x8f20], R40 ;  /* 0x008f202801007387 */ /* 0x000fe80000100a00 */
[----:B------:R1:W-:Y:S04]  /*86aa0*/  STL [R1+0x8dac], R48 ;  /* 0x008dac3001007387 */ /* 0x0003e80000100800 */
[----:B------:R1:W-:Y:S01]  /*86ab0*/  STL [R1+0x8da8], R49 ;  /* 0x008da83101007387 */ /* 0x0003e20000100800 */
[----:B---3--:R-:W-:Y:S03]  /*86ac0*/  HMMA.1688.F32.TF32 R8, R236, R130, R124 ;  /* 0x00000082ec08723c */ /* 0x008fe6000008107c */
[----:B------:R-:W3:Y:S04]  /*86ad0*/  LDL.LU R124, [R1+0xd30] ;  /* 0x000d3000017c7983 */ /* 0x000ee80000300800 */
[----:B------:R-:W3:Y:S04]  /*86ae0*/  LDL.LU R125, [R1+0xd34] ;  /* 0x000d3400017d7983 */ /* 0x000ee80000300800 */
[----:B------:R-:W3:Y:S04]  /*86af0*/  LDL.LU R126, [R1+0xd38] ;  /* 0x000d3800017e7983 */ /* 0x000ee80000300800 */
[----:B------:R-:W3:Y:S01]  /*86b00*/  LDL.LU R127, [R1+0xd3c] ;  /* 0x000d3c00017f7983 */ /* 0x000ee20000300800 */
[----:B------:R-:W-:-:S03]  /*86b10*/  IMAD.MOV.U32 R7, RZ, RZ, R130 ;  /* 0x000000ffff077224 */ /* 0x000fc600078e0082 */
[----:B------:R-:W3:Y:S01]  /*86b20*/  LDL.LU R128, [R1+0xd40] ;  /* 0x000d400001807983 */ /* 0x000ee20000300800 */
[----:B------:R-:W-:-:S03]  /*86b30*/  IMAD.MOV.U32 R6, RZ, RZ, R131 ;  /* 0x000000ffff067224 */ /* 0x000fc600078e0083 */
[----:B------:R-:W3:Y:S04]  /*86b40*/  LDL.LU R129, [R1+0xd44] ;  /* 0x000d440001817983 */ /* 0x000ee80000300800 */
[----:B------:R-:W3:Y:S04]  /*86b50*/  LDL.LU R130, [R1+0xd48] ;  /* 0x000d480001827983 */ /* 0x000ee80000300800 */
[----:B------:R-:W3:Y:S01]  /*86b60*/  LDL.LU R131, [R1+0xd4c] ;  /* 0x000d4c0001837983 */ /* 0x000ee20000300800 */
[----:B----4-:R-:W-:Y:S03]  /*86b70*/  HMMA.1688.F32.TF32 R12, R236, R138, R132 ;  /* 0x0000008aec0c723c */ /* 0x010fe60000081084 */
[----:B------:R-:W4:Y:S04]  /*86b80*/  LDL.LU R132, [R1+0xd50] ;  /* 0x000d500001847983 */ /* 0x000f280000300800 */
[----:B------:R-:W4:Y:S04]  /*86b90*/  LDL.LU R133, [R1+0xd54] ;  /* 0x000d540001857983 */ /* 0x000f280000300800 */
[----:B------:R-:W4:Y:S04]  /*86ba0*/  LDL.LU R134, [R1+0xd58] ;  /* 0x000d580001867983 */ /* 0x000f280000300800 */
[----:B------:R-:W4:Y:S01]  /*86bb0*/  LDL.LU R135, [R1+0xd5c] ;  /* 0x000d5c0001877983 */ /* 0x000f220000300800 */
[----:B------:R-:W-:Y:S01]  /*86bc0*/  IMAD.MOV.U32 R84, RZ, RZ, R9 ;  /* 0x000000ffff547224 */ /* 0x000fe200078e0009 */
[----:B------:R-:W-:Y:S01]  /*86bd0*/  MOV R9, R138 ;  /* 0x0000008a00097202 */ /* 0x000fe20000000f00 */
[----:B------:R-:W-:Y:S01]  /*86be0*/  IMAD.MOV.U32 R85, RZ, RZ, R8 ;  /* 0x000000ffff557224 */ /* 0x000fe200078e0008 */
[----:B------:R-:W4:Y:S01]  /*86bf0*/  LDL.LU R136, [R1+0xd60] ;  /* 0x000d600001887983 */ /* 0x000f220000300800 */
[----:B------:R-:W-:-:S03]  /*86c00*/  IMAD.MOV.U32 R8, RZ, RZ, R139 ;  /* 0x000000ffff087224 */ /* 0x000fc600078e008b */
[----:B------:R-:W4:Y:S04]  /*86c10*/  LDL.LU R137, [R1+0xd64] ;  /* 0x000d640001897983 */ /* 0x000f280000300800 */
[----:B------:R-:W4:Y:S04]  /*86c20*/  LDL.LU R138, [R1+0xd68] ;  /* 0x000d6800018a7983 */ /* 0x000f280000300800 */
[----:B------:R-:W4:Y:S01]  /*86c30*/  LDL.LU R139, [R1+0xd6c] ;  /* 0x000d6c00018b7983 */ /* 0x000f220000300800 */
[----:B-1----:R-:W-:Y:S02]  /*86c40*/  IMAD.MOV.U32 R48, RZ, RZ, R12 ;  /* 0x000000ffff307224 */ /* 0x002fe400078e000c */
[----:B------:R-:W-:-:S02]  /*86c50*/  IMAD.MOV.U32 R49, RZ, RZ, R13 ;  /* 0x000000ffff317224 */ /* 0x000fc400078e000d */
[----:B------:R-:W-:Y:S02]  /*86c60*/  IMAD.MOV.U32 R61, RZ, RZ, R14 ;  /* 0x000000ffff3d7224 */ /* 0x000fe400078e000e */
[----:B------:R-:W-:Y:S02]  /*86c70*/  IMAD.MOV.U32 R60, RZ, RZ, R15 ;  /* 0x000000ffff3c7224 */ /* 0x000fe400078e000f */
[----:B--2---:R-:W-:-:S15]  /*86c80*/  HMMA.1688.F32.TF32 R12, R236, R250, R112 ;  /* 0x000000faec0c723c */ /* 0x004fde0000081070 */
[----:B------:R-:W-:-:S04]  /*86c90*/  NOP ;  /* 0x0000000000007918 */ /* 0x000fc80000000000 */
[----:B------:R-:W-:Y:S01]  /*86ca0*/  IMAD.MOV.U32 R177, RZ, RZ, R12 ;  /* 0x000000ffffb17224 */ /* 0x000fe200078e000c */
[----:B------:R-:W-:Y:S01]  /*86cb0*/  MOV R176, R13 ;  /* 0x0000000d00b07202 */ /* 0x000fe20000000f00 */
[----:B------:R-:W-:Y:S02]  /*86cc0*/  IMAD.MOV.U32 R44, RZ, RZ, R14 ;  /* 0x000000ffff2c7224 */ /* 0x000fe400078e000e */
[----:B------:R-:W-:Y:S02]  /*86cd0*/  IMAD.MOV.U32 R45, RZ, RZ, R15 ;  /* 0x000000ffff2d7224 */ /* 0x000fe400078e000f */
[----:B-----5:R-:W-:-:S15]  /*86ce0*/  HMMA.1688.F32.TF32 R12, R236, R246, R120 ;  /* 0x000000f6ec0c723c */ /* 0x020fde0000081078 */
[----:B------:R-:W-:-:S04]  /*86cf0*/  NOP ;  /* 0x0000000000007918 */ /* 0x000fc80000000000 */
[----:B------:R-:W-:Y:S02]  /*86d00*/  IMAD.MOV.U32 R53, RZ, RZ, R12 ;  /* 0x000000ffff357224 */ /* 0x000fe400078e000c */
[----:B------:R-:W-:Y:S02]  /*86d10*/  IMAD.MOV.U32 R52, RZ, RZ, R13 ;  /* 0x000000ffff347224 */ /* 0x000fe400078e000d */
[----:B------:R-:W-:Y:S02]  /*86d20*/  IMAD.MOV.U32 R89, RZ, RZ, R14 ;  /* 0x000000ffff597224 */ /* 0x000fe400078e000e */
[----:B------:R-:W-:Y:S01]  /*86d30*/  IMAD.MOV.U32 R88, RZ, RZ, R15 ;  /* 0x000000ffff587224 */ /* 0x000fe200078e000f */
[----:B------:R-:W-:Y:S04]  /*86d40*/  STL.64 [R1+0x8e38], R250 ;  /* 0x008e38fa01007387 */ /* 0x000fe80000100a00 */
[----:B------:R1:W-:Y:S04]  /*86d50*/  STL.64 [R1+0x8e40], R246 ;  /* 0x008e40f601007387 */ /* 0x0003e80000100a00 */
[----:B------:R-:W-:Y:S04]  /*86d60*/  STL.64 [R1+0x8e50], R234 ;  /* 0x008e50ea01007387 */ /* 0x000fe80000100a00 */
[----:B------:R-:W-:Y:S04]  /*86d70*/  STL.64 [R1+0x8e48], R232 ;  /* 0x008e48e801007387 */ /* 0x000fe80000100a00 */
[----:B------:R-:W-:Y:S04]  /*86d80*/  STL.64 [R1+0x8e28], R230 ;  /* 0x008e28e601007387 */ /* 0x000fe80000100a00 */
[----:B------:R-:W-:Y:S04]  /*86d90*/  STL.64 [R1+0x8e20], R228 ;  /* 0x008e20e401007387 */ /* 0x000fe80000100a00 */
[----:B------:R-:W-:Y:S04]  /*86da0*/  STL.64 [R1+0x8e18], R226 ;  /* 0x008e18e201007387 */ /* 0x000fe80000100a00 */
[----:B------:R-:W-:Y:S01]  /*86db0*/  STL.64 [R1+0x8e10], R224 ;  /* 0x008e10e001007387 */ /* 0x000fe20000100a00 */
[----:B---3--:R-:W-:-:S15]  /*86dc0*/  HMMA.1688.F32.TF32 R12, R236, R234, R124 ;  /* 0x000000eaec0c723c */ /* 0x008fde000008107c */
[----:B------:R-:W-:-:S04]  /*86dd0*/  NOP ;  /* 0x0000000000007918 */ /* 0x000fc80000000000 */
[----:B------:R-:W-:Y:S01]  /*86de0*/  MOV R153, R12 ;  /* 0x0000000c00997202 */ /* 0x000fe20000000f00 */
[----:B------:R-:W-:Y:S02]  /*86df0*/  IMAD.MOV.U32 R152, RZ, RZ, R13 ;  /* 0x000000ffff987224 */ /* 0x000fe400078e000d */
[----:B------:R-:W-:Y:S02]  /*86e00*/  IMAD.MOV.U32 R116, RZ, RZ, R14 ;  /* 0x000000ffff747224 */ /* 0x000fe400078e000e */
[----:B------:R-:W-:Y:S02]  /*86e10*/  IMAD.MOV.U32 R117, RZ, RZ, R15 ;  /* 0x000000ffff757224 */ /* 0x000fe400078e000f */
[----:B------:R-:W-:-:S15]  /*86e20*/  HMMA.1688.F32.TF32 R12, R236, R230, R128 ;  /* 0x000000e6ec0c723c */ /* 0x000fde0000081080 */
[----:B------:R-:W-:-:S04]  /*86e30*/  NOP ;  /* 0x0000000000007918 */ /* 0x000fc80000000000 */
[----:B------:R-:W-:Y:S01]  /*86e40*/  IMAD.MOV.U32 R68, RZ, RZ, R12 ;  /* 0x000000ffff447224 */ /* 0x000fe200078e000c */
[----:B------:R-:W-:Y:S01]  /*86e50*/  MOV R101, R15 ;  /* 0x0000000f00657202 */ /* 0x000fe20000000f00 */
[----:B------:R-:W-:Y:S02]  /*86e60*/  IMAD.MOV.U32 R69, RZ, RZ, R13 ;  /* 0x000000ffff457224 */ /* 0x000fe400078e000d */
[----:B------:R-:W-:Y:S02]  /*86e70*/  IMAD.MOV.U32 R100, RZ, RZ, R14 ;  /* 0x000000ffff647224 */ /* 0x000fe400078e000e */
[----:B----4-:R-:W-:-:S15]  /*86e80*/  HMMA.1688.F32.TF32 R12, R236, R226, R132 ;  /* 0x000000e2ec0c723c */ /* 0x010fde0000081084 */
[----:B------:R-:W-:-:S04]  /*86e90*/  NOP ;  /* 0x0000000000007918 */ /* 0x000fc80000000000 */
[----:B------:R-:W-:Y:S02]  /*86ea0*/  IMAD.MOV.U32 R172, RZ, RZ, R12 ;  /* 0x000000ffffac7224 */ /* 0x000fe400078e000c */
[----:B------:R-:W-:Y:S02]  /*86eb0*/  IMAD.MOV.U32 R173, RZ, RZ, R13 ;  /* 0x000000ffffad7224 */ /* 0x000fe400078e000d */
[----:B------:R-:W-:Y:S02]  /*86ec0*/  IMAD.MOV.U32 R76, RZ, RZ, R14 ;  /* 0x000000ffff4c7224 */ /* 0x000fe400078e000e */
[----:B------:R-:W-:Y:S02]  /*86ed0*/  IMAD.MOV.U32 R77, RZ, RZ, R15 ;  /* 0x000000ffff4d7224 */ /* 0x000fe400078e000f */
[----:B------:R-:W-:Y:S01]  /*86ee0*/  HMMA.1688.F32.TF32 R12, R236, R222, R136 ;  /* 0x000000deec0c723c */ /* 0x000fe20000081088 */
        /* <DEDUP_REMOVED lines=54> */
[----:B------:R-:W3:Y:S01]  /*87250*/  LDL.LU R242, [R1+0xed8] ;  /* 0x000ed80001f27983 */ /* 0x000ee20000300800 */
[----:B------:R-:W-:-:S03]  /*87260*/  IMAD.MOV.U32 R140, RZ, RZ, R12 ;  /* 0x000000ffff8c7224 */ /* 0x000fc600078e000c */
[----:B------:R-:W3:Y:S01]  /*87270*/  LDL.LU R243, [R1+0xedc] ;  /* 0x000edc0001f37983 */ /* 0x000ee20000300800 */
[----:B------:R-:W-:-:S03]  /*87280*/  IMAD.MOV.U32 R141, RZ, RZ, R13 ;  /* 0x000000ffff8d7224 */ /* 0x000fc600078e000d */
[----:B------:R-:W4:Y:S01]  /*87290*/  LDL.LU R12, [R1+0xec0] ;  /* 0x000ec000010c7983 */ /* 0x000f220000300800 */
[----:B------:R-:W-:-:S03]  /*872a0*/  MOV R80, R14 ;  /* 0x0000000e00507202 */ /* 0x000fc60000000f00 */
[----:B------:R-:W4:Y:S01]  /*872b0*/  LDL.LU R13, [R1+0xec4] ;  /* 0x000ec400010d7983 */ /* 0x000f220000300800 */
[----:B------:R-:W-:-:S03]  /*872c0*/  IMAD.MOV.U32 R81, RZ, RZ, R15 ;  /* 0x000000ffff517224 */ /* 0x000fc600078e000f */
        /* <DEDUP_REMOVED lines=14> */
[----:B------:R-:W-:Y:S04]  /*873b0*/  STL.64 [R1+0x8e08], R222 ;  /* 0x008e08de01007387 */ /* 0x000fe80000100a00 */
[----:B------:R-:W-:Y:S04]  /*873c0*/  STL.64 [R1+0x8e00], R220 ;  /* 0x008e00dc01007387 */ /* 0x000fe80000100a00 */
[----:B------:R-:W-:Y:S04]  /*873d0*/  STL.64 [R1+0x8df8], R218 ;  /* 0x008df8da01007387 */ /* 0x000fe80000100a00 */
[----:B------:R-:W-:Y:S04]  /*873e0*/  STL.64 [R1+0x8df0], R216 ;  /* 0x008df0d801007387 */ /* 0x000fe80000100a00 */
[----:B------:R-:W-:Y:S04]  /*873f0*/  STL.64 [R1+0x8de8], R214 ;  /* 0x008de8d601007387 */ /* 0x000fe80000100a00 */
[----:B------:R-:W-:Y:S01]  /*87400*/  STL.64 [R1+0x8de0], R212 ;  /* 0x008de0d401007387 */ /* 0x000fe20000100a00 */
[----:B--2---:R-:W-:-:S15]  /*87410*/  HMMA.1688.F32.TF32 R40, R236, R214, R40 ;  /* 0x000000d6ec28723c */ /* 0x004fde0000081028 */
[----:B------:R-:W-:-:S04]  /*87420*/  NOP ;  /* 0x0000000000007918 */ /* 0x000fc80000000000 */
[----:B------:R-:W-:Y:S04]  /*87430*/  STL.64 [R1+0x1c20], R40 ;  /* 0x001c202801007387 */ /* 0x000fe80000100a00 */
[----:B------:R3:W-:Y:S02]  /*87440*/  STL.64 [R1+0x1c28], R42 ;  /* 0x001c282a01007387 */ /* 0x0007e40000100a00 */
[C---:B---3--:R-:W-:Y:S02]  /*87450*/  HMMA.1688.F32.TF32 R40, R236.reuse, R210, R56 ;  /* 0x000000d2ec28723c */ /* 0x048fe40000081038 */
[----:B------:R-:W-:Y:S04]  /*87460*/  STL.64 [R1+0x8e60], R210 ;  /* 0x008e60d201007387 */ /* 0x000fe80000100a00 */
[----:B------:R-:W-:Y:S02]  /*87470*/  STL.64 [R1+0x8e58], R208 ;  /* 0x008e58d001007387 */ /* 0x000fe40000100a00 */
[C---:B----4-:R-:W-:Y:S11]  /*87480*/  HMMA.1688.F32.TF32 R12, R236.reuse, R202, R12 ;  /* 0x000000caec0c723c */ /* 0x050ff6000008100c */
[----:B------:R-:W-:Y:S04]  /*87490*/  STL.64 [R1+0x1c10], R40 ;  /* 0x001c102801007387 */ /* 0x000fe80000100a00 */
[----:B------:R1:W-:Y:S02]  /*874a0*/  STL.64 [R1+0x1c18], R42 ;  /* 0x001c182a01007387 */ /* 0x0003e40000100a00 */
[----:B-1----:R-:W-:Y:S02]  /*874b0*/  HMMA.1688.F32.TF32 R40, R236, R206, R240 ;  /* 0x000000ceec28723c */ /* 0x002fe400000810f0 */
[----:B------:R-:W-:Y:S04]  /*874c0*/  STL.64 [R1+0x8e70], R206 ;  /* 0x008e70ce01007387 */ /* 0x000fe80000100a00 */
[----:B------:R-:W-:-:S13]  /*874d0*/  STL.64 [R1+0x8e68], R204 ;  /* 0x008e68cc01007387 */ /* 0x000fda0000100a00 */
[----:B------:R-:W-:Y:S04]  /*874e0*/  STL.64 [R1+0x1c00], R40 ;  /* 0x001c002801007387 */ /* 0x000fe80000100a00 */
[----:B------:R-:W-:Y:S04]  /*874f0*/  STL.64 [R1+0x1c08], R42 ;  /* 0x001c082a01007387 */ /* 0x000fe80000100a00 */
[----:B------:R-:W-:Y:S04]  /*87500*/  STL.64 [R1+0x8ef0], R202 ;  /* 0x008ef0ca01007387 */ /* 0x000fe80000100a00 */
[----:B------:R-:W-:Y:S04]  /*87510*/  STL.64 [R1+0x8ee8], R200 ;  /* 0x008ee8c801007387 */ /* 0x000fe80000100a00 */
[----:B------:R-:W-:Y:S04]  /*87520*/  STL.64 [R1+0x1bf0], R12 ;  /* 0x001bf00c01007387 */ /* 0x000fe80000100a00 */
[----:B------:R1:W-:Y:S02]  /*87530*/  STL.64 [R1+0x1bf8], R14 ;  /* 0x001bf80e01007387 */ /* 0x0003e40000100a00 */
[C---:B-1----:R-:W-:Y:S08]  /*87540*/  HMMA.1688.F32.TF32 R12, R236.reuse, R198, R16 ;  /* 0x000000c6ec0c723c */ /* 0x042ff00000081010 */
[C---:B-----5:R-:W-:Y:S08]  /*87550*/  HMMA.1688.F32.TF32 R20, R236.reuse, R194, R20 ;  /* 0x000000c2ec14723c */ /* 0x060ff00000081014 */
[C---:B------:R-:W-:Y:S03]  /*87560*/  HMMA.1688.F32.TF32 R16, R236.reuse, R190, R24 ;  /* 0x000000beec10723c */ /* 0x040fe60000081018 */
[----:B------:R-:W-:Y:S04]  /*87570*/  STL.64 [R1+0x1be0], R12 ;  /* 0x001be00c01007387 */ /* 0x000fe80000100a00 */
[----:B------:R1:W-:Y:S02]  /*87580*/  STL.64 [R1+0x1be8], R14 ;  /* 0x001be80e01007387 */ /* 0x0003e40000100a00 */
[C---:B-1----:R-:W-:Y:S02]  /*87590*/  HMMA.1688.F32.TF32 R12, R236.reuse, R186, R28 ;  /* 0x000000baec0c723c */ /* 0x042fe4000008101c */
[----:B------:R-:W-:Y:S04]  /*875a0*/  STL.64 [R1+0x1bd0], R20 ;  /* 0x001bd01401007387 */ /* 0x000fe80000100a00 */
[----:B------:R1:W-:Y:S04]  /*875b0*/  STL.64 [R1+0x1bd8], R22 ;  /* 0x001bd81601007387 */ /* 0x0003e80000100a00 */
[----:B------:R-:W-:Y:S04]  /*875c0*/  STL.64 [R1+0x1bc0], R16 ;  /* 0x001bc01001007387 */ /* 0x000fe80000100a00 */
[----:B------:R2:W-:Y:S01]  /*875d0*/  STL.64 [R1+0x1bc8], R18 ;  /* 0x001bc81201007387 */ /* 0x0005e20000100a00 */
[C---:B-1----:R-:W-:Y:S08]  /*875e0*/  HMMA.1688.F32.TF32 R20, R236.reuse, R182, R72 ;  /* 0x000000b6ec14723c */ /* 0x042ff00000081048 */
[C---:B--2---:R-:W-:Y:S01]  /*875f0*/  HMMA.1688.F32.TF32 R16, R236.reuse, R178, R92 ;  /* 0x000000b2ec10723c */ /* 0x044fe2000008105c */
[----:B------:R-:W-:Y:S04]  /*87600*/  STL.64 [R1+0x1bb0], R12 ;  /* 0x001bb00c01007387 */ /* 0x000fe80000100a00 */
[----:B------:R1:W-:Y:S03]  /*87610*/  STL.64 [R1+0x1bb8], R14 ;  /* 0x001bb80e01007387 */ /* 0x0003e60000100a00 */
[C---:B-1----:R-:W-:Y:S03]  /*87620*/  HMMA.1688.F32.TF32 R12, R236.reuse, R174, R96 ;  /* 0x000000aeec0c723c */ /* 0x042fe60000081060 */
        /* <DEDUP_REMOVED lines=18> */
[----:B------:R1:W-:Y:S04]  /*87750*/  STL.64 [R1+0x1b40], R20 ;  /* 0x001b401401007387 */ /* 0x0003e80000100a00 */
[----:B------:R2:W-:Y:S04]  /*87760*/  STL.64 [R1+0x1b48], R22 ;  /* 0x001b481601007387 */ /* 0x0005e80000100a00 */
[----:B------:R-:W3:Y:S04]  /*87770*/  LDL.LU R24, [R1+0xfa0] ;  /* 0x000fa00001187983 */ /* 0x000ee80000300800 */
[----:B------:R4:W-:Y:S04]  /*87780*/  STL.64 [R1+0x1b30], R16 ;  /* 0x001b301001007387 */ /* 0x0009e80000100a00 */
[----:B------:R5:W-:Y:S01]  /*87790*/  STL.64 [R1+0x1b38], R18 ;  /* 0x001b381201007387 */ /* 0x000be20000100a00 */
[----:B------:R-:W-:Y:S03]  /*877a0*/  HMMA.1688.F32.TF32 R224, R236, R218, R244 ;  /* 0x000000daece0723c */ /* 0x000fe600000810f4 */
[----:B------:R1:W-:Y:S04]  /*877b0*/  STL.64 [R1+0x1b20], R12 ;  /* 0x001b200c01007387 */ /* 0x0003e80000100a00 */
[----:B------:R1:W-:Y:S04]  /*877c0*/  STL.64 [R1+0x1b28], R14 ;  /* 0x001b280e01007387 */ /* 0x0003e80000100a00 */
[----:B------:R-:W3:Y:S04]  /*877d0*/  LDL.LU R25, [R1+0xfa4] ;  /* 0x000fa40001197983 */ /* 0x000ee80000300800 */
[----:B------:R-:W3:Y:S04]  /*877e0*/  LDL.LU R26, [R1+0xfa8] ;  /* 0x000fa800011a7983 */ /* 0x000ee80000300800 */
[----:B------:R-:W3:Y:S04]  /*877f0*/  LDL.LU R27, [R1+0xfac] ;  /* 0x000fac00011b7983 */ /* 0x000ee80000300800 */
[----:B-1----:R-:W3:Y:S04]  /*87800*/  LDL.LU R20, [R1+0xfb0] ;  /* 0x000fb00001147983 */ /* 0x002ee80000300800 */
[----:B------:R-:W3:Y:S04]  /*87810*/  LDL.LU R21, [R1+0xfb4] ;  /* 0x000fb40001157983 */ /* 0x000ee80000300800 */
[----:B--2---:R-:W3:Y:S04]  /*87820*/  LDL.LU R22, [R1+0xfb8] ;  /* 0x000fb80001167983 */ /* 0x004ee80000300800 */
[----:B------:R-:W3:Y:S04]  /*87830*/  LDL.LU R23, [R1+0xfbc] ;  /* 0x000fbc0001177983 */ /* 0x000ee80000300800 */
[----:B----4-:R-:W2:Y:S04]  /*87840*/  LDL.LU R16, [R1+0xfc0] ;  /* 0x000fc00001107983 */ /* 0x010ea80000300800 */
[----:B------:R-:W2:Y:S04]  /*87850*/  LDL.LU R17, [R1+0xfc4] ;  /* 0x000fc40001117983 */ /* 0x000ea80000300800 */
[----:B-----5:R-:W2:Y:S04]  /*87860*/  LDL.LU R18, [R1+0xfc8] ;  /* 0x000fc80001127983 */ /* 0x020ea80000300800 */
        /* <DEDUP_REMOVED lines=84> */
[----:B------:R-:W-:-:S03]  /*87db0*/  IMAD.MOV.U32 R109, RZ, RZ, R224 ;  /* 0x000000ffff6d7224 */ /* 0x000fc600078e00e0 */
[----:B------:R-:W4:Y:S01]  /*87dc0*/  LDL.LU R211, [R1+0x105c] ;  /* 0x00105c0001d37983 */ /* 0x000f220000300800 */
[----:B------:R-:W-:-:S03]  /*87dd0*/  IMAD.MOV.U32 R108, RZ, RZ, R225 ;  /* 0x000000ffff6c7224 */ /* 0x000fc600078e00e1 */
[----:B------:R-:W4:Y:S01]  /*87de0*/  LDL.LU R224, [R1+0x1010] ;  /* 0x0010100001e07983 */ /* 0x000f220000300800 */
[----:B------:R-:W-:-:S03]  /*87df0*/  IMAD.MOV.U32 R105, RZ, RZ, R226 ;  /* 0x000000ffff697224 */ /* 0x000fc600078e00e2 */
[----:B------:R-:W4:Y:S01]  /*87e00*/  LDL.LU R225, [R1+0x1014] ;  /* 0x0010140001e17983 */ /* 0x000f220000300800 */
[----:B------:R-:W-:-:S03]  /*87e10*/  IMAD.MOV.U32 R104, RZ, RZ, R227 ;  /* 0x000000ffff687224 */ /* 0x000fc600078e00e3 */
        /* <DEDUP_REMOVED lines=10> */
[C---:B--2---:R-:W-:Y:S08]  /*87ec0*/  HMMA.1688.F32.TF32 R136, R236.reuse, R142, R136 ;  /* 0x0000008eec88723c */ /* 0x044ff00000081088 */
[----:B---3--:R-:W-:-:S15]  /*87ed0*/  HMMA.1688.F32.TF32 R124, R236, R146, R124 ;  /* 0x00000092ec7c723c */ /* 0x008fde000008107c */
[----:B------:R-:W-:-:S04]  /*87ee0*/  NOP ;  /* 0x0000000000007918 */ /* 0x000fc80000000000 */
[----:B------:R-:W-:Y:S04]  /*87ef0*/  STL.64 [R1+0x1b10], R124 ;  /* 0x001b107c01007387 */ /* 0x000fe80000100a00 */
[----:B------:R1:W-:Y:S04]  /*87f00*/  STL.64 [R1+0x1b18], R126 ;  /* 0x001b187e01007387 */ /* 0x0003e80000100a00 */
[----:B-1----:R-:W2:Y:S04]  /*87f10*/  LDL.LU.64 R126, [R1+0x8f78] ;  /* 0x008f7800017e7983 */ /* 0x002ea80000300a00 */
[----:B------:R-:W3:Y:S04]  /*87f20*/  LDL.LU.64 R124, [R1+0x8f70] ;  /* 0x008f7000017c7983 */ /* 0x000ee80000300a00 */
        /* <DEDUP_REMOVED lines=14> */
[----:B-1----:R-:W4:Y:S01]  /*88010*/  LDL.LU.64 R130, [R1+0x8f48] ;  /* 0x008f480001827983 */ /* 0x002f220000300a00 */
[C---:B--2---:R-:W-:Y:S03]  /*88020*/  HMMA.1688.F32.TF32 R120, R236.reuse, R126, R120 ;  /* 0x0000007eec78723c */ /* 0x044fe60000081078 */
[----:B------:R-:W2:Y:S05]  /*88030*/  LDL.LU.64 R128, [R1+0x8f40] ;  /* 0x008f400001807983 */ /* 0x000eaa0000300a00 */
[----:B----4-:R-:W-:-:S15]  /*88040*/  HMMA.1688.F32.TF32 R240, R236, R130, R240 ;  /* 0x00000082ecf0723c */ /* 0x010fde00000810f0 */
[----:B------:R-:W-:-:S04]  /*88050*/  NOP ;  /* 0x0000000000007918 */ /* 0x000fc80000000000 */
[----:B------:R-:W-:Y:S04]  /*88060*/  STL.64 [R1+0x1ad0], R240 ;  /* 0x001ad0f001007387 */ /* 0x000fe80000100a00 */
[----:B------:R-:W-:Y:S04]  /*88070*/  STL.64 [R1+0x1ad8], R242 ;  /* 0x001ad8f201007387 */ /* 0x000fe80000100a00 */
[----:B------:R-:W-:Y:S04]  /*88080*/  STL.64 [R1+0x3a0], R120 ;  /* 0x0003a07801007387 */ /* 0x000fe80000100a00 */
[----:B------:R1:W-:Y:S01]  /*88090*/  STL.64 [R1+0x3a8], R122 ;  /* 0x0003a87a01007387 */ /* 0x0003e20000100a00 */
[C---:B------:R-:W-:Y:S08]  /*880a0*/  HMMA.1688.F32.TF32 R112, R236.reuse, R118, R112 ;  /* 0x00000076ec70723c */ /* 0x040ff00000081070 */
[C---:B------:R-:W-:Y:S08]  /*880b0*/  HMMA.1688.F32.TF32 R72, R236.reuse, R110, R72 ;  /* 0x0000006eec48723c */ /* 0x040ff00000081048 */
[C---:B------:R-:W-:Y:S08]  /*880c0*/  HMMA.1688.F32.TF32 R92, R236.reuse, R106, R92 ;  /* 0x0000006aec5c723c */ /* 0x040ff0000008105c */
[C---:B------:R-:W-:Y:S08]  /*880d0*/  HMMA.1688.F32.TF32 R96, R236.reuse, R102, R96 ;  /* 0x00000066ec60723c */ /* 0x040ff00000081060 */
[C---:B------:R-:W-:Y:S08]  /*880e0*/  HMMA.1688.F32.TF32 R208, R236.reuse, R90, R208 ;  /* 0x0000005aecd0723c */ /* 0x040ff000000810d0 */
[----:B------:R-:W-:Y:S01]  /*880f0*/  HMMA.1688.F32.TF32 R20, R236, R50, R20 ;  /* 0x00000032ec14723c */ /* 0x000fe20000081014 */
[----:B------:R-:W-:-:S02]  /*88100*/  IMAD.MOV.U32 R65, RZ, RZ, R10 ;  /* 0x000000ffff417224 */ /* 0x000fc400078e000a */
[----:B------:R-:W-:Y:S01]  /*88110*/  IMAD.MOV.U32 R64, RZ, RZ, R11 ;  /* 0x000000ffff407224 */ /* 0x000fe200078e000b */
[----:B------:R-:W-:Y:S04]  /*88120*/  LDS R240, [R33+UR10+0x41180] ;  /* 0x0411800a21f07984 */ /* 0x000fe80008000800 */
[----:B-1----:R-:W4:Y:S04]  /*88130*/  LDL.LU.64 R122, [R1+0x8f38] ;  /* 0x008f3800017a7983 */ /* 0x002f280000300a00 */
[----:B------:R-:W2:Y:S04]  /*88140*/  LDL.LU.64 R120, [R1+0x8f30] ;  /* 0x008f300001787983 */ /* 0x000ea80000300a00 */
[----:B------:R-:W-:Y:S04]  /*88150*/  LDS R242, [R33+UR10+0x41980] ;  /* 0x0419800a21f27984 */ /* 0x000fe80008000800 */
[----:B------:R-:W-:Y:S04]  /*88160*/  LDS R241, [R37+UR10+0x41180] ;  /* 0x0411800a25f17984 */ /* 0x000fe80008000800 */
[----:B------:R-:W1:Y:S01]  /*88170*/  LDS R243, [R37+UR10+0x41980] ;  /* 0x0419800a25f37984 */ /* 0x000e620008000800 */
[----:B----4-:R-:W-:-:S15]  /*88180*/  HMMA.1688.F32.TF32 R40, R236, R122, R40 ;  /* 0x0000007aec28723c */ /* 0x010fde0000081028 */
[----:B------:R-:W-:-:S04]  /*88190*/  NOP ;  /* 0x0000000000007918 */ /* 0x000fc80000000000 */
[----:B------:R-:W-:Y:S04]  /*881a0*/  STL.64 [R1+0x390], R40 ;  /* 0x0003902801007387 */ /* 0x000fe80000100a00 */
[----:B------:R4:W-:Y:S04]  /*881b0*/  STL.64 [R1+0x398], R42 ;  /* 0x0003982a01007387 */ /* 0x0009e80000100a00 */
[----:B----4-:R-:W4:Y:S04]  /*881c0*/  LDL.LU.64 R42, [R1+0x8f28] ;  /* 0x008f2800012a7983 */ /* 0x010f280000300a00 */
[----:B------:R-:W2:Y:S04]  /*881d0*/  LDL.LU.64 R40, [R1+0x8f20] ;  /* 0x008f200001287983 */ /* 0x000ea80000300a00 */
        /* <DEDUP_REMOVED lines=20> */
[----:B------:R1:W-:Y:S02]  /*88320*/  STL.64 [R1+0x338], R202 ;  /* 0x000338ca01007387 */ /* 0x0003e40000100a00 */
[C---:B-1----:R-:W-:Y:S08]  /*88330*/  HMMA.1688.F32.TF32 R200, R236.reuse, R94, R204 ;  /* 0x0000005eecc8723c */ /* 0x042ff000000810cc */
[C---:B------:R-:W-:Y:S11]  /*88340*/  HMMA.1688.F32.TF32 R204, R236.reuse, R86, R212 ;  /* 0x00000056eccc723c */ /* 0x040ff600000810d4 */
        /* <DEDUP_REMOVED lines=16> */
[C---:B-----5:R-:W-:Y:S08]  /*88450*/  HMMA.1688.F32.TF32 R208, R236.reuse, R66, R232 ;  /* 0x00000042ecd0723c */ /* 0x060ff000000810e8 */
[C---:B-1----:R-:W-:Y:S01]  /*88460*/  HMMA.1688.F32.TF32 R204, R236.reuse, R62, R244 ;  /* 0x0000003eeccc723c */ /* 0x042fe200000810f4 */
[----:B------:R-:W-:Y:S04]  /*88470*/  STL.64 [R1+0x2c0], R200 ;  /* 0x0002c0c801007387 */ /* 0x000fe80000100a00 */
[----:B------:R1:W-:Y:S03]  /*88480*/  STL.64 [R1+0x2c8], R202 ;  /* 0x0002c8ca01007387 */ /* 0x0003e60000100a00 */
[C---:B-1----:R-:W-:Y:S08]  /*88490*/  HMMA.1688.F32.TF32 R200, R236.reuse, R58, R12 ;  /* 0x0000003aecc8723c */ /* 0x042ff0000008100c */
[C---:B------:R-:W-:Y:S01]  /*884a0*/  HMMA.1688.F32.TF32 R12, R236.reuse, R54, R16 ;  /* 0x00000036ec0c723c */ /* 0x040fe20000081010 */
        /* <DEDUP_REMOVED lines=9> */
[----:B----4-:R-:W-:Y:S02]  /*88540*/  HMMA.1688.F32.TF32 R12, R236, R42, R28 ;  /* 0x0000002aec0c723c */ /* 0x010fe4000008101c */
[----:B------:R-:W-:Y:S04]  /*88550*/  STL.64 [R1+0x1ab0], R20 ;  /* 0x001ab01401007387 */ /* 0x000fe80000100a00 */
[----:B------:R-:W-:Y:S04]  /*88560*/  STL.64 [R1+0x1ab8], R22 ;  /* 0x001ab81601007387 */ /* 0x000fe80000100a00 */
[----:B------:R-:W-:Y:S04]  /*88570*/  STL.64 [R1+0x1aa0], R16 ;  /* 0x001aa01001007387 */ /* 0x000fe80000100a00 */
[----:B------:R-:W-:Y:S01]  /*88580*/  STL.64 [R1+0x1aa8], R18 ;  /* 0x001aa81201007387 */ /* 0x000fe20000100a00 */
[----:B------:R-:W-:-:S02]  /*88590*/  IMAD.MOV.U32 R235, RZ, RZ, R4 ;  /* 0x000000ffffeb7224 */ /* 0x000fc400078e0004 */
[----:B------:R-:W-:Y:S02]  /*885a0*/  IMAD.MOV.U32 R234, RZ, RZ, R5 ;  /* 0x000000ffffea7224 */ /* 0x000fe400078e0005 */
[----:B------:R-:W-:Y:S02]  /*885b0*/  IMAD.MOV.U32 R215, RZ, RZ, R6 ;  /* 0x000000ffffd77224 */ /* 0x000fe400078e0006 */
[----:B------:R-:W-:Y:S01]  /*885c0*/  IMAD.MOV.U32 R214, RZ, RZ, R7 ;  /* 0x000000ffffd67224 */ /* 0x000fe200078e0007 */
[----:B------:R-:W-:Y:S01]  /*885d0*/  MOV R223, R8 ;  /* 0x0000000800df7202 */ /* 0x000fe20000000f00 */
[----:B------:R-:W-:Y:S01]  /*885e0*/  IMAD.MOV.U32 R222, RZ, RZ, R9 ;  /* 0x000000ffffde7224 */ /* 0x000fe200078e0009 */
[----:B------:R1:W-:Y:S04]  /*885f0*/  STL.64 [R1+0x1a90], R12 ;  /* 0x001a900c01007387 */ /* 0x0003e80000100a00 */
[----:B------:R2:W-:Y:S04]  /*88600*/  STL.64 [R1+0x1a98], R14 ;  /* 0x001a980e01007387 */ /* 0x0005e80000100a00 */
        /* <DEDUP_REMOVED lines=87> */
[----:B-1----:R-:W5:Y:S04]  /*88b80*/  LDL.LU.64 R14, [R1+0x8ea0] ;  /* 0x008ea000010e7983 */ /* 0x002f680000300a00 */
[----:B------:R-:W4:Y:S01]  /*88b90*/  LDL.LU.64 R12, [R1+0x8e98] ;  /* 0x008e9800010c7983 */ /* 0x000f220000300a00 */
[----:B-----5:R-:W-:-:S15]  /*88ba0*/  HMMA.1688.F32.TF32 R8, R236, R14, R8 ;  /* 0x0000000eec08723c */ /* 0x020fde0000081008 */
[----:B------:R-:W-:-:S04]  /*88bb0*/  NOP ;  /* 0x0000000000007918 */ /* 0x000fc80000000000 */
[----:B------:R-:W-:Y:S04]  /*88bc0*/  STL.64 [R1+0x1a20], R8 ;  /* 0x001a200801007387 */ /* 0x000fe80000100a00 */
[----:B------:R1:W-:Y:S04]  /*88bd0*/  STL.64 [R1+0x1a28], R10 ;  /* 0x001a280a01007387 */ /* 0x0003e80000100a00 */
[----:B-1----:R-:W5:Y:S04]  /*88be0*/  LDL.LU.64 R10, [R1+0x8e90] ;  /* 0x008e9000010a7983 */ /* 0x002f680000300a00 */
[----:B------:R-:W2:Y:S01]  /*88bf0*/  LDL.LU.64 R8, [R1+0x8e88] ;  /* 0x008e880001087983 */ /* 0x000ea20000300a00 */
[----:B-----5:R-:W-:-:S15]  /*88c00*/  HMMA.1688.F32.TF32 R4, R236, R10, R4 ;  /* 0x0000000aec04723c */ /* 0x020fde0000081004 */
[----:B------:R-:W-:-:S04]  /*88c10*/  NOP ;  /* 0x0000000000007918 */ /* 0x000fc80000000000 */
[----:B------:R-:W-:Y:S04]  /*88c20*/  STL.64 [R1+0x1a10], R4 ;  /* 0x001a100401007387 */ /* 0x000fe80000100a00 */
[----:B------:R1:W-:Y:S04]  /*88c30*/  STL.64 [R1+0x1a18], R6 ;  /* 0x001a180601007387 */ /* 0x0003e80000100a00 */
[----:B-1----:R-:W5:Y:S01]  /*88c40*/  LDL.LU.64 R6, [R1+0x8e80] ;  /* 0x008e800001067983 */ /* 0x002f620000300a00 */
[----:B------:R-:W-:Y:S02]  /*88c50*/  IMAD.MOV.U32 R250, RZ, RZ, R41 ;  /* 0x000000fffffa7224 */ /* 0x000fe400078e0029 */
[----:B------:R-:W-:Y:S01]  /*88c60*/  IMAD.MOV.U32 R251, RZ, RZ, R40 ;  /* 0x000000fffffb7224 */ /* 0x000fe200078e0028 */
[----:B------:R-:W-:Y:S01]  /*88c70*/  HMMA.1688.F32.TF32 R232, R240, R234, R208 ;  /* 0x000000eaf0e8723c */ /* 0x000fe200000810d0 */
[----:B------:R-:W-:Y:S01]  /*88c80*/  MOV R230, R249 ;  /* 0x000000f900e67202 */ /* 0x000fe20000000f00 */
[----:B------:R-:W-:-:S06]  /*88c90*/  IMAD.MOV.U32 R231, RZ, RZ, R248 ;  /* 0x000000ffffe77224 */ /* 0x000fcc00078e00f8 */
[----:B------:R-:W-:Y:S01]  /*88ca0*/  HMMA.1688.F32.TF32 R248, R240, R250, R244 ;  /* 0x000000faf0f8723c */ /* 0x000fe200000810f4 */
[----:B------:R-:W2:Y:S10]  /*88cb0*/  LDL.LU.64 R4, [R1+0x8e78] ;  /* 0x008e780001047983 */ /* 0x000eb40000300a00 */
[----:B------:R-:W-:-:S02]  /*88cc0*/  IMAD.MOV.U32 R97, RZ, RZ, R234 ;  /* 0x000000ffff617224 */ /* 0x000fc400078e00ea */
[----:B------:R-:W-:Y:S02]  /*88cd0*/  IMAD.MOV.U32 R96, RZ, RZ, R235 ;  /* 0x000000ffff607224 */ /* 0x000fe400078e00eb */
[----:B------:R-:W-:Y:S02]  /*88ce0*/  IMAD.MOV.U32 R92, RZ, RZ, R232 ;  /* 0x000000ffff5c7224 */ /* 0x000fe400078e00e8 */
[----:B------:R-:W-:Y:S02]  /*88cf0*/  IMAD.MOV.U32 R93, RZ, RZ, R233 ;  /* 0x000000ffff5d7224 */ /* 0x000fe400078e00e9 */
[----:B------:R-:W-:Y:S02]  /*88d00*/  IMAD.MOV.U32 R40, RZ, RZ, R250 ;  /* 0x000000ffff287224 */ /* 0x000fe400078e00fa */
[----:B------:R-:W-:Y:S01]  /*88d10*/  IMAD.MOV.U32 R41, RZ, RZ, R251 ;  /* 0x000000ffff297224 */ /* 0x000fe200078e00fb */
[----:B-----5:R-:W-:Y:S01]  /*88d20*/  HMMA.1688.F32.TF32 R236, R236, R6, R204 ;  /* 0x00000006ecec723c */ /* 0x020fe200000810cc */
[----:B------:R-:W5:Y:S04]  /*88d30*/  LDL.LU.64 R206, [R1+0x8e70] ;  /* 0x008e700001ce7983 */ /* 0x000f680000300a00 */
[----:B------:R-:W2:-:S14]  /*88d40*/  LDL.LU.64 R204, [R1+0x8e68] ;  /* 0x008e680001cc7983 */ /* 0x000e9c0000300a00 */
[----:B------:R1:W-:Y:S04]  /*88d50*/  STL.64 [R1+0x1a00], R236 ;  /* 0x001a00ec01007387 */ /* 0x0003e80000100a00 */
[----:B------:R3:W-:Y:S04]  /*88d60*/  STL.64 [R1+0x1a08], R238 ;  /* 0x001a08ee01007387 */ /* 0x0007e80000100a00 */
[----:B-1----:R-:W2:Y:S04]  /*88d70*/  LDL.LU R236, [R1+0x10f0] ;  /* 0x0010f00001ec7983 */ /* 0x002ea80000300800 */
[----:B------:R-:W2:Y:S04]  /*88d80*/  LDL.LU R237, [R1+0x10f4] ;  /* 0x0010f40001ed7983 */ /* 0x000ea80000300800 */
[----:B---3--:R-:W2:Y:S04]  /*88d90*/  LDL.LU R238, [R1+0x10f8] ;  /* 0x0010f80001ee7983 */ /* 0x008ea80000300800 */
[----:B------:R-:W2:Y:S04]  /*88da0*/  LDL.LU R239, [R1+0x10fc] ;  /* 0x0010fc0001ef7983 */ /* 0x000ea80000300800 */
[----:B------:R-:W3:Y:S04]  /*88db0*/  LDL.LU.64 R210, [R1+0x8e60] ;  /* 0x008e600001d27983 */ /* 0x000ee80000300a00 */
[----:B------:R-:W3:Y:S04]  /*88dc0*/  LDL.LU.64 R208, [R1+0x8e58] ;  /* 0x008e580001d07983 */ /* 0x000ee80000300a00 */
[----:B------:R-:W3:Y:S04]  /*88dd0*/  LDL.LU.64 R234, [R1+0x8e50] ;  /* 0x008e500001ea7983 */ /* 0x000ee80000300a00 */
[----:B------:R-:W3:Y:S04]  /*88de0*/  LDL.LU.64 R232, [R1+0x8e48] ;  /* 0x008e480001e87983 */ /* 0x000ee80000300a00 */
[----:B------:R-:W3:Y:S04]  /*88df0*/  LDL.LU.64 R246, [R1+0x8e40] ;  /* 0x008e400001f67983 */ /* 0x000ee80000300a00 */
[----:B------:R-:W3:Y:S01]  /*88e00*/  LDL.LU.64 R250, [R1+0x8e38] ;  /* 0x008e380001fa7983 */ /* 0x000ee20000300a00 */
[----:B------:R-:W-:Y:S01]  /*88e10*/  IMAD.MOV.U32 R72, RZ, RZ, R248 ;  /* 0x000000ffff487224 */ /* 0x000fe200078e00f8 */
[----:B------:R-:W-:Y:S01]  /*88e20*/  MOV R73, R249 ;  /* 0x000000f900497202 */ /* 0x000fe20000000f00 */
[C---:B--2---:R-:W-:Y:S08]  /*88e30*/  HMMA.1688.F32.TF32 R212, R240.reuse, R214, R236 ;  /* 0x000000d6f0d4723c */ /* 0x044ff000000810ec */
[C---:B------:R-:W-:Y:S08]  /*88e40*/  HMMA.1688.F32.TF32 R236, R240.reuse, R222, R216 ;  /* 0x000000def0ec723c */ /* 0x040ff000000810d8 */
[C---:B---3--:R-:W-:Y:S08]  /*88e50*/  HMMA.1688.F32.TF32 R248, R240.reuse, R250, R224 ;  /* 0x000000faf0f8723c */ /* 0x048ff000000810e0 */
[----:B------:R-:W-:Y:S03]  /*88e60*/  HMMA.1688.F32.TF32 R244, R240, R246, R228 ;  /* 0x000000f6f0f4723c */ /* 0x000fe600000810e4 */
[----:B------:R-:W-:Y:S04]  /*88e70*/  STL.64 [R1+0x8ca0], R238 ;  /* 0x008ca0ee01007387 */ /* 0x000fe80000100a00 */
[----:B------:R-:W-:Y:S04]  /*88e80*/  STL.64 [R1+0x8c98], R236 ;  /* 0x008c98ec01007387 */ /* 0x000fe80000100a00 */
[----:B------:R-:W-:Y:S04]  /*88e90*/  STL.64 [R1+0x8be0], R250 ;  /* 0x008be0fa01007387 */ /* 0x000fe80000100a00 */
[----:B------:R1:W-:Y:S04]  /*88ea0*/  STL.64 [R1+0x8bd8], R248 ;  /* 0x008bd8f801007387 */ /* 0x0003e80000100a00 */
        /* <DEDUP_REMOVED lines=18> */
[----:B------:R-:W-:Y:S01]  /*88fd0*/  MOV R238, R232 ;  /* 0x000000e800ee7202 */ /* 0x000fe20000000f00 */
[----:B------:R-:W-:-:S02]  /*88fe0*/  IMAD.MOV.U32 R239, RZ, RZ, R233 ;  /* 0x000000ffffef7224 */ /* 0x000fc400078e00e9 */
[----:B------:R-:W2:Y:S04]  /*88ff0*/  LDL.LU R232, [R1+0x8e34] ;  /* 0x008e340001e87983 */ /* 0x000ea80000300800 */
[----:B------:R-:W3:Y:S04]  /*89000*/  LDL.LU R233, [R1+0x8e30] ;  /* 0x008e300001e97983 */ /* 0x000ee80000300800 */
        /* <DEDUP_REMOVED lines=12> */
[----:B------:R-:W-:Y:S04]  /*890d0*/  STL.64 [R1+0x8bf0], R246 ;  /* 0x008bf0f601007387 */ /* 0x000fe80000100a00 */
[----:B------:R1:W-:Y:S04]  /*890e0*/  STL.64 [R1+0x8be8], R244 ;  /* 0x008be8f401007387 */ /* 0x0003e80000100a00 */
[----:B-1----:R-:W4:Y:S04]  /*890f0*/  LDL.LU R244, [R1+0x13d0] ;  /* 0x0013d00001f47983 */ /* 0x002f280000300800 */
[----:B------:R-:W4:Y:S01]  /*89100*/  LDL.LU R245, [R1+0x13d4] ;  /* 0x0013d40001f57983 */ /* 0x000f220000300800 */
[----:B--2---:R-:W-:-:S02]  /*89110*/  IMAD.MOV.U32 R247, RZ, RZ, R232 ;  /* 0x000000fffff77224 */ /* 0x004fc400078e00e8 */
[----:B---3--:R-:W-:Y:S02]  /*89120*/  IMAD.MOV.U32 R246, RZ, RZ, R233 ;  /* 0x000000fffff67224 */ /* 0x008fe400078e00e9 */
[----:B------:R-:W-:Y:S01]  /*89130*/  HMMA.1688.F32.TF32 R232, R240, R234, R228 ;  /* 0x000000eaf0e8723c */ /* 0x000fe200000810e4 */
[----:B------:R-:W2:Y:S04]  /*89140*/  LDL.LU.64 R230, [R1+0x8e28] ;  /* 0x008e280001e67983 */ /* 0x000ea80000300a00 */
[----:B------:R-:W3:-:S14]  /*89150*/  LDL.LU.64 R228, [R1+0x8e20] ;  /* 0x008e200001e47983 */ /* 0x000edc0000300a00 */
[----:B------:R-:W-:Y:S04]  /*89160*/  STL.64 [R1+0x8b10], R234 ;  /* 0x008b10ea01007387 */ /* 0x000fe80000100a00 */
[----:B------:R1:W-:Y:S04]  /*89170*/  STL.64 [R1+0x8b08], R232 ;  /* 0x008b08e801007387 */ /* 0x0003e80000100a00 */
[----:B-1----:R-:W4:Y:S04]  /*89180*/  LDL.LU R232, [R1+0x13e0] ;  /* 0x0013e00001e87983 */ /* 0x002f280000300800 */
[----:B------:R-:W4:Y:S01]  /*89190*/  LDL.LU R233, [R1+0x13e4] ;  /* 0x0013e40001e97983 */ /* 0x000f220000300800 */
[----:B---3--:R-:W-:-:S02]  /*891a0*/  IMAD.MOV.U32 R234, RZ, RZ, R229 ;  /* 0x000000ffffea7224 */ /* 0x008fc400078e00e5 */
[----:B------:R-:W-:Y:S02]  /*891b0*/  IMAD.MOV.U32 R235, RZ, RZ, R228 ;  /* 0x000000ffffeb7224 */ /* 0x000fe400078e00e4 */
[----:B--2---:R-:W-:Y:S01]  /*891c0*/  HMMA.1688.F32.TF32 R228, R240, R230, R224 ;  /* 0x000000e6f0e4723c */ /* 0x004fe200000810e0 */
[----:B------:R-:W2:Y:S04]  /*891d0*/  LDL.LU.64 R226, [R1+0x8e18] ;  /* 0x008e180001e27983 */ /* 0x000ea80000300a00 */
[----:B------:R-:W3:-:S14]  /*891e0*/  LDL.LU.64 R224, [R1+0x8e10] ;  /* 0x008e100001e07983 */ /* 0x000edc0000300a00 */
[----:B------:R-:W-:Y:S04]  /*891f0*/  STL.64 [R1+0x8ab8], R230 ;  /* 0x008ab8e601007387 */ /* 0x000fe80000100a00 */
[----:B------:R1:W-:Y:S04]  /*89200*/  STL.64 [R1+0x8ab0], R228 ;  /* 0x008ab0e401007387 */ /* 0x0003e80000100a00 */
[----:B-1----:R-:W4:Y:S04]  /*89210*/  LDL.LU R228, [R1+0x13f0] ;  /* 0x0013f00001e47983 */ /* 0x002f280000300800 */
[----:B------:R-:W4:Y:S01]  /*89220*/  LDL.LU R229, [R1+0x13f4] ;  /* 0x0013f40001e57983 */ /* 0x000f220000300800 */
[----:B---3--:R-:W-:Y:S01]  /*89230*/  IMAD.MOV.U32 R230, RZ, RZ, R225 ;  /* 0x000000ffffe67224 */ /* 0x008fe200078e00e1 */
[----:B------:R-:W-:-:S02]  /*89240*/  MOV R231, R224 ;  /* 0x000000e000e77202 */ /* 0x000fc40000000f00 */
[----:B--2---:R-:W-:Y:S01]  /*89250*/  HMMA.1688.F32.TF32 R224, R240, R226, R220 ;  /* 0x000000e2f0e0723c */ /* 0x004fe200000810dc */
[----:B------:R-:W4:Y:S04]  /*89260*/  LDL.LU.64 R222, [R1+0x8e08] ;  /* 0x008e080001de7983 */ /* 0x000f280000300a00 */
[----:B------:R-:W2:-:S14]  /*89270*/  LDL.LU.64 R220, [R1+0x8e00] ;  /* 0x008e000001dc7983 */ /* 0x000e9c0000300a00 */
[----:B------:R-:W-:Y:S04]  /*89280*/  STL.64 [R1+0x8ac8], R226 ;  /* 0x008ac8e201007387 */ /* 0x000fe80000100a00 */
[----:B------:R1:W-:Y:S04]  /*89290*/  STL.64 [R1+0x8ac0], R224 ;  /* 0x008ac0e001007387 */ /* 0x0003e80000100a00 */
[----:B-1----:R-:W5:Y:S04]  /*892a0*/  LDL.LU R224, [R1+0x1400] ;  /* 0x0014000001e07983 */ /* 0x002f680000300800 */
[----:B------:R-:W5:Y:S01]  /*892b0*/  LDL.LU R225, [R1+0x1404] ;  /* 0x0014040001e17983 */ /* 0x000f620000300800 */
[----:B--2---:R-:W-:-:S02]  /*892c0*/  IMAD.MOV.U32 R226, RZ, RZ, R221 ;  /* 0x000000ffffe27224 */ /* 0x004fc400078e00dd */
[----:B------:R-:W-:Y:S02]  /*892d0*/  IMAD.MOV.U32 R227, RZ, RZ, R220 ;  /* 0x000000ffffe37224 */ /* 0x000fe400078e00dc */
[----:B----4-:R-:W-:Y:S01]  /*892e0*/  HMMA.1688.F32.TF32 R220, R240, R222, R216 ;  /* 0x000000def0dc723c */ /* 0x010fe200000810d8 */
        /* <DEDUP_REMOVED lines=13> */
[----:B-1----:R-:W2:Y:S04]  /*893c0*/  LDL.LU R216, [R1+0x1420] ;  /* 0x0014200001d87983 */ /* 0x002ea80000300800 */
[----:B------:R-:W2:Y:S04]  /*893d0*/  LDL.LU R217, [R1+0x1424] ;  /* 0x0014240001d97983 */ /* 0x000ea80000300800 */
[----:B------:R-:W2:Y:S04]  /*893e0*/  LDL.LU R218, [R1+0x1428] ;  /* 0x0014280001da7983 */ /* 0x000ea80000300800 */
[----:B------:R-:W2:Y:S04]  /*893f0*/  LDL.LU R219, [R1+0x142c] ;  /* 0x00142c0001db7983 */ /* 0x000ea80000300800 */
[----:B---3--:R4:W-:Y:S01]  /*89400*/  STL.64 [R1+0x8af0], R212 ;  /* 0x008af0d401007387 */ /* 0x0089e20000100a00 */
[C---:B--2---:R-:W-:Y:S08]  /*89410*/  HMMA.1688.F32.TF32 R216, R240.reuse, R214, R216 ;  /* 0x000000d6f0d8723c */ /* 0x044ff000000810d8 */
[C---:B----4-:R-:W-:Y:S11]  /*89420*/  HMMA.1688.F32.TF32 R212, R240.reuse, R210, R220 ;  /* 0x000000d2f0d4723c */ /* 0x050ff600000810dc */
[----:B------:R-:W-:Y:S04]  /*89430*/  STL.64 [R1+0x19f0], R216 ;  /* 0x0019f0d801007387 */ /* 0x000fe80000100a00 */
[----:B------:R-:W-:Y:S04]  /*89440*/  STL.64 [R1+0x19f8], R218 ;  /* 0x0019f8da01007387 */ /* 0x000fe80000100a00 */
[----:B------:R5:W-:Y:S04]  /*89450*/  STL.64 [R1+0x8b18], R208 ;  /* 0x008b18d001007387 */ /* 0x000be80000100a00 */
[----:B------:R-:W-:Y:S04]  /*89460*/  STL.64 [R1+0x19e0], R212 ;  /* 0x0019e0d401007387 */ /* 0x000fe80000100a00 */
[----:B------:R-:W-:Y:S04]  /*89470*/  STL.64 [R1+0x19e8], R214 ;  /* 0x0019e8d601007387 */ /* 0x000fe80000100a00 */
[----:B------:R1:W-:Y:S01]  /*89480*/  STL.64 [R1+0x8b20], R204 ;  /* 0x008b20cc01007387 */ /* 0x0003e20000100a00 */
[C---:B-----5:R-:W-:Y:S08]  /*89490*/  HMMA.1688.F32.TF32 R208, R240.reuse, R206, R224 ;  /* 0x000000cef0d0723c */ /* 0x060ff000000810e0 */
[C---:B-1----:R-:W-:Y:S11]  /*894a0*/  HMMA.1688.F32.TF32 R204, R240.reuse, R202, R228 ;  /* 0x000000caf0cc723c */ /* 0x042ff600000810e4 */
[----:B------:R-:W-:Y:S04]  /*894b0*/  STL.64 [R1+0x19d0], R208 ;  /* 0x0019d0d001007387 */ /* 0x000fe80000100a00 */
[----:B------:R-:W-:Y:S04]  /*894c0*/  STL.64 [R1+0x19d8], R210 ;  /* 0x0019d8d201007387 */ /* 0x000fe80000100a00 */
[----:B------:R1:W-:Y:S04]  /*894d0*/  STL.64 [R1+0x8b28], R200 ;  /* 0x008b28c801007387 */ /* 0x0003e80000100a00 */
[----:B------:R-:W-:Y:S04]  /*894e0*/  STL.64 [R1+0x19c0], R204 ;  /* 0x0019c0cc01007387 */ /* 0x000fe80000100a00 */
[----:B------:R-:W-:Y:S04]  /*894f0*/  STL.64 [R1+0x19c8], R206 ;  /* 0x0019c8ce01007387 */ /* 0x000fe80000100a00 */
[----:B------:R2:W-:Y:S01]  /*89500*/  STL.64 [R1+0x8bf8], R196 ;  /* 0x008bf8c401007387 */ /* 0x0005e20000100a00 */
[C---:B-1----:R-:W-:Y:S08]  /*89510*/  HMMA.1688.F32.TF32 R200, R240.reuse, R198, R232 ;  /* 0x000000c6f0c8723c */ /* 0x042ff000000810e8 */
[C---:B--2---:R-:W-:Y:S11]  /*89520*/  HMMA.1688.F32.TF32 R196, R240.reuse, R194, R244 ;  /* 0x000000c2f0c4723c */ /* 0x044ff600000810f4 */
        /* <DEDUP_REMOVED lines=8> */
[----:B------:R1:W-:Y:S04]  /*895b0*/  STL.64 [R1+0x1990], R192 ;  /* 0x001990c001007387 */ /* 0x0003e80000100a00 */
[----:B------:R2:W-:Y:S04]  /*895c0*/  STL.64 [R1+0x1998], R194 ;  /* 0x001998c201007387 */ /* 0x0005e80000100a00 */
[----:B------:R-:W3:Y:S04]  /*895d0*/  LDL.LU R248, [R1+0x12c0] ;  /* 0x0012c00001f87983 */ /* 0x000ee80000300800 */
        /* <DEDUP_REMOVED lines=62> */
[----:B-1----:R-:W2:Y:S04]  /*899c0*/  LDL.LU R184, [R1+0x13a0] ;  /* 0x0013a00001b87983 */ /* 0x002ea80000300800 */
[----:B------:R-:W2:Y:S04]  /*899d0*/  LDL.LU R185, [R1+0x13a4] ;  /* 0x0013a40001b97983 */ /* 0x000ea80000300800 */
[----:B------:R-:W2:Y:S04]  /*899e0*/  LDL.LU R186, [R1+0x13a8] ;  /* 0x0013a80001ba7983 */ /* 0x000ea80000300800 */
[----:B------:R-:W2:Y:S04]  /*899f0*/  LDL.LU R187, [R1+0x13ac] ;  /* 0x0013ac0001bb7983 */ /* 0x000ea80000300800 */
[----:B------:R1:W-:Y:S01]  /*89a00*/  STL.64 [R1+0x8ca8], R180 ;  /* 0x008ca8b401007387 */ /* 0x0003e20000100a00 */
[C---:B--2---:R-:W-:Y:S08]  /*89a10*/  HMMA.1688.F32.TF32 R184, R240.reuse, R182, R184 ;  /* 0x000000b6f0b8723c */ /* 0x044ff000000810b8 */
[C---:B-1----:R-:W-:Y:S11]  /*89a20*/  HMMA.1688.F32.TF32 R180, R240.reuse, R178, R188 ;  /* 0x000000b2f0b4723c */ /* 0x042ff600000810bc */
[----:B------:R-:W-:Y:S04]  /*89a30*/  STL.64 [R1+0x1960], R184 ;  /* 0x001960b801007387 */ /* 0x000fe80000100a00 */
[----:B------:R-:W-:Y:S04]  /*89a40*/  STL.64 [R1+0x1968], R186 ;  /* 0x001968ba01007387 */ /* 0x000fe80000100a00 */
[----:B------:R3:W-:Y:S04]  /*89a50*/  STL.64 [R1+0x8cb0], R176 ;  /* 0x008cb0b001007387 */ /* 0x0007e80000100a00 */
[----:B------:R-:W-:Y:S04]  /*89a60*/  STL.64 [R1+0x1950], R180 ;  /* 0x001950b401007387 */ /* 0x000fe80000100a00 */
[----:B------:R-:W-:Y:S04]  /*89a70*/  STL.64 [R1+0x1958], R182 ;  /* 0x001958b601007387 */ /* 0x000fe80000100a00 */
[----:B------:R4:W-:Y:S01]  /*89a80*/  STL.64 [R1+0x8cb8], R172 ;  /* 0x008cb8ac01007387 */ /* 0x0009e20000100a00 */
[C---:B---3--:R-:W-:Y:S08]  /*89a90*/  HMMA.1688.F32.TF32 R176, R240.reuse, R174, R192 ;  /* 0x000000aef0b0723c */ /* 0x048ff000000810c0 */
[C---:B----4-:R-:W-:Y:S11]  /*89aa0*/  HMMA.1688.F32.TF32 R172, R240.reuse, R170, R196 ;  /* 0x000000aaf0ac723c */ /* 0x050ff600000810c4 */
[----:B------:R-:W-:Y:S04]  /*89ab0*/  STL.64 [R1+0x1930], R176 ;  /* 0x001930b001007387 */ /* 0x000fe80000100a00 */
[----:B------:R-:W-:Y:S04]  /*89ac0*/  STL.64 [R1+0x1938], R178 ;  /* 0x001938b201007387 */ /* 0x000fe80000100a00 */
[----:B------:R1:W-:Y:S04]  /*89ad0*/  STL.64 [R1+0x8cc0], R168 ;  /* 0x008cc0a801007387 */ /* 0x0003e80000100a00 */
[----:B------:R-:W-:Y:S04]  /*89ae0*/  STL.64 [R1+0x1920], R172 ;  /* 0x001920ac01007387 */ /* 0x000fe80000100a00 */
[----:B------:R-:W-:Y:S04]  /*89af0*/  STL.64 [R1+0x1928], R174 ;  /* 0x001928ae01007387 */ /* 0x000fe80000100a00 */
[----:B------:R5:W-:Y:S01]  /*89b00*/  STL.64 [R1+0x8cc8], R164 ;  /* 0x008cc8a401007387 */ /* 0x000be20000100a00 */
[C---:B-1----:R-:W-:Y:S08]  /*89b10*/  HMMA.1688.F32.TF32 R168, R240.reuse, R166, R200 ;  /* 0x000000a6f0a8723c */ /* 0x042ff000000810c8 */
[C---:B-----5:R-:W-:Y:S11]  /*89b20*/  HMMA.1688.F32.TF32 R164, R240.reuse, R162, R204 ;  /* 0x000000a2f0a4723c */ /* 0x060ff600000810cc */
        /* <DEDUP_REMOVED lines=39> */
[----:B--2---:R-:W-:Y:S01]  /*89da0*/  HMMA.1688.F32.TF32 R124, R240, R122, R236 ;  /* 0x0000007af07c723c */ /* 0x004fe200000810ec */
[----:B------:R-:W-:-:S02]  /*89db0*/  IMAD.MOV.U32 R248, RZ, RZ, R20 ;  /* 0x000000fffff87224 */ /* 0x000fc400078e0014 */
[----:B------:R-:W-:Y:S01]  /*89dc0*/  IMAD.MOV.U32 R249, RZ, RZ, R21 ;  /* 0x000000fffff97224 */ /* 0x000fe200078e0015 */
[----:B------:R-:W-:Y:S01]  /*89dd0*/  MOV R250, R24 ;  /* 0x0000001800fa7202 */ /* 0x000fe20000000f00 */
[----:B------:R-:W-:Y:S02]  /*89de0*/  IMAD.MOV.U32 R251, RZ, RZ, R25 ;  /* 0x000000fffffb7224 */ /* 0x000fe400078e0019 */
[----:B------:R-:W-:Y:S02]  /*89df0*/  IMAD.MOV.U32 R244, RZ, RZ, R28 ;  /* 0x000000fffff47224 */ /* 0x000fe400078e001c */
[----:B------:R-:W-:Y:S02]  /*89e00*/  IMAD.MOV.U32 R245, RZ, RZ, R29 ;  /* 0x000000fffff57224 */ /* 0x000fe400078e001d */
[----:B------:R-:W-:Y:S01]  /*89e10*/  IMAD.MOV.U32 R232, RZ, RZ, R3 ;  /* 0x000000ffffe87224 */ /* 0x000fe200078e0003 */
[----:B------:R-:W-:Y:S01]  /*89e20*/  MOV R233, R36 ;  /* 0x0000002400e97202 */ /* 0x000fe20000000f00 */
[----:B------:R-:W-:Y:S04]  /*89e30*/  STL.64 [R1+0x1760], R128 ;  /* 0x0017608001007387 */ /* 0x000fe80000100a00 */
[----:B------:R-:W-:Y:S04]  /*89e40*/  STL.64 [R1+0x1768], R130 ;  /* 0x0017688201007387 */ /* 0x000fe80000100a00 */
[----:B------:R-:W2:Y:S04]  /*89e50*/  LDL.LU R20, [R1+0x8dd8] ;  /* 0x008dd80001147983 */ /* 0x000ea80000300800 */
[----:B------:R-:W-:Y:S04]  /*89e60*/  STL.64 [R1+0x1750], R124 ;  /* 0x0017507c01007387 */ /* 0x000fe80000100a00 */
[----:B------:R-:W-:Y:S04]  /*89e70*/  STL.64 [R1+0x1758], R126 ;  /* 0x0017587e01007387 */ /* 0x000fe80000100a00 */
[----:B------:R-:W3:Y:S04]  /*89e80*/  LDL.LU R21, [R1+0x8dd4] ;  /* 0x008dd40001157983 */ /* 0x000ee80000300800 */
[----:B------:R-:W4:Y:S04]  /*89e90*/  LDL.LU R24, [R1+0x8dd0] ;  /* 0x008dd00001187983 */ /* 0x000f280000300800 */
[----:B------:R-:W5:Y:S04]  /*89ea0*/  LDL.LU R25, [R1+0x8dcc] ;  /* 0x008dcc0001197983 */ /* 0x000f680000300800 */
[----:B------:R-:W2:Y:S04]  /*89eb0*/  LDL.LU R28, [R1+0x8dc8] ;  /* 0x008dc800011c7983 */ /* 0x000ea80000300800 */
[----:B------:R-:W2:Y:S04]  /*89ec0*/  LDL.LU R29, [R1+0x8dc4] ;  /* 0x008dc400011d7983 */ /* 0x000ea80000300800 */
[----:B------:R-:W2:Y:S04]  /*89ed0*/  LDL.LU R3, [R1+0x8dc0] ;  /* 0x008dc00001037983 */ /* 0x000ea80000300800 */
[----:B------:R-:W3:Y:S04]  /*89ee0*/  LDL.LU R36, [R1+0x8dbc] ;  /* 0x008dbc0001247983 */ /* 0x000ee80000300800 */
[----:B------:R-:W4:Y:S04]  /*89ef0*/  LDL.LU R224, [R1+0x1540] ;  /* 0x0015400001e07983 */ /* 0x000f280000300800 */
[----:B------:R-:W4:Y:S04]  /*89f00*/  LDL.LU R225, [R1+0x1544] ;  /* 0x0015440001e17983 */ /* 0x000f280000300800 */
[----:B------:R-:W4:Y:S04]  /*89f10*/  LDL.LU R226, [R1+0x1548] ;  /* 0x0015480001e27983 */ /* 0x000f280000300800 */
[----:B------:R-:W4:Y:S01]  /*89f20*/  LDL.LU R227, [R1+0x154c] ;  /* 0x00154c0001e37983 */ /* 0x000f220000300800 */
[----:B--2---:R-:W-:-:S02]  /*89f30*/  IMAD.MOV.U32 R221, RZ, RZ, R3 ;  /* 0x000000ffffdd7224 */ /* 0x004fc400078e0003 */
[----:B---3--:R-:W-:Y:S02]  /*89f40*/  IMAD.MOV.U32 R220, RZ, RZ, R36 ;  /* 0x000000ffffdc7224 */ /* 0x008fe400078e0024 */
[----:B------:R-:W2:Y:S04]  /*89f50*/  LDL.LU R36, [R1+0x8db8] ;  /* 0x008db80001247983 */ /* 0x000ea80000300800 */
        /* <DEDUP_REMOVED lines=87> */
[----:B---3--:R-:W-:-:S03]  /*8a4d0*/  MOV R214, R3 ;  /* 0x0000000300d67202 */ /* 0x008fc60000000f00 */
[----:B------:R-:W3:Y:S04]  /*8a4e0*/  LDL.LU R3, [R1+0x8db0] ;  /* 0x008db00001037983 */ /* 0x000ee80000300800 */
[----:B------:R2:W-:Y:S04]  /*8a4f0*/  STL.64 [R1+0x8d20], R120 ;  /* 0x008d207801007387 */ /* 0x0005e80000100a00 */
[----:B------:R1:W-:Y:S01]  /*8a500*/  STL.64 [R1+0x8d28], R116 ;  /* 0x008d287401007387 */ /* 0x0003e20000100a00 */
[C---:B--2---:R-:W-:Y:S08]  /*8a510*/  HMMA.1688.F32.TF32 R120, R240.reuse, R118, R132 ;  /* 0x00000076f078723c */ /* 0x044ff00000081084 */
[C---:B----4-:R-:W-:Y:S08]  /*8a520*/  HMMA.1688.F32.TF32 R124, R240.reuse, R114, R136 ;  /* 0x00000072f07c723c */ /* 0x050ff00000081088 */
[C---:B-1----:R-:W-:Y:S03]  /*8a530*/  HMMA.1688.F32.TF32 R116, R240.reuse, R106, R144 ;  /* 0x0000006af074723c */ /* 0x042fe60000081090 */
[----:B------:R-:W-:Y:S04]  /*8a540*/  STL.64 [R1+0x1740], R120 ;  /* 0x0017407801007387 */ /* 0x000fe80000100a00 */
[----:B------:R1:W-:Y:S02]  /*8a550*/  STL.64 [R1+0x1748], R122 ;  /* 0x0017487a01007387 */ /* 0x0003e40000100a00 */
[C---:B-1----:R-:W-:Y:S02]  /*8a560*/  HMMA.1688.F32.TF32 R120, R240.reuse, R110, R140 ;  /* 0x0000006ef078723c */ /* 0x042fe4000008108c */
[----:B------:R-:W-:Y:S04]  /*8a570*/  STL.64 [R1+0x1730], R124 ;  /* 0x0017307c01007387 */ /* 0x000fe80000100a00 */
[----:B------:R5:W-:Y:S02]  /*8a580*/  STL.64 [R1+0x1738], R126 ;  /* 0x0017387e01007387 */ /* 0x000be40000100a00 */
[C---:B-----5:R-:W-:Y:S11]  /*8a590*/  HMMA.1688.F32.TF32 R124, R240.reuse, R102, R148 ;  /* 0x00000066f07c723c */ /* 0x060ff60000081094 */
        /* <DEDUP_REMOVED lines=46> */
[----:B------:R-:W-:Y:S01]  /*8a880*/  IMAD.MOV.U32 R239, RZ, RZ, R4 ;  /* 0x000000ffffef7224 */ /* 0x000fe200078e0004 */
[----:B------:R-:W-:Y:S01]  /*8a890*/  STL.64 [R1+0x13f0], R124 ;  /* 0x0013f07c01007387 */ /* 0x000fe20000100a00 */
[----:B------:R-:W-:Y:S02]  /*8a8a0*/  IMAD.MOV.U32 R222, RZ, RZ, R29 ;  /* 0x000000ffffde7224 */ /* 0x000fe400078e001d */
[----:B------:R-:W-:Y:S01]  /*8a8b0*/  IMAD.MOV.U32 R223, RZ, RZ, R28 ;  /* 0x000000ffffdf7224 */ /* 0x000fe200078e001c */
[----:B------:R1:W-:Y:S01]  /*8a8c0*/  STL.64 [R1+0x13f8], R126 ;  /* 0x0013f87e01007387 */ /* 0x0003e20000100a00 */
[----:B------:R-:W-:-:S02]  /*8a8d0*/  IMAD.MOV.U32 R228, RZ, RZ, R25 ;  /* 0x000000ffffe47224 */ /* 0x000fc400078e0019 */
[----:B------:R-:W-:Y:S02]  /*8a8e0*/  IMAD.MOV.U32 R229, RZ, RZ, R24 ;  /* 0x000000ffffe57224 */ /* 0x000fe400078e0018 */
[----:B------:R-:W-:Y:S02]  /*8a8f0*/  IMAD.MOV.U32 R230, RZ, RZ, R21 ;  /* 0x000000ffffe67224 */ /* 0x000fe400078e0015 */
[----:B------:R-:W-:Y:S01]  /*8a900*/  IMAD.MOV.U32 R231, RZ, RZ, R20 ;  /* 0x000000ffffe77224 */ /* 0x000fe200078e0014 */
[C---:B------:R-:W-:Y:S08]  /*8a910*/  HMMA.1688.F32.TF32 R4, R240.reuse, R6, R236 ;  /* 0x00000006f004723c */ /* 0x040ff000000810ec */
[----:B-1----:R-:W-:Y:S01]  /*8a920*/  HMMA.1688.F32.TF32 R124, R240, R42, R208 ;  /* 0x0000002af07c723c */ /* 0x002fe200000810d0 */
[----:B------:R-:W-:Y:S04]  /*8a930*/  STL.64 [R1+0x1390], R120 ;  /* 0x0013907801007387 */ /* 0x000fe80000100a00 */
[----:B------:R1:W-:Y:S04]  /*8a940*/  STL.64 [R1+0x1398], R122 ;  /* 0x0013987a01007387 */ /* 0x0003e80000100a00 */
[----:B------:R-:W-:Y:S04]  /*8a950*/  STL.64 [R1+0x1360], R116 ;  /* 0x0013607401007387 */ /* 0x000fe80000100a00 */
[----:B------:R2:W-:Y:S01]  /*8a960*/  STL.64 [R1+0x1368], R118 ;  /* 0x0013687601007387 */ /* 0x0005e20000100a00 */
[----:B------:R-:W-:-:S02]  /*8a970*/  IMAD.MOV.U32 R234, RZ, RZ, R17 ;  /* 0x000000ffffea7224 */ /* 0x000fc400078e0011 */
[----:B------:R-:W-:Y:S01]  /*8a980*/  IMAD.MOV.U32 R235, RZ, RZ, R16 ;  /* 0x000000ffffeb7224 */ /* 0x000fe200078e0010 */
[C---:B------:R-:W-:Y:S08]  /*8a990*/  HMMA.1688.F32.TF32 R28, R240.reuse, R30, R220 ;  /* 0x0000001ef01c723c */ /* 0x040ff000000810dc */
[----:B-1----:R-:W-:Y:S01]  /*8a9a0*/  HMMA.1688.F32.TF32 R120, R240, R38, R212 ;  /* 0x00000026f078723c */ /* 0x002fe200000810d4 */
[----:B------:R-:W-:-:S02]  /*8a9b0*/  IMAD.MOV.U32 R246, RZ, RZ, R13 ;  /* 0x000000fffff67224 */ /* 0x000fc400078e000d */
[----:B------:R-:W-:-:S05]  /*8a9c0*/  IMAD.MOV.U32 R247, RZ, RZ, R12 ;  /* 0x000000fffff77224 */ /* 0x000fca00078e000c */
[C---:B------:R-:W-:Y:S08]  /*8a9d0*/  HMMA.1688.F32.TF32 R24, R240.reuse, R26, R224 ;  /* 0x0000001af018723c */ /* 0x040ff000000810e0 */
[C---:B--2---:R-:W-:Y:S08]  /*8a9e0*/  HMMA.1688.F32.TF32 R116, R240.reuse, R34, R216 ;  /* 0x00000022f074723c */ /* 0x044ff000000810d8 */
[----:B------:R-:W-:Y:S01]  /*8a9f0*/  HMMA.1688.F32.TF32 R20, R240, R22, R228 ;  /* 0x00000016f014723c */ /* 0x000fe200000810e4 */
[----:B---3--:R-:W-:-:S07]  /*8aa00*/  LOP3.LUT R36, R3, 0x40, RZ, 0x3c, !PT ;  /* 0x0000004003247812 */ /* 0x008fce00078e3cff */
[C---:B------:R-:W-:Y:S08]  /*8aa10*/  HMMA.1688.F32.TF32 R16, R240.reuse, R18, R232 ;  /* 0x00000012f010723c */ /* 0x040ff000000810e8 */
[C---:B------:R-:W-:Y:S08]  /*8aa20*/  HMMA.1688.F32.TF32 R12, R240.reuse, R14, R244 ;  /* 0x0000000ef00c723c */ /* 0x040ff000000810f4 */
[----:B------:R-:W-:Y:S01]  /*8aa30*/  HMMA.1688.F32.TF32 R8, R240, R10, R248 ;  /* 0x0000000af008723c */ /* 0x000fe200000810f8 */
[----:B------:R-:W-:Y:S04]  /*8aa40*/  STL.64 [R1+0x1340], R124 ;  /* 0x0013407c01007387 */ /* 0x000fe80000100a00 */
[----:B------:R-:W1:Y:S04]  /*8aa50*/  LDSM.16.M88.4 R148, [R36+UR11] ;  /* 0x0000000b2494783b */ /* 0x000e680008000200 */
[----:B------:R-:W2:Y:S04]  /*8aa60*/  LDSM.16.M88.4 R236, [R36+UR11+0x800] ;  /* 0x0008000b24ec783b */ /* 0x000ea80008000200 */
        /* <DEDUP_REMOVED lines=11> */
[----:B------:R-:W-:-:S02]  /*8ab20*/  IMAD.MOV.U32 R248, RZ, RZ, R48 ;  /* 0x000000fffff87224 */ /* 0x000fc400078e0030 */
[----:B------:R-:W-:Y:S01]  /*8ab30*/  IMAD.MOV.U32 R249, RZ, RZ, R49 ;  /* 0x000000fffff97224 */ /* 0x000fe200078e0031 */
[----:B------:R-:W-:Y:S04]  /*8ab40*/  STL.64 [R1+0x1280], R16 ;  /* 0x0012801001007387 */ /* 0x000fe80000100a00 */
[----:B------:R-:W-:Y:S04]  /*8ab50*/  STL.64 [R1+0x1288], R18 ;  /* 0x0012881201007387 */ /* 0x000fe80000100a00 */
[----:B------:R-:W-:Y:S04]  /*8ab60*/  STL.64 [R1+0x1260], R12 ;  /* 0x0012600c01007387 */ /* 0x000fe80000100a00 */
[----:B------:R-:W-:Y:S04]  /*8ab70*/  STL.64 [R1+0x1268], R14 ;  /* 0x0012680e01007387 */ /* 0x000fe80000100a00 */
[----:B------:R-:W-:Y:S04]  /*8ab80*/  STL.64 [R1+0x1240], R8 ;  /* 0x0012400801007387 */ /* 0x000fe80000100a00 */
[----:B------:R-:W-:Y:S04]  /*8ab90*/  STL.64 [R1+0x1248], R10 ;  /* 0x0012480a01007387 */ /* 0x000fe80000100a00 */
[----:B------:R-:W-:Y:S04]  /*8aba0*/  STL [R1+0x7b60], R3 ;  /* 0x007b600301007387 */ /* 0x000fe80000100800 */
[----:B------:R-:W-:Y:S04]  /*8abb0*/  STL.64 [R1+0x1200], R4 ;  /* 0x0012000401007387 */ /* 0x000fe80000100a00 */
[----:B------:R-:W-:Y:S04]  /*8abc0*/  STL.64 [R1+0x1208], R6 ;  /* 0x0012080601007387 */ /* 0x000fe80000100a00 */
[----:B------:R-:W-:Y:S04]  /*8abd0*/  STL [R1+0x2fd0], R36 ;  /* 0x002fd02401007387 */ /* 0x000fe80000100800 */
[----:B------:R-:W-:Y:S04]  /*8abe0*/  STL [R1+0x8590], R252 ;  /* 0x008590fc01007387 */ /* 0x000fe80000100800 */
[----:B------:R-:W3:Y:S01]  /*8abf0*/  LDSM.16.M88.4 R184, [R36+UR11+0x1000] ;  /* 0x0010000b24b8783b */ /* 0x000ee20008000200 */
[----:B------:R-:W-:-:S02]  /*8ac00*/  IMAD.MOV.U32 R250, RZ, RZ, R61 ;  /* 0x000000fffffa7224 */ /* 0x000fc400078e003d */
[----:B------:R-:W-:Y:S01]  /*8ac10*/  IMAD.MOV.U32 R251, RZ, RZ, R60 ;  /* 0x000000fffffb7224 */ /* 0x000fe200078e003c */
[----:B------:R-:W-:Y:S01]  /*8ac20*/  MOV R212, R57 ;  /* 0x0000003900d47202 */ /* 0x000fe20000000f00 */
[----:B------:R-:W-:Y:S02]  /*8ac30*/  IMAD.MOV.U32 R213, RZ, RZ, R56 ;  /* 0x000000ffffd57224 */ /* 0x000fe400078e0038 */
[----:B------:R-:W-:Y:S02]  /*8ac40*/  IMAD.MOV.U32 R214, RZ, RZ, R112 ;  /* 0x000000ffffd67224 */ /* 0x000fe400078e0070 */
[----:B------:R-:W-:Y:S02]  /*8ac50*/  IMAD.MOV.U32 R215, RZ, RZ, R113 ;  /* 0x000000ffffd77224 */ /* 0x000fe400078e0071 */
[----:B------:R-:W-:Y:S02]  /*8ac60*/  IMAD.MOV.U32 R208, RZ, RZ, R85 ;  /* 0x000000ffffd07224 */ /* 0x000fe400078e0055 */
[----:B------:R-:W-:-:S02]  /*8ac70*/  IMAD.MOV.U32 R209, RZ, RZ, R84 ;  /* 0x000000ffffd17224 */ /* 0x000fc400078e0054 */
[----:B------:R-:W-:Y:S01]  /*8ac80*/  IMAD.MOV.U32 R210, RZ, RZ, R65 ;  /* 0x000000ffffd27224 */ /* 0x000fe200078e0041 */
[----:B------:R-:W-:Y:S01]  /*8ac90*/  MOV R211, R64 ;  /* 0x0000004000d37202 */ /* 0x000fe20000000f00 */
[----:B------:R-:W-:Y:S02]  /*8aca0*/  IMAD.MOV.U32 R180, RZ, RZ, R72 ;  /* 0x000000ffffb47224 */ /* 0x000fe400078e0048 */
[----:B------:R-:W-:Y:S02]  /*8acb0*/  IMAD.MOV.U32 R181, RZ, RZ, R73 ;  /* 0x000000ffffb57224 */ /* 0x000fe400078e0049 */
[----:B------:R-:W-:Y:S01]  /*8acc0*/  IMAD.MOV.U32 R182, RZ, RZ, R40 ;  /* 0x000000ffffb67224 */ /* 0x000fe200078e0028 */
[----:B-1----:R-:W-:Y:S04]  /*8acd0*/  STL.64 [R1+0x28], R150 ;  /* 0x0000289601007387 */ /* 0x002fe80000100a00 */
[----:B------:R-:W4:Y:S04]  /*8ace0*/  LDL.LU R48, [R1+0x8dac] ;  /* 0x008dac0001307983 */ /* 0x000f280000300800 */
[----:B--2---:R-:W-:Y:S04]  /*8acf0*/  STL.64 [R1+0x18], R238 ;  /* 0x000018ee01007387 */ /* 0x004fe80000100a00 */
[----:B------:R-:W2:Y:S01]  /*8ad00*/  LDL.LU R49, [R1+0x8da8] ;  /* 0x008da80001317983 */ /* 0x000ea20000300800 */
[----:B------:R-:W-:Y:S01]  /*8ad10*/  IMAD.MOV.U32 R183, RZ, RZ, R41 ;  /* 0x000000ffffb77224 */ /* 0x000fe200078e0029 */
[----:B------:R-:W-:Y:S01]  /*8ad20*/  MOV R178, R0 ;  /* 0x0000000000b27202 */ /* 0x000fe20000000f00 */
[----:B------:R-:W-:-:S02]  /*8ad30*/  IMAD.MOV.U32 R179, RZ, RZ, R2 ;  /* 0x000000ffffb37224 */ /* 0x000fc400078e0002 */
[----:B------:R-:W-:Y:S02]  /*8ad40*/  IMAD.MOV.U32 R144, RZ, RZ, R92 ;  /* 0x000000ffff907224 */ /* 0x000fe400078e005c */
[----:B------:R-:W-:Y:S02]  /*8ad50*/  IMAD.MOV.U32 R145, RZ, RZ, R93 ;  /* 0x000000ffff917224 */ /* 0x000fe400078e005d */
[----:B------:R-:W-:Y:S02]  /*8ad60*/  IMAD.MOV.U32 R146, RZ, RZ, R97 ;  /* 0x000000ffff927224 */ /* 0x000fe400078e0061 */
[----:B------:R-:W-:Y:S01]  /*8ad70*/  IMAD.MOV.U32 R147, RZ, RZ, R96 ;  /* 0x000000ffff937224 */ /* 0x000fe200078e0060 */
[----:B------:R-:W-:Y:S04]  /*8ad80*/  LDS R4, [R252+UR10+0x42000] ;  /* 0x0420000afc047984 */ /* 0x000fe80008000800 */
        /* <DEDUP_REMOVED lines=12> */
[----:B---3--:R-:W-:Y:S04]  /*8ae50*/  STL.64 [R1+0x8], R186 ;  /* 0x000008ba01007387 */ /* 0x008fe80000100a00 */
[----:B------:R-:W3:Y:S04]  /*8ae60*/  LDL.LU R61, [R1+0x8da4] ;  /* 0x008da400013d7983 */ /* 0x000ee80000300800 */
        /* <DEDUP_REMOVED lines=57> */
[----:B------:R-:W1:Y:S04]  /*8b200*/  LDS R27, [R37+UR10+0x42900] ;  /* 0x0429000a251b7984 */ /* 0x000e680008000800 */
[----:B------:R-:W-:Y:S04]  /*8b210*/  LDS R32, [R33+UR10+0x42180] ;  /* 0x0421800a21207984 */ /* 0x000fe80008000800 */
[----:B------:R-:W-:Y:S04]  /*8b220*/  LDS R34, [R33+UR10+0x42980] ;  /* 0x0429800a21227984 */ /* 0x000fe80008000800 */
[----:B------:R-:W-:Y:S04]  /*8b230*/  LDS R33, [R37+UR10+0x42180] ;  /* 0x0421800a25217984 */ /* 0x000fe80008000800 */
[----:B------:R-:W-:Y:S04]  /*8b240*/  LDS R35, [R37+UR10+0x42980] ;  /* 0x0429800a25237984 */ /* 0x000fe80008000800 */
[----:B------:R-:W1:Y:S04]  /*8b250*/  LDSM.16.M88.4 R36, [R36+UR11+0x1800] ;  /* 0x0018000b2424783b */ /* 0x000e680008000200 */
[----:B------:R-:W-:Y:S04]  /*8b260*/  LDS R28, [R252+UR10+0x42180] ;  /* 0x0421800afc1c7984 */ /* 0x000fe80008000800 */
[----:B------:R-:W1:Y:S01]  /*8b270*/  LDS R30, [R252+UR10+0x42980] ;  /* 0x0429800afc1e7984 */ /* 0x000e620008000800 */
[----:B----4-:R-:W-:-:S02]  /*8b280*/  IMAD.MOV.U32 R177, RZ, RZ, R48 ;  /* 0x000000ffffb17224 */ /* 0x010fc400078e0030 */
[----:B--2---:R-:W-:Y:S02]  /*8b290*/  IMAD.MOV.U32 R176, RZ, RZ, R49 ;  /* 0x000000ffffb07224 */ /* 0x004fe400078e0031 */
[----:B------:R-:W2:Y:S04]  /*8b2a0*/  LDL.LU R49, [R1+0x8d6c] ;  /* 0x008d6c0001317983 */ /* 0x000ea80000300800 */
[----:B------:R-:W4:Y:S04]  /*8b2b0*/  LDL.LU R48, [R1+0x8d68] ;  /* 0x008d680001307983 */ /* 0x000f280000300800 */
        /* <DEDUP_REMOVED lines=22> */
[----:B-----5:R-:W-:-:S02]  /*8b420*/  IMAD.MOV.U32 R142, RZ, RZ, R60 ;  /* 0x000000ffff8e7224 */ /* 0x020fc400078e003c */
[----:B---3--:R-:W-:Y:S01]  /*8b430*/  IMAD.MOV.U32 R143, RZ, RZ, R61 ;  /* 0x000000ffff8f7224 */ /* 0x008fe200078e003d */
[----:B------:R-:W-:Y:S01]  /*8b440*/  MOV R141, R57 ;  /* 0x00000039008d7202 */ /* 0x000fe20000000f00 */
[----:B------:R-:W-:Y:S02]  /*8b450*/  IMAD.MOV.U32 R140, RZ, RZ, R56 ;  /* 0x000000ffff8c7224 */ /* 0x000fe400078e0038 */
[----:B------:R-:W3:Y:S04]  /*8b460*/  LDL.LU R56, [R1+0x8d4c] ;  /* 0x008d4c0001387983 */ /* 0x000ee80000300800 */
[----:B------:R-:W5:Y:S04]  /*8b470*/  LDL.LU R57, [R1+0x8d48] ;  /* 0x008d480001397983 */ /* 0x000f680000300800 */
[----:B------:R-:W3:Y:S04]  /*8b480*/  LDL.LU R60, [R1+0x8d44] ;  /* 0x008d4400013c7983 */ /* 0x000ee80000300800 */
[----:B------:R-:W3:Y:S01]  /*8b490*/  LDL.LU R61, [R1+0x8d40] ;  /* 0x008d4000013d7983 */ /* 0x000ee20000300800 */
[----:B--2---:R-:W-:-:S02]  /*8b4a0*/  IMAD.MOV.U32 R139, RZ, RZ, R0 ;  /* 0x000000ffff8b7224 */ /* 0x004fc400078e0000 */
[----:B----4-:R-:W-:Y:S02]  /*8b4b0*/  IMAD.MOV.U32 R138, RZ, RZ, R2 ;  /* 0x000000ffff8a7224 */ /* 0x010fe400078e0002 */
[----:B------:R-:W-:Y:S02]  /*8b4c0*/  IMAD.MOV.U32 R137, RZ, RZ, R92 ;  /* 0x000000ffff897224 */ /* 0x000fe400078e005c */
[----:B------:R-:W-:Y:S02]  /*8b4d0*/  IMAD.MOV.U32 R136, RZ, RZ, R93 ;  /* 0x000000ffff887224 */ /* 0x000fe400078e005d */
[----:B------:R-:W2:Y:S04]  /*8b4e0*/  LDL.LU R93, [R1+0x8d3c] ;  /* 0x008d3c00015d7983 */ /* 0x000ea80000300800 */
[----:B------:R-:W4:Y:S04]  /*8b4f0*/  LDL.LU R92, [R1+0x8d38] ;  /* 0x008d3800015c7983 */ /* 0x000f280000300800 */
        /* <DEDUP_REMOVED lines=45> */
[-C--:B-1----:R-:W-:Y:S03]  /*8b7d0*/  HMMA.1688.F32.TF32 R136, R24, R148.reuse, R136 ;  /* 0x000000941888723c */ /* 0x082fe60000081088 */
[----:B------:R-:W5:Y:S04]  /*8b7e0*/  LDL.LU R235, [R1+0xfc] ;  /* 0x0000fc0001eb7983 */ /* 0x000f680000300800 */
[----:B------:R-:W-:Y:S04]  /*8b7f0*/  STL [R1+0x845c], R38 ;  /* 0x00845c2601007387 */ /* 0x000fe80000100800 */
[----:B------:R-:W-:Y:S01]  /*8b800*/  STL [R1+0x8458], R39 ;  /* 0x0084582701007387 */ /* 0x000fe20000100800 */
[----:B------:R-:W-:Y:S08]  /*8b810*/  HMMA.1688.F32.TF32 R140, R28, R148, R140 ;  /* 0x000000941c8c723c */ /* 0x000ff0000008108c */
[-C--:B------:R-:W-:Y:S08]  /*8b820*/  HMMA.1688.F32.TF32 R156, R8, R236.reuse, R156 ;  /* 0x000000ec089c723c */ /* 0x080ff0000008109c */
[-C--:B------:R-:W-:Y:S08]  /*8b830*/  HMMA.1688.F32.TF32 R160, R12, R236.reuse, R160 ;  /* 0x000000ec0ca0723c */ /* 0x080ff000000810a0 */
[-C--:B------:R-:W-:Y:S08]  /*8b840*/  HMMA.1688.F32.TF32 R164, R16, R236.reuse, R164 ;  /* 0x000000ec10a4723c */ /* 0x080ff000000810a4 */
[-C--:B------:R-:W-:Y:S08]  /*8b850*/  HMMA.1688.F32.TF32 R172, R24, R236.reuse, R172 ;  /* 0x000000ec18ac723c */ /* 0x080ff000000810ac */
[----:B------:R-:W-:Y:S08]  /*8b860*/  HMMA.1688.F32.TF32 R176, R28, R236, R176 ;  /* 0x000000ec1cb0723c */ /* 0x000ff000000810b0 */
[-C--:B--2---:R-:W-:Y:S08]  /*8b870*/  HMMA.1688.F32.TF32 R128, R16, R148.reuse, R128 ;  /* 0x000000941080723c */ /* 0x084ff00000081080 */
[-C--:B---3--:R-:W-:Y:S08]  /*8b880*/  HMMA.1688.F32.TF32 R124, R12, R148.reuse, R124 ;  /* 0x000000940c7c723c */ /* 0x088ff0000008107c */
[-C--:B----4-:R-:W-:Y:S08]  /*8b890*/  HMMA.1688.F32.TF32 R120, R8, R148.reuse, R120 ;  /* 0x000000940878723c */ /* 0x090ff00000081078 */
[-C--:B-----5:R-:W-:Y:S08]  /*8b8a0*/  HMMA.1688.F32.TF32 R116, R4, R148.reuse, R116 ;  /* 0x000000940474723c */ /* 0x0a0ff00000081074 */
[-C--:B------:R-:W-:Y:S08]  /*8b8b0*/  HMMA.1688.F32.TF32 R132, R20, R148.reuse, R132 ;  /* 0x000000941484723c */ /* 0x080ff00000081084 */
[----:B------:R-:W-:Y:S08]  /*8b8c0*/  HMMA.1688.F32.TF32 R148, R32, R148, R144 ;  /* 0x000000942094723c */ /* 0x000ff00000081090 */
[-C--:B------:R-:W-:Y:S01]  /*8b8d0*/  HMMA.1688.F32.TF32 R152, R4, R236.reuse, R152 ;  /* 0x000000ec0498723c */ /* 0x080fe20000081098 */
[----:B------:R1:W-:Y:S04]  /*8b8e0*/  STL.64 [R1+0x11f0], R116 ;  /* 0x0011f07401007387 */ /* 0x0003e80000100a00 */
[----:B------:R-:W-:Y:S04]  /*8b8f0*/  STL.64 [R1+0x11f8], R118 ;  /* 0x0011f87601007387 */ /* 0x000fe80000100a00 */
[----:B-1----:R-:W2:Y:S04]  /*8b900*/  LDL.LU.64 R116, [R1+0x8d28] ;  /* 0x008d280001747983 */ /* 0x002ea80000300a00 */
[----:B------:R1:W-:Y:S04]  /*8b910*/  STL.64 [R1+0x2dd0], R120 ;  /* 0x002dd07801007387 */ /* 0x0003e80000100a00 */
[----:B------:R-:W-:Y:S04]  /*8b920*/  STL.64 [R1+0x2dd8], R122 ;  /* 0x002dd87a01007387 */ /* 0x000fe80000100a00 */
[----:B-1----:R-:W3:Y:S04]  /*8b930*/  LDL.LU.64 R120, [R1+0x8d20] ;  /* 0x008d200001787983 */ /* 0x002ee80000300a00 */
[----:B------:R1:W-:Y:S04]  /*8b940*/  STL.64 [R1+0x1210], R124 ;  /* 0x0012107c01007387 */ /* 0x0003e80000100a00 */
[----:B------:R-:W-:Y:S01]  /*8b950*/  STL.64 [R1+0x1218], R126 ;  /* 0x0012187e01007387 */ /* 0x000fe20000100a00 */
[-C--:B------:R-:W-:Y:S03]  /*8b960*/  HMMA.1688.F32.TF32 R168, R20, R236.reuse, R168 ;  /* 0x000000ec14a8723c */ /* 0x080fe600000810a8 */
[----:B-1----:R-:W4:Y:S04]  /*8b970*/  LDL.LU.64 R124, [R1+0x8d18] ;  /* 0x008d1800017c7983 */ /* 0x002f280000300a00 */
[----:B------:R1:W-:Y:S04]  /*8b980*/  STL.64 [R1+0x2e80], R128 ;  /* 0x002e808001007387 */ /* 0x0003e80000100a00 */
[----:B------:R-:W-:Y:S04]  /*8b990*/  STL.64 [R1+0x2e88], R130 ;  /* 0x002e888201007387 */ /* 0x000fe80000100a00 */
[----:B-1----:R-:W5:Y:S04]  /*8b9a0*/  LDL.LU.64 R128, [R1+0x8d10] ;  /* 0x008d100001807983 */ /* 0x002f680000300a00 */
[----:B------:R1:W-:Y:S04]  /*8b9b0*/  STL.64 [R1+0x27f0], R132 ;  /* 0x0027f08401007387 */ /* 0x0003e80000100a00 */
[----:B------:R-:W-:Y:S04]  /*8b9c0*/  STL.64 [R1+0x27f8], R134 ;  /* 0x0027f88601007387 */ /* 0x000fe80000100a00 */
[----:B-1----:R-:W2:Y:S04]  /*8b9d0*/  LDL.LU.64 R132, [R1+0x8d08] ;  /* 0x008d080001847983 */ /* 0x002ea80000300a00 */
[----:B------:R1:W-:Y:S04]  /*8b9e0*/  STL.64 [R1+0x2f30], R136 ;  /* 0x002f308801007387 */ /* 0x0003e80000100a00 */
[----:B------:R-:W-:Y:S04]  /*8b9f0*/  STL.64 [R1+0x2f38], R138 ;  /* 0x002f388a01007387 */ /* 0x000fe80000100a00 */
[----:B-1----:R-:W2:Y:S04]  /*8ba00*/  LDL.LU.64 R136, [R1+0x8d00] ;  /* 0x008d000001887983 */ /* 0x002ea80000300a00 */
[----:B------:R1:W-:Y:S04]  /*8ba10*/  STL.64 [R1+0x2db0], R140 ;  /* 0x002db08c01007387 */ /* 0x0003e80000100a00 */
[----:B------:R-:W-:Y:S01]  /*8ba20*/  STL.64 [R1+0x2db8], R142 ;  /* 0x002db88e01007387 */ /* 0x000fe20000100a00 */
[----:B------:R-:W-:Y:S03]  /*8ba30*/  HMMA.1688.F32.TF32 R236, R32, R236, R180 ;  /* 0x000000ec20ec723c */ /* 0x000fe600000810b4 */
[----:B-1----:R-:W2:Y:S04]  /*8ba40*/  LDL.LU.64 R140, [R1+0x8cf8] ;  /* 0x008cf800018c7983 */ /* 0x002ea80000300a00 */
[----:B------:R-:W2:Y:S04]  /*8ba50*/  LDL.LU.64 R144, [R1+0x8cf0] ;  /* 0x008cf00001907983 */ /* 0x000ea80000300a00 */
[----:B------:R1:W-:Y:S04]  /*8ba60*/  STL.64 [R1+0x2fc0], R148 ;  /* 0x002fc09401007387 */ /* 0x0003e80000100a00 */
[----:B------:R-:W-:Y:S04]  /*8ba70*/  STL.64 [R1+0x2fc8], R150 ;  /* 0x002fc89601007387 */ /* 0x000fe80000100a00 */
[----:B-1----:R-:W2:Y:S04]  /*8ba80*/  LDL.LU.64 R148, [R1+0x8ce8] ;  /* 0x008ce80001947983 */ /* 0x002ea80000300a00 */
        /* <DEDUP_REMOVED lines=21> */
[----:B------:R-:W2:Y:S04]  /*8bbe0*/  LDL.LU.64 R180, [R1+0x8ca8] ;  /* 0x008ca80001b47983 */ /* 0x000ea80000300a00 */
[----:B------:R-:W-:Y:S04]  /*8bbf0*/  STL.64 [R1+0x2fb0], R236 ;  /* 0x002fb0ec01007387 */ /* 0x000fe80000100a00 */
[----:B------:R1:W-:Y:S04]  /*8bc00*/  STL.64 [R1+0x2fb8], R238 ;  /* 0x002fb8ee01007387 */ /* 0x0003e80000100a00 */
[----:B-1----:R-:W2:Y:S04]  /*8bc10*/  LDL.LU.64 R238, [R1+0x8ca0] ;  /* 0x008ca00001ee7983 */ /* 0x002ea80000300a00 */
[----:B------:R-:W2:Y:S01]  /*8bc20*/  LDL.LU.64 R236, [R1+0x8c98] ;  /* 0x008c980001ec7983 */ /* 0x000ea20000300a00 */
[-C--:B------:R-:W-:Y:S08]  /*8bc30*/  HMMA.1688.F32.TF32 R240, R4, R184.reuse, R240 ;  /* 0x000000b804f0723c */ /* 0x080ff000000810f0 */
[-C--:B------:R-:W-:Y:S11]  /*8bc40*/  HMMA.1688.F32.TF32 R188, R8, R184.reuse, R188 ;  /* 0x000000b808bc723c */ /* 0x080ff600000810bc */
[----:B------:R-:W-:Y:S04]  /*8bc50*/  STL.64 [R1+0x1110], R240 ;  /* 0x001110f001007387 */ /* 0x000fe80000100a00 */
[----:B------:R1:W-:Y:S04]  /*8bc60*/  STL.64 [R1+0x1118], R242 ;  /* 0x001118f201007387 */ /* 0x0003e80000100a00 */
[----:B------:R-:W-:Y:S04]  /*8bc70*/  STL.64 [R1+0x2d80], R188 ;  /* 0x002d80bc01007387 */ /* 0x000fe80000100a00 */
[----:B------:R1:W-:Y:S02]  /*8bc80*/  STL.64 [R1+0x2d88], R190 ;  /* 0x002d88be01007387 */ /* 0x0003e40000100a00 */
[-C--:B-1----:R-:W-:Y:S08]  /*8bc90*/  HMMA.1688.F32.TF32 R240, R12, R184.reuse, R192 ;  /* 0x000000b80cf0723c */ /* 0x082ff000000810c0 */
[-C--:B------:R-:W-:Y:S08]  /*8bca0*/  HMMA.1688.F32.TF32 R192, R16, R184.reuse, R196 ;  /* 0x000000b810c0723c */ /* 0x080ff000000810c4 */
[-C--:B------:R-:W-:Y:S08]  /*8bcb0*/  HMMA.1688.F32.TF32 R188, R20, R184.reuse, R200 ;  /* 0x000000b814bc723c */ /* 0x080ff000000810c8 */
[-C--:B------:R-:W-:Y:S01]  /*8bcc0*/  HMMA.1688.F32.TF32 R196, R24, R184.reuse, R204 ;  /* 0x000000b818c4723c */ /* 0x080fe200000810cc */
[----:B------:R-:W-:Y:S04]  /*8bcd0*/  STL.64 [R1+0x1130], R240 ;  /* 0x001130f001007387 */ /* 0x000fe80000100a00 */
[----:B------:R-:W-:Y:S04]  /*8bce0*/  STL.64 [R1+0x1138], R242 ;  /* 0x001138f201007387 */ /* 0x000fe80000100a00 */
[----:B------:R-:W-:Y:S04]  /*8bcf0*/  STL.64 [R1+0x2e40], R192 ;  /* 0x002e40c001007387 */ /* 0x000fe80000100a00 */
[----:B------:R1:W-:Y:S04]  /*8bd00*/  STL.64 [R1+0x2e48], R194 ;  /* 0x002e48c201007387 */ /* 0x0003e80000100a00 */
[----:B------:R-:W-:Y:S04]  /*8bd10*/  STL.64 [R1+0x1120], R188 ;  /* 0x001120bc01007387 */ /* 0x000fe80000100a00 */
[----:B------:R3:W-:Y:S01]  /*8bd20*/  STL.64 [R1+0x1128], R190 ;  /* 0x001128be01007387 */ /* 0x0007e20000100a00 */
[-C--:B-1----:R-:W-:Y:S08]  /*8bd30*/  HMMA.1688.F32.TF32 R192, R28, R184.reuse, R208 ;  /* 0x000000b81cc0723c */ /* 0x082ff000000810d0 */
[----:B---3--:R-:W-:Y:S08]  /*8bd40*/  HMMA.1688.F32.TF32 R188, R32, R184, R212 ;  /* 0x000000b820bc723c */ /* 0x008ff000000810d4 */
[-C--:B------:R-:W-:Y:S01]  /*8bd50*/  HMMA.1688.F32.TF32 R184, R4, R36.reuse, R216 ;  /* 0x0000002404b8723c */ /* 0x080fe200000810d8 */
[----:B------:R-:W-:Y:S04]  /*8bd60*/  STL.64 [R1+0x2ef0], R196 ;  /* 0x002ef0c401007387 */ /* 0x000fe80000100a00 */
[----:B------:R-:W-:Y:S04]  /*8bd70*/  STL.64 [R1+0x2ef8], R198 ;  /* 0x002ef8c601007387 */ /* 0x000fe80000100a00 */
[----:B------:R-:W-:Y:S04]  /*8bd80*/  STL.64 [R1+0x2d50], R192 ;  /* 0x002d50c001007387 */ /* 0x000fe80000100a00 */
[----:B------:R1:W-:Y:S04]  /*8bd90*/  STL.64 [R1+0x2d58], R194 ;  /* 0x002d58c201007387 */ /* 0x0003e80000100a00 */
[----:B------:R-:W-:Y:S04]  /*8bda0*/  STL.64 [R1+0x2fa0], R188 ;  /* 0x002fa0bc01007387 */ /* 0x000fe80000100a00 */
[----:B------:R3:W-:Y:S04]  /*8bdb0*/  STL.64 [R1+0x2fa8], R190 ;  /* 0x002fa8be01007387 */ /* 0x0007e80000100a00 */
[----:B------:R-:W-:Y:S04]  /*8bdc0*/  STL.64 [R1+0x10b0], R184 ;  /* 0x0010b0b801007387 */ /* 0x000fe80000100a00 */
[----:B------:R4:W-:Y:S01]  /*8bdd0*/  STL.64 [R1+0x10b8], R186 ;  /* 0x0010b8ba01007387 */ /* 0x0009e20000100a00 */
[-C--:B-1----:R-:W-:Y:S08]  /*8bde0*/  HMMA.1688.F32.TF32 R192, R8, R36.reuse, R220 ;  /* 0x0000002408c0723c */ /* 0x082ff000000810dc */
[-C--:B---3--:R-:W-:Y:S08]  /*8bdf0*/  HMMA.1688.F32.TF32 R188, R12, R36.reuse, R224 ;  /* 0x000000240cbc723c */ /* 0x088ff000000810e0 */
[-C--:B----4-:R-:W-:Y:S03]  /*8be00*/  HMMA.1688.F32.TF32 R184, R16, R36.reuse, R228 ;  /* 0x0000002410b8723c */ /* 0x090fe600000810e4 */
        /* <DEDUP_REMOVED lines=8> */
[----:B----4-:R-:W-:Y:S01]  /*8be90*/  HMMA.1688.F32.TF32 R184, R28, R36, R248 ;  /* 0x000000241cb8723c */ /* 0x010fe200000810f8 */
[----:B------:R-:W-:-:S02]  /*8bea0*/  MOV R220, R53 ;  /* 0x0000003500dc7202 */ /* 0x000fc40000000f00 */
[----:B------:R1:W-:Y:S04]  /*8beb0*/  STL.64 [R1+0x10c0], R192 ;  /* 0x0010c0c001007387 */ /* 0x0003e80000100a00 */
[----:B------:R3:W-:Y:S04]  /*8bec0*/  STL.64 [R1+0x10c8], R194 ;  /* 0x0010c8c201007387 */ /* 0x0007e80000100a00 */
[----:B------:R4:W-:Y:S04]  /*8bed0*/  STL.64 [R1+0x2ee0], R188 ;  /* 0x002ee0bc01007387 */ /* 0x0009e80000100a00 */
[----:B------:R1:W-:Y:S04]  /*8bee0*/  STL.64 [R1+0x2ee8], R190 ;  /* 0x002ee8be01007387 */ /* 0x0003e80000100a00 */
[----:B------:R-:W3:Y:S04]  /*8bef0*/  LDL.LU R232, [R1+0x18a0] ;  /* 0x0018a00001e87983 */ /* 0x000ee80000300800 */
[----:B------:R1:W-:Y:S04]  /*8bf00*/  STL.64 [R1+0x2d30], R184 ;  /* 0x002d30b801007387 */ /* 0x0003e80000100a00 */
[----:B------:R1:W-:Y:S01]  /*8bf10*/  STL.64 [R1+0x2d38], R186 ;  /* 0x002d38ba01007387 */ /* 0x0003e20000100a00 */
[----:B------:R-:W-:Y:S01]  /*8bf20*/  IMAD.MOV.U32 R221, RZ, RZ, R52 ;  /* 0x000000ffffdd7224 */ /* 0x000fe200078e0034 */
[----:B--2---:R-:W-:-:S15]  /*8bf30*/  HMMA.1688.F32.TF32 R36, R32, R36, R236 ;  /* 0x000000242024723c */ /* 0x004fde00000810ec */
[----:B------:R-:W-:-:S04]  /*8bf40*/  NOP ;  /* 0x0000000000007918 */ /* 0x000fc80000000000 */
[----:B------:R2:W-:Y:S04]  /*8bf50*/  STL.64 [R1+0x2f90], R36 ;  /* 0x002f902401007387 */ /* 0x0005e80000100a00 */
[----:B------:R-:W-:Y:S04]  /*8bf60*/  STL.64 [R1+0x2f98], R38 ;  /* 0x002f982601007387 */ /* 0x000fe80000100a00 */
        /* <DEDUP_REMOVED lines=8> */
[----:B------:R-:W3:Y:S01]  /*8bff0*/  LDL.LU R52, [R1+0x8c8c] ;  /* 0x008c8c0001347983 */ /* 0x000ee20000300800 */
[----:B------:R-:W-:-:S02]  /*8c000*/  IMAD.MOV.U32 R222, RZ, RZ, R89 ;  /* 0x000000ffffde7224 */ /* 0x000fc400078e0059 */
[----:B------:R-:W-:Y:S01]  /*8c010*/  IMAD.MOV.U32 R223, RZ, RZ, R88 ;  /* 0x000000ffffdf7224 */ /* 0x000fe200078e0058 */
[----:B------:R-:W4:Y:S04]  /*8c020*/  LDL.LU R89, [R1+0x8c88] ;  /* 0x008c880001597983 */ /* 0x000f280000300800 */
[----:B------:R-:W4:Y:S01]  /*8c030*/  LDL.LU R88, [R1+0x8c84] ;  /* 0x008c840001587983 */ /* 0x000f220000300800 */
[----:B------:R-:W-:Y:S02]  /*8c040*/  IMAD.MOV.U32 R216, RZ, RZ, R157 ;  /* 0x000000ffffd87224 */ /* 0x000fe400078e009d */
[----:B------:R-:W-:Y:S01]  /*8c050*/  IMAD.MOV.U32 R217, RZ, RZ, R156 ;  /* 0x000000ffffd97224 */ /* 0x000fe200078e009c */
[----:B------:R-:W4:Y:S04]  /*8c060*/  LDL.LU R157, [R1+0x8c80] ;  /* 0x008c8000019d7983 */ /* 0x000f280000300800 */
[----:B------:R-:W4:Y:S01]  /*8c070*/  LDL.LU R156, [R1+0x8c7c] ;  /* 0x008c7c00019c7983 */ /* 0x000f220000300800 */
[----:B------:R-:W-:Y:S01]  /*8c080*/  IMAD.MOV.U32 R218, RZ, RZ, R73 ;  /* 0x000000ffffda7224 */ /* 0x000fe200078e0049 */
[----:B------:R-:W-:-:S02]  /*8c090*/  MOV R219, R72 ;  /* 0x0000004800db7202 */ /* 0x000fc40000000f00 */
[----:B------:R-:W4:Y:S04]  /*8c0a0*/  LDL.LU R73, [R1+0x8c78] ;  /* 0x008c780001497983 */ /* 0x000f280000300800 */
[----:B------:R-:W4:Y:S01]  /*8c0b0*/  LDL.LU R72, [R1+0x8c74] ;  /* 0x008c740001487983 */ /* 0x000f220000300800 */
[----:B-----5:R-:W-:Y:S02]  /*8c0c0*/  IMAD.MOV.U32 R212, RZ, RZ, R129 ;  /* 0x000000ffffd47224 */ /* 0x020fe400078e0081 */
[----:B------:R-:W-:Y:S01]  /*8c0d0*/  IMAD.MOV.U32 R213, RZ, RZ, R128 ;  /* 0x000000ffffd57224 */ /* 0x000fe200078e0080 */
[----:B------:R-:W5:Y:S04]  /*8c0e0*/  LDL.LU R129, [R1+0x8c70] ;  /* 0x008c700001817983 */ /* 0x000f680000300800 */
[----:B------:R-:W5:Y:S01]  /*8c0f0*/  LDL.LU R128, [R1+0x8c6c] ;  /* 0x008c6c0001807983 */ /* 0x000f620000300800 */
[----:B------:R-:W-:-:S02]  /*8c100*/  IMAD.MOV.U32 R214, RZ, RZ, R181 ;  /* 0x000000ffffd67224 */ /* 0x000fc400078e00b5 */
[----:B------:R-:W-:Y:S01]  /*8c110*/  IMAD.MOV.U32 R215, RZ, RZ, R180 ;  /* 0x000000ffffd77224 */ /* 0x000fe200078e00b4 */
[----:B------:R-:W4:Y:S04]  /*8c120*/  LDL.LU R181, [R1+0x8c68] ;  /* 0x008c680001b57983 */ /* 0x000f280000300800 */
[----:B------:R-:W4:Y:S04]  /*8c130*/  LDL.LU R180, [R1+0x8c64] ;  /* 0x008c640001b47983 */ /* 0x000f280000300800 */
[----:B------:R-:W4:Y:S04]  /*8c140*/  LDL.LU R204, [R1+0x18b0] ;  /* 0x0018b00001cc7983 */ /* 0x000f280000300800 */
[----:B------:R-:W4:Y:S04]  /*8c150*/  LDL.LU R205, [R1+0x18b4] ;  /* 0x0018b40001cd7983 */ /* 0x000f280000300800 */
[----:B------:R-:W4:Y:S04]  /*8c160*/  LDL.LU R206, [R1+0x18b8] ;  /* 0x0018b80001ce7983 */ /* 0x000f280000300800 */
[----:B------:R-:W4:Y:S01]  /*8c170*/  LDL.LU R207, [R1+0x18bc] ;  /* 0x0018bc0001cf7983 */ /* 0x000f220000300800 */
[----:B------:R-:W-:-:S02]  /*8c180*/  IMAD.MOV.U32 R236, RZ, RZ, R177 ;  /* 0x000000ffffec7224 */ /* 0x000fc400078e00b1 */
[----:B------:R-:W-:Y:S01]  /*8c190*/  IMAD.MOV.U32 R237, RZ, RZ, R176 ;  /* 0x000000ffffed7224 */ /* 0x000fe200078e00b0 */
[----:B------:R-:W4:Y:S04]  /*8c1a0*/  LDL.LU R177, [R1+0x8c60] ;  /* 0x008c600001b17983 */ /* 0x000f280000300800 */
[----:B------:R-:W4:Y:S01]  /*8c1b0*/  LDL.LU R176, [R1+0x8c5c] ;  /* 0x008c5c0001b07983 */ /* 0x000f220000300800 */
[----:B------:R-:W-:Y:S01]  /*8c1c0*/  MOV R238, R44 ;  /* 0x0000002c00ee7202 */ /* 0x000fe20000000f00 */
[----:B------:R-:W-:Y:S02]  /*8c1d0*/  IMAD.MOV.U32 R239, RZ, RZ, R45 ;  /* 0x000000ffffef7224 */ /* 0x000fe400078e002d */
[----:B------:R-:W4:Y:S04]  /*8c1e0*/  LDL.LU R44, [R1+0x8c58] ;  /* 0x008c5800012c7983 */ /* 0x000f280000300800 */
[----:B------:R-:W4:Y:S01]  /*8c1f0*/  LDL.LU R45, [R1+0x8c54] ;  /* 0x008c5400012d7983 */ /* 0x000f220000300800 */
        /* <DEDUP_REMOVED lines=8> */
[----:B------:R-:W-:-:S02]  /*8c280*/  IMAD.MOV.U32 R246, RZ, RZ, R0 ;  /* 0x000000fffff67224 */ /* 0x000fc400078e0000 */
[----:B------:R-:W-:Y:S01]  /*8c290*/  IMAD.MOV.U32 R247, RZ, RZ, R2 ;  /* 0x000000fffff77224 */ /* 0x000fe200078e0002 */
[----:B--2---:R-:W-:Y:S01]  /*8c2a0*/  MOV R245, R53 ;  /* 0x0000003500f57202 */ /* 0x004fe20000000f00 */
[----:B---3--:R-:W-:Y:S02]  /*8c2b0*/  IMAD.MOV.U32 R244, RZ, RZ, R52 ;  /* 0x000000fffff47224 */ /* 0x008fe400078e0034 */
[----:B------:R-:W2:Y:S04]  /*8c2c0*/  LDL.LU R52, [R1+0x8c40] ;  /* 0x008c400001347983 */ /* 0x000ea80000300800 */
[----:B------:R-:W3:Y:S04]  /*8c2d0*/  LDL.LU R53, [R1+0x8c3c] ;  /* 0x008c3c0001357983 */ /* 0x000ee80000300800 */
[----:B------:R-:W4:Y:S04]  /*8c2e0*/  LDL.LU R0, [R1+0x8c38] ;  /* 0x008c380001007983 */ /* 0x000f280000300800 */
[----:B------:R-:W4:Y:S04]  /*8c2f0*/  LDL.LU R2, [R1+0x8c34] ;  /* 0x008c340001027983 */ /* 0x000f280000300800 */
[----:B-1----:R-:W5:Y:S04]  /*8c300*/  LDL.LU R192, [R1+0x18c0] ;  /* 0x0018c00001c07983 */ /* 0x002f680000300800 */
[----:B------:R-:W5:Y:S01]  /*8c310*/  LDL.LU R193, [R1+0x18c4] ;  /* 0x0018c40001c17983 */ /* 0x000f620000300800 */
[----:B--2---:R-:W-:-:S02]  /*8c320*/  IMAD.MOV.U32 R194, RZ, RZ, R52 ;  /* 0x000000ffffc27224 */ /* 0x004fc400078e0034 */
[----:B---3--:R-:W-:Y:S01]  /*8c330*/  IMAD.MOV.U32 R195, RZ, RZ, R53 ;  /* 0x000000ffffc37224 */ /* 0x008fe200078e0035 */
[----:B------:R-:W2:Y:S04]  /*8c340*/  LDL.LU R52, [R1+0x8c30] ;  /* 0x008c300001347983 */ /* 0x000ea80000300800 */
[----:B------:R-:W3:Y:S04]  /*8c350*/  LDL.LU R53, [R1+0x8c2c] ;  /* 0x008c2c0001357983 */ /* 0x000ee80000300800 */
[----:B----4-:R-:W4:Y:S04]  /*8c360*/  LDL.LU R188, [R1+0x1c80] ;  /* 0x001c800001bc7983 */ /* 0x010f280000300800 */
[----:B------:R-:W4:Y:S04]  /*8c370*/  LDL.LU R189, [R1+0x1c84] ;  /* 0x001c840001bd7983 */ /* 0x000f280000300800 */
[----:B------:R-:W4:Y:S04]  /*8c380*/  LDL.LU R190, [R1+0x1c88] ;  /* 0x001c880001be7983 */ /* 0x000f280000300800 */
[----:B------:R-:W4:Y:S04]  /*8c390*/  LDL.LU R191, [R1+0x1c8c] ;  /* 0x001c8c0001bf7983 */ /* 0x000f280000300800 */
[----:B------:R-:W2:Y:S04]  /*8c3a0*/  LDL.LU R184, [R1+0x1cb0] ;  /* 0x001cb00001b87983 */ /* 0x000ea80000300800 */
[----:B------:R-:W2:Y:S04]  /*8c3b0*/  LDL.LU R185, [R1+0x1cb4] ;  /* 0x001cb40001b97983 */ /* 0x000ea80000300800 */
[----:B------:R-:W2:Y:S04]  /*8c3c0*/  LDL.LU R186, [R1+0x1cb8] ;  /* 0x001cb80001ba7983 */ /* 0x000ea80000300800 */
[----:B------:R-:W2:Y:S01]  /*8c3d0*/  LDL.LU R187, [R1+0x1cbc] ;  /* 0x001cbc0001bb7983 */ /* 0x000ea20000300800 */
[----:B------:R-:W-:-:S03]  /*8c3e0*/  IMAD.MOV.U32 R196, RZ, RZ, R2 ;  /* 0x000000ffffc47224 */ /* 0x000fc600078e0002 */
[----:B------:R-:W2:Y:S01]  /*8c3f0*/  LDL.LU R2, [R1+0x8c28] ;  /* 0x008c280001027983 */ /* 0x000ea20000300800 */
[----:B------:R-:W-:-:S03]  /*8c400*/  IMAD.MOV.U32 R197, RZ, RZ, R0 ;  /* 0x000000ffffc57224 */ /* 0x000fc600078e0000 */
[----:B------:R-:W3:Y:S01]  /*8c410*/  LDL.LU R0, [R1+0x8c24] ;  /* 0x008c240001007983 */ /* 0x000ee20000300800 */
[----:B------:R-:W-:Y:S01]  /*8c420*/  MOV R198, R40 ;  /* 0x0000002800c67202 */ /* 0x000fe20000000f00 */
[----:B------:R-:W-:Y:S02]  /*8c430*/  IMAD.MOV.U32 R199, RZ, RZ, R41 ;  /* 0x000000ffffc77224 */ /* 0x000fe400078e0029 */
[----:B------:R-:W3:Y:S04]  /*8c440*/  LDL.LU R40, [R1+0x8c20] ;  /* 0x008c200001287983 */ /* 0x000ee80000300800 */
[----:B------:R-:W3:Y:S04]  /*8c450*/  LDL.LU R41, [R1+0x8c1c] ;  /* 0x008c1c0001297983 */ /* 0x000ee80000300800 */
[----:B------:R-:W4:Y:S04]  /*8c460*/  LDL.LU R240, [R1+0x1cc0] ;  /* 0x001cc00001f07983 */ /* 0x000f280000300800 */
[----:B------:R-:W4:Y:S04]  /*8c470*/  LDL.LU R241, [R1+0x1cc4] ;  /* 0x001cc40001f17983 */ /* 0x000f280000300800 */
[----:B------:R-:W4:Y:S04]  /*8c480*/  LDL.LU R242, [R1+0x1cc8] ;  /* 0x001cc80001f27983 */ /* 0x000f280000300800 */
[----:B------:R-:W4:Y:S01]  /*8c490*/  LDL.LU R243, [R1+0x1ccc] ;  /* 0x001ccc0001f37983 */ /* 0x000f220000300800 */
[----:B--2---:R-:W-:-:S03]  /*8c4a0*/  IMAD.MOV.U32 R200, RZ, RZ, R2 ;  /* 0x000000ffffc87224 */ /* 0x004fc600078e0002 */
[----:B------:R-:W2:Y:S04]  /*8c4b0*/  LDL.LU R2, [R1+0x8c18] ;  /* 0x008c180001027983 */ /* 0x000ea80000300800 */
[----:B------:R-:W2:Y:S04]  /*8c4c0*/  LDL.LU R201, [R1+0x1c74] ;  /* 0x001c740001c97983 */ /* 0x000ea80000300800 */
[----:B------:R-:W2:Y:S01]  /*8c4d0*/  LDL R37, [R1+0x2fd0] ;  /* 0x002fd00001257983 */ /* 0x000ea20000100800 */
[----:B---3--:R-:W-:Y:S02]  /*8c4e0*/  IMAD.MOV.U32 R224, RZ, RZ, R41 ;  /* 0x000000ffffe07224 */ /* 0x008fe400078e0029 */
[----:B------:R-:W-:Y:S01]  /*8c4f0*/  IMAD.MOV.U32 R225, RZ, RZ, R40 ;  /* 0x000000ffffe17224 */ /* 0x000fe200078e0028 */
[----:B------:R-:W-:Y:S01]  /*8c500*/  MOV R210, R45 ;  /* 0x0000002d00d27202 */ /* 0x000fe20000000f00 */
[----:B------:R-:W-:-:S02]  /*8c510*/  IMAD.MOV.U32 R211, RZ, RZ, R44 ;  /* 0x000000ffffd37224 */ /* 0x000fc400078e002c */
[----:B------:R-:W-:Y:S02]  /*8c520*/  IMAD.MOV.U32 R202, RZ, RZ, R53 ;  /* 0x000000ffffca7224 */ /* 0x000fe400078e0035 */
[----:B------:R-:W-:Y:S01]  /*8c530*/  IMAD.MOV.U32 R203, RZ, RZ, R52 ;  /* 0x000000ffffcb7224 */ /* 0x000fe200078e0034 */
[----:B--2---:R-:W1:Y:S04]  /*8c540*/  LDSM.16.M88.4 R40, [R37+UR11+0x2000] ;  /* 0x0020000b2528783b */ /* 0x004e680008000200 */
[----:B------:R-:W2:Y:S04]  /*8c550*/  LDSM.16.M88.4 R44, [R37+UR11+0x2800] ;  /* 0x0028000b252c783b */ /* 0x000ea80008000200 */
[----:B------:R-:W3:Y:S01]  /*8c560*/  LDSM.16.M88.4 R52, [R37+UR11+0x3800] ;  /* 0x0038000b2534783b */ /* 0x000ee20008000200 */
[-C--:B-1----:R-:W-:Y:S08]  /*8c570*/  HMMA.1688.F32.TF32 R184, R4, R40.reuse, R184 ;  /* 0x0000002804b8723c */ /* 0x082ff000000810b8 */
[-C--:B----4-:R-:W-:Y:S08]  /*8c580*/  HMMA.1688.F32.TF32 R188, R8, R40.reuse, R188 ;  /* 0x0000002808bc723c */ /* 0x090ff000000810bc */
[-C--:B-----5:R-:W-:Y:S08]  /*8c590*/  HMMA.1688.F32.TF32 R192, R12, R40.reuse, R192 ;  /* 0x000000280cc0723c */ /* 0x0a0ff000000810c0 */
[-C--:B------:R-:W-:Y:S08]  /*8c5a0*/  HMMA.1688.F32.TF32 R196, R16, R40.reuse, R196 ;  /* 0x0000002810c4723c */ /* 0x080ff000000810c4 */
[-C--:B------:R-:W-:Y:S01]  /*8c5b0*/  HMMA.1688.F32.TF32 R244, R20, R40.reuse, R244 ;  /* 0x0000002814f4723c */ /* 0x080fe200000810f4 */
[----:B------:R-:W-:Y:S04]  /*8c5c0*/  STL [R1+0x8474], R42 ;  /* 0x0084742a01007387 */ /* 0x000fe80000100800 */
[----:B------:R-:W-:Y:S04]  /*8c5d0*/  STL [R1+0x8470], R43 ;  /* 0x0084702b01007387 */ /* 0x000fe80000100800 */
[----:B--2---:R-:W-:Y:S04]  /*8c5e0*/  STL [R1+0x847c], R46 ;  /* 0x00847c2e01007387 */ /* 0x004fe80000100800 */
[----:B------:R-:W-:Y:S01]  /*8c5f0*/  STL [R1+0x8478], R47 ;  /* 0x0084782f01007387 */ /* 0x000fe20000100800 */
[-C--:B------:R-:W-:Y:S03]  /*8c600*/  HMMA.1688.F32.TF32 R248, R24, R40.reuse, R248 ;  /* 0x0000002818f8723c */ /* 0x080fe600000810f8 */
[----:B---3--:R-:W-:Y:S04]  /*8c610*/  STL [R1+0x8444], R54 ;  /* 0x0084443601007387 */ /* 0x008fe80000100800 */
[----:B------:R-:W-:Y:S04]  /*8c620*/  STL [R1+0x8440], R55 ;  /* 0x0084403701007387 */ /* 0x000fe80000100800 */
[----:B------:R1:W-:Y:S04]  /*8c630*/  STL.64 [R1+0x1040], R184 ;  /* 0x001040b801007387 */ /* 0x0003e80000100a00 */
[----:B------:R-:W-:Y:S04]  /*8c640*/  STL.64 [R1+0x1048], R186 ;  /* 0x001048ba01007387 */ /* 0x000fe80000100a00 */
[----:B-1----:R-:W2:Y:S04]  /*8c650*/  LDL.LU.64 R184, [R1+0x8c10] ;  /* 0x008c100001b87983 */ /* 0x002ea80000300a00 */
[----:B------:R1:W-:Y:S04]  /*8c660*/  STL.64 [R1+0x2d40], R188 ;  /* 0x002d40bc01007387 */ /* 0x0003e80000100a00 */
[----:B------:R-:W-:Y:S04]  /*8c670*/  STL.64 [R1+0x2d48], R190 ;  /* 0x002d48be01007387 */ /* 0x000fe80000100a00 */
[----:B-1----:R-:W3:Y:S04]  /*8c680*/  LDL.LU.64 R188, [R1+0x8c08] ;  /* 0x008c080001bc7983 */ /* 0x002ee80000300a00 */
[----:B------:R1:W-:Y:S04]  /*8c690*/  STL.64 [R1+0x1060], R192 ;  /* 0x001060c001007387 */ /* 0x0003e80000100a00 */
[----:B------:R-:W-:Y:S04]  /*8c6a0*/  STL.64 [R1+0x1068], R194 ;  /* 0x001068c201007387 */ /* 0x000fe80000100a00 */
[----:B-1----:R-:W4:Y:S04]  /*8c6b0*/  LDL.LU.64 R192, [R1+0x8c00] ;  /* 0x008c000001c07983 */ /* 0x002f280000300a00 */
[----:B------:R1:W-:Y:S04]  /*8c6c0*/  STL.64 [R1+0x2e20], R196 ;  /* 0x002e20c401007387 */ /* 0x0003e80000100a00 */
[----:B------:R-:W-:Y:S04]  /*8c6d0*/  STL.64 [R1+0x2e28], R198 ;  /* 0x002e28c601007387 */ /* 0x000fe80000100a00 */
[----:B-1----:R-:W5:Y:S04]  /*8c6e0*/  LDL.LU.64 R196, [R1+0x8bf8] ;  /* 0x008bf80001c47983 */ /* 0x002f680000300a00 */
[----:B------:R-:W-:Y:S04]  /*8c6f0*/  STL.64 [R1+0x1050], R244 ;  /* 0x001050f401007387 */ /* 0x000fe80000100a00 */
[----:B------:R1:W-:Y:S04]  /*8c700*/  STL.64 [R1+0x1058], R246 ;  /* 0x001058f601007387 */ /* 0x0003e80000100a00 */
[----:B-1----:R-:W2:Y:S04]  /*8c710*/  LDL.LU.64 R246, [R1+0x8bf0] ;  /* 0x008bf00001f67983 */ /* 0x002ea80000300a00 */
[----:B------:R-:W2:Y:S04]  /*8c720*/  LDL.LU.64 R244, [R1+0x8be8] ;  /* 0x008be80001f47983 */ /* 0x000ea80000300a00 */
[----:B------:R-:W-:Y:S04]  /*8c730*/  STL.64 [R1+0x2ed0], R248 ;  /* 0x002ed0f801007387 */ /* 0x000fe80000100a00 */
[----:B------:R1:W-:Y:S04]  /*8c740*/  STL.64 [R1+0x2ed8], R250 ;  /* 0x002ed8fa01007387 */ /* 0x0003e80000100a00 */
[----:B-1----:R-:W2:Y:S04]  /*8c750*/  LDL.LU.64 R250, [R1+0x8be0] ;  /* 0x008be00001fa7983 */ /* 0x002ea80000300a00 */
[----:B------:R-:W2:Y:S01]  /*8c760*/  LDL.LU.64 R248, [R1+0x8bd8] ;  /* 0x008bd80001f87983 */ /* 0x000ea20000300a00 */
[----:B------:R-:W-:-:S15]  /*8c770*/  HMMA.1688.F32.TF32 R236, R28, R40, R236 ;  /* 0x000000281cec723c */ /* 0x000fde00000810ec */
[----:B------:R-:W-:-:S04]  /*8c780*/  NOP ;  /* 0x0000000000007918 */ /* 0x000fc80000000000 */
[----:B------:R-:W-:Y:S04]  /*8c790*/  STL.64 [R1+0x2d10], R236 ;  /* 0x002d10ec01007387 */ /* 0x000fe80000100a00 */
[----:B------:R1:W-:Y:S02]  /*8c7a0*/  STL.64 [R1+0x2d18], R238 ;  /* 0x002d18ee01007387 */ /* 0x0003e40000100a00 */
[----:B-1----:R-:W-:Y:S01]  /*8c7b0*/  HMMA.1688.F32.TF32 R236, R4, R44, R240 ;  /* 0x0000002c04ec723c */ /* 0x002fe200000810f0 */
[----:B------:R-:W-:Y:S02]  /*8c7c0*/  IMAD.MOV.U32 R208, RZ, RZ, R49 ;  /* 0x000000ffffd07224 */ /* 0x000fe400078e0031 */
[----:B------:R-:W-:Y:S02]  /*8c7d0*/  IMAD.MOV.U32 R209, RZ, RZ, R48 ;  /* 0x000000ffffd17224 */ /* 0x000fe400078e0030 */
[----:B------:R-:W1:-:S14]  /*8c7e0*/  LDSM.16.M88.4 R48, [R37+UR11+0x3000] ;  /* 0x0030000b2530783b */ /* 0x000e5c0008000200 */
[----:B------:R-:W-:Y:S01]  /*8c7f0*/  IMAD.MOV.U32 R46, RZ, RZ, R236 ;  /* 0x000000ffff2e7224 */ /* 0x000fe200078e00ec */
[----:B------:R-:W-:Y:S01]  /*8c800*/  MOV R47, R237 ;  /* 0x000000ed002f7202 */ /* 0x000fe20000000f00 */
[----:B------:R-:W-:Y:S01]  /*8c810*/  HMMA.1688.F32.TF32 R208, R16, R44, R208 ;  /* 0x0000002c10d0723c */ /* 0x000fe200000810d0 */
[----:B------:R-:W-:Y:S02]  /*8c820*/  IMAD.MOV.U32 R226, RZ, RZ, R2 ;  /* 0x000000ffffe27224 */ /* 0x000fe400078e0002 */
[----:B------:R-:W-:Y:S01]  /*8c830*/  IMAD.MOV.U32 R227, RZ, RZ, R0 ;  /* 0x000000ffffe37224 */ /* 0x000fe200078e0000 */
[----:B------:R-:W-:Y:S01]  /*8c840*/  MOV R70, R100 ;  /* 0x0000006400467202 */ /* 0x000fe20000000f00 */
[----:B------:R-:W-:-:S03]  /*8c850*/  IMAD.MOV.U32 R71, RZ, RZ, R101 ;  /* 0x000000ffff477224 */ /* 0x000fc600078e0065 */
[----:B--2---:R-:W-:-:S15]  /*8c860*/  HMMA.1688.F32.TF32 R40, R32, R40, R248 ;  /* 0x000000282028723c */ /* 0x004fde00000810f8 */
[----:B------:R-:W-:-:S04]  /*8c870*/  NOP ;  /* 0x0000000000007918 */ /* 0x000fc80000000000 */
[----:B------:R-:W-:Y:S04]  /*8c880*/  STL.64 [R1+0x2f80], R40 ;  /* 0x002f802801007387 */ /* 0x000fe80000100a00 */
[----:B------:R2:W-:Y:S02]  /*8c890*/  STL.64 [R1+0x2f88], R42 ;  /* 0x002f882a01007387 */ /* 0x0005e40000100a00 */
[----:B--2---:R-:W-:Y:S02]  /*8c8a0*/  IMAD.MOV.U32 R42, RZ, RZ, R238 ;  /* 0x000000ffff2a7224 */ /* 0x004fe400078e00ee */
[----:B------:R-:W-:Y:S02]  /*8c8b0*/  IMAD.MOV.U32 R43, RZ, RZ, R239 ;  /* 0x000000ffff2b7224 */ /* 0x000fe400078e00ef */
[-C--:B------:R-:W-:Y:S08]  /*8c8c0*/  HMMA.1688.F32.TF32 R236, R8, R44.reuse, R200 ;  /* 0x0000002c08ec723c */ /* 0x080ff000000810c8 */
[-C--:B------:R-:W-:Y:S08]  /*8c8d0*/  HMMA.1688.F32.TF32 R200, R12, R44.reuse, R204 ;  /* 0x0000002c0cc8723c */ /* 0x080ff000000810cc */
[-C--:B------:R-:W-:Y:S03]  /*8c8e0*/  HMMA.1688.F32.TF32 R204, R20, R44.reuse, R212 ;  /* 0x0000002c14cc723c */ /* 0x080fe600000810d4 */
[----:B------:R-:W-:Y:S04]  /*8c8f0*/  STL.64 [R1+0x2d20], R236 ;  /* 0x002d20ec01007387 */ /* 0x000fe80000100a00 */
[----:B------:R-:W-:Y:S04]  /*8c900*/  STL.64 [R1+0x2d28], R238 ;  /* 0x002d28ee01007387 */ /* 0x000fe80000100a00 */
[----:B------:R-:W-:Y:S04]  /*8c910*/  STL.64 [R1+0xfe0], R200 ;  /* 0x000fe0c801007387 */ /* 0x000fe80000100a00 */
[----:B------:R2:W-:Y:S02]  /*8c920*/  STL.64 [R1+0xfe8], R202 ;  /* 0x000fe8ca01007387 */ /* 0x0005e40000100a00 */
[-C--:B--2---:R-:W-:Y:S02]  /*8c930*/  HMMA.1688.F32.TF32 R200, R24, R44.reuse, R216 ;  /* 0x0000002c18c8723c */ /* 0x084fe400000810d8 */
[----:B------:R-:W-:Y:S04]  /*8c940*/  STL.64 [R1+0x2e10], R208 ;  /* 0x002e10d001007387 */ /* 0x000fe80000100a00 */
[----:B------:R2:W-:Y:S04]  /*8c950*/  STL.64 [R1+0x2e18], R210 ;  /* 0x002e18d201007387 */ /* 0x0005e80000100a00 */
[----:B------:R-:W-:Y:S04]  /*8c960*/  STL.64 [R1+0xfd0], R204 ;  /* 0x000fd0cc01007387 */ /* 0x000fe80000100a00 */
[----:B------:R1:W-:Y:S01]  /*8c970*/  STL.64 [R1+0xfd8], R206 ;  /* 0x000fd8ce01007387 */ /* 0x0003e20000100a00 */
[-C--:B--2---:R-:W-:Y:S08]  /*8c980*/  HMMA.1688.F32.TF32 R208, R28, R44.reuse, R220 ;  /* 0x0000002c1cd0723c */ /* 0x084ff000000810dc */
[----:B-1----:R-:W-:Y:S01]  /*8c990*/  HMMA.1688.F32.TF32 R204, R32, R44, R244 ;  /* 0x0000002c20cc723c */ /* 0x002fe200000810f4 */
[----:B------:R-:W-:Y:S04]  /*8c9a0*/  STL.64 [R1+0x2ec0], R200 ;  /* 0x002ec0c801007387 */ /* 0x000fe80000100a00 */
[----:B------:R1:W-:Y:S03]  /*8c9b0*/  STL.64 [R1+0x2ec8], R202 ;  /* 0x002ec8ca01007387 */ /* 0x0003e60000100a00 */
[-C--:B-1----:R-:W-:Y:S03]  /*8c9c0*/  HMMA.1688.F32.TF32 R200, R4, R48.reuse, R224 ;  /* 0x0000003004c8723c */ /* 0x082fe600000810e0 */
[----:B------:R-:W-:Y:S04]  /*8c9d0*/  STL.64 [R1+0x2cf0], R208 ;  /* 0x002cf0d001007387 */ /* 0x000fe80000100a00 */
[----:B------:R-:W-:Y:S04]  /*8c9e0*/  STL.64 [R1+0x2cf8], R210 ;  /* 0x002cf8d201007387 */ /* 0x000fe80000100a00 */
[----:B------:R-:W-:Y:S04]  /*8c9f0*/  STL.64 [R1+0x2f70], R204 ;  /* 0x002f70cc01007387 */ /* 0x000fe80000100a00 */
[----:B------:R1:W-:Y:S02]  /*8ca00*/  STL.64 [R1+0x2f78], R206 ;  /* 0x002f78ce01007387 */ /* 0x0003e40000100a00 */
[----:B-1----:R-:W-:Y:S02]  /*8ca10*/  HMMA.1688.F32.TF32 R204, R8, R48, R228 ;  /* 0x0000003008cc723c */ /* 0x002fe400000810e4 */
[----:B------:R-:W-:-:S02]  /*8ca20*/  IMAD.MOV.U32 R38, RZ, RZ, R200 ;  /* 0x000000ffff267224 */ /* 0x000fc400078e00c8 */
[----:B------:R-:W-:Y:S02]  /*8ca30*/  IMAD.MOV.U32 R39, RZ, RZ, R201 ;  /* 0x000000ffff277224 */ /* 0x000fe400078e00c9 */
[----:B------:R-:W-:Y:S02]  /*8ca40*/  IMAD.MOV.U32 R2, RZ, RZ, R202 ;  /* 0x000000ffff027224 */ /* 0x000fe400078e00ca */
[----:B------:R-:W-:Y:S02]  /*8ca50*/  IMAD.MOV.U32 R0, RZ, RZ, R203 ;  /* 0x000000ffff007224 */ /* 0x000fe400078e00cb */
[----:B------:R-:W-:Y:S01]  /*8ca60*/  HMMA.1688.F32.TF32 R200, R12, R48, R232 ;  /* 0x000000300cc8723c */ /* 0x000fe200000810e8 */
[----:B------:R-:W-:Y:S08]  /*8ca70*/  STL [R1+0x8594], R2 ;  /* 0x0085940201007387 */ /* 0x000ff00000100800 */
[----:B------:R1:W-:Y:S04]  /*8ca80*/  STL.64 [R1+0x2d00], R204 ;  /* 0x002d00cc01007387 */ /* 0x0003e80000100a00 */
[----:B------:R4:W-:Y:S06]  /*8ca90*/  STL.64 [R1+0x2d08], R206 ;  /* 0x002d08ce01007387 */ /* 0x0009ec0000100a00 */
[----:B------:R2:W-:Y:S04]  /*8caa0*/  STL.64 [R1+0xf50], R200 ;  /* 0x000f50c801007387 */ /* 0x0005e80000100a00 */
[----:B------:R1:W-:Y:S04]  /*8cab0*/  STL.64 [R1+0xf58], R202 ;  /* 0x000f58ca01007387 */ /* 0x0003e80000100a00 */
[----:B------:R-:W2:Y:S04]  /*8cac0*/  LDL.LU R100, [R1+0x8bd4] ;  /* 0x008bd40001647983 */ /* 0x000ea80000300800 */
[----:B------:R-:W3:Y:S01]  /*8cad0*/  LDL.LU R101, [R1+0x8bd0] ;  /* 0x008bd00001657983 */ /* 0x000ee20000300800 */
[----:B------:R-:W-:-:S02]  /*8cae0*/  IMAD.MOV.U32 R228, RZ, RZ, R92 ;  /* 0x000000ffffe47224 */ /* 0x000fc400078e005c */
[----:B------:R-:W-:Y:S01]  /*8caf0*/  IMAD.MOV.U32 R229, RZ, RZ, R93 ;  /* 0x000000ffffe57224 */ /* 0x000fe200078e005d */
[----:B------:R-:W5:Y:S04]  /*8cb00*/  LDL.LU R92, [R1+0x8bcc] ;  /* 0x008bcc00015c7983 */ /* 0x000f680000300800 */
[----:B------:R-:W5:Y:S01]  /*8cb10*/  LDL.LU R93, [R1+0x8bc8] ;  /* 0x008bc800015d7983 */ /* 0x000f620000300800 */
[----:B------:R-:W-:Y:S02]  /*8cb20*/  IMAD.MOV.U32 R230, RZ, RZ, R184 ;  /* 0x000000ffffe67224 */ /* 0x000fe400078e00b8 */
[----:B------:R-:W-:Y:S01]  /*8cb30*/  IMAD.MOV.U32 R231, RZ, RZ, R185 ;  /* 0x000000ffffe77224 */ /* 0x000fe200078e00b9 */
[----:B------:R-:W5:Y:S04]  /*8cb40*/  LDL.LU R184, [R1+0x8bc4] ;  /* 0x008bc40001b87983 */ /* 0x000f680000300800 */
[----:B------:R-:W5:Y:S04]  /*8cb50*/  LDL.LU R185, [R1+0x8bc0] ;  /* 0x008bc00001b97983 */ /* 0x000f680000300800 */
[----:B------:R-:W5:Y:S04]  /*8cb60*/  LDL.LU R224, [R1+0x4e0] ;  /* 0x0004e00001e07983 */ /* 0x000f680000300800 */
[----:B------:R-:W5:Y:S01]  /*8cb70*/  LDL.LU R225, [R1+0x4e4] ;  /* 0x0004e40001e17983 */ /* 0x000f620000300800 */
[----:B------:R-:W-:-:S02]  /*8cb80*/  IMAD.MOV.U32 R232, RZ, RZ, R153 ;  /* 0x000000ffffe87224 */ /* 0x000fc400078e0099 */
[----:B------:R-:W-:Y:S02]  /*8cb90*/  IMAD.MOV.U32 R233, RZ, RZ, R152 ;  /* 0x000000ffffe97224 */ /* 0x000fe400078e0098 */
[----:B------:R-:W-:Y:S02]  /*8cba0*/  IMAD.MOV.U32 R234, RZ, RZ, R116 ;  /* 0x000000ffffea7224 */ /* 0x000fe400078e0074 */
[----:B------:R-:W-:Y:S02]  /*8cbb0*/  IMAD.MOV.U32 R235, RZ, RZ, R117 ;  /* 0x000000ffffeb7224 */ /* 0x000fe400078e0075 */
[----:B-1----:R-:W-:Y:S02]  /*8cbc0*/  IMAD.MOV.U32 R204, RZ, RZ, R125 ;  /* 0x000000ffffcc7224 */ /* 0x002fe400078e007d */
[----:B------:R-:W-:Y:S01]  /*8cbd0*/  IMAD.MOV.U32 R205, RZ, RZ, R124 ;  /* 0x000000ffffcd7224 */ /* 0x000fe200078e007c */
[----:B----4-:R-:W-:Y:S01]  /*8cbe0*/  MOV R206, R193 ;  /* 0x000000c100ce7202 */ /* 0x010fe20000000f00 */
[----:B------:R-:W-:Y:S01]  /*8cbf0*/  IMAD.MOV.U32 R207, RZ, RZ, R192 ;  /* 0x000000ffffcf7224 */ /* 0x000fe200078e00c0 */
[----:B--2---:R-:W-:Y:S01]  /*8cc00*/  MOV R227, R100 ;  /* 0x0000006400e37202 */ /* 0x004fe20000000f00 */
[----:B---3--:R-:W-:-:S02]  /*8cc10*/  IMAD.MOV.U32 R226, RZ, RZ, R101 ;  /* 0x000000ffffe27224 */ /* 0x008fc400078e0065 */
[----:B------:R-:W2:Y:S04]  /*8cc20*/  LDL.LU R101, [R1+0x8bbc] ;  /* 0x008bbc0001657983 */ /* 0x000ea80000300800 */
        /* <DEDUP_REMOVED lines=13> */
[----:B-----5:R-:W-:-:S02]  /*8cd00*/  IMAD.MOV.U32 R200, RZ, RZ, R185 ;  /* 0x000000ffffc87224 */ /* 0x020fc400078e00b9 */
[----:B------:R-:W-:Y:S01]  /*8cd10*/  IMAD.MOV.U32 R201, RZ, RZ, R184 ;  /* 0x000000ffffc97224 */ /* 0x000fe200078e00b8 */
[----:B------:R-:W5:Y:S04]  /*8cd20*/  LDL.LU R185, [R1+0x8b94] ;  /* 0x008b940001b97983 */ /* 0x000f680000300800 */
        /* <DEDUP_REMOVED lines=9> */
[----:B------:R-:W-:Y:S02]  /*8cdc0*/  IMAD.MOV.U32 R210, RZ, RZ, R144 ;  /* 0x000000ffffd27224 */ /* 0x000fe400078e0090 */
[----:B------:R-:W-:Y:S01]  /*8cdd0*/  IMAD.MOV.U32 R211, RZ, RZ, R145 ;  /* 0x000000ffffd37224 */ /* 0x000fe200078e0091 */
        /* <DEDUP_REMOVED lines=10> */
[----:B------:R-:W-:Y:S01]  /*8ce80*/  IMAD.MOV.U32 R66, RZ, RZ, R121 ;  /* 0x000000ffff427224 */ /* 0x000fe200078e0079 */
[----:B------:R-:W-:Y:S02]  /*8ce90*/  HMMA.1688.F32.TF32 R200, R16, R48, R200 ;  /* 0x0000003010c8723c */ /* 0x000fe400000810c8 */
[----:B------:R-:W4:Y:S01]  /*8cea0*/  LDL.LU R121, [R1+0x8b74] ;  /* 0x008b740001797983 */ /* 0x000f220000300800 */
[----:B------:R-:W-:-:S03]  /*8ceb0*/  IMAD.MOV.U32 R67, RZ, RZ, R120 ;  /* 0x000000ffff437224 */ /* 0x000fc600078e0078 */
[----:B------:R-:W4:Y:S01]  /*8cec0*/  LDL.LU R120, [R1+0x8b70] ;  /* 0x008b700001787983 */ /* 0x000f220000300800 */
[----:B------:R-:W-:Y:S02]  /*8ced0*/  IMAD.MOV.U32 R236, RZ, RZ, R61 ;  /* 0x000000ffffec7224 */ /* 0x000fe400078e003d */
[----:B------:R-:W-:Y:S01]  /*8cee0*/  IMAD.MOV.U32 R237, RZ, RZ, R60 ;  /* 0x000000ffffed7224 */ /* 0x000fe200078e003c */
[----:B------:R-:W4:Y:S01]  /*8cef0*/  LDL.LU R61, [R1+0x8b6c] ;  /* 0x008b6c00013d7983 */ /* 0x000f220000300800 */
[----:B------:R-:W-:Y:S03]  /*8cf00*/  HMMA.1688.F32.TF32 R204, R20, R48, R204 ;  /* 0x0000003014cc723c */ /* 0x000fe600000810cc */
[----:B------:R-:W4:Y:S01]  /*8cf10*/  LDL.LU R60, [R1+0x8b68] ;  /* 0x008b6800013c7983 */ /* 0x000f220000300800 */
[----:B------:R-:W-:Y:S01]  /*8cf20*/  MOV R238, R57 ;  /* 0x0000003900ee7202 */ /* 0x000fe20000000f00 */
[----:B------:R-:W-:-:S02]  /*8cf30*/  IMAD.MOV.U32 R239, RZ, RZ, R56 ;  /* 0x000000ffffef7224 */ /* 0x000fc400078e0038 */
        /* <DEDUP_REMOVED lines=12> */
[----:B------:R-:W-:Y:S02]  /*8d000*/  IMAD.MOV.U32 R240, RZ, RZ, R197 ;  /* 0x000000fffff07224 */ /* 0x000fe400078e00c5 */
[----:B------:R-:W-:-:S02]  /*8d010*/  IMAD.MOV.U32 R241, RZ, RZ, R196 ;  /* 0x000000fffff17224 */ /* 0x000fc400078e00c4 */
[----:B------:R-:W-:Y:S02]  /*8d020*/  IMAD.MOV.U32 R242, RZ, RZ, R189 ;  /* 0x000000fffff27224 */ /* 0x000fe400078e00bd */
[----:B------:R-:W-:Y:S02]  /*8d030*/  IMAD.MOV.U32 R243, RZ, RZ, R188 ;  /* 0x000000fffff37224 */ /* 0x000fe400078e00bc */
[----:B--2---:R-:W-:Y:S02]  /*8d040*/  IMAD.MOV.U32 R247, RZ, RZ, R193 ;  /* 0x000000fffff77224 */ /* 0x004fe400078e00c1 */
[----:B---3--:R-:W-:Y:S01]  /*8d050*/  IMAD.MOV.U32 R246, RZ, RZ, R192 ;  /* 0x000000fffff67224 */ /* 0x008fe200078e00c0 */
[----:B-----5:R-:W-:Y:S01]  /*8d060*/  MOV R245, R185 ;  /* 0x000000b900f57202 */ /* 0x020fe20000000f00 */
[----:B----4-:R-:W-:Y:S02]  /*8d070*/  IMAD.MOV.U32 R244, RZ, RZ, R184 ;  /* 0x000000fffff47224 */ /* 0x010fe400078e00b8 */
[----:B------:R-:W2:Y:S04]  /*8d080*/  LDL.LU R184, [R1+0x8b4c] ;  /* 0x008b4c0001b87983 */ /* 0x000ea80000300800 */
[----:B------:R-:W3:Y:S04]  /*8d090*/  LDL.LU R185, [R1+0x8b48] ;  /* 0x008b480001b97983 */ /* 0x000ee80000300800 */
[----:B------:R-:W4:Y:S04]  /*8d0a0*/  LDL.LU R192, [R1+0x8b44] ;  /* 0x008b440001c07983 */ /* 0x000f280000300800 */
[----:B------:R-:W5:Y:S04]  /*8d0b0*/  LDL.LU R193, [R1+0x8b40] ;  /* 0x008b400001c17983 */ /* 0x000f680000300800 */
[----:B------:R-:W2:Y:S04]  /*8d0c0*/  LDL.LU R197, [R1+0x8b3c] ;  /* 0x008b3c0001c57983 */ /* 0x000ea80000300800 */
[----:B------:R-:W2:Y:S04]  /*8d0d0*/  LDL.LU R196, [R1+0x8b38] ;  /* 0x008b380001c47983 */ /* 0x000ea80000300800 */
[----:B------:R-:W2:Y:S04]  /*8d0e0*/  LDL.LU R189, [R1+0x8b34] ;  /* 0x008b340001bd7983 */ /* 0x000ea80000300800 */
[----:B------:R-:W2:Y:S04]  /*8d0f0*/  LDL.LU R188, [R1+0x8b30] ;  /* 0x008b300001bc7983 */ /* 0x000ea80000300800 */
        /* <DEDUP_REMOVED lines=9> */
[----:B------:R-:W-:Y:S04]  /*8d190*/  STL.64 [R1+0xf10], R232 ;  /* 0x000f10e801007387 */ /* 0x000fe80000100a00 */
[----:B------:R1:W-:Y:S04]  /*8d1a0*/  STL.64 [R1+0xf18], R234 ;  /* 0x000f18ea01007387 */ /* 0x0003e80000100a00 */
[----:B-1----:R-:W2:Y:S04]  /*8d1b0*/  LDL.LU.64 R234, [R1+0x8b10] ;  /* 0x008b100001ea7983 */ /* 0x002ea80000300a00 */
[----:B------:R-:W2:Y:S01]  /*8d1c0*/  LDL.LU.64 R232, [R1+0x8b08] ;  /* 0x008b080001e87983 */ /* 0x000ea20000300a00 */
[-C--:B------:R-:W-:Y:S08]  /*8d1d0*/  HMMA.1688.F32.TF32 R212, R4, R52.reuse, R212 ;  /* 0x0000003404d4723c */ /* 0x080ff000000810d4 */
[-C--:B------:R-:W-:Y:S08]  /*8d1e0*/  HMMA.1688.F32.TF32 R216, R8, R52.reuse, R216 ;  /* 0x0000003408d8723c */ /* 0x080ff000000810d8 */
[-C--:B------:R-:W-:Y:S08]  /*8d1f0*/  HMMA.1688.F32.TF32 R220, R12, R52.reuse, R220 ;  /* 0x000000340cdc723c */ /* 0x080ff000000810dc */
[-C--:B------:R-:W-:Y:S08]  /*8d200*/  HMMA.1688.F32.TF32 R224, R16, R52.reuse, R224 ;  /* 0x0000003410e0723c */ /* 0x080ff000000810e0 */
[----:B------:R-:W-:Y:S08]  /*8d210*/  HMMA.1688.F32.TF32 R228, R20, R52, R228 ;  /* 0x0000003414e4723c */ /* 0x000ff000000810e4 */
[----:B--2---:R-:W-:-:S15]  /*8d220*/  HMMA.1688.F32.TF32 R232, R32, R48, R232 ;  /* 0x0000003020e8723c */ /* 0x004fde00000810e8 */
[----:B------:R-:W-:-:S04]  /*8d230*/  NOP ;  /* 0x0000000000007918 */ /* 0x000fc80000000000 */
[----:B------:R1:W-:Y:S04]  /*8d240*/  STL.64 [R1+0x2f60], R232 ;  /* 0x002f60e801007387 */ /* 0x0003e80000100a00 */
[----:B------:R2:W-:Y:S01]  /*8d250*/  STL.64 [R1+0x2f68], R234 ;  /* 0x002f68ea01007387 */ /* 0x0005e20000100a00 */
[----:B-1----:R-:W-:Y:S01]  /*8d260*/  MOV R232, R56 ;  /* 0x0000003800e87202 */ /* 0x002fe20000000f00 */
[----:B------:R-:W-:Y:S02]  /*8d270*/  IMAD.MOV.U32 R233, RZ, RZ, R57 ;  /* 0x000000ffffe97224 */ /* 0x000fe400078e0039 */
[----:B------:R-:W3:Y:S04]  /*8d280*/  LDL.LU R56, [R1+0x8b04] ;  /* 0x008b040001387983 */ /* 0x000ee80000300800 */
[----:B------:R-:W3:Y:S01]  /*8d290*/  LDL.LU R57, [R1+0x8b00] ;  /* 0x008b000001397983 */ /* 0x000ee20000300800 */
[----:B--2---:R-:W-:-:S02]  /*8d2a0*/  IMAD.MOV.U32 R234, RZ, RZ, R60 ;  /* 0x000000ffffea7224 */ /* 0x004fc400078e003c */
[----:B------:R-:W-:Y:S01]  /*8d2b0*/  IMAD.MOV.U32 R235, RZ, RZ, R61 ;  /* 0x000000ffffeb7224 */ /* 0x000fe200078e003d */
[----:B------:R-:W2:Y:S04]  /*8d2c0*/  LDL.LU R60, [R1+0x8afc] ;  /* 0x008afc00013c7983 */ /* 0x000ea80000300800 */
[----:B------:R-:W2:Y:S04]  /*8d2d0*/  LDL.LU R61, [R1+0x8af8] ;  /* 0x008af800013d7983 */ /* 0x000ea80000300800 */
[----:B------:R1:W-:Y:S04]  /*8d2e0*/  STL.64 [R1+0xea0], R212 ;  /* 0x000ea0d401007387 */ /* 0x0003e80000100a00 */
[----:B------:R-:W-:Y:S04]  /*8d2f0*/  STL.64 [R1+0xea8], R214 ;  /* 0x000ea8d601007387 */ /* 0x000fe80000100a00 */
[----:B-1----:R-:W2:Y:S04]  /*8d300*/  LDL.LU.64 R212, [R1+0x8af0] ;  /* 0x008af00001d47983 */ /* 0x002ea80000300a00 */
[----:B------:R-:W-:Y:S04]  /*8d310*/  STL.64 [R1+0x1020], R216 ;  /* 0x001020d801007387 */ /* 0x000fe80000100a00 */
[----:B------:R1:W-:Y:S04]  /*8d320*/  STL.64 [R1+0x1028], R218 ;  /* 0x001028da01007387 */ /* 0x0003e80000100a00 */
[----:B-1----:R-:W2:Y:S04]  /*8d330*/  LDL.LU.64 R218, [R1+0x8ae8] ;  /* 0x008ae80001da7983 */ /* 0x002ea80000300a00 */
[----:B------:R-:W2:Y:S04]  /*8d340*/  LDL.LU.64 R216, [R1+0x8ae0] ;  /* 0x008ae00001d87983 */ /* 0x000ea80000300a00 */
        /* <DEDUP_REMOVED lines=16> */
[----:B-1----:R-:W-:Y:S02]  /*8d450*/  HMMA.1688.F32.TF32 R64, R28, R52, R68 ;  /* 0x000000341c40723c */ /* 0x002fe40000081044 */
[----:B------:R-:W-:-:S15]  /*8d460*/  LDSM.16.M88.4 R68, [R37+UR11+0x5800] ;  /* 0x0058000b2544783b */ /* 0x000fde0008000200 */
[----:B------:R-:W-:Y:S02]  /*8d470*/  NOP ;  /* 0x0000000000007918 */ /* 0x000fe40000000000 */
[----:B------:R-:W-:Y:S04]  /*8d480*/  STL.64 [R1+0xe80], R64 ;  /* 0x000e804001007387 */ /* 0x000fe80000100a00 */
[----:B------:R-:W-:Y:S04]  /*8d490*/  STL.64 [R1+0xe88], R66 ;  /* 0x000e884201007387 */ /* 0x000fe80000100a00 */
[----:B------:R-:W-:Y:S01]  /*8d4a0*/  LDSM.16.M88.4 R64, [R37+UR11+0x5000] ;  /* 0x0050000b2540783b */ /* 0x000fe20008000200 */
[----:B------:R-:W-:Y:S02]  /*8d4b0*/  IMAD.MOV.U32 R158, RZ, RZ, R88 ;  /* 0x000000ffff9e7224 */ /* 0x000fe400078e0058 */
[----:B------:R-:W-:-:S02]  /*8d4c0*/  IMAD.MOV.U32 R159, RZ, RZ, R89 ;  /* 0x000000ffff9f7224 */ /* 0x000fc400078e0059 */
[----:B------:R-:W-:Y:S02]  /*8d4d0*/  IMAD.MOV.U32 R150, RZ, RZ, R92 ;  /* 0x000000ffff967224 */ /* 0x000fe400078e005c */
[----:B------:R-:W-:Y:S02]  /*8d4e0*/  IMAD.MOV.U32 R151, RZ, RZ, R93 ;  /* 0x000000ffff977224 */ /* 0x000fe400078e005d */
[----:B------:R-:W-:Y:S02]  /*8d4f0*/  IMAD.MOV.U32 R142, RZ, RZ, R80 ;  /* 0x000000ffff8e7224 */ /* 0x000fe400078e0050 */
[----:B------:R-:W-:Y:S01]  /*8d500*/  IMAD.MOV.U32 R143, RZ, RZ, R81 ;  /* 0x000000ffff8f7224 */ /* 0x000fe200078e0051 */
[----:B------:R-:W-:Y:S01]  /*8d510*/  MOV R138, R84 ;  /* 0x00000054008a7202 */ /* 0x000fe20000000f00 */
        /* <DEDUP_REMOVED lines=10> */
[----:B------:R-:W-:Y:S01]  /*8d5c0*/  IMAD.MOV.U32 R135, RZ, RZ, R97 ;  /* 0x000000ffff877224 */ /* 0x000fe200078e0061 */
[----:B--2---:R-:W-:Y:S01]  /*8d5d0*/  HMMA.1688.F32.TF32 R52, R32, R52, R228 ;  /* 0x000000342034723c */ /* 0x004fe200000810e4 */
[----:B---3--:R-:W-:Y:S01]  /*8d5e0*/  IMAD.MOV.U32 R230, RZ, RZ, R57 ;  /* 0x000000ffffe67224 */ /* 0x008fe200078e0039 */
[----:B------:R-:W-:Y:S02]  /*8d5f0*/  MOV R231, R56 ;  /* 0x0000003800e77202 */ /* 0x000fe40000000f00 */
[----:B------:R-:W1:Y:S01]  /*8d600*/  LDSM.16.M88.4 R56, [R37+UR11+0x4000] ;  /* 0x0040000b2538783b */ /* 0x000e620008000200 */
[----:B------:R-:W-:Y:S02]  /*8d610*/  IMAD.MOV.U32 R228, RZ, RZ, R61 ;  /* 0x000000ffffe47224 */ /* 0x000fe400078e003d */
[----:B------:R-:W-:-:S02]  /*8d620*/  IMAD.MOV.U32 R229, RZ, RZ, R60 ;  /* 0x000000ffffe57224 */ /* 0x000fc400078e003c */
[----:B------:R-:W2:Y:S10]  /*8d630*/  LDSM.16.M88.4 R60, [R37+UR11+0x4800] ;  /* 0x0048000b253c783b */ /* 0x000eb40008000200 */
[----:B------:R-:W-:Y:S04]  /*8d640*/  STL.64 [R1+0x2f50], R52 ;  /* 0x002f503401007387 */ /* 0x000fe80000100a00 */
[----:B------:R1:W-:Y:S02]  /*8d650*/  STL.64 [R1+0x2f58], R54 ;  /* 0x002f583601007387 */ /* 0x0003e40000100a00 */
[-C--:B-1----:R-:W-:Y:S02]  /*8d660*/  HMMA.1688.F32.TF32 R52, R4, R56.reuse, R228 ;  /* 0x000000380434723c */ /* 0x082fe400000810e4 */
[----:B------:R-:W-:Y:S04]  /*8d670*/  STL [R1+0x8434], R58 ;  /* 0x0084343a01007387 */ /* 0x000fe80000100800 */
[----:B------:R-:W-:Y:S04]  /*8d680*/  STL [R1+0x8430], R59 ;  /* 0x0084303b01007387 */ /* 0x000fe80000100800 */
[----:B--2---:R-:W-:Y:S04]  /*8d690*/  STL [R1+0x8438], R62 ;  /* 0x0084383e01007387 */ /* 0x004fe80000100800 */
[----:B------:R-:W-:Y:S04]  /*8d6a0*/  STL [R1+0x842c], R63 ;  /* 0x00842c3f01007387 */ /* 0x000fe80000100800 */
[----:B------:R-:W-:Y:S04]  /*8d6b0*/  STL [R1+0x8424], R66 ;  /* 0x0084244201007387 */ /* 0x000fe80000100800 */
[----:B------:R-:W-:Y:S04]  /*8d6c0*/  STL [R1+0x8420], R67 ;  /* 0x0084204301007387 */ /* 0x000fe80000100800 */
[----:B------:R-:W-:Y:S04]  /*8d6d0*/  STL [R1+0x843c], R70 ;  /* 0x00843c4601007387 */ /* 0x000fe80000100800 */
[----:B------:R-:W-:Y:S01]  /*8d6e0*/  STL [R1+0x8428], R71 ;  /* 0x0084284701007387 */ /* 0x000fe20000100800 */
[-C--:B------:R-:W-:Y:S03]  /*8d6f0*/  HMMA.1688.F32.TF32 R228, R8, R56.reuse, R232 ;  /* 0x0000003808e4723c */ /* 0x080fe600000810e8 */
[----:B------:R-:W-:Y:S04]  /*8d700*/  STL.64 [R1+0xe30], R52 ;  /* 0x000e303401007387 */ /* 0x000fe80000100a00 */
[----:B------:R1:W-:Y:S02]  /*8d710*/  STL.64 [R1+0xe38], R54 ;  /* 0x000e383601007387 */ /* 0x0003e40000100a00 */
[-C--:B-1----:R-:W-:Y:S08]  /*8d720*/  HMMA.1688.F32.TF32 R52, R12, R56.reuse, R244 ;  /* 0x000000380c34723c */ /* 0x082ff000000810f4 */
[-C--:B------:R-:W-:Y:S02]  /*8d730*/  HMMA.1688.F32.TF32 R232, R16, R56.reuse, R248 ;  /* 0x0000003810e8723c */ /* 0x080fe400000810f8 */
[----:B------:R-:W-:Y:S04]  /*8d740*/  STL.64 [R1+0xfb0], R228 ;  /* 0x000fb0e401007387 */ /* 0x000fe80000100a00 */
[----:B------:R1:W-:Y:S02]  /*8d750*/  STL.64 [R1+0xfb8], R230 ;  /* 0x000fb8e601007387 */ /* 0x0003e40000100a00 */
[-C--:B-1----:R-:W-:Y:S03]  /*8d760*/  HMMA.1688.F32.TF32 R228, R20, R56.reuse, R236 ;  /* 0x0000003814e4723c */ /* 0x082fe600000810ec */
[----:B------:R-:W-:Y:S04]  /*8d770*/  STL.64 [R1+0xe50], R52 ;  /* 0x000e503401007387 */ /* 0x000fe80000100a00 */
[----:B------:R1:W-:Y:S02]  /*8d780*/  STL.64 [R1+0xe58], R54 ;  /* 0x000e583601007387 */ /* 0x0003e40000100a00 */
[----:B-1----:R-:W-:Y:S02]  /*8d790*/  HMMA.1688.F32.TF32 R52, R24, R56, R240 ;  /* 0x000000381834723c */ /* 0x002fe400000810f0 */
[----:B------:R-:W-:Y:S04]  /*8d7a0*/  STL.64 [R1+0x2de0], R232 ;  /* 0x002de0e801007387 */ /* 0x000fe80000100a00 */
[----:B------:R-:W-:Y:S04]  /*8d7b0*/  STL.64 [R1+0x2de8], R234 ;  /* 0x002de8ea01007387 */ /* 0x000fe80000100a00 */
[----:B------:R-:W-:Y:S04]  /*8d7c0*/  STL.64 [R1+0xe40], R228 ;  /* 0x000e40e401007387 */ /* 0x000fe80000100a00 */
[----:B------:R-:W-:Y:S05]  /*8d7d0*/  STL.64 [R1+0xe48], R230 ;  /* 0x000e48e601007387 */ /* 0x000fea0000100a00 */
[----:B------:R-:W-:Y:S04]  /*8d7e0*/  STL.64 [R1+0x2e90], R52 ;  /* 0x002e903401007387 */ /* 0x000fe80000100a00 */
[----:B------:R1:W-:Y:S04]  /*8d7f0*/  STL.64 [R1+0x2e98], R54 ;  /* 0x002e983601007387 */ /* 0x0003e80000100a00 */
        /* <DEDUP_REMOVED lines=19> */
[----:B------:R-:W4:Y:S04]  /*8d930*/  LDL.LU R97, [R1+0x8a68] ;  /* 0x008a680001617983 */ /* 0x000f280000300800 */
[----:B------:R-:W5:Y:S04]  /*8d940*/  LDL.LU R146, [R1+0x1e58] ;  /* 0x001e580001927983 */ /* 0x000f680000300800 */
[----:B------:R-:W5:Y:S01]  /*8d950*/  LDL.LU R147, [R1+0x1e5c] ;  /* 0x001e5c0001937983 */ /* 0x000f620000300800 */
[----:B------:R-:W-:-:S02]  /*8d960*/  IMAD.MOV.U32 R154, RZ, RZ, R100 ;  /* 0x000000ffff9a7224 */ /* 0x000fc400078e0064 */
[----:B------:R-:W-:Y:S01]  /*8d970*/  IMAD.MOV.U32 R155, RZ, RZ, R101 ;  /* 0x000000ffff9b7224 */ /* 0x000fe200078e0065 */
[----:B------:R-:W5:Y:S04]  /*8d980*/  LDL.LU R100, [R1+0x8a64] ;  /* 0x008a640001647983 */ /* 0x000f680000300800 */
[----:B------:R-:W5:Y:S01]  /*8d990*/  LDL.LU R101, [R1+0x8a60] ;  /* 0x008a600001657983 */ /* 0x000f620000300800 */
[----:B------:R-:W-:Y:S01]  /*8d9a0*/  IMAD.MOV.U32 R170, RZ, RZ, R105 ;  /* 0x000000ffffaa7224 */ /* 0x000fe200078e0069 */
[----:B------:R-:W-:Y:S02]  /*8d9b0*/  MOV R171, R104 ;  /* 0x0000006800ab7202 */ /* 0x000fe40000000f00 */
[-C--:B------:R-:W-:Y:S08]  /*8d9c0*/  HMMA.1688.F32.TF32 R104, R28, R56.reuse, R172 ;  /* 0x000000381c68723c */ /* 0x080ff000000810ac */
[----:B-1----:R-:W-:Y:S08]  /*8d9d0*/  HMMA.1688.F32.TF32 R52, R32, R56, R224 ;  /* 0x000000382034723c */ /* 0x002ff000000810e0 */
[----:B------:R-:W-:Y:S01]  /*8d9e0*/  HMMA.1688.F32.TF32 R56, R12, R60, R124 ;  /* 0x0000003c0c38723c */ /* 0x000fe2000008107c */
[----:B------:R-:W-:-:S02]  /*8d9f0*/  MOV R162, R169 ;  /* 0x000000a900a27202 */ /* 0x000fc40000000f00 */
[----:B------:R-:W-:Y:S04]  /*8da00*/  STL.64 [R1+0xe20], R104 ;  /* 0x000e206801007387 */ /* 0x000fe80000100a00 */
[----:B------:R-:W-:Y:S04]  /*8da10*/  STL.64 [R1+0xe28], R106 ;  /* 0x000e286a01007387 */ /* 0x000fe80000100a00 */
[----:B------:R-:W-:Y:S04]  /*8da20*/  STL.64 [R1+0x2f40], R52 ;  /* 0x002f403401007387 */ /* 0x000fe80000100a00 */
[----:B------:R2:W-:Y:S01]  /*8da30*/  STL.64 [R1+0x2f48], R54 ;  /* 0x002f483601007387 */ /* 0x0005e20000100a00 */
[----:B------:R-:W-:-:S02]  /*8da40*/  IMAD.MOV.U32 R163, RZ, RZ, R168 ;  /* 0x000000ffffa37224 */ /* 0x000fc400078e00a8 */
[----:B------:R-:W-:Y:S02]  /*8da50*/  IMAD.MOV.U32 R166, RZ, RZ, R113 ;  /* 0x000000ffffa67224 */ /* 0x000fe400078e0071 */
[----:B------:R-:W-:Y:S02]  /*8da60*/  IMAD.MOV.U32 R167, RZ, RZ, R112 ;  /* 0x000000ffffa77224 */ /* 0x000fe400078e0070 */
[----:B------:R-:W-:Y:S02]  /*8da70*/  IMAD.MOV.U32 R168, RZ, RZ, R109 ;  /* 0x000000ffffa87224 */ /* 0x000fe400078e006d */
[----:B------:R-:W-:Y:S01]  /*8da80*/  IMAD.MOV.U32 R169, RZ, RZ, R108 ;  /* 0x000000ffffa97224 */ /* 0x000fe200078e006c */
[----:B------:R-:W-:Y:S04]  /*8da90*/  LDSM.16.M88.4 R104, [R37+UR11+0xa000] ;  /* 0x00a0000b2568783b */ /* 0x000fe80008000200 */
[----:B------:R-:W-:Y:S04]  /*8daa0*/  LDSM.16.M88.4 R108, [R37+UR11+0xa800] ;  /* 0x00a8000b256c783b */ /* 0x000fe80008000200 */
[----:B------:R-:W-:Y:S04]  /*8dab0*/  LDSM.16.M88.4 R112, [R37+UR11+0xb000] ;  /* 0x00b0000b2570783b */ /* 0x000fe80008000200 */
[----:B------:R-:W-:Y:S01]  /*8dac0*/  LDSM.16.M88.4 R124, [R37+UR11+0xc800] ;  /* 0x00c8000b257c783b */ /* 0x000fe20008000200 */
[----:B--2---:R-:W-:Y:S01]  /*8dad0*/  HMMA.1688.F32.TF32 R52, R4, R60, R116 ;  /* 0x0000003c0434723c */ /* 0x004fe20000081074 */
[----:B---3--:R-:W-:-:S02]  /*8dae0*/  IMAD.MOV.U32 R175, RZ, RZ, R96 ;  /* 0x000000ffffaf7224 */ /* 0x008fc400078e0060 */
[----:B----4-:R-:W-:-:S05]  /*8daf0*/  IMAD.MOV.U32 R174, RZ, RZ, R97 ;  /* 0x000000ffffae7224 */ /* 0x010fca00078e0061 */
[----:B------:R-:W-:Y:S01]  /*8db00*/  HMMA.1688.F32.TF32 R96, R8, R60, R120 ;  /* 0x0000003c0860723c */ /* 0x000fe20000081078 */
[----:B------:R-:W-:Y:S02]  /*8db10*/  IMAD.MOV.U32 R250, RZ, RZ, R73 ;  /* 0x000000fffffa7224 */ /* 0x000fe400078e0049 */
[----:B------:R-:W-:Y:S02]  /*8db20*/  IMAD.MOV.U32 R251, RZ, RZ, R72 ;  /* 0x000000fffffb7224 */ /* 0x000fe400078e0048 */
[----:B------:R-:W-:Y:S01]  /*8db30*/  IMAD.MOV.U32 R236, RZ, RZ, R85 ;  /* 0x000000ffffec7224 */ /* 0x000fe200078e0055 */
[----:B------:R-:W1:Y:S01]  /*8db40*/  LDSM.16.M88.4 R72, [R37+UR11+0x6000] ;  /* 0x0060000b2548783b */ /* 0x000e620008000200 */
[----:B------:R-:W-:-:S03]  /*8db50*/  IMAD.MOV.U32 R237, RZ, RZ, R84 ;  /* 0x000000ffffed7224 */ /* 0x000fc600078e0054 */
[----:B------:R-:W2:Y:S01]  /*8db60*/  LDSM.16.M88.4 R84, [R37+UR11+0x7800] ;  /* 0x0078000b2554783b */ /* 0x000ea20008000200 */
[----:B-----5:R-:W-:Y:S02]  /*8db70*/  IMAD.MOV.U32 R172, RZ, RZ, R101 ;  /* 0x000000ffffac7224 */ /* 0x020fe400078e0065 */
[----:B------:R-:W-:Y:S01]  /*8db80*/  IMAD.MOV.U32 R173, RZ, RZ, R100 ;  /* 0x000000ffffad7224 */ /* 0x000fe200078e0064 */
[----:B------:R-:W3:Y:S04]  /*8db90*/  LDSM.16.M88.4 R116, [R37+UR11+0xb800] ;  /* 0x00b8000b2574783b */ /* 0x000ee80008000200 */
[----:B------:R-:W4:Y:S01]  /*8dba0*/  LDSM.16.M88.4 R120, [R37+UR11+0xc000] ;  /* 0x00c0000b2578783b */ /* 0x000f220008000200 */
[----:B------:R-:W-:Y:S02]  /*8dbb0*/  IMAD.MOV.U32 R248, RZ, RZ, R77 ;  /* 0x000000fffff87224 */ /* 0x000fe400078e004d */
[----:B------:R-:W-:-:S02]  /*8dbc0*/  IMAD.MOV.U32 R249, RZ, RZ, R76 ;  /* 0x000000fffff97224 */ /* 0x000fc400078e004c */
[----:B------:R-:W-:Y:S01]  /*8dbd0*/  IMAD.MOV.U32 R238, RZ, RZ, R81 ;  /* 0x000000ffffee7224 */ /* 0x000fe200078e0051 */
[----:B------:R-:W-:Y:S04]  /*8dbe0*/  LDSM.16.M88.4 R76, [R37+UR11+0x6800] ;  /* 0x0068000b254c783b */ /* 0x000fe80008000200 */
[----:B------:R-:W-:Y:S04]  /*8dbf0*/  STL.64 [R1+0xdf0], R52 ;  /* 0x000df03401007387 */ /* 0x000fe80000100a00 */
[----:B------:R5:W-:Y:S01]  /*8dc00*/  STL.64 [R1+0xdf8], R54 ;  /* 0x000df83601007387 */ /* 0x000be20000100a00 */
[----:B------:R-:W-:-:S02]  /*8dc10*/  MOV R239, R80 ;  /* 0x0000005000ef7202 */ /* 0x000fc40000000f00 */
[----:B------:R-:W-:Y:S01]  /*8dc20*/  MOV R240, R93 ;  /* 0x0000005d00f07202 */ /* 0x000fe20000000f00 */
[----:B------:R-:W-:Y:S04]  /*8dc30*/  STL.64 [R1+0xf70], R96 ;  /* 0x000f706001007387 */ /* 0x000fe80000100a00 */
[----:B------:R1:W-:Y:S04]  /*8dc40*/  STL.64 [R1+0xf78], R98 ;  /* 0x000f786201007387 */ /* 0x0003e80000100a00 */
[----:B------:R-:W-:Y:S04]  /*8dc50*/  STL.64 [R1+0xe10], R56 ;  /* 0x000e103801007387 */ /* 0x000fe80000100a00 */
[----:B------:R1:W-:Y:S04]  /*8dc60*/  STL.64 [R1+0xe18], R58 ;  /* 0x000e183a01007387 */ /* 0x0003e80000100a00 */
[----:B------:R-:W-:Y:S01]  /*8dc70*/  LDSM.16.M88.4 R80, [R37+UR11+0x7000] ;  /* 0x0070000b2550783b */ /* 0x000fe20008000200 */
[----:B------:R-:W-:-:S02]  /*8dc80*/  IMAD.MOV.U32 R241, RZ, RZ, R92 ;  /* 0x000000fffff17224 */ /* 0x000fc400078e005c */
[----:B------:R-:W-:Y:S02]  /*8dc90*/  IMAD.MOV.U32 R242, RZ, RZ, R89 ;  /* 0x000000fffff27224 */ /* 0x000fe400078e0059 */
[----:B------:R-:W-:Y:S01]  /*8dca0*/  IMAD.MOV.U32 R243, RZ, RZ, R88 ;  /* 0x000000fffff37224 */ /* 0x000fe200078e0058 */
[----:B------:R-:W-:Y:S01]  /*8dcb0*/  LDSM.16.M88.4 R92, [R37+UR11+0x8800] ;  /* 0x0088000b255c783b */ /* 0x000fe20008000200 */
[-C--:B-----5:R-:W-:Y:S08]  /*8dcc0*/  HMMA.1688.F32.TF32 R52, R16, R60.reuse, R128 ;  /* 0x0000003c1034723c */ /* 0x0a0ff00000081080 */
[-C--:B-1----:R-:W-:Y:S08]  /*8dcd0*/  HMMA.1688.F32.TF32 R96, R20, R60.reuse, R132 ;  /* 0x0000003c1460723c */ /* 0x082ff00000081084 */
[-C--:B------:R-:W-:Y:S01]  /*8dce0*/  HMMA.1688.F32.TF32 R56, R24, R60.reuse, R136 ;  /* 0x0000003c1838723c */ /* 0x080fe20000081088 */
[----:B------:R-:W1:Y:S04]  /*8dcf0*/  LDSM.16.M88.4 R128, [R37+UR11+0xd000] ;  /* 0x00d0000b2580783b */ /* 0x000e680008000200 */
[----:B------:R-:W5:Y:S04]  /*8dd00*/  LDSM.16.M88.4 R132, [R37+UR11+0xd800] ;  /* 0x00d8000b2584783b */ /* 0x000f680008000200 */
[----:B------:R-:W1:Y:S04]  /*8dd10*/  LDSM.16.M88.4 R136, [R37+UR11+0xe000] ;  /* 0x00e0000b2588783b */ /* 0x000e680008000200 */
[----:B------:R-:W-:Y:S04]  /*8dd20*/  LDSM.16.M88.4 R88, [R37+UR11+0x8000] ;  /* 0x0080000b2558783b */ /* 0x000fe80008000200 */
[----:B------:R-:W-:Y:S04]  /*8dd30*/  LDSM.16.M88.4 R100, [R37+UR11+0x9800] ;  /* 0x0098000b2564783b */ /* 0x000fe80008000200 */
[----:B------:R-:W-:Y:S04]  /*8dd40*/  STL.64 [R1+0x2dc0], R52 ;  /* 0x002dc03401007387 */ /* 0x000fe80000100a00 */
[----:B------:R2:W-:Y:S04]  /*8dd50*/  STL.64 [R1+0x2dc8], R54 ;  /* 0x002dc83601007387 */ /* 0x0005e80000100a00 */
[----:B------:R-:W-:Y:S04]  /*8dd60*/  STL.64 [R1+0xe00], R96 ;  /* 0x000e006001007387 */ /* 0x000fe80000100a00 */
[----:B------:R-:W-:Y:S04]  /*8dd70*/  STL.64 [R1+0xe08], R98 ;  /* 0x000e086201007387 */ /* 0x000fe80000100a00 */
[----:B------:R-:W-:Y:S04]  /*8dd80*/  STL.64 [R1+0x2e70], R56 ;  /* 0x002e703801007387 */ /* 0x000fe80000100a00 */
[----:B------:R1:W-:Y:S04]  /*8dd90*/  STL.64 [R1+0x2e78], R58 ;  /* 0x002e783a01007387 */ /* 0x0003e80000100a00 */
[----:B------:R-:W-:Y:S01]  /*8dda0*/  LDSM.16.M88.4 R96, [R37+UR11+0x9000] ;  /* 0x0090000b2560783b */ /* 0x000fe20008000200 */
[-C--:B--2---:R-:W-:Y:S08]  /*8ddb0*/  HMMA.1688.F32.TF32 R52, R28, R60.reuse, R140 ;  /* 0x0000003c1c34723c */ /* 0x084ff0000008108c */
[----:B------:R-:W-:Y:S08]  /*8ddc0*/  HMMA.1688.F32.TF32 R60, R32, R60, R220 ;  /* 0x0000003c203c723c */ /* 0x000ff000000810dc */
[-C--:B-1----:R-:W-:Y:S01]  /*8ddd0*/  HMMA.1688.F32.TF32 R56, R4, R64.reuse, R144 ;  /* 0x000000400438723c */ /* 0x082fe20000081090 */
[----:B------:R-:W1:Y:S04]  /*8dde0*/  LDSM.16.M88.4 R140, [R37+UR11+0xe800] ;  /* 0x00e8000b258c783b */ /* 0x000e680008000200 */
[----:B------:R-:W2:Y:S04]  /*8ddf0*/  LDSM.16.M88.4 R144, [R37+UR11+0xf000] ;  /* 0x00f0000b2590783b */ /* 0x000ea80008000200 */
[----:B------:R-:W-:Y:S04]  /*8de00*/  STL.64 [R1+0xde0], R52 ;  /* 0x000de03401007387 */ /* 0x000fe80000100a00 */
[----:B------:R3:W-:Y:S04]  /*8de10*/  STL.64 [R1+0xde8], R54 ;  /* 0x000de83601007387 */ /* 0x0007e80000100a00 */
[----:B------:R-:W-:Y:S04]  /*8de20*/  STL.64 [R1+0x2f20], R60 ;  /* 0x002f203c01007387 */ /* 0x000fe80000100a00 */
[----:B------:R-:W-:Y:S04]  /*8de30*/  STL.64 [R1+0x2f28], R62 ;  /* 0x002f283e01007387 */ /* 0x000fe80000100a00 */
[----:B------:R-:W-:Y:S04]  /*8de40*/  STL.64 [R1+0x89c8], R10 ;  /* 0x0089c80a01007387 */ /* 0x000fe80000100a00 */
[----:B------:R-:W-:Y:S04]  /*8de50*/  STL.64 [R1+0xdb0], R56 ;  /* 0x000db03801007387 */ /* 0x000fe80000100a00 */
[----:B------:R-:W-:Y:S04]  /*8de60*/  STL.64 [R1+0xdb8], R58 ;  /* 0x000db83a01007387 */ /* 0x000fe80000100a00 */
[----:B------:R1:W-:Y:S01]  /*8de70*/  STL.64 [R1+0x89c0], R8 ;  /* 0x0089c00801007387 */ /* 0x0003e20000100a00 */
[-C--:B---3--:R-:W-:Y:S08]  /*8de80*/  HMMA.1688.F32.TF32 R52, R8, R64.reuse, R148 ;  /* 0x000000400834723c */ /* 0x088ff00000081094 */
[-C--:B-1----:R-:W-:Y:S01]  /*8de90*/  HMMA.1688.F32.TF32 R8, R12, R64.reuse, R152 ;  /* 0x000000400c08723c */ /* 0x082fe20000081098 */
[----:B------:R-:W1:Y:S04]  /*8dea0*/  LDSM.16.M88.4 R148, [R37+UR11+0xf800] ;  /* 0x00f8000b2594783b */ /* 0x000e680008000200 */
[----:B------:R-:W3:Y:S06]  /*8deb0*/  LDSM.16.M88.4 R152, [R37+UR11+0x10000] ;  /* 0x0100000b2598783b */ /* 0x000eec0008000200 */
[----:B------:R-:W-:Y:S04]  /*8dec0*/  STL.64 [R1+0xef0], R52 ;  /* 0x000ef03401007387 */ /* 0x000fe80000100a00 */
[----:B------:R-:W-:Y:S04]  /*8ded0*/  STL.64 [R1+0xef8], R54 ;  /* 0x000ef83601007387 */ /* 0x000fe80000100a00 */
[----:B------:R-:W-:Y:S04]  /*8dee0*/  STL.64 [R1+0x8948], R14 ;  /* 0x0089480e01007387 */ /* 0x000fe80000100a00 */
[----:B------:R-:W-:Y:S04]  /*8def0*/  STL.64 [R1+0x8940], R12 ;  /* 0x0089400c01007387 */ /* 0x000fe80000100a00 */
[----:B------:R-:W-:Y:S04]  /*8df00*/  STL.64 [R1+0xdd0], R8 ;  /* 0x000dd00801007387 */ /* 0x000fe80000100a00 */
[----:B------:R1:W-:Y:S02]  /*8df10*/  STL.64 [R1+0xdd8], R10 ;  /* 0x000dd80a01007387 */ /* 0x0003e40000100a00 */
[-C--:B-1----:R-:W-:Y:S02]  /*8df20*/  HMMA.1688.F32.TF32 R8, R16, R64.reuse, R156 ;  /* 0x000000401008723c */ /* 0x082fe4000008109c */
[----:B------:R-:W-:Y:S04]  /*8df30*/  STL.64 [R1+0x8870], R18 ;  /* 0x0088701201007387 */ /* 0x000fe80000100a00 */
[----:B------:R-:W-:Y:S04]  /*8df40*/  STL.64 [R1+0x8868], R16 ;  /* 0x0088681001007387 */ /* 0x000fe80000100a00 */
[----:B------:R-:W1:Y:S09]  /*8df50*/  LDSM.16.M88.4 R156, [R37+UR11+0x10800] ;  /* 0x0108000b259c783b */ /* 0x000e720008000200 */
[----:B------:R-:W-:Y:S04]  /*8df60*/  STL.64 [R1+0x2d90], R8 ;  /* 0x002d900801007387 */ /* 0x000fe80000100a00 */
[----:B------:R2:W-:Y:S02]  /*8df70*/  STL.64 [R1+0x2d98], R10 ;  /* 0x002d980a01007387 */ /* 0x0005e40000100a00 */
[-C--:B--2---:R-:W-:Y:S02]  /*8df80*/  HMMA.1688.F32.TF32 R8, R20, R64.reuse, R160 ;  /* 0x000000401408723c */ /* 0x084fe400000810a0 */
[----:B------:R-:W-:Y:S04]  /*8df90*/  STL.64 [R1+0x87f0], R22 ;  /* 0x0087f01601007387 */ /* 0x000fe80000100a00 */
[----:B------:R-:W-:Y:S04]  /*8dfa0*/  STL.64 [R1+0x87e8], R20 ;  /* 0x0087e81401007387 */ /* 0x000fe80000100a00 */
[----:B------:R-:W2:Y:S09]  /*8dfb0*/  LDSM.16.M88.4 R160, [R37+UR11+0x11000] ;  /* 0x0110000b25a0783b */ /* 0x000eb20008000200 */
        /* <DEDUP_REMOVED lines=14> */
[----:B-1----:R-:W-:Y:S02]  /*8e0a0*/  HMMA.1688.F32.TF32 R8, R32, R64, R216 ;  /* 0x000000402008723c */ /* 0x002fe400000810d8 */
[----:B------:R-:W-:Y:S04]  /*8e0b0*/  STL.64 [R1+0x85a0], R34 ;  /* 0x0085a02201007387 */ /* 0x000fe80000100a00 */
[----:B------:R-:W-:Y:S01]  /*8e0c0*/  STL.64 [R1+0x8598], R32 ;  /* 0x0085982001007387 */ /* 0x000fe20000100a00 */
[----:B------:R-:W-:Y:S01]  /*8e0d0*/  IMAD.MOV.U32 R206, RZ, RZ, R185 ;  /* 0x000000ffffce7224 */ /* 0x000fe200078e00b9 */
[----:B------:R-:W-:Y:S01]  /*8e0e0*/  MOV R207, R184 ;  /* 0x000000b800cf7202 */ /* 0x000fe20000000f00 */
[----:B------:R-:W-:-:S02]  /*8e0f0*/  IMAD.MOV.U32 R202, RZ, RZ, R193 ;  /* 0x000000ffffca7224 */ /* 0x000fc400078e00c1 */
[----:B------:R-:W-:Y:S01]  /*8e100*/  IMAD.MOV.U32 R203, RZ, RZ, R192 ;  /* 0x000000ffffcb7224 */ /* 0x000fe200078e00c0 */
[----:B------:R-:W-:Y:S04]  /*8e110*/  LDSM.16.M88.4 R216, [R37+UR11+0x18000] ;  /* 0x0180000b25d8783b */ /* 0x000fe80008000200 */
[----:B------:R-:W-:Y:S04]  /*8e120*/  LDSM.16.M88.4 R32, [R37+UR11+0x1d000] ;  /* 0x01d0000b2520783b */ /* 0x000fe80008000200 */
[----:B------:R-:W-:Y:S04]  /*8e130*/  STL.64 [R1+0x2f00], R8 ;  /* 0x002f000801007387 */ /* 0x000fe80000100a00 */
[----:B------:R1:W-:Y:S02]  /*8e140*/  STL.64 [R1+0x2f08], R10 ;  /* 0x002f080a01007387 */ /* 0x0003e40000100a00 */
[----:B-1----:R-:W-:Y:S02]  /*8e150*/  HMMA.1688.F32.TF32 R8, R4, R68, R172 ;  /* 0x000000440408723c */ /* 0x002fe400000810ac */
[----:B------:R-:W1:-:S15]  /*8e160*/  LDSM.16.M88.4 R172, [R37+UR11+0x12800] ;  /* 0x0128000b25ac783b */ /* 0x000e5e0008000200 */
[----:B------:R-:W-:Y:S02]  /*8e170*/  NOP ;  /* 0x0000000000007918 */ /* 0x000fe40000000000 */
[----:B------:R-:W-:Y:S02]  /*8e180*/  IMAD.MOV.U32 R54, RZ, RZ, R10 ;  /* 0x000000ffff367224 */ /* 0x000fe400078e000a */
[----:B------:R-:W-:Y:S01]  /*8e190*/  IMAD.MOV.U32 R55, RZ, RZ, R11 ;  /* 0x000000ffff377224 */ /* 0x000fe200078e000b */
[----:B------:R2:W-:Y:S04]  /*8e1a0*/  STL.64 [R1+0xbb0], R8 ;  /* 0x000bb00801007387 */ /* 0x0005e80000100a00 */
[----:B------:R-:W-:Y:S04]  /*8e1b0*/  STL [R1+0x8454], R54 ;  /* 0x0084543601007387 */ /* 0x000fe80000100800 */
[----:B------:R-:W-:Y:S04]  /*8e1c0*/  STL [R1+0x8450], R55 ;  /* 0x0084503701007387 */ /* 0x000fe80000100800 */
[----:B------:R1:W-:Y:S04]  /*8e1d0*/  STL [R1+0x844c], R74 ;  /* 0x00844c4a01007387 */ /* 0x0003e80000100800 */
[----:B------:R1:W-:Y:S01]  /*8e1e0*/  STL [R1+0x8448], R75 ;  /* 0x0084484b01007387 */ /* 0x0003e20000100800 */
[----:B--2---:R-:W-:Y:S03]  /*8e1f0*/  HMMA.1688.F32.TF32 R8, R4, R72, R248 ;  /* 0x000000480408723c */ /* 0x004fe600000810f8 */
        /* <DEDUP_REMOVED lines=10> */
[----:B----4-:R-:W-:Y:S04]  /*8e2a0*/  STL [R1+0x83b8], R122 ;  /* 0x0083b87a01007387 */ /* 0x010fe80000100800 */
[----:B------:R-:W-:Y:S04]  /*8e2b0*/  STL [R1+0x83b4], R123 ;  /* 0x0083b47b01007387 */ /* 0x000fe80000100800 */
[----:B------:R-:W-:Y:S04]  /*8e2c0*/  STL [R1+0x83c0], R126 ;  /* 0x0083c07e01007387 */ /* 0x000fe80000100800 */
[----:B------:R-:W-:Y:S04]  /*8e2d0*/  STL [R1+0x83bc], R127 ;  /* 0x0083bc7f01007387 */ /* 0x000fe80000100800 */
[----:B------:R-:W-:Y:S04]  /*8e2e0*/  STL [R1+0x8414], R130 ;  /* 0x0084148201007387 */ /* 0x000fe80000100800 */
[----:B------:R-:W-:Y:S01]  /*8e2f0*/  STL [R1+0x8410], R131 ;  /* 0x0084108301007387 */ /* 0x000fe20000100800 */
[----:B------:R-:W-:-:S02]  /*8e300*/  IMAD.MOV.U32 R70, RZ, RZ, R8 ;  /* 0x000000ffff467224 */ /* 0x000fc400078e0008 */
[----:B------:R-:W-:Y:S01]  /*8e310*/  IMAD.MOV.U32 R62, RZ, RZ, R9 ;  /* 0x000000ffff3e7224 */ /* 0x000fe200078e0009 */
[----:B------:R-:W-:Y:S01]  /*8e320*/  MOV R58, R10 ;  /* 0x0000000a003a7202 */ /* 0x000fe20000000f00 */
[----:B------:R-:W-:Y:S02]  /*8e330*/  IMAD.MOV.U32 R59, RZ, RZ, R11 ;  /* 0x000000ffff3b7224 */ /* 0x000fe400078e000b */
[----:B------:R-:W-:Y:S01]  /*8e340*/  HMMA.1688.F32.TF32 R8, R4, R76, R236 ;  /* 0x0000004c0408723c */ /* 0x000fe200000810ec */
[----:B-----5:R-:W-:Y:S04]  /*8e350*/  STL [R1+0x83a8], R134 ;  /* 0x0083a88601007387 */ /* 0x020fe80000100800 */
        /* <DEDUP_REMOVED lines=9> */
[----:B---3--:R-:W-:Y:S04]  /*8e3f0*/  STL [R1+0x8370], R154 ;  /* 0x0083709a01007387 */ /* 0x008fe80000100800 */
[----:B------:R-:W-:Y:S04]  /*8e400*/  STL [R1+0x836c], R155 ;  /* 0x00836c9b01007387 */ /* 0x000fe80000100800 */
[----:B------:R-:W-:Y:S04]  /*8e410*/  STL [R1+0x8364], R158 ;  /* 0x0083649e01007387 */ /* 0x000fe80000100800 */
[----:B------:R-:W-:Y:S04]  /*8e420*/  STL [R1+0x8360], R159 ;  /* 0x0083609f01007387 */ /* 0x000fe80000100800 */
[----:B------:R-:W-:Y:S04]  /*8e430*/  STL [R1+0x8374], R162 ;  /* 0x008374a201007387 */ /* 0x000fe80000100800 */
[----:B------:R-:W-:Y:S04]  /*8e440*/  STL [R1+0x8368], R163 ;  /* 0x008368a301007387 */ /* 0x000fe80000100800 */
[----:B------:R-:W-:Y:S04]  /*8e450*/  STL [R1+0x837c], R166 ;  /* 0x00837ca601007387 */ /* 0x000fe80000100800 */
[----:B------:R-:W-:Y:S01]  /*8e460*/  STL [R1+0x8378], R167 ;  /* 0x008378a701007387 */ /* 0x000fe20000100800 */
[----:B-1----:R-:W-:-:S02]  /*8e470*/  IMAD.MOV.U32 R74, RZ, RZ, R10 ;  /* 0x000000ffff4a7224 */ /* 0x002fc400078e000a */
[----:B------:R-:W-:Y:S01]  /*8e480*/  IMAD.MOV.U32 R75, RZ, RZ, R11 ;  /* 0x000000ffff4b7224 */ /* 0x000fe200078e000b */
[----:B------:R-:W-:Y:S04]  /*8e490*/  STL [R1+0x8384], R170 ;  /* 0x008384aa01007387 */ /* 0x000fe80000100800 */
[----:B------:R-:W-:Y:S04]  /*8e4a0*/  STL [R1+0x8380], R171 ;  /* 0x008380ab01007387 */ /* 0x000fe80000100800 */
[----:B------:R-:W-:Y:S04]  /*8e4b0*/  STL [R1+0x838c], R174 ;  /* 0x00838cae01007387 */ /* 0x000fe80000100800 */
[----:B------:R-:W-:Y:S04]  /*8e4c0*/  STL [R1+0x8388], R175 ;  /* 0x008388af01007387 */ /* 0x000fe80000100800 */
[----:B------:R-:W-:Y:S04]  /*8e4d0*/  STL.64 [R1+0x89e8], R74 ;  /* 0x0089e84a01007387 */ /* 0x000fe80000100a00 */
[----:B------:R-:W-:Y:S04]  /*8e4e0*/  STL.64 [R1+0x89e0], R72 ;  /* 0x0089e04801007387 */ /* 0x000fe80000100a00 */
[----:B------:R-:W-:Y:S04]  /*8e4f0*/  STL.64 [R1+0x89d8], R78 ;  /* 0x0089d84e01007387 */ /* 0x000fe80000100a00 */
[----:B------:R-:W-:Y:S04]  /*8e500*/  STL.64 [R1+0x89d0], R76 ;  /* 0x0089d04c01007387 */ /* 0x000fe80000100a00 */
        /* <DEDUP_REMOVED lines=13> */
[----:B------:R-:W5:Y:S01]  /*8e5e0*/  LDL.LU R221, [R1+0x2414] ;  /* 0x0024140001dd7983 */ /* 0x000f620000300800 */
[----:B------:R-:W-:-:S02]  /*8e5f0*/  IMAD.MOV.U32 R54, RZ, RZ, R8 ;  /* 0x000000ffff367224 */ /* 0x000fc400078e0008 */
[----:B------:R-:W-:Y:S01]  /*8e600*/  IMAD.MOV.U32 R55, RZ, RZ, R9 ;  /* 0x000000ffff377224 */ /* 0x000fe200078e0009 */
[----:B------:R-:W5:Y:S01]  /*8e610*/  LDL.LU R222, [R1+0x2418] ;  /* 0x0024180001de7983 */ /* 0x000f620000300800 */
[----:B------:R-:W-:Y:S03]  /*8e620*/  HMMA.1688.F32.TF32 R8, R4, R80, R240 ;  /* 0x000000500408723c */ /* 0x000fe600000810f0 */
        /* <DEDUP_REMOVED lines=15> */
[----:B------:R-:W5:Y:S01]  /*8e720*/  LDL.LU R14, [R1+0x2438] ;  /* 0x00243800010e7983 */ /* 0x000f620000300800 */
[----:B------:R-:W-:-:S03]  /*8e730*/  IMAD.MOV.U32 R63, RZ, RZ, R8 ;  /* 0x000000ffff3f7224 */ /* 0x000fc600078e0008 */
[----:B------:R-:W5:Y:S01]  /*8e740*/  LDL.LU R15, [R1+0x243c] ;  /* 0x00243c00010f7983 */ /* 0x000f620000300800 */
[----:B------:R-:W-:-:S03]  /*8e750*/  MOV R71, R9 ;  /* 0x0000000900477202 */ /* 0x000fc60000000f00 */
[----:B------:R-:W5:Y:S01]  /*8e760*/  LDL.LU R8, [R1+0x2420] ;  /* 0x0024200001087983 */ /* 0x000f620000300800 */
[----:B------:R-:W-:-:S03]  /*8e770*/  IMAD.MOV.U32 R66, RZ, RZ, R10 ;  /* 0x000000ffff427224 */ /* 0x000fc600078e000a */
[----:B------:R-:W5:Y:S01]  /*8e780*/  LDL.LU R9, [R1+0x2424] ;  /* 0x0024240001097983 */ /* 0x000f620000300800 */
[----:B------:R-:W-:-:S03]  /*8e790*/  IMAD.MOV.U32 R67, RZ, RZ, R11 ;  /* 0x000000ffff437224 */ /* 0x000fc600078e000b */
        /* <DEDUP_REMOVED lines=22> */
[----:B------:R-:W-:Y:S01]  /*8e900*/  STL.64 [R1+0x8a18], R90 ;  /* 0x008a185a01007387 */ /* 0x000fe20000100a00 */
[C---:B--2---:R-:W-:Y:S08]  /*8e910*/  HMMA.1688.F32.TF32 R20, R4.reuse, R88, R20 ;  /* 0x000000580414723c */ /* 0x044ff00000081014 */
[C---:B---3--:R-:W-:Y:S08]  /*8e920*/  HMMA.1688.F32.TF32 R24, R4.reuse, R84, R24 ;  /* 0x000000540418723c */ /* 0x048ff00000081018 */
[C---:B----4-:R-:W-:Y:S08]  /*8e930*/  HMMA.1688.F32.TF32 R16, R4.reuse, R92, R16 ;  /* 0x0000005c0410723c */ /* 0x050ff00000081010 */
[C---:B-----5:R-:W-:Y:S08]  /*8e940*/  HMMA.1688.F32.TF32 R12, R4.reuse, R96, R12 ;  /* 0x00000060040c723c */ /* 0x060ff0000008100c */
        /* <DEDUP_REMOVED lines=12> */
[----:B------:R-:W-:Y:S04]  /*8ea10*/  LDSM.16.M88.4 R24, [R37+UR11+0x1c800] ;  /* 0x01c8000b2518783b */ /* 0x000fe80008000200 */
[----:B------:R-:W-:Y:S04]  /*8ea20*/  STL.64 [R1+0xb40], R12 ;  /* 0x000b400c01007387 */ /* 0x000fe80000100a00 */
[----:B------:R1:W-:Y:S04]  /*8ea30*/  STL.64 [R1+0xb48], R14 ;  /* 0x000b480e01007387 */ /* 0x0003e80000100a00 */
[----:B------:R-:W-:Y:S04]  /*8ea40*/  STL.64 [R1+0x8a48], R102 ;  /* 0x008a486601007387 */ /* 0x000fe80000100a00 */
[----:B------:R-:W-:Y:S04]  /*8ea50*/  STL.64 [R1+0x8a40], R100 ;  /* 0x008a406401007387 */ /* 0x000fe80000100a00 */
[----:B------:R-:W-:Y:S04]  /*8ea60*/  STL.64 [R1+0xb30], R8 ;  /* 0x000b300801007387 */ /* 0x000fe80000100a00 */
[----:B------:R2:W-:Y:S01]  /*8ea70*/  STL.64 [R1+0xb38], R10 ;  /* 0x000b380a01007387 */ /* 0x0005e20000100a00 */
[C---:B-1----:R-:W-:Y:S08]  /*8ea80*/  HMMA.1688.F32.TF32 R12, R4.reuse, R104, R220 ;  /* 0x00000068040c723c */ /* 0x042ff000000810dc */
[C---:B--2---:R-:W-:Y:S08]  /*8ea90*/  HMMA.1688.F32.TF32 R8, R4.reuse, R108, R224 ;  /* 0x0000006c0408723c */ /* 0x044ff000000810e0 */
[C---:B------:R-:W-:Y:S01]  /*8eaa0*/  HMMA.1688.F32.TF32 R16, R4.reuse, R112, R228 ;  /* 0x000000700410723c */ /* 0x040fe200000810e4 */
[----:B------:R-:W-:Y:S04]  /*8eab0*/  LDSM.16.M88.4 R220, [R37+UR11+0x18800] ;  /* 0x0188000b25dc783b */ /* 0x000fe80008000200 */
[----:B------:R-:W-:Y:S04]  /*8eac0*/  LDSM.16.M88.4 R224, [R37+UR11+0x19000] ;  /* 0x0190000b25e0783b */ /* 0x000fe80008000200 */
[----:B------:R-:W-:Y:S04]  /*8ead0*/  LDSM.16.M88.4 R228, [R37+UR11+0x19800] ;  /* 0x0198000b25e4783b */ /* 0x000fe80008000200 */
[----:B------:R-:W-:Y:S04]  /*8eae0*/  STL.64 [R1+0xb20], R12 ;  /* 0x000b200c01007387 */ /* 0x000fe80000100a00 */
[----:B------:R1:W-:Y:S04]  /*8eaf0*/  STL.64 [R1+0xb28], R14 ;  /* 0x000b280e01007387 */ /* 0x0003e80000100a00 */
[----:B------:R-:W-:Y:S04]  /*8eb00*/  STL.64 [R1+0xb10], R8 ;  /* 0x000b100801007387 */ /* 0x000fe80000100a00 */
[----:B------:R2:W-:Y:S01]  /*8eb10*/  STL.64 [R1+0xb18], R10 ;  /* 0x000b180a01007387 */ /* 0x0005e20000100a00 */
[C---:B-1----:R-:W-:Y:S08]  /*8eb20*/  HMMA.1688.F32.TF32 R12, R4.reuse, R116, R232 ;  /* 0x00000074040c723c */ /* 0x042ff000000810e8 */
[----:B--2---:R-:W-:Y:S01]  /*8eb30*/  HMMA.1688.F32.TF32 R8, R4, R120, R244 ;  /* 0x000000780408723c */ /* 0x004fe200000810f4 */
[----:B------:R-:W-:Y:S04]  /*8eb40*/  STL.64 [R1+0xb00], R16 ;  /* 0x000b001001007387 */ /* 0x000fe80000100a00 */
[----:B------:R-:W-:Y:S04]  /*8eb50*/  STL.64 [R1+0xb08], R18 ;  /* 0x000b081201007387 */ /* 0x000fe80000100a00 */
[----:B------:R-:W-:Y:S04]  /*8eb60*/  LDSM.16.M88.4 R232, [R37+UR11+0x1a000] ;  /* 0x01a0000b25e8783b */ /* 0x000fe80008000200 */
[----:B------:R-:W-:Y:S06]  /*8eb70*/  LDSM.16.M88.4 R244, [R37+UR11+0x1f000] ;  /* 0x01f0000b25f4783b */ /* 0x000fec0008000200 */
[----:B------:R-:W-:Y:S04]  /*8eb80*/  STL.64 [R1+0xae0], R8 ;  /* 0x000ae00801007387 */ /* 0x000fe80000100a00 */
[----:B------:R-:W-:Y:S04]  /*8eb90*/  STL.64 [R1+0xaf0], R12 ;  /* 0x000af00c01007387 */ /* 0x000fe80000100a00 */
[----:B------:R-:W-:Y:S04]  /*8eba0*/  STL.64 [R1+0xaf8], R14 ;  /* 0x000af80e01007387 */ /* 0x000fe80000100a00 */
[----:B------:R1:W-:Y:S01]  /*8ebb0*/  STL [R1+0xae8], R10 ;  /* 0x000ae80a01007387 */ /* 0x0003e20000100800 */
[----:B------:R-:W-:-:S02]  /*8ebc0*/  IMAD.MOV.U32 R142, RZ, RZ, R11 ;  /* 0x000000ffff8e7224 */ /* 0x000fc400078e000b */
[C---:B-1----:R-:W-:Y:S03]  /*8ebd0*/  HMMA.1688.F32.TF32 R8, R4.reuse, R124, R248 ;  /* 0x0000007c0408723c */ /* 0x042fe600000810f8 */
[----:B------:R1:W-:Y:S05]  /*8ebe0*/  STL [R1+0x841c], R142 ;  /* 0x00841c8e01007387 */ /* 0x0003ea0000100800 */
[----:B------:R-:W-:Y:S01]  /*8ebf0*/  HMMA.1688.F32.TF32 R12, R4, R160, R200 ;  /* 0x000000a0040c723c */ /* 0x000fe200000810c8 */
[----:B------:R-:W-:Y:S04]  /*8ec00*/  LDSM.16.M88.4 R200, [R37+UR11+0x16000] ;  /* 0x0160000b25c8783b */ /* 0x000fe80008000200 */
[----:B------:R-:W-:Y:S06]  /*8ec10*/  LDSM.16.M88.4 R248, [R37+UR11+0x1f800] ;  /* 0x01f8000b25f8783b */ /* 0x000fec0008000200 */
[----:B------:R-:W-:-:S02]  /*8ec20*/  IMAD.MOV.U32 R130, RZ, RZ, R8 ;  /* 0x000000ffff827224 */ /* 0x000fc400078e0008 */
[----:B------:R-:W-:Y:S02]  /*8ec30*/  IMAD.MOV.U32 R131, RZ, RZ, R9 ;  /* 0x000000ffff837224 */ /* 0x000fe400078e0009 */
[----:B------:R-:W-:Y:S01]  /*8ec40*/  IMAD.MOV.U32 R118, RZ, RZ, R10 ;  /* 0x000000ffff767224 */ /* 0x000fe200078e000a */
[----:B------:R-:W-:Y:S02]  /*8ec50*/  MOV R119, R11 ;  /* 0x0000000b00777202 */ /* 0x000fe40000000f00 */
[----:B------:R-:W-:-:S15]  /*8ec60*/  HMMA.1688.F32.TF32 R8, R4, R128, R236 ;  /* 0x000000800408723c */ /* 0x000fde00000810ec */
[----:B------:R-:W-:-:S04]  /*8ec70*/  NOP ;  /* 0x0000000000007918 */ /* 0x000fc80000000000 */
[----:B------:R-:W-:Y:S04]  /*8ec80*/  STL.64 [R1+0xac0], R8 ;  /* 0x000ac00801007387 */ /* 0x000fe80000100a00 */
[----:B------:R2:W-:Y:S04]  /*8ec90*/  STL [R1+0xac8], R10 ;  /* 0x000ac80a01007387 */ /* 0x0005e80000100800 */
[----:B------:R-:W-:Y:S04]  /*8eca0*/  STL.64 [R1+0x89b8], R130 ;  /* 0x0089b88201007387 */ /* 0x000fe80000100a00 */
[----:B------:R-:W-:Y:S04]  /*8ecb0*/  STL.64 [R1+0x89b0], R128 ;  /* 0x0089b08001007387 */ /* 0x000fe80000100a00 */
[----:B------:R-:W3:Y:S04]  /*8ecc0*/  LDL.LU R185, [R1+0x8a5c] ;  /* 0x008a5c0001b97983 */ /* 0x000ee80000300800 */
[----:B------:R-:W3:Y:S04]  /*8ecd0*/  LDL.LU R184, [R1+0x8a58] ;  /* 0x008a580001b87983 */ /* 0x000ee80000300800 */
[----:B------:R-:W4:Y:S04]  /*8ece0*/  LDL.LU R236, [R1+0x2390] ;  /* 0x0023900001ec7983 */ /* 0x000f280000300800 */
[----:B------:R-:W4:Y:S04]  /*8ecf0*/  LDL.LU R237, [R1+0x2394] ;  /* 0x0023940001ed7983 */ /* 0x000f280000300800 */
[----:B------:R-:W4:Y:S04]  /*8ed00*/  LDL.LU R238, [R1+0x2398] ;  /* 0x0023980001ee7983 */ /* 0x000f280000300800 */
[----:B------:R-:W4:Y:S01]  /*8ed10*/  LDL.LU R239, [R1+0x239c] ;  /* 0x00239c0001ef7983 */ /* 0x000f220000300800 */
[----:B-1----:R-:W-:-:S02]  /*8ed20*/  IMAD.MOV.U32 R142, RZ, RZ, R11 ;  /* 0x000000ffff8e7224 */ /* 0x002fc400078e000b */
[----:B--2---:R-:W-:Y:S01]  /*8ed30*/  HMMA.1688.F32.TF32 R8, R4, R132, R240 ;  /* 0x000000840408723c */ /* 0x004fe200000810f0 */
[----:B------:R-:W2:Y:S04]  /*8ed40*/  LDL.LU R240, [R1+0x2380] ;  /* 0x0023800001f07983 */ /* 0x000ea80000300800 */
[----:B------:R-:W2:Y:S04]  /*8ed50*/  LDL.LU R241, [R1+0x2384] ;  /* 0x0023840001f17983 */ /* 0x000ea80000300800 */
[----:B------:R-:W2:Y:S04]  /*8ed60*/  LDL.LU R242, [R1+0x2388] ;  /* 0x0023880001f27983 */ /* 0x000ea80000300800 */
[----:B------:R-:W2:Y:S04]  /*8ed70*/  LDL.LU R243, [R1+0x238c] ;  /* 0x00238c0001f37983 */ /* 0x000ea80000300800 */
[----:B------:R-:W5:Y:S04]  /*8ed80*/  LDL.LU R193, [R1+0x8a54] ;  /* 0x008a540001c17983 */ /* 0x000f680000300800 */
[----:B------:R-:W5:Y:S04]  /*8ed90*/  LDL.LU R192, [R1+0x8a50] ;  /* 0x008a500001c07983 */ /* 0x000f680000300800 */
[----:B------:R-:W3:Y:S04]  /*8eda0*/  LDL.LU R186, [R1+0x2378] ;  /* 0x0023780001ba7983 */ /* 0x000ee80000300800 */
[----:B------:R-:W3:Y:S04]  /*8edb0*/  LDL.LU R187, [R1+0x237c] ;  /* 0x00237c0001bb7983 */ /* 0x000ee80000300800 */
[----:B------:R-:W3:Y:S04]  /*8edc0*/  LDL.LU R190, [R1+0x2368] ;  /* 0x0023680001be7983 */ /* 0x000ee80000300800 */
[----:B------:R-:W3:Y:S04]  /*8edd0*/  LDL.LU R191, [R1+0x236c] ;  /* 0x00236c0001bf7983 */ /* 0x000ee80000300800 */
[----:B------:R-:W5:Y:S04]  /*8ede0*/  LDL.LU R194, [R1+0x2358] ;  /* 0x0023580001c27983 */ /* 0x000f680000300800 */
[----:B------:R-:W5:Y:S04]  /*8edf0*/  LDL.LU R195, [R1+0x235c] ;  /* 0x00235c0001c37983 */ /* 0x000f680000300800 */
[----:B------:R-:W3:Y:S04]  /*8ee00*/  LDL.LU R198, [R1+0x2348] ;  /* 0x0023480001c67983 */ /* 0x000ee80000300800 */
[----:B------:R-:W3:Y:S04]  /*8ee10*/  LDL.LU R199, [R1+0x234c] ;  /* 0x00234c0001c77983 */ /* 0x000ee80000300800 */
        /* <DEDUP_REMOVED lines=8> */
[----:B----4-:R-:W-:Y:S01]  /*8eea0*/  HMMA.1688.F32.TF32 R8, R4, R136, R236 ;  /* 0x000000880408723c */ /* 0x010fe200000810ec */
[----:B------:R-:W-:-:S15]  /*8eeb0*/  LDSM.16.M88.4 R236, [R37+UR11+0x1a800] ;  /* 0x01a8000b25ec783b */ /* 0x000fde0008000200 */
[----:B------:R-:W-:-:S03]  /*8eec0*/  NOP ;  /* 0x0000000000007918 */ /* 0x000fc60000000000 */
[----:B------:R-:W-:Y:S02]  /*8eed0*/  IMAD.MOV.U32 R110, RZ, RZ, R8 ;  /* 0x000000ffff6e7224 */ /* 0x000fe400078e0008 */
[----:B------:R-:W-:Y:S02]  /*8eee0*/  IMAD.MOV.U32 R111, RZ, RZ, R9 ;  /* 0x000000ffff6f7224 */ /* 0x000fe400078e0009 */
[----:B------:R-:W-:Y:S02]  /*8eef0*/  IMAD.MOV.U32 R106, RZ, RZ, R10 ;  /* 0x000000ffff6a7224 */ /* 0x000fe400078e000a */
[----:B------:R-:W-:Y:S02]  /*8ef00*/  IMAD.MOV.U32 R107, RZ, RZ, R11 ;  /* 0x000000ffff6b7224 */ /* 0x000fe400078e000b */
[C---:B--2---:R-:W-:Y:S08]  /*8ef10*/  HMMA.1688.F32.TF32 R8, R4.reuse, R140, R240 ;  /* 0x0000008c0408723c */ /* 0x044ff000000810f0 */
[----:B---3--:R-:W-:Y:S01]  /*8ef20*/  HMMA.1688.F32.TF32 R16, R4, R156, R196 ;  /* 0x0000009c0410723c */ /* 0x008fe200000810c4 */
[----:B------:R-:W-:Y:S04]  /*8ef30*/  LDSM.16.M88.4 R196, [R37+UR11+0x15800] ;  /* 0x0158000b25c4783b */ /* 0x000fe80008000200 */
[----:B------:R-:W-:Y:S06]  /*8ef40*/  LDSM.16.M88.4 R240, [R37+UR11+0x1b000] ;  /* 0x01b0000b25f0783b */ /* 0x000fec0008000200 */
[----:B------:R-:W-:Y:S01]  /*8ef50*/  MOV R126, R8 ;  /* 0x00000008007e7202 */ /* 0x000fe20000000f00 */
[----:B------:R-:W-:-:S02]  /*8ef60*/  IMAD.MOV.U32 R127, RZ, RZ, R9 ;  /* 0x000000ffff7f7224 */ /* 0x000fc400078e0009 */
[----:B------:R-:W-:Y:S02]  /*8ef70*/  IMAD.MOV.U32 R122, RZ, RZ, R10 ;  /* 0x000000ffff7a7224 */ /* 0x000fe400078e000a */
[----:B------:R-:W-:Y:S02]  /*8ef80*/  IMAD.MOV.U32 R123, RZ, RZ, R11 ;  /* 0x000000ffff7b7224 */ /* 0x000fe400078e000b */
[----:B------:R-:W-:Y:S01]  /*8ef90*/  HMMA.1688.F32.TF32 R8, R4, R144, R184 ;  /* 0x000000900408723c */ /* 0x000fe200000810b8 */
[----:B------:R-:W-:-:S15]  /*8efa0*/  LDSM.16.M88.4 R184, [R37+UR11+0x14000] ;  /* 0x0140000b25b8783b */ /* 0x000fde0008000200 */
[----:B------:R-:W-:-:S03]  /*8efb0*/  NOP ;  /* 0x0000000000007918 */ /* 0x000fc60000000000 */
[----:B------:R-:W-:Y:S02]  /*8efc0*/  IMAD.MOV.U32 R138, RZ, RZ, R8 ;  /* 0x000000ffff8a7224 */ /* 0x000fe400078e0008 */
[----:B------:R-:W-:Y:S02]  /*8efd0*/  IMAD.MOV.U32 R139, RZ, RZ, R9 ;  /* 0x000000ffff8b7224 */ /* 0x000fe400078e0009 */
[----:B------:R-:W-:Y:S01]  /*8efe0*/  IMAD.MOV.U32 R134, RZ, RZ, R10 ;  /* 0x000000ffff867224 */ /* 0x000fe200078e000a */
[----:B------:R-:W-:Y:S02]  /*8eff0*/  MOV R135, R11 ;  /* 0x0000000b00877202 */ /* 0x000fe40000000f00 */
[----:B------:R-:W-:Y:S01]  /*8f000*/  HMMA.1688.F32.TF32 R8, R4, R148, R188 ;  /* 0x000000940408723c */ /* 0x000fe200000810bc */
[----:B------:R-:W-:-:S15]  /*8f010*/  LDSM.16.M88.4 R188, [R37+UR11+0x14800] ;  /* 0x0148000b25bc783b */ /* 0x000fde0008000200 */
[----:B------:R-:W-:-:S03]  /*8f020*/  NOP ;  /* 0x0000000000007918 */ /* 0x000fc60000000000 */
[----:B------:R-:W-:Y:S02]  /*8f030*/  IMAD.MOV.U32 R143, RZ, RZ, R8 ;  /* 0x000000ffff8f7224 */ /* 0x000fe400078e0008 */
[----:B------:R-:W-:Y:S01]  /*8f040*/  IMAD.MOV.U32 R146, RZ, RZ, R10 ;  /* 0x000000ffff927224 */ /* 0x000fe200078e000a */
[----:B------:R5:W-:Y:S01]  /*8f050*/  STL [R1+0xa74], R9 ;  /* 0x000a740901007387 */ /* 0x000be20000100800 */
[----:B------:R-:W-:Y:S02]  /*8f060*/  IMAD.MOV.U32 R147, RZ, RZ, R11 ;  /* 0x000000ffff937224 */ /* 0x000fe400078e000b */
[----:B-----5:R-:W-:Y:S01]  /*8f070*/  HMMA.1688.F32.TF32 R8, R4, R152, R192 ;  /* 0x000000980408723c */ /* 0x020fe200000810c0 */
[----:B------:R-:W-:-:S15]  /*8f080*/  LDSM.16.M88.4 R192, [R37+UR11+0x15000] ;  /* 0x0150000b25c0783b */ /* 0x000fde0008000200 */
[----:B------:R-:W-:-:S03]  /*8f090*/  NOP ;  /* 0x0000000000007918 */ /* 0x000fc60000000000 */
[----:B------:R-:W-:Y:S01]  /*8f0a0*/  IMAD.MOV.U32 R150, RZ, RZ, R8 ;  /* 0x000000ffff967224 */ /* 0x000fe200078e0008 */
[----:B------:R1:W-:Y:S01]  /*8f0b0*/  STL.64 [R1+0xa68], R10 ;  /* 0x000a680a01007387 */ /* 0x0003e20000100a00 */
[----:B------:R-:W-:Y:S02]  /*8f0c0*/  IMAD.MOV.U32 R151, RZ, RZ, R9 ;  /* 0x000000ffff977224 */ /* 0x000fe400078e0009 */
[----:B-1----:R-:W-:Y:S01]  /*8f0d0*/  HMMA.1688.F32.TF32 R8, R4, R164, R204 ;  /* 0x000000a40408723c */ /* 0x002fe200000810cc */
[----:B------:R-:W-:Y:S04]  /*8f0e0*/  STL.64 [R1+0xd90], R16 ;  /* 0x000d901001007387 */ /* 0x000fe80000100a00 */
[----:B------:R1:W-:Y:S04]  /*8f0f0*/  STL.64 [R1+0xd98], R18 ;  /* 0x000d981201007387 */ /* 0x0003e80000100a00 */
[----:B------:R-:W-:Y:S10]  /*8f100*/  LDSM.16.M88.4 R204, [R37+UR11+0x16800] ;  /* 0x0168000b25cc783b */ /* 0x000ff40008000200 */
[----:B------:R-:W-:Y:S01]  /*8f110*/  IMAD.MOV.U32 R174, RZ, RZ, R8 ;  /* 0x000000ffffae7224 */ /* 0x000fe200078e0008 */
[----:B------:R-:W-:Y:S01]  /*8f120*/  MOV R175, R9 ;  /* 0x0000000900af7202 */ /* 0x000fe20000000f00 */
[----:B------:R-:W-:-:S02]  /*8f130*/  IMAD.MOV.U32 R170, RZ, RZ, R10 ;  /* 0x000000ffffaa7224 */ /* 0x000fc400078e000a */
[----:B------:R-:W-:Y:S02]  /*8f140*/  IMAD.MOV.U32 R171, RZ, RZ, R11 ;  /* 0x000000ffffab7224 */ /* 0x000fe400078e000b */
[----:B------:R-:W-:Y:S01]  /*8f150*/  HMMA.1688.F32.TF32 R8, R4, R168, R208 ;  /* 0x000000a80408723c */ /* 0x000fe200000810d0 */
[----:B-1----:R-:W-:Y:S01]  /*8f160*/  IMAD.MOV.U32 R18, RZ, RZ, R177 ;  /* 0x000000ffff127224 */ /* 0x002fe200078e00b1 */
[----:B------:R-:W-:Y:S01]  /*8f170*/  MOV R19, R176 ;  /* 0x000000b000137202 */ /* 0x000fe20000000f00 */
[----:B------:R-:W-:Y:S01]  /*8f180*/  IMAD.MOV.U32 R16, RZ, RZ, R181 ;  /* 0x000000ffff107224 */ /* 0x000fe200078e00b5 */
[----:B------:R-:W1:Y:S01]  /*8f190*/  LDSM.16.M88.4 R176, [R37+UR11+0x13000] ;  /* 0x0130000b25b0783b */ /* 0x000e620008000200 */
[----:B------:R-:W-:-:S03]  /*8f1a0*/  IMAD.MOV.U32 R17, RZ, RZ, R180 ;  /* 0x000000ffff117224 */ /* 0x000fc600078e00b4 */
[----:B------:R-:W2:Y:S04]  /*8f1b0*/  LDSM.16.M88.4 R180, [R37+UR11+0x13800] ;  /* 0x0138000b25b4783b */ /* 0x000ea80008000200 */
[----:B------:R-:W3:Y:S07]  /*8f1c0*/  LDSM.16.M88.4 R208, [R37+UR11+0x17000] ;  /* 0x0170000b25d0783b */ /* 0x000eee0008000200 */
[----:B------:R-:W-:-:S02]  /*8f1d0*/  IMAD.MOV.U32 R155, RZ, RZ, R8 ;  /* 0x000000ffff9b7224 */ /* 0x000fc400078e0008 */
[----:B------:R-:W-:Y:S02]  /*8f1e0*/  IMAD.MOV.U32 R163, RZ, RZ, R9 ;  /* 0x000000ffffa37224 */ /* 0x000fe400078e0009 */
[----:B------:R-:W-:Y:S02]  /*8f1f0*/  IMAD.MOV.U32 R158, RZ, RZ, R10 ;  /* 0x000000ffff9e7224 */ /* 0x000fe400078e000a */
[----:B------:R-:W-:Y:S02]  /*8f200*/  IMAD.MOV.U32 R159, RZ, RZ, R11 ;  /* 0x000000ffff9f7224 */ /* 0x000fe400078e000b */
[----:B------:R-:W-:Y:S01]  /*8f210*/  HMMA.1688.F32.TF32 R8, R4, R172, R212 ;  /* 0x000000ac0408723c */ /* 0x000fe200000810d4 */
[----:B------:R-:W4:Y:S04]  /*8f220*/  LDSM.16.M88.4 R212, [R37+UR11+0x17800] ;  /* 0x0178000b25d4783b */ /* 0x000f280008000200 */
[----:B------:R-:W-:Y:S04]  /*8f230*/  STL.64 [R1+0xd80], R12 ;  /* 0x000d800c01007387 */ /* 0x000fe80000100a00 */
[----:B------:R-:W-:Y:S10]  /*8f240*/  STL.64 [R1+0xd88], R14 ;  /* 0x000d880e01007387 */ /* 0x000ff40000100a00 */
[----:B------:R-:W-:Y:S01]  /*8f250*/  MOV R166, R8 ;  /* 0x0000000800a67202 */ /* 0x000fe20000000f00 */
[----:B------:R-:W-:-:S02]  /*8f260*/  IMAD.MOV.U32 R167, RZ, RZ, R9 ;  /* 0x000000ffffa77224 */ /* 0x000fc400078e0009 */
[----:B------:R-:W-:Y:S02]  /*8f270*/  IMAD.MOV.U32 R162, RZ, RZ, R10 ;  /* 0x000000ffffa27224 */ /* 0x000fe400078e000a */
[----:B------:R-:W-:Y:S02]  /*8f280*/  IMAD.MOV.U32 R154, RZ, RZ, R11 ;  /* 0x000000ffff9a7224 */ /* 0x000fe400078e000b */
[----:B------:R-:W5:Y:S04]  /*8f290*/  LDSM.16.M88.4 R8, [R37+UR11+0x1b800] ;  /* 0x01b8000b2508783b */ /* 0x000f680008000200 */
[----:B-1----:R-:W-:Y:S04]  /*8f2a0*/  STL [R1+0x82e4], R178 ;  /* 0x0082e4b201007387 */ /* 0x002fe80000100800 */
[----:B------:R-:W-:Y:S04]  /*8f2b0*/  STL [R1+0x82e0], R179 ;  /* 0x0082e0b301007387 */ /* 0x000fe80000100800 */
[----:B--2---:R-:W-:Y:S04]  /*8f2c0*/  STL [R1+0x82ec], R182 ;  /* 0x0082ecb601007387 */ /* 0x004fe80000100800 */
        /* <DEDUP_REMOVED lines=15> */
[----:B----4-:R-:W-:Y:S04]  /*8f3c0*/  STL [R1+0x832c], R214 ;  /* 0x00832cd601007387 */ /* 0x010fe80000100800 */
        /* <DEDUP_REMOVED lines=9> */
[----:B-----5:R-:W-:Y:S01]  /*8f460*/  STL.64 [R1+0xc0], R8 ;  /* 0x0000c00801007387 */ /* 0x020fe20000100a00 */
[----:B------:R-:W-:-:S03]  /*8f470*/  IMAD.MOV.U32 R2, RZ, RZ, R10 ;  /* 0x000000ffff027224 */ /* 0x000fc600078e000a */
[----:B------:R-:W-:Y:S01]  /*8f480*/  STL.64 [R1+0xc8], R10 ;  /* 0x0000c80a01007387 */ /* 0x000fe20000100a00 */
[----:B------:R-:W-:-:S03]  /*8f490*/  IMAD.MOV.U32 R252, RZ, RZ, R11 ;  /* 0x000000fffffc7224 */ /* 0x000fc600078e000b */
[----:B------:R-:W2:Y:S04]  /*8f4a0*/  LDL.LU R28, [R1+0x2cd0] ;  /* 0x002cd000011c7983 */ /* 0x000ea80000300800 */
[----:B------:R-:W1:Y:S04]  /*8f4b0*/  LDSM.16.M88.4 R8, [R37+UR11+0x1c000] ;  /* 0x01c0000b2508783b */ /* 0x000e680008000200 */
[----:B-1----:R-:W-:Y:S04]  /*8f4c0*/  STL.64 [R1+0xb0], R8 ;  /* 0x0000b00801007387 */ /* 0x002fe80000100a00 */
[----:B------:R-:W-:Y:S04]  /*8f4d0*/  STL.64 [R1+0xb8], R10 ;  /* 0x0000b80a01007387 */ /* 0x000fe80000100a00 */
[----:B------:R-:W1:Y:S04]  /*8f4e0*/  LDSM.16.M88.4 R8, [R37+UR11+0x1d800] ;  /* 0x01d8000b2508783b */ /* 0x000e680008000200 */
[----:B------:R-:W2:Y:S04]  /*8f4f0*/  LDL.LU R29, [R1+0x2cd4] ;  /* 0x002cd400011d7983 */ /* 0x000ea80000300800 */
[----:B------:R-:W2:Y:S04]  /*8f500*/  LDL.LU R30, [R1+0x2cd8] ;  /* 0x002cd800011e7983 */ /* 0x000ea80000300800 */
[----:B------:R-:W2:Y:S01]  /*8f510*/  LDL.LU R31, [R1+0x2cdc] ;  /* 0x002cdc00011f7983 */ /* 0x000ea20000300800 */
[----:B-1----:R-:W-:-:S03]  /*8f520*/  IMAD.MOV.U32 R14, RZ, RZ, R8 ;  /* 0x000000ffff0e7224 */ /* 0x002fc600078e0008 */
[----:B------:R-:W-:Y:S01]  /*8f530*/  STL.64 [R1+0x88], R10 ;  /* 0x0000880a01007387 */ /* 0x000fe20000100a00 */
[----:B------:R-:W-:-:S03]  /*8f540*/  IMAD.MOV.U32 R13, RZ, RZ, R9 ;  /* 0x000000ffff0d7224 */ /* 0x000fc600078e0009 */
[----:B------:R-:W1:Y:S01]  /*8f550*/  LDSM.16.M88.4 R8, [R37+UR11+0x1e000] ;  /* 0x01e0000b2508783b */ /* 0x000e620008000200 */
[----:B------:R-:W-:Y:S01]  /*8f560*/  HMMA.1688.F32.TF32 R16, R4, R176, R16 ;  /* 0x000000b00410723c */ /* 0x000fe20000081010 */
[----:B-1----:R-:W-:Y:S02]  /*8f570*/  IMAD.MOV.U32 R12, RZ, RZ, R8 ;  /* 0x000000ffff0c7224 */ /* 0x002fe400078e0008 */
[----:B------:R-:W-:Y:S01]  /*8f580*/  STL.64 [R1+0x78], R10 ;  /* 0x0000780a01007387 */ /* 0x000fe20000100a00 */
[----:B------:R-:W-:-:S03]  /*8f590*/  IMAD.MOV.U32 R3, RZ, RZ, R9 ;  /* 0x000000ffff037224 */ /* 0x000fc600078e0009 */
[----:B------:R-:W1:Y:S04]  /*8f5a0*/  LDSM.16.M88.4 R8, [R37+UR11+0x1e800] ;  /* 0x01e8000b2508783b */ /* 0x000e680008000200 */
[----:B------:R-:W-:Y:S04]  /*8f5b0*/  STL.64 [R1+0xa0], R24 ;  /* 0x0000a01801007387 */ /* 0x000fe80000100a00 */
[----:B------:R-:W-:Y:S04]  /*8f5c0*/  STL.64 [R1+0xa8], R26 ;  /* 0x0000a81a01007387 */ /* 0x000fe80000100a00 */
[----:B------:R-:W-:Y:S04]  /*8f5d0*/  STL.64 [R1+0x98], R34 ;  /* 0x0000982201007387 */ /* 0x000fe80000100a00 */
[----:B------:R-:W3:Y:S04]  /*8f5e0*/  LDL.LU R20, [R1+0x2cc0] ;  /* 0x002cc00001147983 */ /* 0x000ee80000300800 */
[----:B------:R-:W3:Y:S04]  /*8f5f0*/  LDL.LU R21, [R1+0x2cc4] ;  /* 0x002cc40001157983 */ /* 0x000ee80000300800 */
[----:B------:R-:W3:Y:S04]  /*8f600*/  LDL.LU R22, [R1+0x2cc8] ;  /* 0x002cc80001167983 */ /* 0x000ee80000300800 */
[----:B------:R-:W3:Y:S01]  /*8f610*/  LDL.LU R23, [R1+0x2ccc] ;  /* 0x002ccc0001177983 */ /* 0x000ee20000300800 */
[----:B------:R-:W-:Y:S01]  /*8f620*/  MOV R206, R16 ;  /* 0x0000001000ce7202 */ /* 0x000fe20000000f00 */
[----:B------:R-:W-:-:S02]  /*8f630*/  IMAD.MOV.U32 R207, RZ, RZ, R17 ;  /* 0x000000ffffcf7224 */ /* 0x000fc400078e0011 */
[----:B------:R-:W-:Y:S02]  /*8f640*/  IMAD.MOV.U32 R202, RZ, RZ, R18 ;  /* 0x000000ffffca7224 */ /* 0x000fe400078e0012 */
[----:B------:R-:W-:Y:S01]  /*8f650*/  IMAD.MOV.U32 R203, RZ, RZ, R19 ;  /* 0x000000ffffcb7224 */ /* 0x000fe200078e0013 */
[----:B-1----:R-:W-:Y:S04]  /*8f660*/  STL.64 [R1+0x68], R10 ;  /* 0x0000680a01007387 */ /* 0x002fe80000100a00 */
[----:B------:R-:W4:Y:S04]  /*8f670*/  LDL.LU R16, [R1+0x2cb0] ;  /* 0x002cb00001107983 */ /* 0x000f280000300800 */
[----:B------:R-:W4:Y:S04]  /*8f680*/  LDL.LU R17, [R1+0x2cb4] ;  /* 0x002cb40001117983 */ /* 0x000f280000300800 */
[----:B------:R-:W4:Y:S04]  /*8f690*/  LDL.LU R18, [R1+0x2cb8] ;  /* 0x002cb80001127983 */ /* 0x000f280000300800 */
[----:B------:R-:W4:Y:S04]  /*8f6a0*/  LDL.LU R19, [R1+0x2cbc] ;  /* 0x002cbc0001137983 */ /* 0x000f280000300800 */
[----:B------:R-:W-:Y:S04]  /*8f6b0*/  STL [R1+0x834c], R203 ;  /* 0x00834ccb01007387 */ /* 0x000fe80000100800 */
[----:B------:R-:W-:Y:S04]  /*8f6c0*/  STL [R1+0x8348], R202 ;  /* 0x008348ca01007387 */ /* 0x000fe80000100800 */
[----:B------:R-:W-:Y:S04]  /*8f6d0*/  STL [R1+0x8344], R207 ;  /* 0x008344cf01007387 */ /* 0x000fe80000100800 */
[----:B------:R-:W-:Y:S04]  /*8f6e0*/  STL [R1+0x8340], R206 ;  /* 0x008340ce01007387 */ /* 0x000fe80000100800 */
[----:B------:R-:W5:Y:S04]  /*8f6f0*/  LDL.LU R72, [R1+0x2ca0] ;  /* 0x002ca00001487983 */ /* 0x000f680000300800 */
[----:B------:R-:W5:Y:S04]  /*8f700*/  LDL.LU R73, [R1+0x2ca4] ;  /* 0x002ca40001497983 */ /* 0x000f680000300800 */
[----:B------:R-:W5:Y:S04]  /*8f710*/  LDL.LU R74, [R1+0x2ca8] ;  /* 0x002ca800014a7983 */ /* 0x000f680000300800 */
[----:B------:R-:W5:Y:S01]  /*8f720*/  LDL.LU R75, [R1+0x2cac] ;  /* 0x002cac00014b7983 */ /* 0x000f620000300800 */
[----:B--2---:R-:W-:-:S15]  /*8f730*/  HMMA.1688.F32.TF32 R28, R4, R180, R28 ;  /* 0x000000b4041c723c */ /* 0x004fde000008101c */
[----:B------:R-:W-:-:S04]  /*8f740*/  NOP ;  /* 0x0000000000007918 */ /* 0x000fc80000000000 */
[----:B------:R-:W-:Y:S01]  /*8f750*/  IMAD.MOV.U32 R190, RZ, RZ, R28 ;  /* 0x000000ffffbe7224 */ /* 0x000fe200078e001c */
[----:B------:R-:W-:Y:S01]  /*8f760*/  MOV R187, R31 ;  /* 0x0000001f00bb7202 */ /* 0x000fe20000000f00 */
[----:B------:R-:W-:Y:S02]  /*8f770*/  IMAD.MOV.U32 R191, RZ, RZ, R29 ;  /* 0x000000ffffbf7224 */ /* 0x000fe400078e001d */
[----:B------:R-:W-:Y:S01]  /*8f780*/  IMAD.MOV.U32 R186, RZ, RZ, R30 ;  /* 0x000000ffffba7224 */ /* 0x000fe200078e001e */
[----:B------:R-:W2:Y:S04]  /*8f790*/  LDL.LU R28, [R1+0x2c90] ;  /* 0x002c9000011c7983 */ /* 0x000ea80000300800 */
[----:B------:R-:W2:Y:S04]  /*8f7a0*/  LDL.LU R29, [R1+0x2c94] ;  /* 0x002c9400011d7983 */ /* 0x000ea80000300800 */
[----:B------:R-:W2:Y:S04]  /*8f7b0*/  LDL.LU R30, [R1+0x2c98] ;  /* 0x002c9800011e7983 */ /* 0x000ea80000300800 */
[----:B------:R-:W2:Y:S04]  /*8f7c0*/  LDL.LU R31, [R1+0x2c9c] ;  /* 0x002c9c00011f7983 */ /* 0x000ea80000300800 */
[----:B------:R-:W-:Y:S04]  /*8f7d0*/  STL [R1+0x835c], R187 ;  /* 0x00835cbb01007387 */ /* 0x000fe80000100800 */
[----:B------:R-:W-:Y:S04]  /*8f7e0*/  STL [R1+0x8358], R186 ;  /* 0x008358ba01007387 */ /* 0x000fe80000100800 */
[----:B------:R-:W-:Y:S04]  /*8f7f0*/  STL [R1+0x8354], R191 ;  /* 0x008354bf01007387 */ /* 0x000fe80000100800 */
[----:B------:R-:W-:Y:S01]  /*8f800*/  STL [R1+0x8350], R190 ;  /* 0x008350be01007387 */ /* 0x000fe20000100800 */
[----:B---3--:R-:W-:-:S15]  /*8f810*/  HMMA.1688.F32.TF32 R20, R4, R184, R20 ;  /* 0x000000b80414723c */ /* 0x008fde0000081014 */
[----:B------:R-:W-:-:S04]  /*8f820*/  NOP ;  /* 0x0000000000007918 */ /* 0x000fc80000000000 */
[----:B------:R-:W-:Y:S02]  /*8f830*/  IMAD.MOV.U32 R182, RZ, RZ, R20 ;  /* 0x000000ffffb67224 */ /* 0x000fe400078e0014 */
[----:B------:R-:W-:Y:S01]  /*8f840*/  IMAD.MOV.U32 R183, RZ, RZ, R21 ;  /* 0x000000ffffb77224 */ /* 0x000fe200078e0015 */
[----:B------:R-:W3:Y:S01]  /*8f850*/  LDL.LU R20, [R1+0x2c80] ;  /* 0x002c800001147983 */ /* 0x000ee20000300800 */
[----:B----4-:R-:W-:Y:S01]  /*8f860*/  HMMA.1688.F32.TF32 R16, R4, R188, R16 ;  /* 0x000000bc0410723c */ /* 0x010fe20000081010 */
[----:B------:R-:W-:Y:S02]  /*8f870*/  IMAD.MOV.U32 R178, RZ, RZ, R22 ;  /* 0x000000ffffb27224 */ /* 0x000fe400078e0016 */
[----:B------:R-:W3:Y:S01]  /*8f880*/  LDL.LU R21, [R1+0x2c84] ;  /* 0x002c840001157983 */ /* 0x000ee20000300800 */
[----:B------:R-:W-:-:S03]  /*8f890*/  IMAD.MOV.U32 R179, RZ, RZ, R23 ;  /* 0x000000ffffb37224 */ /* 0x000fc600078e0017 */
[----:B------:R-:W3:Y:S04]  /*8f8a0*/  LDL.LU R22, [R1+0x2c88] ;  /* 0x002c880001167983 */ /* 0x000ee80000300800 */
[----:B------:R-:W3:Y:S08]  /*8f8b0*/  LDL.LU R23, [R1+0x2c8c] ;  /* 0x002c8c0001177983 */ /* 0x000ef00000300800 */
[----:B------:R-:W-:-:S02]  /*8f8c0*/  IMAD.MOV.U32 R57, RZ, RZ, R16 ;  /* 0x000000ffff397224 */ /* 0x000fc400078e0010 */
[----:B------:R-:W-:Y:S01]  /*8f8d0*/  IMAD.MOV.U32 R56, RZ, RZ, R17 ;  /* 0x000000ffff387224 */ /* 0x000fe200078e0011 */
[----:B------:R-:W4:Y:S01]  /*8f8e0*/  LDL.LU R16, [R1+0x2c70] ;  /* 0x002c700001107983 */ /* 0x000f220000300800 */
[----:B------:R-:W-:-:S03]  /*8f8f0*/  MOV R53, R18 ;  /* 0x0000001200357202 */ /* 0x000fc60000000f00 */
[----:B------:R-:W4:Y:S01]  /*8f900*/  LDL.LU R17, [R1+0x2c74] ;  /* 0x002c740001117983 */ /* 0x000f220000300800 */
[----:B------:R-:W-:-:S03]  /*8f910*/  IMAD.MOV.U32 R52, RZ, RZ, R19 ;  /* 0x000000ffff347224 */ /* 0x000fc600078e0013 */
[----:B------:R-:W4:Y:S04]  /*8f920*/  LDL.LU R18, [R1+0x2c78] ;  /* 0x002c780001127983 */ /* 0x000f280000300800 */
[----:B------:R-:W4:Y:S01]  /*8f930*/  LDL.LU R19, [R1+0x2c7c] ;  /* 0x002c7c0001137983 */ /* 0x000f220000300800 */
[----:B-----5:R-:W-:Y:S03]  /*8f940*/  HMMA.1688.F32.TF32 R68, R4, R192, R72 ;  /* 0x000000c00444723c */ /* 0x020fe60000081048 */
[----:B------:R-:W-:Y:S04]  /*8f950*/  STL.64 [R1+0x8488], R54 ;  /* 0x0084883601007387 */ /* 0x000fe80000100a00 */
[----:B------:R-:W-:Y:S04]  /*8f960*/  STL.64 [R1+0x8480], R52 ;  /* 0x0084803401007387 */ /* 0x000fe80000100a00 */
[----:B------:R-:W-:Y:S04]  /*8f970*/  STL.64 [R1+0x8468], R58 ;  /* 0x0084683a01007387 */ /* 0x000fe80000100a00 */
[----:B------:R1:W-:Y:S04]  /*8f980*/  STL.64 [R1+0x8460], R56 ;  /* 0x0084603801007387 */ /* 0x0003e80000100a00 */
[----:B------:R-:W-:Y:S01]  /*8f990*/  STL.64 [R1+0x84a8], R46 ;  /* 0x0084a82e01007387 */ /* 0x000fe20000100a00 */
[----:B------:R-:W-:-:S02]  /*8f9a0*/  IMAD.MOV.U32 R45, RZ, RZ, R70 ;  /* 0x000000ffff2d7224 */ /* 0x000fc400078e0046 */
[----:B------:R-:W-:Y:S02]  /*8f9b0*/  IMAD.MOV.U32 R44, RZ, RZ, R71 ;  /* 0x000000ffff2c7224 */ /* 0x000fe400078e0047 */
[----:B------:R-:W-:Y:S02]  /*8f9c0*/  IMAD.MOV.U32 R49, RZ, RZ, R68 ;  /* 0x000000ffff317224 */ /* 0x000fe400078e0044 */
[----:B------:R-:W-:Y:S01]  /*8f9d0*/  IMAD.MOV.U32 R48, RZ, RZ, R69 ;  /* 0x000000ffff307224 */ /* 0x000fe200078e0045 */
[----:B------:R-:W-:Y:S04]  /*8f9e0*/  STL.64 [R1+0x84a0], R44 ;  /* 0x0084a02c01007387 */ /* 0x000fe80000100a00 */
[----:B------:R-:W-:Y:S04]  /*8f9f0*/  STL.64 [R1+0x8498], R50 ;  /* 0x0084983201007387 */ /* 0x000fe80000100a00 */
[----:B------:R-:W-:Y:S04]  /*8fa00*/  STL.64 [R1+0x8490], R48 ;  /* 0x0084903001007387 */ /* 0x000fe80000100a00 */
[----:B------:R-:W-:Y:S01]  /*8fa10*/  STL.64 [R1+0x84c8], R38 ;  /* 0x0084c82601007387 */ /* 0x000fe20000100a00 */
[----:B-1----:R-:W-:-:S02]  /*8fa20*/  IMAD.MOV.U32 R56, RZ, RZ, R12 ;  /* 0x000000ffff387224 */ /* 0x002fc400078e000c */
[----:B------:R-:W-:Y:S02]  /*8fa30*/  IMAD.MOV.U32 R53, RZ, RZ, R13 ;  /* 0x000000ffff357224 */ /* 0x000fe400078e000d */
[----:B------:R-:W-:Y:S01]  /*8fa40*/  IMAD.MOV.U32 R52, RZ, RZ, R14 ;  /* 0x000000ffff347224 */ /* 0x000fe200078e000e */
[----:B--2---:R-:W-:-:S15]  /*8fa50*/  HMMA.1688.F32.TF32 R28, R4, R196, R28 ;  /* 0x000000c4041c723c */ /* 0x004fde000008101c */
[----:B------:R-:W-:-:S04]  /*8fa60*/  NOP ;  /* 0x0000000000007918 */ /* 0x000fc80000000000 */
[----:B------:R-:W-:Y:S02]  /*8fa70*/  IMAD.MOV.U32 R37, RZ, RZ, R30 ;  /* 0x000000ffff257224 */ /* 0x000fe400078e001e */
[----:B------:R-:W-:Y:S02]  /*8fa80*/  IMAD.MOV.U32 R36, RZ, RZ, R31 ;  /* 0x000000ffff247224 */ /* 0x000fe400078e001f */
[----:B------:R-:W-:Y:S01]  /*8fa90*/  IMAD.MOV.U32 R41, RZ, RZ, R28 ;  /* 0x000000ffff297224 */ /* 0x000fe200078e001c */
[----:B------:R-:W-:Y:S02]  /*8faa0*/  MOV R40, R29 ;  /* 0x0000001d00287202 */ /* 0x000fe40000000f00 */
[----:B------:R-:W-:Y:S04]  /*8fab0*/  STL.64 [R1+0x84c0], R36 ;  /* 0x0084c02401007387 */ /* 0x000fe80000100a00 */
[----:B------:R-:W-:Y:S04]  /*8fac0*/  STL.64 [R1+0x84b8], R42 ;  /* 0x0084b82a01007387 */ /* 0x000fe80000100a00 */
[----:B------:R1:W-:Y:S04]  /*8fad0*/  STL.64 [R1+0x84b0], R40 ;  /* 0x0084b02801007387 */ /* 0x0003e80000100a00 */
[----:B------:R-:W-:Y:S01]  /*8fae0*/  STL.64 [R1+0x84e8], R62 ;  /* 0x0084e83e01007387 */ /* 0x000fe20000100a00 */
[C---:B---3--:R-:W-:Y:S08]  /*8faf0*/  HMMA.1688.F32.TF32 R20, R4.reuse, R200, R20 ;  /* 0x000000c80414723c */ /* 0x048ff00000081014 */
[----:B----4-:R-:W-:Y:S11]  /*8fb00*/  HMMA.1688.F32.TF32 R16, R4, R204, R16 ;  /* 0x000000cc0410723c */ /* 0x010ff60000081010 */
[----:B------:R-:W-:-:S02]  /*8fb10*/  IMAD.MOV.U32 R61, RZ, RZ, R22 ;  /* 0x000000ffff3d7224 */ /* 0x000fc400078e0016 */
[----:B------:R-:W-:Y:S02]  /*8fb20*/  IMAD.MOV.U32 R60, RZ, RZ, R23 ;  /* 0x000000ffff3c7224 */ /* 0x000fe400078e0017 */
[----:B------:R-:W-:Y:S02]  /*8fb30*/  IMAD.MOV.U32 R65, RZ, RZ, R20 ;  /* 0x000000ffff417224 */ /* 0x000fe400078e0014 */
[----:B------:R-:W-:Y:S01]  /*8fb40*/  IMAD.MOV.U32 R64, RZ, RZ, R21 ;  /* 0x000000ffff407224 */ /* 0x000fe200078e0015 */
[----:B------:R-:W-:Y:S04]  /*8fb50*/  STL.64 [R1+0x84e0], R60 ;  /* 0x0084e03c01007387 */ /* 0x000fe80000100a00 */
[----:B------:R-:W-:Y:S04]  /*8fb60*/  STL.64 [R1+0x84d8], R66 ;  /* 0x0084d84201007387 */ /* 0x000fe80000100a00 */
[----:B------:R-:W-:Y:S01]  /*8fb70*/  STL.64 [R1+0x84d0], R64 ;  /* 0x0084d04001007387 */ /* 0x000fe20000100a00 */
[----:B------:R-:W-:-:S02]  /*8fb80*/  IMAD.MOV.U32 R194, RZ, RZ, R18 ;  /* 0x000000ffffc27224 */ /* 0x000fc400078e0012 */
[----:B------:R-:W-:Y:S01]  /*8fb90*/  IMAD.MOV.U32 R195, RZ, RZ, R19 ;  /* 0x000000ffffc37224 */ /* 0x000fe200078e0013 */
[----:B------:R-:W-:Y:S01]  /*8fba0*/  MOV R198, R16 ;  /* 0x0000001000c67202 */ /* 0x000fe20000000f00 */
[----:B------:R-:W-:-:S03]  /*8fbb0*/  IMAD.MOV.U32 R199, RZ, RZ, R17 ;  /* 0x000000ffffc77224 */ /* 0x000fc600078e0011 */
[----:B------:R-:W-:Y:S04]  /*8fbc0*/  STL.64 [R1+0x89a8], R194 ;  /* 0x0089a8c201007387 */ /* 0x000fe80000100a00 */
[----:B------:R-:W-:Y:S04]  /*8fbd0*/  STL.64 [R1+0x89a0], R192 ;  /* 0x0089a0c001007387 */ /* 0x000fe80000100a00 */
[----:B------:R-:W-:Y:S04]  /*8fbe0*/  STL.64 [R1+0x8998], R198 ;  /* 0x008998c601007387 */ /* 0x000fe80000100a00 */
[----:B------:R-:W-:Y:S04]  /*8fbf0*/  STL.64 [R1+0x8990], R196 ;  /* 0x008990c401007387 */ /* 0x000fe80000100a00 */
[----:B-1----:R-:W2:Y:S04]  /*8fc00*/  LDL.64 R40, [R1+0xc0] ;  /* 0x0000c00001287983 */ /* 0x002ea80000100a00 */
[----:B------:R-:W3:Y:S04]  /*8fc10*/  LDL.64 R36, [R1+0xb0] ;  /* 0x0000b00001247983 */ /* 0x000ee80000100a00 */
        /* <DEDUP_REMOVED lines=32> */
[----:B----4-:R-:W-:-:S15]  /*8fe20*/  HMMA.1688.F32.TF32 R44, R4, R208, R80 ;  /* 0x000000d0042c723c */ /* 0x010fde0000081050 */
[----:B------:R-:W-:-:S04]  /*8fe30*/  NOP ;  /* 0x0000000000007918 */ /* 0x000fc80000000000 */
[----:B------:R-:W-:Y:S02]  /*8fe40*/  IMAD.MOV.U32 R214, RZ, RZ, R44 ;  /* 0x000000ffffd67224 */ /* 0x000fe400078e002c */
[----:B------:R-:W-:Y:S02]  /*8fe50*/  IMAD.MOV.U32 R215, RZ, RZ, R45 ;  /* 0x000000ffffd77224 */ /* 0x000fe400078e002d */
[----:B------:R-:W-:Y:S02]  /*8fe60*/  IMAD.MOV.U32 R210, RZ, RZ, R46 ;  /* 0x000000ffffd27224 */ /* 0x000fe400078e002e */
[----:B------:R-:W-:Y:S02]  /*8fe70*/  IMAD.MOV.U32 R211, RZ, RZ, R47 ;  /* 0x000000ffffd37224 */ /* 0x000fe400078e002f */
[----:B-----5:R-:W-:-:S15]  /*8fe80*/  HMMA.1688.F32.TF32 R44, R4, R212, R68 ;  /* 0x000000d4042c723c */ /* 0x020fde0000081044 */
[----:B------:R-:W-:-:S04]  /*8fe90*/  NOP ;  /* 0x0000000000007918 */ /* 0x000fc80000000000 */
[----:B------:R-:W-:Y:S02]  /*8fea0*/  IMAD.MOV.U32 R222, RZ, RZ, R44 ;  /* 0x000000ffffde7224 */ /* 0x000fe400078e002c */
[----:B------:R-:W-:Y:S01]  /*8feb0*/  IMAD.MOV.U32 R223, RZ, RZ, R45 ;  /* 0x000000ffffdf7224 */ /* 0x000fe200078e002d */
[----:B------:R-:W-:Y:S01]  /*8fec0*/  MOV R218, R46 ;  /* 0x0000002e00da7202 */ /* 0x000fe20000000f00 */
[----:B------:R-:W-:Y:S02]  /*8fed0*/  IMAD.MOV.U32 R219, RZ, RZ, R47 ;  /* 0x000000ffffdb7224 */ /* 0x000fe400078e002f */
[----:B--2---:R-:W-:-:S15]  /*8fee0*/  HMMA.1688.F32.TF32 R44, R4, R216, R76 ;  /* 0x000000d8042c723c */ /* 0x004fde000008104c */
[----:B------:R-:W-:-:S04]  /*8fef0*/  NOP ;  /* 0x0000000000007918 */ /* 0x000fc80000000000 */
[----:B------:R-:W-:Y:S02]  /*8ff00*/  IMAD.MOV.U32 R203, RZ, RZ, R44 ;  /* 0x000000ffffcb7224 */ /* 0x000fe400078e002c */
[----:B------:R-:W-:Y:S02]  /*8ff10*/  IMAD.MOV.U32 R202, RZ, RZ, R45 ;  /* 0x000000ffffca7224 */ /* 0x000fe400078e002d */
[----:B------:R-:W-:Y:S02]  /*8ff20*/  IMAD.MOV.U32 R207, RZ, RZ, R46 ;  /* 0x000000ffffcf7224 */ /* 0x000fe400078e002e */
[----:B------:R-:W-:Y:S02]  /*8ff30*/  IMAD.MOV.U32 R206, RZ, RZ, R47 ;  /* 0x000000ffffce7224 */ /* 0x000fe400078e002f */
[C---:B---3--:R-:W-:Y:S08]  /*8ff40*/  HMMA.1688.F32.TF32 R44, R4.reuse, R220, R72 ;  /* 0x000000dc042c723c */ /* 0x048ff00000081048 */
[----:B------:R-:W-:Y:S01]  /*8ff50*/  HMMA.1688.F32.TF32 R12, R4, R236, R12 ;  /* 0x000000ec040c723c */ /* 0x000fe2000008100c */
[----:B------:R-:W-:Y:S04]  /*8ff60*/  STL.64 [R1+0x8968], R210 ;  /* 0x008968d201007387 */ /* 0x000fe80000100a00 */
[----:B------:R-:W-:Y:S04]  /*8ff70*/  STL.64 [R1+0x8960], R208 ;  /* 0x008960d001007387 */ /* 0x000fe80000100a00 */
[----:B------:R-:W-:Y:S02]  /*8ff80*/  STL.64 [R1+0x8958], R214 ;  /* 0x008958d601007387 */ /* 0x000fe40000100a00 */
[----:B------:R-:W-:Y:S01]  /*8ff90*/  IMAD.MOV.U32 R187, RZ, RZ, R44 ;  /* 0x000000ffffbb7224 */ /* 0x000fe200078e002c */
[----:B------:R-:W-:Y:S01]  /*8ffa0*/  MOV R186, R45 ;  /* 0x0000002d00ba7202 */ /* 0x000fe20000000f00 */
[----:B------:R-:W-:-:S02]  /*8ffb0*/  IMAD.MOV.U32 R191, RZ, RZ, R46 ;  /* 0x000000ffffbf7224 */ /* 0x000fc400078e002e */
[----:B------:R-:W-:Y:S02]  /*8ffc0*/  IMAD.MOV.U32 R190, RZ, RZ, R47 ;  /* 0x000000ffffbe7224 */ /* 0x000fe400078e002f */
[C---:B------:R-:W-:Y:S08]  /*8ffd0*/  HMMA.1688.F32.TF32 R44, R4.reuse, R224, R28 ;  /* 0x000000e0042c723c */ /* 0x040ff0000008101c */
[C---:B------:R-:W-:Y:S08]  /*8ffe0*/  HMMA.1688.F32.TF32 R28, R4.reuse, R228, R20 ;  /* 0x000000e4041c723c */ /* 0x040ff00000081014 */
[----:B------:R-:W-:Y:S01]  /*8fff0*/  HMMA.1688.F32.TF32 R20, R4, R232, R16 ;  /* 0x000000e80414723c */ /* 0x000fe20000081010 */
        /* <DEDUP_REMOVED lines=101> */
[----:B----4-:R-:W4:Y:S04]  /*90650*/  LDL.LU R12, [R1+0x2a80] ;  /* 0x002a8000010c7983 */ /* 0x010f280000300800 */
[----:B------:R-:W4:Y:S01]  /*90660*/  LDL.LU R13, [R1+0x2a84] ;  /* 0x002a8400010d7983 */ /* 0x000f220000300800 */
[----:B------:R-:W-:-:S03]  /*90670*/  MOV R57, R3 ;  /* 0x0000000300397202 */ /* 0x000fc60000000f00 */
[----:B-----5:R-:W4:Y:S04]  /*90680*/  LDL.LU R14, [R1+0x2a88] ;  /* 0x002a8800010e7983 */ /* 0x020f280000300800 */
[----:B------:R-:W4:Y:S01]  /*90690*/  LDL.LU R15, [R1+0x2a8c] ;  /* 0x002a8c00010f7983 */ /* 0x000f220000300800 */
[----:B------:R-:W-:Y:S02]  /*906a0*/  IMAD.MOV.U32 R26, RZ, RZ, R8 ;  /* 0x000000ffff1a7224 */ /* 0x000fe400078e0008 */
[----:B------:R-:W-:Y:S01]  /*906b0*/  IMAD.MOV.U32 R3, RZ, RZ, R9 ;  /* 0x000000ffff037224 */ /* 0x000fe200078e0009 */
[C---:B--2---:R-:W-:Y:S08]  /*906c0*/  HMMA.1688.F32.TF32 R96, R4.reuse, R40, R96 ;  /* 0x000000280460723c */ /* 0x044ff00000081060 */
[C---:B---3--:R-:W-:Y:S08]  /*906d0*/  HMMA.1688.F32.TF32 R100, R4.reuse, R240, R100 ;  /* 0x000000f00464723c */ /* 0x048ff00000081064 */
[C---:B------:R-:W-:Y:S08]  /*906e0*/  HMMA.1688.F32.TF32 R92, R4.reuse, R36, R92 ;  /* 0x00000024045c723c */ /* 0x040ff0000008105c */
[C---:B------:R-:W-:Y:S08]  /*906f0*/  HMMA.1688.F32.TF32 R88, R4.reuse, R24, R88 ;  /* 0x000000180458723c */ /* 0x040ff00000081058 */
[C---:B------:R-:W-:Y:S08]  /*90700*/  HMMA.1688.F32.TF32 R68, R4.reuse, R32, R68 ;  /* 0x000000200444723c */ /* 0x040ff00000081044 */
[C---:B------:R-:W-:Y:S08]  /*90710*/  HMMA.1688.F32.TF32 R80, R4.reuse, R52, R80 ;  /* 0x000000340450723c */ /* 0x040ff00000081050 */
[C---:B------:R-:W-:Y:S08]  /*90720*/  HMMA.1688.F32.TF32 R72, R4.reuse, R56, R72 ;  /* 0x000000380448723c */ /* 0x040ff00000081048 */
[C---:B------:R-:W-:Y:S01]  /*90730*/  HMMA.1688.F32.TF32 R76, R4.reuse, R8, R76 ;  /* 0x00000008044c723c */ /* 0x040fe2000008104c */
[----:B------:R-:W-:Y:S04]  /*90740*/  STL.64 [R1+0xc40], R100 ;  /* 0x000c406401007387 */ /* 0x000fe80000100a00 */
[----:B------:R1:W-:Y:S04]  /*90750*/  STL.64 [R1+0xc48], R102 ;  /* 0x000c486601007387 */ /* 0x0003e80000100a00 */
[----:B-1----:R-:W2:Y:S04]  /*90760*/  LDL.LU.64 R102, [R1+0x8a48] ;  /* 0x008a480001667983 */ /* 0x002ea80000300a00 */
[----:B------:R-:W3:Y:S04]  /*90770*/  LDL.LU.64 R100, [R1+0x8a40] ;  /* 0x008a400001647983 */ /* 0x000ee80000300a00 */
[----:B------:R-:W-:Y:S04]  /*90780*/  STL.64 [R1+0xc30], R96 ;  /* 0x000c306001007387 */ /* 0x000fe80000100a00 */
[----:B------:R1:W-:Y:S04]  /*90790*/  STL.64 [R1+0xc38], R98 ;  /* 0x000c386201007387 */ /* 0x0003e80000100a00 */
[----:B-1----:R-:W5:Y:S04]  /*907a0*/  LDL.LU.64 R98, [R1+0x8a38] ;  /* 0x008a380001627983 */ /* 0x002f680000300a00 */
        /* <DEDUP_REMOVED lines=20> */
[----:B------:R-:W3:Y:S04]  /*908f0*/  LDL.LU.64 R72, [R1+0x89e0] ;  /* 0x0089e00001487983 */ /* 0x000ee80000300a00 */
[----:B------:R-:W-:Y:S04]  /*90900*/  STL.64 [R1+0xbd0], R76 ;  /* 0x000bd04c01007387 */ /* 0x000fe80000100a00 */
[----:B------:R1:W-:Y:S04]  /*90910*/  STL.64 [R1+0xbd8], R78 ;  /* 0x000bd84e01007387 */ /* 0x0003e80000100a00 */
[----:B-1----:R-:W3:Y:S04]  /*90920*/  LDL.LU.64 R78, [R1+0x89d8] ;  /* 0x0089d800014e7983 */ /* 0x002ee80000300a00 */
[----:B------:R-:W3:Y:S04]  /*90930*/  LDL.LU.64 R76, [R1+0x89d0] ;  /* 0x0089d000014c7983 */ /* 0x000ee80000300a00 */
[----:B------:R-:W3:Y:S04]  /*90940*/  LDL.LU.64 R10, [R1+0x89c8] ;  /* 0x0089c800010a7983 */ /* 0x000ee80000300a00 */
[----:B------:R-:W3:Y:S01]  /*90950*/  LDL.LU.64 R8, [R1+0x89c0] ;  /* 0x0089c00001087983 */ /* 0x000ee20000300a00 */
[----:B------:R-:W-:-:S15]  /*90960*/  HMMA.1688.F32.TF32 R216, R4, R244, R216 ;  /* 0x000000f404d8723c */ /* 0x000fde00000810d8 */
[----:B------:R-:W-:-:S04]  /*90970*/  NOP ;  /* 0x0000000000007918 */ /* 0x000fc80000000000 */
[----:B------:R-:W-:Y:S02]  /*90980*/  IMAD.MOV.U32 R242, RZ, RZ, R216 ;  /* 0x000000fffff27224 */ /* 0x000fe400078e00d8 */
[----:B------:R-:W-:Y:S01]  /*90990*/  IMAD.MOV.U32 R243, RZ, RZ, R217 ;  /* 0x000000fffff37224 */ /* 0x000fe200078e00d9 */
[----:B------:R-:W-:Y:S01]  /*909a0*/  MOV R226, R218 ;  /* 0x000000da00e27202 */ /* 0x000fe20000000f00 */
[----:B------:R-:W-:Y:S02]  /*909b0*/  IMAD.MOV.U32 R227, RZ, RZ, R219 ;  /* 0x000000ffffe37224 */ /* 0x000fe400078e00db */
[----:B------:R-:W-:-:S15]  /*909c0*/  HMMA.1688.F32.TF32 R216, R4, R248, R200 ;  /* 0x000000f804d8723c */ /* 0x000fde00000810c8 */
[----:B------:R-:W-:-:S04]  /*909d0*/  NOP ;  /* 0x0000000000007918 */ /* 0x000fc80000000000 */
[----:B------:R-:W-:Y:S04]  /*909e0*/  STL.64 [R1+0xa50], R216 ;  /* 0x000a50d801007387 */ /* 0x000fe80000100a00 */
[----:B------:R-:W-:Y:S04]  /*909f0*/  STL.64 [R1+0xa58], R218 ;  /* 0x000a58da01007387 */ /* 0x000fe80000100a00 */
[----:B--2---:R-:W-:Y:S01]  /*90a00*/  STL.64 [R1+0x8938], R74 ;  /* 0x0089384a01007387 */ /* 0x004fe20000100a00 */
[C---:B---3--:R-:W-:Y:S08]  /*90a10*/  HMMA.1688.F32.TF32 R200, R8.reuse, R68, R212 ;  /* 0x0000004408c8723c */ /* 0x048ff000000810d4 */
        /* <DEDUP_REMOVED lines=9> */
[C---:B------:R-:W-:Y:S01]  /*90ab0*/  HMMA.1688.F32.TF32 R60, R8.reuse, R88, R60 ;  /* 0x00000058083c723c */ /* 0x040fe2000008103c */
[----:B------:R-:W-:Y:S04]  /*90ac0*/  STL.64 [R1+0xe90], R72 ;  /* 0x000e904801007387 */ /* 0x000fe80000100a00 */
[----:B------:R-:W-:Y:S04]  /*90ad0*/  STL.64 [R1+0xe98], R74 ;  /* 0x000e984a01007387 */ /* 0x000fe80000100a00 */
[----:B------:R-:W-:Y:S04]  /*90ae0*/  STL.64 [R1+0xed0], R4 ;  /* 0x000ed00401007387 */ /* 0x000fe80000100a00 */
[----:B------:R1:W-:Y:S02]  /*90af0*/  STL.64 [R1+0xed8], R6 ;  /* 0x000ed80601007387 */ /* 0x0003e40000100a00 */
[C---:B-1----:R-:W-:Y:S02]  /*90b00*/  HMMA.1688.F32.TF32 R4, R8.reuse, R92, R48 ;  /* 0x0000005c0804723c */ /* 0x042fe40000081030 */
[----:B------:R-:W-:Y:S04]  /*90b10*/  STL.64 [R1+0xee0], R64 ;  /* 0x000ee04001007387 */ /* 0x000fe80000100a00 */
[----:B------:R-:W-:Y:S02]  /*90b20*/  STL.64 [R1+0xee8], R66 ;  /* 0x000ee84201007387 */ /* 0x000fe40000100a00 */
[C---:B------:R-:W-:Y:S02]  /*90b30*/  HMMA.1688.F32.TF32 R48, R8.reuse, R96, R44 ;  /* 0x000000600830723c */ /* 0x040fe4000008102c */
[----:B------:R-:W-:Y:S04]  /*90b40*/  STL.64 [R1+0xf00], R60 ;  /* 0x000f003c01007387 */ /* 0x000fe80000100a00 */
[----:B------:R-:W-:Y:S02]  /*90b50*/  STL.64 [R1+0xf08], R62 ;  /* 0x000f083e01007387 */ /* 0x000fe40000100a00 */
[C---:B------:R-:W-:Y:S03]  /*90b60*/  HMMA.1688.F32.TF32 R44, R8.reuse, R100, R128 ;  /* 0x00000064082c723c */ /* 0x040fe60000081080 */
        /* <DEDUP_REMOVED lines=11> */
[C---:B----4-:R-:W-:Y:S02]  /*90c20*/  HMMA.1688.F32.TF32 R4, R8.reuse, R116, R12 ;  /* 0x000000740804723c */ /* 0x050fe4000008100c */
[----:B------:R-:W-:Y:S04]  /*90c30*/  STL.64 [R1+0xfa0], R20 ;  /* 0x000fa01401007387 */ /* 0x000fe80000100a00 */
[----:B------:R-:W-:Y:S04]  /*90c40*/  STL.64 [R1+0xfa8], R22 ;  /* 0x000fa81601007387 */ /* 0x000fe80000100a00 */
[----:B------:R-:W2:Y:S04]  /*90c50*/  LDL.LU R28, [R1+0x29a0] ;  /* 0x0029a000011c7983 */ /* 0x000ea80000300800 */
[----:B------:R-:W-:Y:S04]  /*90c60*/  STL.64 [R1+0xff0], R16 ;  /* 0x000ff01001007387 */ /* 0x000fe80000100a00 */
[----:B------:R-:W-:Y:S04]  /*90c70*/  STL.64 [R1+0xff8], R18 ;  /* 0x000ff81201007387 */ /* 0x000fe80000100a00 */
        /* <DEDUP_REMOVED lines=37> */
[----:B-1----:R-:W4:Y:S04]  /*90ed0*/  LDL.LU R4, [R1+0x2a50] ;  /* 0x002a500001047983 */ /* 0x002f280000300800 */
[----:B------:R-:W4:Y:S04]  /*90ee0*/  LDL.LU R5, [R1+0x2a54] ;  /* 0x002a540001057983 */ /* 0x000f280000300800 */
[----:B---3--:R-:W3:Y:S04]  /*90ef0*/  LDL.LU R6, [R1+0x2a58] ;  /* 0x002a580001067983 */ /* 0x008ee80000300800 */
        /* <DEDUP_REMOVED lines=27> */
[----:B------:R-:W5:Y:S04]  /*910b0*/  LDL.LU R14, [R1+0x2978] ;  /* 0x00297800010e7983 */ /* 0x000f680000300800 */
[----:B------:R-:W5:Y:S01]  /*910c0*/  LDL.LU R15, [R1+0x297c] ;  /* 0x00297c00010f7983 */ /* 0x000f620000300800 */
[----:B--2---:R-:W-:-:S15]  /*910d0*/  HMMA.1688.F32.TF32 R128, R8, R120, R128 ;  /* 0x000000780880723c */ /* 0x004fde0000081080 */
[----:B------:R-:W-:-:S04]  /*910e0*/  NOP ;  /* 0x0000000000007918 */ /* 0x000fc80000000000 */
        /* <DEDUP_REMOVED lines=8> */
[C---:B-1----:R-:W-:Y:S08]  /*91170*/  HMMA.1688.F32.TF32 R72, R8.reuse, R132, R216 ;  /* 0x000000840848723c */ /* 0x042ff000000810d8 */
[C---:B------:R-:W-:Y:S08]  /*91180*/  HMMA.1688.F32.TF32 R196, R8.reuse, R148, R196 ;  /* 0x0000009408c4723c */ /* 0x040ff000000810c4 */
[C---:B------:R-:W-:Y:S08]  /*91190*/  HMMA.1688.F32.TF32 R64, R8.reuse, R156, R64 ;  /* 0x0000009c0840723c */ /* 0x040ff00000081040 */
[C---:B----4-:R-:W-:Y:S08]  /*911a0*/  HMMA.1688.F32.TF32 R60, R8.reuse, R160, R60 ;  /* 0x000000a0083c723c */ /* 0x050ff0000008103c */
[C---:B---3--:R-:W-:Y:S08]  /*911b0*/  HMMA.1688.F32.TF32 R48, R8.reuse, R164, R48 ;  /* 0x000000a40830723c */ /* 0x048ff00000081030 */
[C---:B------:R-:W-:Y:S08]  /*911c0*/  HMMA.1688.F32.TF32 R44, R8.reuse, R168, R44 ;  /* 0x000000a8082c723c */ /* 0x040ff0000008102c */
[C---:B------:R-:W-:Y:S08]  /*911d0*/  HMMA.1688.F32.TF32 R28, R8.reuse, R172, R28 ;  /* 0x000000ac081c723c */ /* 0x040ff0000008101c */
[C---:B------:R-:W-:Y:S08]  /*911e0*/  HMMA.1688.F32.TF32 R20, R8.reuse, R176, R20 ;  /* 0x000000b00814723c */ /* 0x040ff00000081014 */
[C---:B-----5:R-:W-:Y:S08]  /*911f0*/  HMMA.1688.F32.TF32 R16, R8.reuse, R180, R16 ;  /* 0x000000b40810723c */ /* 0x060ff00000081010 */
[C---:B------:R-:W-:Y:S08]  /*91200*/  HMMA.1688.F32.TF32 R12, R8.reuse, R184, R12 ;  /* 0x000000b8080c723c */ /* 0x040ff0000008100c */
[----:B--2---:R-:W-:-:S15]  /*91210*/  HMMA.1688.F32.TF32 R4, R8, R128, R4 ;  /* 0x000000800804723c */ /* 0x004fde0000081004 */
[----:B------:R-:W-:-:S04]  /*91220*/  NOP ;  /* 0x0000000000007918 */ /* 0x000fc80000000000 */
[----:B------:R-:W-:Y:S04]  /*91230*/  STL.64 [R1+0x1070], R4 ;  /* 0x0010700401007387 */ /* 0x000fe80000100a00 */
[----:B------:R1:W-:Y:S04]  /*91240*/  STL.64 [R1+0x1078], R6 ;  /* 0x0010780601007387 */ /* 0x0003e80000100a00 */
[----:B------:R-:W-:Y:S04]  /*91250*/  STL.64 [R1+0x1080], R72 ;  /* 0x0010804801007387 */ /* 0x000fe80000100a00 */
[----:B------:R2:W-:Y:S01]  /*91260*/  STL.64 [R1+0x1088], R74 ;  /* 0x0010884a01007387 */ /* 0x0005e20000100a00 */
[C---:B-1----:R-:W-:Y:S08]  /*91270*/  HMMA.1688.F32.TF32 R4, R8.reuse, R136, R200 ;  /* 0x000000880804723c */ /* 0x042ff000000810c8 */
[C---:B------:R-:W-:Y:S08]  /*91280*/  HMMA.1688.F32.TF32 R200, R8.reuse, R140, R212 ;  /* 0x0000008c08c8723c */ /* 0x040ff000000810d4 */
[C---:B--2---:R-:W-:Y:S03]  /*91290*/  HMMA.1688.F32.TF32 R72, R8.reuse, R144, R208 ;  /* 0x000000900848723c */ /* 0x044fe600000810d0 */
[----:B------:R-:W-:Y:S04]  /*912a0*/  STL.64 [R1+0x1090], R4 ;  /* 0x0010900401007387 */ /* 0x000fe80000100a00 */
[----:B------:R-:W-:Y:S04]  /*912b0*/  STL.64 [R1+0x1098], R6 ;  /* 0x0010980601007387 */ /* 0x000fe80000100a00 */
[----:B------:R-:W-:Y:S04]  /*912c0*/  STL.64 [R1+0x10a0], R200 ;  /* 0x0010a0c801007387 */ /* 0x000fe80000100a00 */
[----:B------:R-:W-:Y:S04]  /*912d0*/  STL.64 [R1+0x10a8], R202 ;  /* 0x0010a8ca01007387 */ /* 0x000fe80000100a00 */
        /* <DEDUP_REMOVED lines=30> */
[----:B------:R3:W-:Y:S04]  /*914c0*/  STL.64 [R1+0x88d0], R180 ;  /* 0x0088d0b401007387 */ /* 0x0007e80000100a00 */
[----:B------:R-:W-:Y:S04]  /*914d0*/  STL.64 [R1+0x11d0], R16 ;  /* 0x0011d01001007387 */ /* 0x000fe80000100a00 */
[----:B------:R-:W-:Y:S04]  /*914e0*/  STL.64 [R1+0x11d8], R18 ;  /* 0x0011d81201007387 */ /* 0x000fe80000100a00 */
[----:B-1----:R-:W4:Y:S04]  /*914f0*/  LDL.LU R20, [R1+0x2810] ;  /* 0x0028100001147983 */ /* 0x002f280000300800 */
[----:B------:R1:W-:Y:S04]  /*91500*/  STL.64 [R1+0x11e0], R12 ;  /* 0x0011e00c01007387 */ /* 0x0003e80000100a00 */
[----:B------:R5:W-:Y:S04]  /*91510*/  STL.64 [R1+0x11e8], R14 ;  /* 0x0011e80e01007387 */ /* 0x000be80000100a00 */
[----:B------:R-:W4:Y:S04]  /*91520*/  LDL.LU R21, [R1+0x2814] ;  /* 0x0028140001157983 */ /* 0x000f280000300800 */
[----:B--2---:R-:W4:Y:S04]  /*91530*/  LDL.LU R22, [R1+0x2818] ;  /* 0x0028180001167983 */ /* 0x004f280000300800 */
        /* <DEDUP_REMOVED lines=29> */
[----:B---3--:R-:W3:Y:S04]  /*91710*/  LDL.LU R180, [R1+0x28d0] ;  /* 0x0028d00001b47983 */ /* 0x008ee80000300800 */
        /* <DEDUP_REMOVED lines=37> */
[----:B-----5:R-:W5:Y:S04]  /*91970*/  LDL.LU R14, [R1+0x2908] ;  /* 0x00290800010e7983 */ /* 0x020f680000300800 */
        /* <DEDUP_REMOVED lines=27> */
[----:B-1----:R-:W2:Y:S04]  /*91b30*/  LDL.LU R188, [R1+0x28f0] ;  /* 0x0028f00001bc7983 */ /* 0x002ea80000300800 */
[----:B------:R-:W2:Y:S04]  /*91b40*/  LDL.LU R189, [R1+0x28f4] ;  /* 0x0028f40001bd7983 */ /* 0x000ea80000300800 */
[----:B------:R-:W2:Y:S04]  /*91b50*/  LDL.LU R190, [R1+0x28f8] ;  /* 0x0028f80001be7983 */ /* 0x000ea80000300800 */
[----:B------:R-:W2:Y:S01]  /*91b60*/  LDL.LU R191, [R1+0x28fc] ;  /* 0x0028fc0001bf7983 */ /* 0x000ea20000300800 */
[----:B---3--:R-:W-:-:S15]  /*91b70*/  HMMA.1688.F32.TF32 R196, R8, R192, R196 ;  /* 0x000000c008c4723c */ /* 0x008fde00000810c4 */
[----:B------:R-:W-:-:S04]  /*91b80*/  NOP ;  /* 0x0000000000007918 */ /* 0x000fc80000000000 */
[----:B------:R-:W-:Y:S04]  /*91b90*/  STL.64 [R1+0x1230], R196 ;  /* 0x001230c401007387 */ /* 0x000fe80000100a00 */
[----:B------:R1:W-:Y:S04]  /*91ba0*/  STL.64 [R1+0x1238], R198 ;  /* 0x001238c601007387 */ /* 0x0003e80000100a00 */
[----:B-1----:R-:W3:Y:S04]  /*91bb0*/  LDL.LU.64 R198, [R1+0x8998] ;  /* 0x0089980001c67983 */ /* 0x002ee80000300a00 */
        /* <DEDUP_REMOVED lines=36> */
[----:B------:R-:W-:Y:S01]  /*91e00*/  HMMA.1688.F32.TF32 R44, R8, R56, R44 ;  /* 0x00000038082c723c */ /* 0x000fe2000008102c */
[----:B------:R-:W-:-:S02]  /*91e10*/  IMAD.MOV.U32 R4, RZ, RZ, R26 ;  /* 0x000000ffff047224 */ /* 0x000fc400078e001a */
[----:B------:R-:W-:-:S07]  /*91e20*/  IMAD.MOV.U32 R5, RZ, RZ, R3 ;  /* 0x000000ffff057224 */ /* 0x000fce00078e0003 */
[C---:B------:R-:W-:Y:S08]  /*91e30*/  HMMA.1688.F32.TF32 R28, R8.reuse, R4, R28 ;  /* 0x00000004081c723c */ /* 0x040ff0000008101c */
[----:B-----5:R-:W-:-:S15]  /*91e40*/  HMMA.1688.F32.TF32 R12, R8, R212, R12 ;  /* 0x000000d4080c723c */ /* 0x020fde000008100c */
[----:B------:R-:W-:-:S04]  /*91e50*/  NOP ;  /* 0x0000000000007918 */ /* 0x000fc80000000000 */
[----:B------:R-:W-:Y:S04]  /*91e60*/  STL.64 [R1+0x12d0], R12 ;  /* 0x0012d00c01007387 */ /* 0x000fe80000100a00 */
[----:B------:R1:W-:Y:S04]  /*91e70*/  STL.64 [R1+0x12d8], R14 ;  /* 0x0012d80e01007387 */ /* 0x0003e80000100a00 */
[----:B-1----:R-:W5:Y:S04]  /*91e80*/  LDL.LU.64 R14, [R1+0x8948] ;  /* 0x00894800010e7983 */ /* 0x002f680000300a00 */
[----:B------:R-:W5:Y:S04]  /*91e90*/  LDL.LU.64 R12, [R1+0x8940] ;  /* 0x00894000010c7983 */ /* 0x000f680000300a00 */
        /* <DEDUP_REMOVED lines=29> */
[C---:B----4-:R-:W-:Y:S02]  /*92070*/  HMMA.1688.F32.TF32 R4, R8.reuse, R244, R20 ;  /* 0x000000f40804723c */ /* 0x050fe40000081014 */
[----:B------:R-:W-:Y:S04]  /*92080*/  STL.64 [R1+0x1420], R28 ;  /* 0x0014201c01007387 */ /* 0x000fe80000100a00 */
[----:B------:R-:W-:Y:S04]  /*92090*/  STL.64 [R1+0x1428], R30 ;  /* 0x0014281e01007387 */ /* 0x000fe80000100a00 */
[----:B------:R-:W-:Y:S04]  /*920a0*/  STL.64 [R1+0x8890], R246 ;  /* 0x008890f601007387 */ /* 0x000fe80000100a00 */
[----:B------:R-:W-:Y:S05]  /*920b0*/  STL.64 [R1+0x8888], R244 ;  /* 0x008888f401007387 */ /* 0x000fea0000100a00 */
[----:B------:R-:W-:Y:S04]  /*920c0*/  STL.64 [R1+0x1440], R4 ;  /* 0x0014400401007387 */ /* 0x000fe80000100a00 */
[----:B------:R1:W-:Y:S02]  /*920d0*/  STL.64 [R1+0x1448], R6 ;  /* 0x0014480601007387 */ /* 0x0003e40000100a00 */
[----:B-1----:R-:W-:Y:S02]  /*920e0*/  HMMA.1688.F32.TF32 R4, R8, R248, R16 ;  /* 0x000000f80804723c */ /* 0x002fe40000081010 */
[----:B------:R-:W4:-:S15]  /*920f0*/  LDL.LU R16, [R1+0x2690] ;  /* 0x0026900001107983 */ /* 0x000f1e0000300800 */
[----:B------:R-:W-:Y:S02]  /*92100*/  NOP ;  /* 0x0000000000007918 */ /* 0x000fe40000000000 */
        /* <DEDUP_REMOVED lines=57> */
[----:B------:R-:W5:Y:S04]  /*924a0*/  LDL.LU R72, [R1+0x27e0] ;  /* 0x0027e00001487983 */ /* 0x000f680000300800 */
[----:B------:R-:W5:Y:S04]  /*924b0*/  LDL.LU R73, [R1+0x27e4] ;  /* 0x0027e40001497983 */ /* 0x000f680000300800 */
[----:B------:R-:W5:Y:S04]  /*924c0*/  LDL.LU R74, [R1+0x27e8] ;  /* 0x0027e800014a7983 */ /* 0x000f680000300800 */
[----:B------:R-:W5:Y:S04]  /*924d0*/  LDL.LU R75, [R1+0x27ec] ;  /* 0x0027ec00014b7983 */ /* 0x000f680000300800 */
        /* <DEDUP_REMOVED lines=30> */
[----:B-----5:R-:W-:-:S15]  /*926c0*/  HMMA.1688.F32.TF32 R72, R12, R68, R72 ;  /* 0x000000440c48723c */ /* 0x020fde0000081048 */
[----:B------:R-:W-:-:S04]  /*926d0*/  NOP ;  /* 0x0000000000007918 */ /* 0x000fc80000000000 */
[----:B------:R-:W-:Y:S04]  /*926e0*/  STL.64 [R1+0x860], R72 ;  /* 0x0008604801007387 */ /* 0x000fe80000100a00 */
[----:B------:R1:W-:Y:S04]  /*926f0*/  STL.64 [R1+0x868], R74 ;  /* 0x0008684a01007387 */ /* 0x0003e80000100a00 */
[----:B-1----:R-:W5:Y:S04]  /*92700*/  LDL.LU.64 R74, [R1+0x8938] ;  /* 0x00893800014a7983 */ /* 0x002f680000300a00 */
[----:B------:R-:W3:Y:S01]  /*92710*/  LDL.LU.64 R72, [R1+0x8930] ;  /* 0x0089300001487983 */ /* 0x000ee20000300a00 */
[C---:B--2---:R-:W-:Y:S08]  /*92720*/  HMMA.1688.F32.TF32 R8, R12.reuse, R76, R8 ;  /* 0x0000004c0c08723c */ /* 0x044ff00000081008 */
[C---:B------:R-:W-:Y:S08]  /*92730*/  HMMA.1688.F32.TF32 R4, R12.reuse, R84, R4 ;  /* 0x000000540c04723c */ /* 0x040ff00000081004 */
[C---:B------:R-:W-:Y:S08]  /*92740*/  HMMA.1688.F32.TF32 R56, R12.reuse, R88, R56 ;  /* 0x000000580c38723c */ /* 0x040ff00000081038 */
[C---:B------:R-:W-:Y:S08]  /*92750*/  HMMA.1688.F32.TF32 R28, R12.reuse, R144, R28 ;  /* 0x000000900c1c723c */ /* 0x040ff0000008101c */
[----:B---3--:R-:W-:Y:S01]  /*92760*/  HMMA.1688.F32.TF32 R248, R12, R72, R248 ;  /* 0x000000480cf8723c */ /* 0x008fe200000810f8 */
[----:B-----5:R-:W-:Y:S04]  /*92770*/  STL.64 [R1+0x8860], R74 ;  /* 0x0088604a01007387 */ /* 0x020fe80000100a00 */
[----:B------:R-:W-:-:S14]  /*92780*/  STL.64 [R1+0x8858], R72 ;  /* 0x0088584801007387 */ /* 0x000fdc0000100a00 */
[----:B------:R-:W-:Y:S04]  /*92790*/  STL.64 [R1+0x850], R248 ;  /* 0x000850f801007387 */ /* 0x000fe80000100a00 */
[----:B------:R-:W-:Y:S04]  /*927a0*/  STL.64 [R1+0x858], R250 ;  /* 0x000858fa01007387 */ /* 0x000fe80000100a00 */
[----:B------:R-:W-:Y:S04]  /*927b0*/  STL.64 [R1+0x8850], R78 ;  /* 0x0088504e01007387 */ /* 0x000fe80000100a00 */
[----:B------:R-:W-:Y:S04]  /*927c0*/  STL.64 [R1+0x8848], R76 ;  /* 0x0088484c01007387 */ /* 0x000fe80000100a00 */
[----:B------:R-:W-:Y:S04]  /*927d0*/  STL.64 [R1+0x840], R8 ;  /* 0x0008400801007387 */ /* 0x000fe80000100a00 */
[----:B------:R1:W-:Y:S02]  /*927e0*/  STL.64 [R1+0x848], R10 ;  /* 0x0008480a01007387 */ /* 0x0003e40000100a00 */
[----:B-1----:R-:W-:-:S15]  /*927f0*/  HMMA.1688.F32.TF32 R8, R12, R80, R244 ;  /* 0x000000500c08723c */ /* 0x002fde00000810f4 */
[----:B------:R-:W-:-:S04]  /*92800*/  NOP ;  /* 0x0000000000007918 */ /* 0x000fc80000000000 */
[----:B------:R-:W-:Y:S04]  /*92810*/  STL.64 [R1+0x830], R8 ;  /* 0x0008300801007387 */ /* 0x000fe80000100a00 */
[----:B------:R1:W-:Y:S04]  /*92820*/  STL.64 [R1+0x838], R10 ;  /* 0x0008380a01007387 */ /* 0x0003e80000100a00 */
[----:B------:R-:W-:Y:S04]  /*92830*/  STL.64 [R1+0x820], R4 ;  /* 0x0008200401007387 */ /* 0x000fe80000100a00 */
[----:B------:R2:W-:Y:S01]  /*92840*/  STL.64 [R1+0x828], R6 ;  /* 0x0008280601007387 */ /* 0x0005e20000100a00 */
[C---:B-1----:R-:W-:Y:S08]  /*92850*/  HMMA.1688.F32.TF32 R8, R12.reuse, R92, R52 ;  /* 0x0000005c0c08723c */ /* 0x042ff00000081034 */
[C---:B--2---:R-:W-:Y:S01]  /*92860*/  HMMA.1688.F32.TF32 R4, R12.reuse, R96, R188 ;  /* 0x000000600c04723c */ /* 0x044fe200000810bc */
[----:B------:R-:W-:Y:S04]  /*92870*/  STL.64 [R1+0x810], R56 ;  /* 0x0008103801007387 */ /* 0x000fe80000100a00 */
[----:B------:R-:W-:Y:S03]  /*92880*/  STL.64 [R1+0x818], R58 ;  /* 0x0008183a01007387 */ /* 0x000fe60000100a00 */
[C---:B------:R-:W-:Y:S03]  /*92890*/  HMMA.1688.F32.TF32 R52, R12.reuse, R100, R184 ;  /* 0x000000640c34723c */ /* 0x040fe600000810b8 */
        /* <DEDUP_REMOVED lines=36> */
[----:B------:R1:W-:Y:S02]  /*92ae0*/  STL.64 [R1+0x758], R6 ;  /* 0x0007580601007387 */ /* 0x0003e40000100a00 */
[C---:B-1----:R-:W-:Y:S08]  /*92af0*/  HMMA.1688.F32.TF32 R4, R12.reuse, R140, R44 ;  /* 0x0000008c0c04723c */ /* 0x042ff0000008102c */
[C---:B------:R-:W-:Y:S11]  /*92b00*/  HMMA.1688.F32.TF32 R8, R12.reuse, R148, R20 ;  /* 0x000000940c08723c */ /* 0x040ff60000081014 */
[----:B------:R-:W-:Y:S04]  /*92b10*/  STL.64 [R1+0x740], R4 ;  /* 0x0007400401007387 */ /* 0x000fe80000100a00 */
[----:B------:R4:W-:Y:S02]  /*92b20*/  STL.64 [R1+0x748], R6 ;  /* 0x0007480601007387 */ /* 0x0009e40000100a00 */
[C---:B----4-:R-:W-:Y:S02]  /*92b30*/  HMMA.1688.F32.TF32 R4, R12.reuse, R152, R16 ;  /* 0x000000980c04723c */ /* 0x050fe40000081010 */
[----:B------:R1:W-:Y:S04]  /*92b40*/  STL.64 [R1+0x730], R28 ;  /* 0x0007301c01007387 */ /* 0x0003e80000100a00 */
[----:B------:R2:W-:Y:S04]  /*92b50*/  STL.64 [R1+0x738], R30 ;  /* 0x0007381e01007387 */ /* 0x0005e80000100a00 */
        /* <DEDUP_REMOVED lines=153> */
[C---:B----4-:R-:W-:Y:S08]  /*934f0*/  HMMA.1688.F32.TF32 R4, R12.reuse, R216, R4 ;  /* 0x000000d80c04723c */ /* 0x050ff00000081004 */
        /* <DEDUP_REMOVED lines=8> */
[C---:B--2---:R-:W-:Y:S08]  /*93580*/  HMMA.1688.F32.TF32 R132, R12.reuse, R200, R72 ;  /* 0x000000c80c84723c */ /* 0x044ff00000081048 */
[C---:B------:R-:W-:Y:S08]  /*93590*/  HMMA.1688.F32.TF32 R76, R12.reuse, R204, R248 ;  /* 0x000000cc0c4c723c */ /* 0x040ff000000810f8 */
        /* <DEDUP_REMOVED lines=27> */
[C---:B------:R-:W-:Y:S08]  /*93750*/  HMMA.1688.F32.TF32 R52, R12.reuse, R232, R60 ;  /* 0x000000e80c34723c */ /* 0x040ff0000008103c */
[C---:B------:R-:W-:Y:S03]  /*93760*/  HMMA.1688.F32.TF32 R8, R12.reuse, R236, R48 ;  /* 0x000000ec0c08723c */ /* 0x040fe60000081030 */
[----:B------:R-:W-:Y:S04]  /*93770*/  STL.64 [R1+0x920], R4 ;  /* 0x0009200401007387 */ /* 0x000fe80000100a00 */
[----:B------:R1:W-:Y:S02]  /*93780*/  STL.64 [R1+0x928], R6 ;  /* 0x0009280601007387 */ /* 0x0003e40000100a00 */
[C---:B-1----:R-:W-:Y:S02]  /*93790*/  HMMA.1688.F32.TF32 R4, R12.reuse, R240, R44 ;  /* 0x000000f00c04723c */ /* 0x042fe4000008102c */
[----:B------:R-:W-:Y:S04]  /*937a0*/  STL.64 [R1+0x910], R52 ;  /* 0x0009103401007387 */ /* 0x000fe80000100a00 */
[----:B------:R-:W-:Y:S04]  /*937b0*/  STL.64 [R1+0x918], R54 ;  /* 0x0009183601007387 */ /* 0x000fe80000100a00 */
[----:B------:R-:W-:Y:S04]  /*937c0*/  STL.64 [R1+0x900], R8 ;  /* 0x0009000801007387 */ /* 0x000fe80000100a00 */
[----:B------:R1:W-:Y:S02]  /*937d0*/  STL.64 [R1+0x908], R10 ;  /* 0x0009080a01007387 */ /* 0x0003e40000100a00 */
[C---:B-1----:R-:W-:Y:S03]  /*937e0*/  HMMA.1688.F32.TF32 R8, R12.reuse, R36, R20 ;  /* 0x000000240c08723c */ /* 0x042fe60000081014 */
[----:B------:R-:W-:Y:S04]  /*937f0*/  STL.64 [R1+0x8f0], R4 ;  /* 0x0008f00401007387 */ /* 0x000fe80000100a00 */
[----:B------:R1:W-:Y:S02]  /*93800*/  STL.64 [R1+0x8f8], R6 ;  /* 0x0008f80601007387 */ /* 0x0003e40000100a00 */
[C---:B-1----:R-:W-:Y:S02]  /*93810*/  HMMA.1688.F32.TF32 R4, R12.reuse, R24, R16 ;  /* 0x000000180c04723c */ /* 0x042fe40000081010 */
        /* <DEDUP_REMOVED lines=54> */
[----:B-1----:R-:W3:Y:S04]  /*93b80*/  LDL.LU R4, [R1+0x24d0] ;  /* 0x0024d00001047983 */ /* 0x002ee80000300800 */
[----:B------:R-:W3:Y:S04]  /*93b90*/  LDL.LU R5, [R1+0x24d4] ;  /* 0x0024d40001057983 */ /* 0x000ee80000300800 */
[----:B----4-:R-:W3:Y:S04]  /*93ba0*/  LDL.LU R6, [R1+0x24d8] ;  /* 0x0024d80001067983 */ /* 0x010ee80000300800 */
[----:B------:R-:W3:Y:S04]  /*93bb0*/  LDL.LU R7, [R1+0x24dc] ;  /* 0x0024dc0001077983 */ /* 0x000ee80000300800 */
        /* <DEDUP_REMOVED lines=30> */
[----:B------:R1:W-:Y:S04]  /*93da0*/  STL.64 [R1+0x8b0], R52 ;  /* 0x0008b03401007387 */ /* 0x0003e80000100a00 */
[----:B------:R-:W-:Y:S04]  /*93db0*/  STL.64 [R1+0x8b8], R54 ;  /* 0x0008b83601007387 */ /* 0x000fe80000100a00 */
[----:B-1----:R-:W2:Y:S02]  /*93dc0*/  LDL.LU.64 R52, [R1+0x88a8] ;  /* 0x0088a80001347983 */ /* 0x002ea40000300a00 */
[----:B--2---:R-:W-:-:S15]  /*93dd0*/  HMMA.1688.F32.TF32 R56, R12, R52, R56 ;  /* 0x000000340c38723c */ /* 0x004fde0000081038 */
[----:B------:R-:W-:-:S04]  /*93de0*/  NOP ;  /* 0x0000000000007918 */ /* 0x000fc80000000000 */
[----:B------:R1:W-:Y:S04]  /*93df0*/  STL.64 [R1+0x8a0], R56 ;  /* 0x0008a03801007387 */ /* 0x0003e80000100a00 */
[----:B------:R-:W-:Y:S04]  /*93e00*/  STL.64 [R1+0x8a8], R58 ;  /* 0x0008a83a01007387 */ /* 0x000fe80000100a00 */
[----:B-1----:R-:W3:Y:S02]  /*93e10*/  LDL.LU.64 R56, [R1+0x88a0] ;  /* 0x0088a00001387983 */ /* 0x002ee40000300a00 */
[----:B---3--:R-:W-:-:S15]  /*93e20*/  HMMA.1688.F32.TF32 R4, R12, R56, R4 ;  /* 0x000000380c04723c */ /* 0x008fde0000081004 */
[----:B------:R-:W-:-:S04]  /*93e30*/  NOP ;  /* 0x0000000000007918 */ /* 0x000fc80000000000 */
[----:B------:R1:W-:Y:S04]  /*93e40*/  STL.64 [R1+0x890], R4 ;  /* 0x0008900401007387 */ /* 0x0003e80000100a00 */
[----:B------:R-:W-:Y:S04]  /*93e50*/  STL.64 [R1+0x898], R6 ;  /* 0x0008980601007387 */ /* 0x000fe80000100a00 */
[----:B-1----:R-:W2:Y:S02]  /*93e60*/  LDL.LU.64 R4, [R1+0x8898] ;  /* 0x0088980001047983 */ /* 0x002ea40000300a00 */
        /* <DEDUP_REMOVED lines=12> */
[----:B--2---:R-:W-:Y:S02]  /*93f30*/  HMMA.1688.F32.TF32 R12, R12, R248, R16 ;  /* 0x000000f80c0c723c */ /* 0x004fe40000081010 */
[----:B------:R-:W2:Y:S04]  /*93f40*/  LDL.LU.64 R18, [R1+0x8870] ;  /* 0x0088700001127983 */ /* 0x000ea80000300a00 */
[----:B------:R-:W2:-:S13]  /*93f50*/  LDL.LU.64 R16, [R1+0x8868] ;  /* 0x0088680001107983 */ /* 0x000e9a0000300a00 */
[----:B------:R1:W-:Y:S04]  /*93f60*/  STL.64 [R1+0x700], R12 ;  /* 0x0007000c01007387 */ /* 0x0003e80000100a00 */
[----:B------:R3:W-:Y:S04]  /*93f70*/  STL.64 [R1+0x708], R14 ;  /* 0x0007080e01007387 */ /* 0x0007e80000100a00 */
[----:B-1----:R-:W4:Y:S04]  /*93f80*/  LDL.LU R12, [R1+0x22d0] ;  /* 0x0022d000010c7983 */ /* 0x002f280000300800 */
[----:B------:R-:W4:Y:S04]  /*93f90*/  LDL.LU R13, [R1+0x22d4] ;  /* 0x0022d400010d7983 */ /* 0x000f280000300800 */
[----:B---3--:R-:W3:Y:S04]  /*93fa0*/  LDL.LU R14, [R1+0x22d8] ;  /* 0x0022d800010e7983 */ /* 0x008ee80000300800 */
[----:B------:R-:W3:Y:S01]  /*93fb0*/  LDL.LU R15, [R1+0x22dc] ;  /* 0x0022dc00010f7983 */ /* 0x000ee20000300800 */
[----:B--2---:R-:W-:-:S15]  /*93fc0*/  HMMA.1688.F32.TF32 R72, R16, R68, R72 ;  /* 0x000000441048723c */ /* 0x004fde0000081048 */
[----:B------:R-:W-:-:S04]  /*93fd0*/  NOP ;  /* 0x0000000000007918 */ /* 0x000fc80000000000 */
[----:B------:R-:W-:Y:S04]  /*93fe0*/  STL.64 [R1+0x1450], R72 ;  /* 0x0014504801007387 */ /* 0x000fe80000100a00 */
[----:B------:R1:W-:Y:S04]  /*93ff0*/  STL.64 [R1+0x1458], R74 ;  /* 0x0014584a01007387 */ /* 0x0003e80000100a00 */
[----:B-1----:R-:W2:Y:S04]  /*94000*/  LDL.LU.64 R74, [R1+0x8860] ;  /* 0x00886000014a7983 */ /* 0x002ea80000300a00 */
[----:B------:R-:W4:Y:S02]  /*94010*/  LDL.LU.64 R72, [R1+0x8858] ;  /* 0x0088580001487983 */ /* 0x000f240000300a00 */
[----:B----4-:R-:W-:-:S15]  /*94020*/  HMMA.1688.F32.TF32 R76, R16, R72, R76 ;  /* 0x00000048104c723c */ /* 0x010fde000008104c */
[----:B------:R-:W-:-:S04]  /*94030*/  NOP ;  /* 0x0000000000007918 */ /* 0x000fc80000000000 */
[----:B------:R-:W-:Y:S04]  /*94040*/  STL.64 [R1+0x1470], R76 ;  /* 0x0014704c01007387 */ /* 0x000fe80000100a00 */
[----:B------:R1:W-:Y:S04]  /*94050*/  STL.64 [R1+0x1478], R78 ;  /* 0x0014784e01007387 */ /* 0x0003e80000100a00 */
[----:B-1----:R-:W4:Y:S04]  /*94060*/  LDL.LU.64 R78, [R1+0x8850] ;  /* 0x00885000014e7983 */ /* 0x002f280000300a00 */
[----:B------:R-:W3:Y:S01]  /*94070*/  LDL.LU.64 R76, [R1+0x8848] ;  /* 0x00884800014c7983 */ /* 0x000ee20000300a00 */
[C---:B------:R-:W-:Y:S08]  /*94080*/  HMMA.1688.F32.TF32 R224, R16.reuse, R80, R224 ;  /* 0x0000005010e0723c */ /* 0x040ff000000810e0 */
[C---:B------:R-:W-:Y:S08]  /*94090*/  HMMA.1688.F32.TF32 R220, R16.reuse, R84, R220 ;  /* 0x0000005410dc723c */ /* 0x040ff000000810dc */
[C---:B------:R-:W-:Y:S08]  /*940a0*/  HMMA.1688.F32.TF32 R136, R16.reuse, R92, R136 ;  /* 0x0000005c1088723c */ /* 0x040ff00000081088 */
[C---:B------:R-:W-:Y:S08]  /*940b0*/  HMMA.1688.F32.TF32 R132, R16.reuse, R96, R132 ;  /* 0x000000601084723c */ /* 0x040ff00000081084 */
[----:B---3--:R-:W-:-:S15]  /*940c0*/  HMMA.1688.F32.TF32 R12, R16, R76, R12 ;  /* 0x0000004c100c723c */ /* 0x008fde000008100c */
[----:B------:R-:W-:-:S04]  /*940d0*/  NOP ;  /* 0x0000000000007918 */ /* 0x000fc80000000000 */
        /* <DEDUP_REMOVED lines=9> */
[C---:B-1----:R-:W-:Y:S08]  /*94170*/  HMMA.1688.F32.TF32 R12, R16.reuse, R100, R8 ;  /* 0x00000064100c723c */ /* 0x042ff00000081008 */
[C---:B-----5:R-:W-:Y:S01]  /*94180*/  HMMA.1688.F32.TF32 R8, R16.reuse, R104, R64 ;  /* 0x000000681008723c */ /* 0x060fe20000081040 */
        /* <DEDUP_REMOVED lines=29> */
[----:B------:R1:W-:Y:S04]  /*94360*/  STL.64 [R1+0x1578], R10 ;  /* 0x0015780a01007387 */ /* 0x0003e80000100a00 */
[----:B------:R-:W3:Y:S01]  /*94370*/  LDL.LU R28, [R1+0x2220] ;  /* 0x00222000011c7983 */ /* 0x000ee20000300800 */
[----:B-1----:R-:W-:-:S15]  /*94380*/  HMMA.1688.F32.TF32 R8, R16, R124, R20 ;  /* 0x0000007c1008723c */ /* 0x002fde0000081014 */
[----:B------:R-:W-:-:S04]  /*94390*/  NOP ;  /* 0x0000000000007918 */ /* 0x000fc80000000000 */
[----:B------:R1:W-:Y:S04]  /*943a0*/  STL.64 [R1+0x1590], R8 ;  /* 0x0015900801007387 */ /* 0x0003e80000100a00 */
[----:B------:R5:W-:Y:S04]  /*943b0*/  STL.64 [R1+0x1598], R10 ;  /* 0x0015980a01007387 */ /* 0x000be80000100a00 */
        /* <DEDUP_REMOVED lines=17> */
[----:B-----5:R-:W5:Y:S04]  /*944d0*/  LDL.LU R10, [R1+0x16e8] ;  /* 0x0016e800010a7983 */ /* 0x020f680000300800 */
        /* <DEDUP_REMOVED lines=76> */
[----:B------:R-:W4:Y:S04]  /*949a0*/  LDL.LU.64 R136, [R1+0x8828] ;  /* 0x0088280001887983 */ /* 0x000f280000300a00 */
[----:B--2---:R-:W-:Y:S04]  /*949b0*/  STL.64 [R1+0x8770], R134 ;  /* 0x0087708601007387 */ /* 0x004fe80000100a00 */
[----:B------:R1:W-:Y:S04]  /*949c0*/  STL.64 [R1+0x8768], R132 ;  /* 0x0087688401007387 */ /* 0x0003e80000100a00 */
[----:B-1----:R-:W4:Y:S04]  /*949d0*/  LDL.LU R132, [R1+0x2280] ;  /* 0x0022800001847983 */ /* 0x002f280000300800 */
[----:B------:R-:W4:Y:S04]  /*949e0*/  LDL.LU R133, [R1+0x2284] ;  /* 0x0022840001857983 */ /* 0x000f280000300800 */
[----:B------:R-:W4:Y:S04]  /*949f0*/  LDL.LU R134, [R1+0x2288] ;  /* 0x0022880001867983 */ /* 0x000f280000300800 */
[----:B------:R-:W4:Y:S01]  /*94a00*/  LDL.LU R135, [R1+0x228c] ;  /* 0x00228c0001877983 */ /* 0x000f220000300800 */
[C---:B------:R-:W-:Y:S08]  /*94a10*/  HMMA.1688.F32.TF32 R128, R16.reuse, R140, R128 ;  /* 0x0000008c1080723c */ /* 0x040ff00000081080 */
[C---:B------:R-:W-:Y:S01]  /*94a20*/  HMMA.1688.F32.TF32 R48, R16.reuse, R196, R48 ;  /* 0x000000c41030723c */ /* 0x040fe20000081030 */
[----:B---3--:R-:W-:Y:S07]  /*94a30*/  STL.64 [R1+0x8760], R138 ;  /* 0x0087608a01007387 */ /* 0x008fee0000100a00 */
[----:B----4-:R-:W-:Y:S01]  /*94a40*/  HMMA.1688.F32.TF32 R132, R16, R136, R132 ;  /* 0x000000881084723c */ /* 0x010fe20000081084 */
[----:B------:R-:W-:-:S15]  /*94a50*/  STL.64 [R1+0x8758], R136 ;  /* 0x0087588801007387 */ /* 0x000fde0000100a00 */
[----:B------:R-:W-:-:S03]  /*94a60*/  NOP ;  /* 0x0000000000007918 */ /* 0x000fc60000000000 */
        /* <DEDUP_REMOVED lines=8> */
[C---:B------:R-:W-:Y:S08]  /*94af0*/  HMMA.1688.F32.TF32 R124, R16.reuse, R152, R116 ;  /* 0x00000098107c723c */ /* 0x040ff00000081074 */
[C---:B------:R-:W-:Y:S08]  /*94b00*/  HMMA.1688.F32.TF32 R120, R16.reuse, R156, R112 ;  /* 0x0000009c1078723c */ /* 0x040ff00000081070 */
[C---:B------:R-:W-:Y:S08]  /*94b10*/  HMMA.1688.F32.TF32 R116, R16.reuse, R160, R108 ;  /* 0x000000a01074723c */ /* 0x040ff0000008106c */
[C---:B------:R-:W-:Y:S08]  /*94b20*/  HMMA.1688.F32.TF32 R112, R16.reuse, R164, R104 ;  /* 0x000000a41070723c */ /* 0x040ff00000081068 */
        /* <DEDUP_REMOVED lines=21> */
[C---:B-1----:R-:W-:Y:S08]  /*94c80*/  HMMA.1688.F32.TF32 R108, R16.reuse, R180, R216 ;  /* 0x000000b4106c723c */ /* 0x042ff000000810d8 */
[C---:B-----5:R-:W-:Y:S08]  /*94c90*/  HMMA.1688.F32.TF32 R104, R16.reuse, R184, R8 ;  /* 0x000000b81068723c */ /* 0x060ff00000081008 */
[C---:B--2---:R-:W-:Y:S08]  /*94ca0*/  HMMA.1688.F32.TF32 R12, R16.reuse, R188, R64 ;  /* 0x000000bc100c723c */ /* 0x044ff00000081040 */
[C---:B------:R-:W-:Y:S01]  /*94cb0*/  HMMA.1688.F32.TF32 R8, R16.reuse, R192, R60 ;  /* 0x000000c01008723c */ /* 0x040fe2000008103c */
        /* <DEDUP_REMOVED lines=133> */
[----:B------:R-:W3:Y:S04]  /*95510*/  LDL.LU.64 R220, [R1+0x8808] ;  /* 0x0088080001dc7983 */ /* 0x000ee80000300a00 */
[----:B--2---:R-:W-:Y:S04]  /*95520*/  STL.64 [R1+0x8710], R218 ;  /* 0x008710da01007387 */ /* 0x004fe80000100a00 */
        /* <DEDUP_REMOVED lines=10> */
[----:B------:R-:W3:Y:S01]  /*955d0*/  LDL.LU.64 R224, [R1+0x87f8] ;  /* 0x0087f80001e07983 */ /* 0x000ee20000300a00 */
[C---:B--2---:R-:W-:Y:S08]  /*955e0*/  HMMA.1688.F32.TF32 R216, R16.reuse, R228, R216 ;  /* 0x000000e410d8723c */ /* 0x044ff000000810d8 */
[C---:B------:R-:W-:Y:S08]  /*955f0*/  HMMA.1688.F32.TF32 R212, R16.reuse, R232, R212 ;  /* 0x000000e810d4723c */ /* 0x040ff000000810d4 */
[C---:B------:R-:W-:Y:S08]  /*95600*/  HMMA.1688.F32.TF32 R208, R16.reuse, R236, R208 ;  /* 0x000000ec10d0723c */ /* 0x040ff000000810d0 */
[C---:B------:R-:W-:Y:S08]  /*95610*/  HMMA.1688.F32.TF32 R204, R16.reuse, R240, R204 ;  /* 0x000000f010cc723c */ /* 0x040ff000000810cc */
[C---:B------:R-:W-:Y:S08]  /*95620*/  HMMA.1688.F32.TF32 R140, R16.reuse, R40, R140 ;  /* 0x00000028108c723c */ /* 0x040ff0000008108c */
[C---:B------:R-:W-:Y:S08]  /*95630*/  HMMA.1688.F32.TF32 R136, R16.reuse, R36, R136 ;  /* 0x000000241088723c */ /* 0x040ff00000081088 */
[C---:B------:R-:W-:Y:S08]  /*95640*/  HMMA.1688.F32.TF32 R132, R16.reuse, R24, R132 ;  /* 0x000000181084723c */ /* 0x040ff00000081084 */
[----:B---3--:R-:W-:-:S15]  /*95650*/  HMMA.1688.F32.TF32 R20, R16, R224, R20 ;  /* 0x000000e01014723c */ /* 0x008fde0000081014 */
[----:B------:R-:W-:-:S04]  /*95660*/  NOP ;  /* 0x0000000000007918 */ /* 0x000fc80000000000 */
[----:B------:R-:W-:Y:S04]  /*95670*/  STL.64 [R1+0x1c80], R20 ;  /* 0x001c801401007387 */ /* 0x000fe80000100a00 */
[----:B------:R1:W-:Y:S04]  /*95680*/  STL.64 [R1+0x1c88], R22 ;  /* 0x001c881601007387 */ /* 0x0003e80000100a00 */
[----:B-1----:R-:W2:Y:S04]  /*95690*/  LDL.LU.64 R22, [R1+0x87f0] ;  /* 0x0087f00001167983 */ /* 0x002ea80000300a00 */
[----:B------:R-:W2:Y:S01]  /*956a0*/  LDL.LU.64 R20, [R1+0x87e8] ;  /* 0x0087e80001147983 */ /* 0x000ea20000300a00 */
[C---:B------:R-:W-:Y:S08]  /*956b0*/  HMMA.1688.F32.TF32 R128, R16.reuse, R32, R128 ;  /* 0x000000201080723c */ /* 0x040ff00000081080 */
[C---:B------:R-:W-:Y:S08]  /*956c0*/  HMMA.1688.F32.TF32 R124, R16.reuse, R52, R124 ;  /* 0x00000034107c723c */ /* 0x040ff0000008107c */
[C---:B------:R-:W-:Y:S01]  /*956d0*/  HMMA.1688.F32.TF32 R120, R16.reuse, R56, R120 ;  /* 0x000000381078723c */ /* 0x040fe20000081078 */
[----:B------:R-:W-:Y:S04]  /*956e0*/  STL.64 [R1+0x1c90], R216 ;  /* 0x001c90d801007387 */ /* 0x000fe80000100a00 */
[----:B------:R-:W-:Y:S03]  /*956f0*/  STL.64 [R1+0x1c98], R218 ;  /* 0x001c98da01007387 */ /* 0x000fe60000100a00 */
[C---:B------:R-:W-:Y:S01]  /*95700*/  HMMA.1688.F32.TF32 R116, R16.reuse, R4, R116 ;  /* 0x000000041074723c */ /* 0x040fe20000081074 */
[----:B------:R-:W-:Y:S04]  /*95710*/  STL.64 [R1+0x1ca0], R212 ;  /* 0x001ca0d401007387 */ /* 0x000fe80000100a00 */
[----:B------:R-:W-:Y:S03]  /*95720*/  STL.64 [R1+0x1ca8], R214 ;  /* 0x001ca8d601007387 */ /* 0x000fe60000100a00 */
[C---:B------:R-:W-:Y:S01]  /*95730*/  HMMA.1688.F32.TF32 R112, R16.reuse, R244, R112 ;  /* 0x000000f41070723c */ /* 0x040fe20000081070 */
[----:B------:R-:W-:Y:S04]  /*95740*/  STL.64 [R1+0x1cb0], R208 ;  /* 0x001cb0d001007387 */ /* 0x000fe80000100a00 */
[----:B------:R-:W-:Y:S03]  /*95750*/  STL.64 [R1+0x1cb8], R210 ;  /* 0x001cb8d201007387 */ /* 0x000fe60000100a00 */
        /* <DEDUP_REMOVED lines=21> */
[C---:B--2---:R-:W-:Y:S08]  /*958b0*/  HMMA.1688.F32.TF32 R108, R20.reuse, R68, R104 ;  /* 0x00000044146c723c */ /* 0x044ff00000081068 */
[C---:B------:R-:W-:Y:S08]  /*958c0*/  HMMA.1688.F32.TF32 R104, R20.reuse, R72, R12 ;  /* 0x000000481468723c */ /* 0x040ff0000008100c */
[C---:B-1----:R-:W-:Y:S08]  /*958d0*/  HMMA.1688.F32.TF32 R16, R20.reuse, R76, R8 ;  /* 0x0000004c1410723c */ /* 0x042ff00000081008 */
[C---:B------:R-:W-:Y:S08]  /*958e0*/  HMMA.1688.F32.TF32 R12, R20.reuse, R80, R64 ;  /* 0x00000050140c723c */ /* 0x040ff00000081040 */
[C---:B-----5:R-:W-:Y:S01]  /*958f0*/  HMMA.1688.F32.TF32 R8, R20.reuse, R84, R60 ;  /* 0x000000541408723c */ /* 0x060fe2000008103c */
        /* <DEDUP_REMOVED lines=10> */
[C---:B----4-:R-:W-:Y:S08]  /*959a0*/  HMMA.1688.F32.TF32 R16, R20.reuse, R88, R48 ;  /* 0x000000581410723c */ /* 0x050ff00000081030 */
[C---:B-1----:R-:W-:Y:S08]  /*959b0*/  HMMA.1688.F32.TF32 R12, R20.reuse, R92, R44 ;  /* 0x0000005c140c723c */ /* 0x042ff0000008102c */
[C---:B--2---:R-:W-:Y:S03]  /*959c0*/  HMMA.1688.F32.TF32 R8, R20.reuse, R96, R28 ;  /* 0x000000601408723c */ /* 0x044fe6000008101c */
        /* <DEDUP_REMOVED lines=172> */
[C---:B---3--:R-:W-:Y:S08]  /*96490*/  HMMA.1688.F32.TF32 R120, R20.reuse, R144, R120 ;  /* 0x000000901478723c */ /* 0x048ff00000081078 */
[C---:B------:R-:W-:Y:S08]  /*964a0*/  HMMA.1688.F32.TF32 R116, R20.reuse, R148, R116 ;  /* 0x000000941474723c */ /* 0x040ff00000081074 */
[C---:B------:R-:W-:Y:S08]  /*964b0*/  HMMA.1688.F32.TF32 R16, R20.reuse, R152, R16 ;  /* 0x000000981410723c */ /* 0x040ff00000081010 */
[----:B--2---:R-:W-:-:S15]  /*964c0*/  HMMA.1688.F32.TF32 R124, R20, R140, R124 ;  /* 0x0000008c147c723c */ /* 0x004fde000008107c */
[----:B------:R-:W-:-:S04]  /*964d0*/  NOP ;  /* 0x0000000000007918 */ /* 0x000fc80000000000 */
        /* <DEDUP_REMOVED lines=9> */
[C---:B--2---:R-:W-:Y:S08]  /*96570*/  HMMA.1688.F32.TF32 R116, R20.reuse, R160, R212 ;  /* 0x000000a01474723c */ /* 0x044ff000000810d4 */
[C---:B---3--:R-:W-:Y:S03]  /*96580*/  HMMA.1688.F32.TF32 R16, R20.reuse, R164, R208 ;  /* 0x000000a41410723c */ /* 0x048fe600000810d0 */
        /* <DEDUP_REMOVED lines=8> */
[C---:B---3--:R-:W-:Y:S08]  /*96610*/  HMMA.1688.F32.TF32 R16, R20.reuse, R176, R8 ;  /* 0x000000b01410723c */ /* 0x048ff00000081008 */
        /* <DEDUP_REMOVED lines=15> */
[----:B------:R1:W-:Y:S04]  /*96710*/  STL.64 [R1+0x670], R16 ;  /* 0x0006701001007387 */ /* 0x0003e80000100a00 */
[----:B------:R2:W-:Y:S04]  /*96720*/  STL.64 [R1+0x678], R18 ;  /* 0x0006781201007387 */ /* 0x0005e80000100a00 */
[----:B------:R-:W3:Y:S04]  /*96730*/  LDL.LU R60, [R1+0x2080] ;  /* 0x00208000013c7983 */ /* 0x000ee80000300800 */
[----:B------:R4:W-:Y:S04]  /*96740*/  STL.64 [R1+0x660], R12 ;  /* 0x0006600c01007387 */ /* 0x0009e80000100a00 */
[----:B------:R5:W-:Y:S04]  /*96750*/  STL.64 [R1+0x668], R14 ;  /* 0x0006680e01007387 */ /* 0x000be80000100a00 */
        /* <DEDUP_REMOVED lines=88> */
[C---:B----4-:R-:W-:Y:S08]  /*96ce0*/  HMMA.1688.F32.TF32 R12, R20.reuse, R232, R12 ;  /* 0x000000e8140c723c */ /* 0x050ff0000008100c */
[----:B-----5:R-:W-:Y:S01]  /*96cf0*/  HMMA.1688.F32.TF32 R8, R20, R236, R8 ;  /* 0x000000ec1408723c */ /* 0x020fe20000081008 */
[----:B------:R-:W-:Y:S01]  /*96d00*/  MOV R35, R37 ;  /* 0x0000002500237202 */ /* 0x000fe20000000f00 */
[----:B------:R-:W-:-:S02]  /*96d10*/  IMAD.MOV.U32 R34, RZ, RZ, R40 ;  /* 0x000000ffff227224 */ /* 0x000fc400078e0028 */
[----:B------:R-:W-:-:S04]  /*96d20*/  IMAD.MOV.U32 R3, RZ, RZ, R41 ;  /* 0x000000ffff037224 */ /* 0x000fc800078e0029 */
[----:B--2---:R-:W-:-:S15]  /*96d30*/  HMMA.1688.F32.TF32 R124, R20, R216, R124 ;  /* 0x000000d8147c723c */ /* 0x004fde000008107c */
[----:B------:R-:W-:-:S04]  /*96d40*/  NOP ;  /* 0x0000000000007918 */ /* 0x000fc80000000000 */
        /* <DEDUP_REMOVED lines=32> */
[----:B------:R1:W-:Y:S02]  /*96f50*/  STL.64 [R1+0x588], R10 ;  /* 0x0005880a01007387 */ /* 0x0003e40000100a00 */
[----:B-1----:R-:W-:Y:S01]  /*96f60*/  HMMA.1688.F32.TF32 R8, R20, R24, R48 ;  /* 0x000000181408723c */ /* 0x002fe20000081030 */
[----:B------:R-:W-:-:S15]  /*96f70*/  IMAD.MOV.U32 R46, RZ, RZ, R24 ;  /* 0x000000ffff2e7224 */ /* 0x000fde00078e0018 */
[----:B------:R-:W-:-:S03]  /*96f80*/  NOP ;  /* 0x0000000000007918 */ /* 0x000fc60000000000 */
[----:B------:R-:W-:Y:S04]  /*96f90*/  STL.64 [R1+0x570], R8 ;  /* 0x0005700801007387 */ /* 0x000fe80000100a00 */
[----:B------:R1:W-:Y:S01]  /*96fa0*/  STL.64 [R1+0x578], R10 ;  /* 0x0005780a01007387 */ /* 0x0003e20000100a00 */
[----:B------:R-:W-:-:S03]  /*96fb0*/  IMAD.MOV.U32 R45, RZ, RZ, R25 ;  /* 0x000000ffff2d7224 */ /* 0x000fc600078e0019 */
[----:B------:R-:W2:Y:S04]  /*96fc0*/  LDL.LU.64 R26, [R1+0x8700] ;  /* 0x00870000011a7983 */ /* 0x000ea80000300a00 */
[----:B------:R-:W2:Y:S01]  /*96fd0*/  LDL.LU.64 R24, [R1+0x86f8] ;  /* 0x0086f80001187983 */ /* 0x000ea20000300a00 */
[----:B-1----:R-:W-:Y:S03]  /*96fe0*/  HMMA.1688.F32.TF32 R8, R20, R32, R28 ;  /* 0x000000201408723c */ /* 0x002fe6000008101c */
[----:B------:R-:W4:Y:S01]  /*96ff0*/  LDL.LU R28, [R1+0x1fc0] ;  /* 0x001fc000011c7983 */ /* 0x000f220000300800 */
[----:B------:R-:W-:-:S15]  /*97000*/  IMAD.MOV.U32 R44, RZ, RZ, R36 ;  /* 0x000000ffff2c7224 */ /* 0x000fde00078e0024 */
        /* <DEDUP_REMOVED lines=66> */
[----:B------:R1:W-:Y:S01]  /*97430*/  STL.64 [R1+0x8608], R52 ;  /* 0x0086083401007387 */ /* 0x0003e20000100a00 */
[C---:B--2---:R-:W-:Y:S08]  /*97440*/  HMMA.1688.F32.TF32 R236, R20.reuse, R52, R236 ;  /* 0x0000003414ec723c */ /* 0x044ff000000810ec */
[C---:B---3--:R-:W-:Y:S08]  /*97450*/  HMMA.1688.F32.TF32 R232, R20.reuse, R56, R232 ;  /* 0x0000003814e8723c */ /* 0x048ff000000810e8 */
[C---:B-1----:R-:W-:Y:S03]  /*97460*/  HMMA.1688.F32.TF32 R52, R20.reuse, R4, R228 ;  /* 0x000000041434723c */ /* 0x042fe600000810e4 */
        /* <DEDUP_REMOVED lines=23> */
[----:B-----5:R-:W-:Y:S02]  /*975e0*/  HMMA.1688.F32.TF32 R4, R24, R72, R116 ;  /* 0x000000481804723c */ /* 0x020fe40000081074 */
        /* <DEDUP_REMOVED lines=160> */
[----:B------:R-:W3:Y:S04]  /*97ff0*/  LDL.LU.64 R124, [R1+0x86c8] ;  /* 0x0086c800017c7983 */ /* 0x000ee80000300a00 */
[----:B--2---:R-:W-:Y:S04]  /*98000*/  STL.64 [R1+0x85e0], R122 ;  /* 0x0085e07a01007387 */ /* 0x004fe80000100a00 */
[----:B------:R-:W-:Y:S01]  /*98010*/  STL.64 [R1+0x85d8], R120 ;  /* 0x0085d87801007387 */ /* 0x000fe20000100a00 */
[C---:B------:R-:W-:Y:S08]  /*98020*/  HMMA.1688.F32.TF32 R72, R24.reuse, R132, R72 ;  /* 0x000000841848723c */ /* 0x040ff00000081048 */
[----:B---3--:R-:W-:Y:S01]  /*98030*/  HMMA.1688.F32.TF32 R80, R24, R124, R80 ;  /* 0x0000007c1850723c */ /* 0x008fe20000081050 */
[----:B------:R-:W-:Y:S04]  /*98040*/  STL.64 [R1+0x85d0], R126 ;  /* 0x0085d07e01007387 */ /* 0x000fe80000100a00 */
[----:B------:R-:W-:-:S14]  /*98050*/  STL.64 [R1+0x85c8], R124 ;  /* 0x0085c87c01007387 */ /* 0x000fdc0000100a00 */
[----:B------:R-:W-:Y:S04]  /*98060*/  STL.64 [R1+0x1f80], R80 ;  /* 0x001f805001007387 */ /* 0x000fe80000100a00 */
[----:B------:R1:W-:Y:S02]  /*98070*/  STL.64 [R1+0x1f88], R82 ;  /* 0x001f885201007387 */ /* 0x0003e40000100a00 */
[C---:B-1----:R-:W-:Y:S08]  /*98080*/  HMMA.1688.F32.TF32 R80, R24.reuse, R128, R76 ;  /* 0x000000801850723c */ /* 0x042ff0000008104c */
[C---:B------:R-:W-:Y:S08]  /*98090*/  HMMA.1688.F32.TF32 R76, R24.reuse, R136, R68 ;  /* 0x00000088184c723c */ /* 0x040ff00000081044 */
[C---:B------:R-:W-:Y:S03]  /*980a0*/  HMMA.1688.F32.TF32 R68, R24.reuse, R140, R248 ;  /* 0x0000008c1844723c */ /* 0x040fe600000810f8 */
[----:B------:R-:W-:Y:S04]  /*980b0*/  STL.64 [R1+0x1f70], R80 ;  /* 0x001f705001007387 */ /* 0x000fe80000100a00 */
[----:B------:R-:W-:Y:S04]  /*980c0*/  STL.64 [R1+0x1f78], R82 ;  /* 0x001f785201007387 */ /* 0x000fe80000100a00 */
[----:B------:R-:W-:Y:S04]  /*980d0*/  STL.64 [R1+0x1f60], R72 ;  /* 0x001f604801007387 */ /* 0x000fe80000100a00 */
[----:B------:R1:W-:Y:S04]  /*980e0*/  STL.64 [R1+0x1f68], R74 ;  /* 0x001f684a01007387 */ /* 0x0003e80000100a00 */
[----:B------:R-:W-:Y:S04]  /*980f0*/  STL.64 [R1+0x1f50], R76 ;  /* 0x001f504c01007387 */ /* 0x000fe80000100a00 */
[----:B------:R-:W-:Y:S04]  /*98100*/  STL.64 [R1+0x1f58], R78 ;  /* 0x001f584e01007387 */ /* 0x000fe80000100a00 */
[----:B------:R-:W-:Y:S04]  /*98110*/  STL.64 [R1+0x1f40], R68 ;  /* 0x001f404401007387 */ /* 0x000fe80000100a00 */
[----:B------:R4:W-:Y:S01]  /*98120*/  STL.64 [R1+0x1f48], R70 ;  /* 0x001f484601007387 */ /* 0x0009e20000100a00 */
[C---:B-1----:R-:W-:Y:S08]  /*98130*/  HMMA.1688.F32.TF32 R72, R24.reuse, R144, R20 ;  /* 0x000000901848723c */ /* 0x042ff00000081014 */
[C---:B------:R-:W-:Y:S08]  /*98140*/  HMMA.1688.F32.TF32 R20, R24.reuse, R148, R244 ;  /* 0x000000941814723c */ /* 0x040ff000000810f4 */
[C---:B----4-:R-:W-:Y:S08]  /*98150*/  HMMA.1688.F32.TF32 R68, R24.reuse, R152, R4 ;  /* 0x000000981844723c */ /* 0x050ff00000081004 */
[C---:B------:R-:W-:Y:S01]  /*98160*/  HMMA.1688.F32.TF32 R4, R24.reuse, R156, R56 ;  /* 0x0000009c1804723c */ /* 0x040fe20000081038 */
        /* <DEDUP_REMOVED lines=10> */
[C---:B-----5:R-:W-:Y:S03]  /*98210*/  HMMA.1688.F32.TF32 R4, R24.reuse, R168, R236 ;  /* 0x000000a81804723c */ /* 0x060fe600000810ec */
        /* <DEDUP_REMOVED lines=35> */
[----:B-1----:R-:W-:Y:S03]  /*98450*/  HMMA.1688.F32.TF32 R4, R24, R216, R28 ;  /* 0x000000d81804723c */ /* 0x002fe6000008101c */
        /* <DEDUP_REMOVED lines=145> */
[----:B------:R-:W-:Y:S01]  /*98d70*/  MOV R72, R34 ;  /* 0x0000002200487202 */ /* 0x000fe20000000f00 */
[----:B------:R-:W-:-:S02]  /*98d80*/  IMAD.MOV.U32 R73, RZ, RZ, R3 ;  /* 0x000000ffff497224 */ /* 0x000fc400078e0003 */
[----:B------:R-:W-:-:S05]  /*98d90*/  IMAD.MOV.U32 R249, RZ, RZ, R35 ;  /* 0x000000fffff97224 */ /* 0x000fca00078e0023 */
[C---:B------:R-:W-:Y:S08]  /*98da0*/  HMMA.1688.F32.TF32 R72, R24.reuse, R72, R76 ;  /* 0x000000481848723c */ /* 0x040ff0000008104c */
[C---:B------:R-:W-:Y:S01]  /*98db0*/  HMMA.1688.F32.TF32 R248, R24.reuse, R248, R68 ;  /* 0x000000f818f8723c */ /* 0x040fe20000081044 */
[----:B--2---:R-:W-:Y:S04]  /*98dc0*/  STL.64 [R1+0x85b0], R238 ;  /* 0x0085b0ee01007387 */ /* 0x004fe80000100a00 */
[----:B------:R1:W-:Y:S03]  /*98dd0*/  STL.64 [R1+0x85a8], R236 ;  /* 0x0085a8ec01007387 */ /* 0x0003e60000100a00 */
[C---:B------:R-:W-:Y:S01]  /*98de0*/  HMMA.1688.F32.TF32 R32, R24.reuse, R32, R244 ;  /* 0x000000201820723c */ /* 0x040fe200000810f4 */
        /* <DEDUP_REMOVED lines=9> */
[----:B------:R-:W2:Y:S04]  /*98e80*/  LDL.LU.64 R80, [R1+0x8668] ;  /* 0x0086680001507983 */ /* 0x000ea80000300a00 */
[----:B------:R-:W2:Y:S04]  /*98e90*/  LDL.LU.64 R78, [R1+0x8660] ;  /* 0x00866000014e7983 */ /* 0x000ea80000300a00 */
[----:B------:R-:W2:Y:S04]  /*98ea0*/  LDL.LU.64 R76, [R1+0x8658] ;  /* 0x00865800014c7983 */ /* 0x000ea80000300a00 */
[----:B------:R-:W-:Y:S04]  /*98eb0*/  STL.64 [R1+0x1e60], R72 ;  /* 0x001e604801007387 */ /* 0x000fe80000100a00 */
[----:B------:R1:W-:Y:S04]  /*98ec0*/  STL.64 [R1+0x1e68], R74 ;  /* 0x001e684a01007387 */ /* 0x0003e80000100a00 */
[----:B-1----:R-:W2:Y:S04]  /*98ed0*/  LDL.LU.64 R74, [R1+0x8650] ;  /* 0x00865000014a7983 */ /* 0x002ea80000300a00 */
        /* <DEDUP_REMOVED lines=9> */
[----:B------:R1:W-:Y:S04]  /*98f70*/  STL.64 [R1+0x1e20], R32 ;  /* 0x001e202001007387 */ /* 0x0003e80000100a00 */
[----:B------:R-:W-:Y:S04]  /*98f80*/  STL.64 [R1+0x1e28], R34 ;  /* 0x001e282201007387 */ /* 0x000fe80000100a00 */
[----:B-1----:R-:W5:Y:S02]  /*98f90*/  LDL.LU.64 R32, [R1+0x8610] ;  /* 0x0086100001207983 */ /* 0x002f640000300a00 */
[----:B-----5:R-:W-:-:S15]  /*98fa0*/  HMMA.1688.F32.TF32 R52, R24, R32, R52 ;  /* 0x000000201834723c */ /* 0x020fde0000081034 */
[----:B------:R-:W-:-:S04]  /*98fb0*/  NOP ;  /* 0x0000000000007918 */ /* 0x000fc80000000000 */
[----:B------:R1:W-:Y:S04]  /*98fc0*/  STL.64 [R1+0x1df0], R52 ;  /* 0x001df03401007387 */ /* 0x0003e80000100a00 */
[----:B------:R-:W-:Y:S04]  /*98fd0*/  STL.64 [R1+0x1df8], R54 ;  /* 0x001df83601007387 */ /* 0x000fe80000100a00 */
[----:B-1----:R-:W5:Y:S02]  /*98fe0*/  LDL.LU.64 R52, [R1+0x8608] ;  /* 0x0086080001347983 */ /* 0x002f640000300a00 */
[----:B-----5:R-:W-:-:S15]  /*98ff0*/  HMMA.1688.F32.TF32 R56, R24, R52, R56 ;  /* 0x000000341838723c */ /* 0x020fde0000081038 */
        /* <DEDUP_REMOVED lines=8> */
[----:B-1----:R-:W4:Y:S02]  /*99080*/  LDL.LU.64 R4, [R1+0x85f8] ;  /* 0x0085f80001047983 */ /* 0x002f240000300a00 */
[----:B----4-:R-:W-:-:S15]  /*99090*/  HMMA.1688.F32.TF32 R28, R24, R4, R28 ;  /* 0x00000004181c723c */ /* 0x010fde000008101c */
[----:B------:R-:W-:-:S04]  /*990a0*/  NOP ;  /* 0x0000000000007918 */ /* 0x000fc80000000000 */
[----:B------:R-:W-:Y:S04]  /*990b0*/  STL.64 [R1+0x1d60], R28 ;  /* 0x001d601c01007387 */ /* 0x000fe80000100a00 */
[----:B------:R1:W-:Y:S04]  /*990c0*/  STL.64 [R1+0x1d68], R30 ;  /* 0x001d681e01007387 */ /* 0x0003e80000100a00 */
[----:B-1----:R-:W4:Y:S04]  /*990d0*/  LDL.LU.64 R30, [R1+0x85f0] ;  /* 0x0085f000011e7983 */ /* 0x002f280000300a00 */
[----:B------:R-:W4:Y:S01]  /*990e0*/  LDL.LU.64 R28, [R1+0x85e8] ;  /* 0x0085e800011c7983 */ /* 0x000f220000300a00 */
[C---:B--2---:R-:W-:Y:S08]  /*990f0*/  HMMA.1688.F32.TF32 R236, R24.reuse, R244, R236 ;  /* 0x000000f418ec723c */ /* 0x044ff000000810ec */
[----:B------:R-:W-:Y:S11]  /*99100*/  HMMA.1688.F32.TF32 R232, R24, R248, R232 ;  /* 0x000000f818e8723c */ /* 0x000ff600000810e8 */
[----:B------:R-:W-:Y:S04]  /*99110*/  STL.64 [R1+0x1d40], R236 ;  /* 0x001d40ec01007387 */ /* 0x000fe80000100a00 */
[----:B------:R-:W-:Y:S04]  /*99120*/  STL.64 [R1+0x1d48], R238 ;  /* 0x001d48ee01007387 */ /* 0x000fe80000100a00 */
[----:B------:R-:W-:Y:S04]  /*99130*/  STL.64 [R1+0x1cd0], R232 ;  /* 0x001cd0e801007387 */ /* 0x000fe80000100a00 */
[----:B------:R-:W-:Y:S01]  /*99140*/  STL.64 [R1+0x1cd8], R234 ;  /* 0x001cd8ea01007387 */ /* 0x000fe20000100a00 */
[C---:B----4-:R-:W-:Y:S08]  /*99150*/  HMMA.1688.F32.TF32 R124, R28.reuse, R68, R124 ;  /* 0x000000441c7c723c */ /* 0x050ff0000008107c */
        /* <DEDUP_REMOVED lines=19> */
[C---:B----4-:R-:W-:Y:S03]  /*99290*/  HMMA.1688.F32.TF32 R8, R28.reuse, R100, R40 ;  /* 0x000000641c08723c */ /* 0x050fe60000081028 */
        /* <DEDUP_REMOVED lines=9> */
[----:B------:R1:W-:Y:S04]  /*99330*/  STL.64 [R1+0x130], R16 ;  /* 0x0001301001007387 */ /* 0x0003e80000100a00 */
[----:B------:R2:W-:Y:S04]  /*99340*/  STL.64 [R1+0x138], R18 ;  /* 0x0001381201007387 */ /* 0x0005e80000100a00 */
[----:B------:R-:W4:Y:S04]  /*99350*/  LDL.LU R40, [R1+0x390] ;  /* 0x0003900001287983 */ /* 0x000f280000300800 */
[----:B------:R5:W-:Y:S04]  /*99360*/  STL.64 [R1+0x120], R12 ;  /* 0x0001200c01007387 */ /* 0x000be80000100a00 */
[----:B------:R1:W-:Y:S04]  /*99370*/  STL.64 [R1+0x128], R14 ;  /* 0x0001280e01007387 */ /* 0x0003e80000100a00 */
[----:B------:R1:W-:Y:S04]  /*99380*/  STL.64 [R1+0x110], R8 ;  /* 0x0001100801007387 */ /* 0x0003e80000100a00 */
[----:B------:R1:W-:Y:S04]  /*99390*/  STL.64 [R1+0x118], R10 ;  /* 0x0001180a01007387 */ /* 0x0003e80000100a00 */
        /* <DEDUP_REMOVED lines=35> */
[----:B-----5:R-:W5:Y:S04]  /*995d0*/  LDL.LU R12, [R1+0x1af0] ;  /* 0x001af000010c7983 */ /* 0x020f680000300800 */
        /* <DEDUP_REMOVED lines=34> */
[----:B------:R-:W4:Y:S01]  /*99800*/  LDL.LU.64 R124, [R1+0x85c8] ;  /* 0x0085c800017c7983 */ /* 0x000f220000300a00 */
[C---:B------:R-:W-:Y:S08]  /*99810*/  HMMA.1688.F32.TF32 R232, R28.reuse, R132, R232 ;  /* 0x000000841ce8723c */ /* 0x040ff000000810e8 */
[C---:B------:R-:W-:Y:S08]  /*99820*/  HMMA.1688.F32.TF32 R20, R28.reuse, R136, R20 ;  /* 0x000000881c14723c */ /* 0x040ff00000081014 */
[----:B----4-:R-:W-:-:S15]  /*99830*/  HMMA.1688.F32.TF32 R24, R28, R124, R24 ;  /* 0x0000007c1c18723c */ /* 0x010fde0000081018 */
[----:B------:R-:W-:-:S04]  /*99840*/  NOP ;  /* 0x0000000000007918 */ /* 0x000fc80000000000 */
[----:B------:R-:W-:Y:S04]  /*99850*/  STL.64 [R1+0xe0], R24 ;  /* 0x0000e01801007387 */ /* 0x000fe80000100a00 */
[----:B------:R1:W-:Y:S02]  /*99860*/  STL.64 [R1+0xe8], R26 ;  /* 0x0000e81a01007387 */ /* 0x0003e40000100a00 */
[----:B-1----:R-:W-:-:S15]  /*99870*/  HMMA.1688.F32.TF32 R24, R28, R128, R236 ;  /* 0x000000801c18723c */ /* 0x002fde00000810ec */
[----:B------:R-:W-:-:S04]  /*99880*/  NOP ;  /* 0x0000000000007918 */ /* 0x000fc80000000000 */
[----:B------:R-:W-:Y:S04]  /*99890*/  STL.64 [R1+0x50], R24 ;  /* 0x0000501801007387 */ /* 0x000fe80000100a00 */
[----:B------:R1:W-:Y:S02]  /*998a0*/  STL.64 [R1+0x58], R26 ;  /* 0x0000581a01007387 */ /* 0x0003e40000100a00 */
[C---:B-1----:R-:W-:Y:S02]  /*998b0*/  HMMA.1688.F32.TF32 R24, R28.reuse, R140, R16 ;  /* 0x0000008c1c18723c */ /* 0x042fe40000081010 */
[----:B------:R-:W-:Y:S04]  /*998c0*/  STL.64 [R1+0x40], R232 ;  /* 0x000040e801007387 */ /* 0x000fe80000100a00 */
[----:B------:R-:W-:Y:S02]  /*998d0*/  STL.64 [R1+0x48], R234 ;  /* 0x000048ea01007387 */ /* 0x000fe40000100a00 */
[C---:B------:R-:W-:Y:S11]  /*998e0*/  HMMA.1688.F32.TF32 R16, R28.reuse, R148, R8 ;  /* 0x000000941c10723c */ /* 0x040ff60000081008 */
[----:B------:R-:W-:Y:S04]  /*998f0*/  STL [R1+0x7fbc], R24 ;  /* 0x007fbc1801007387 */ /* 0x000fe80000100800 */
[----:B------:R-:W-:Y:S04]  /*99900*/  STL.64 [R1+0x30], R20 ;  /* 0x0000301401007387 */ /* 0x000fe80000100a00 */
[----:B------:R5:W-:Y:S02]  /*99910*/  STL.64 [R1+0x38], R22 ;  /* 0x0000381601007387 */ /* 0x000be40000100a00 */
[C---:B-----5:R-:W-:Y:S08]  /*99920*/  HMMA.1688.F32.TF32 R20, R28.reuse, R144, R12 ;  /* 0x000000901c14723c */ /* 0x060ff0000008100c */
[C---:B------:R-:W-:Y:S01]  /*99930*/  HMMA.1688.F32.TF32 R12, R28.reuse, R152, R64 ;  /* 0x000000981c0c723c */ /* 0x040fe20000081040 */
[----:B------:R-:W-:Y:S04]  /*99940*/  STL [R1+0x7fb8], R25 ;  /* 0x007fb81901007387 */ /* 0x000fe80000100800 */
[----:B------:R-:W-:Y:S04]  /*99950*/  STL [R1+0x7fb4], R26 ;  /* 0x007fb41a01007387 */ /* 0x000fe80000100800 */
[----:B------:R-:W-:Y:S01]  /*99960*/  STL [R1+0x7fb0], R27 ;  /* 0x007fb01b01007387 */ /* 0x000fe20000100800 */
[C---:B------:R-:W-:Y:S03]  /*99970*/  HMMA.1688.F32.TF32 R8, R28.reuse, R160, R40 ;  /* 0x000000a01c08723c */ /* 0x040fe60000081028 */
[----:B------:R-:W-:Y:S04]  /*99980*/  STL.64 [R1+0x7fc8], R22 ;  /* 0x007fc81601007387 */ /* 0x000fe80000100a00 */
[----:B------:R-:W-:Y:S04]  /*99990*/  STL.64 [R1+0x7fc0], R20 ;  /* 0x007fc01401007387 */ /* 0x000fe80000100a00 */
[----:B------:R-:W-:Y:S04]  /*999a0*/  STL.64 [R1+0x7fd8], R18 ;  /* 0x007fd81201007387 */ /* 0x000fe80000100a00 */
[----:B------:R-:W-:Y:S04]  /*999b0*/  STL.64 [R1+0x7fd0], R16 ;  /* 0x007fd01001007387 */ /* 0x000fe80000100a00 */
[----:B------:R-:W-:Y:S04]  /*999c0*/  STL.64 [R1+0x7fe8], R14 ;  /* 0x007fe80e01007387 */ /* 0x000fe80000100a00 */
[----:B------:R1:W-:Y:S02]  /*999d0*/  STL.64 [R1+0x7fe0], R12 ;  /* 0x007fe00c01007387 */ /* 0x0003e40000100a00 */
[C---:B-1----:R-:W-:Y:S08]  /*999e0*/  HMMA.1688.F32.TF32 R12, R28.reuse, R156, R60 ;  /* 0x0000009c1c0c723c */ /* 0x042ff0000008103c */
[----:B------:R-:W-:Y:S01]  /*999f0*/  HMMA.1688.F32.TF32 R16, R28, R164, R36 ;  /* 0x000000a41c10723c */ /* 0x000fe20000081024 */
[----:B------:R-:W-:-:S02]  /*99a00*/  IMAD.MOV.U32 R24, RZ, RZ, R8 ;  /* 0x000000ffff187224 */ /* 0x000fc400078e0008 */
[----:B------:R-:W-:Y:S02]  /*99a10*/  IMAD.MOV.U32 R25, RZ, RZ, R9 ;  /* 0x000000ffff197224 */ /* 0x000fe400078e0009 */
[----:B------:R-:W-:Y:S02]  /*99a20*/  IMAD.MOV.U32 R26, RZ, RZ, R10 ;  /* 0x000000ffff1a7224 */ /* 0x000fe400078e000a */
[----:B------:R-:W-:Y:S02]  /*99a30*/  IMAD.MOV.U32 R27, RZ, RZ, R11 ;  /* 0x000000ffff1b7224 */ /* 0x000fe400078e000b */
[C---:B------:R-:W-:Y:S02]  /*99a40*/  HMMA.1688.F32.TF32 R8, R28.reuse, R172, R44 ;  /* 0x000000ac1c08723c */ /* 0x040fe4000008102c */
[----:B------:R-:W-:Y:S04]  /*99a50*/  STL.64 [R1+0x3a0], R12 ;  /* 0x0003a00c01007387 */ /* 0x000fe80000100a00 */
[----:B------:R1:W-:Y:S02]  /*99a60*/  STL.64 [R1+0x3a8], R14 ;  /* 0x0003a80e01007387 */ /* 0x0003e40000100a00 */
[C---:B-1----:R-:W-:Y:S02]  /*99a70*/  HMMA.1688.F32.TF32 R12, R28.reuse, R168, R48 ;  /* 0x000000a81c0c723c */ /* 0x042fe40000081030 */
[----:B------:R-:W-:Y:S04]  /*99a80*/  STL.64 [R1+0x7ff8], R26 ;  /* 0x007ff81a01007387 */ /* 0x000fe80000100a00 */
[----:B------:R-:W-:Y:S04]  /*99a90*/  STL.64 [R1+0x7ff0], R24 ;  /* 0x007ff01801007387 */ /* 0x000fe80000100a00 */
[----:B------:R-:W-:Y:S04]  /*99aa0*/  STL.64 [R1+0x380], R16 ;  /* 0x0003801001007387 */ /* 0x000fe80000100a00 */
[----:B------:R-:W-:Y:S04]  /*99ab0*/  STL.64 [R1+0x388], R18 ;  /* 0x0003881201007387 */ /* 0x000fe80000100a00 */
        /* <DEDUP_REMOVED lines=18> */
[----:B-----5:R-:W2:Y:S04]  /*99be0*/  LDL.LU R14, [R1+0x348] ;  /* 0x00034800010e7983 */ /* 0x020ea80000300800 */
        /* <DEDUP_REMOVED lines=37> */
[----:B-----5:R-:W-:-:S15]  /*99e40*/  HMMA.1688.F32.TF32 R24, R28, R176, R24 ;  /* 0x000000b01c18723c */ /* 0x020fde0000081018 */
[----:B------:R-:W-:-:S04]  /*99e50*/  NOP ;  /* 0x0000000000007918 */ /* 0x000fc80000000000 */
[----:B------:R-:W-:Y:S04]  /*99e60*/  STL.64 [R1+0x350], R24 ;  /* 0x0003501801007387 */ /* 0x000fe80000100a00 */
[----:B------:R2:W-:Y:S02]  /*99e70*/  STL.64 [R1+0x358], R26 ;  /* 0x0003581a01007387 */ /* 0x0005e40000100a00 */
[C---:B--2---:R-:W-:Y:S08]  /*99e80*/  HMMA.1688.F32.TF32 R24, R28.reuse, R180, R12 ;  /* 0x000000b41c18723c */ /* 0x044ff0000008100c */
[C---:B------:R-:W-:Y:S01]  /*99e90*/  HMMA.1688.F32.TF32 R12, R28.reuse, R184, R16 ;  /* 0x000000b81c0c723c */ /* 0x040fe20000081010 */
[----:B------:R-:W-:Y:S10]  /*99ea0*/  STL.64 [R1+0x8588], R186 ;  /* 0x008588ba01007387 */ /* 0x000ff40000100a00 */
        /* <DEDUP_REMOVED lines=10> */
[C---:B-1----:R-:W-:Y:S02]  /*99f50*/  HMMA.1688.F32.TF32 R12, R28.reuse, R192, R236 ;  /* 0x000000c01c0c723c */ /* 0x042fe400000810ec */
[----:B------:R-:W-:Y:S04]  /*99f60*/  STL.64 [R1+0x8568], R194 ;  /* 0x008568c201007387 */ /* 0x000fe80000100a00 */
[----:B------:R-:W-:Y:S02]  /*99f70*/  STL.64 [R1+0x8560], R192 ;  /* 0x008560c001007387 */ /* 0x000fe40000100a00 */
[C---:B---3--:R-:W-:Y:S11]  /*99f80*/  HMMA.1688.F32.TF32 R8, R28.reuse, R200, R8 ;  /* 0x000000c81c08723c */ /* 0x048ff60000081008 */
        /* <DEDUP_REMOVED lines=24> */
[C---:B------:R-:W-:Y:S11]  /*9a110*/  HMMA.1688.F32.TF32 R12, R28.reuse, R216, R36 ;  /* 0x000000d81c0c723c */ /* 0x040ff60000081024 */
        /* <DEDUP_REMOVED lines=10> */
[----:B------:R-:W2:-:S15]  /*9a1c0*/  LDL.LU R44, [R1+0x1990] ;  /* 0x00199000012c7983 */ /* 0x000e9e0000300800 */
[----:B------:R-:W-:Y:S02]  /*9a1d0*/  NOP ;  /* 0x0000000000007918 */ /* 0x000fe40000000000 */
        /* <DEDUP_REMOVED lines=53> */
[----:B------:R-:W3:Y:S04]  /*9a530*/  LDL.LU.64 R12, [R1+0xc0] ;  /* 0x0000c000010c7983 */ /* 0x000ee80000300a00 */
[----:B------:R-:W3:Y:S04]  /*9a540*/  LDL.LU R212, [R1+0x1a70] ;  /* 0x001a700001d47983 */ /* 0x000ee80000300800 */
[----:B------:R-:W3:Y:S04]  /*9a550*/  LDL.LU R213, [R1+0x1a74] ;  /* 0x001a740001d57983 */ /* 0x000ee80000300800 */
[----:B------:R-:W3:Y:S04]  /*9a560*/  LDL.LU R214, [R1+0x1a78] ;  /* 0x001a780001d67983 */ /* 0x000ee80000300800 */
[----:B------:R-:W3:Y:S04]  /*9a570*/  LDL.LU R215, [R1+0x1a7c] ;  /* 0x001a7c0001d77983 */ /* 0x000ee80000300800 */
[----:B------:R-:W3:Y:S04]  /*9a580*/  LDL.LU.64 R208, [R1+0xb0] ;  /* 0x0000b00001d07983 */ /* 0x000ee80000300a00 */
[----:B------:R-:W3:Y:S04]  /*9a590*/  LDL.LU.64 R200, [R1+0xa0] ;  /* 0x0000a00001c87983 */ /* 0x000ee80000300a00 */
        /* <DEDUP_REMOVED lines=40> */
[----:B------:R-:W-:Y:S01]  /*9a820*/  HMMA.1688.F32.TF32 R196, R28, R32, R196 ;  /* 0x000000201cc4723c */ /* 0x000fe200000810c4 */
[----:B------:R-:W-:Y:S01]  /*9a830*/  MOV R15, R13 ;  /* 0x0000000d000f7202 */ /* 0x000fe20000000f00 */
[----:B------:R-:W-:-:S06]  /*9a840*/  IMAD.MOV.U32 R14, RZ, RZ, R32 ;  /* 0x000000ffff0e7224 */ /* 0x000fcc00078e0020 */
[----:B--2---:R-:W-:-:S15]  /*9a850*/  HMMA.1688.F32.TF32 R224, R28, R236, R224 ;  /* 0x000000ec1ce0723c */ /* 0x004fde00000810e0 */
[----:B------:R-:W-:-:S04]  /*9a860*/  NOP ;  /* 0x0000000000007918 */ /* 0x000fc80000000000 */
[----:B------:R-:W-:Y:S04]  /*9a870*/  STL.64 [R1+0x260], R224 ;  /* 0x000260e001007387 */ /* 0x000fe80000100a00 */
[----:B------:R1:W-:Y:S02]  /*9a880*/  STL.64 [R1+0x268], R226 ;  /* 0x000268e201007387 */ /* 0x0003e40000100a00 */
[C---:B-1----:R-:W-:Y:S08]  /*9a890*/  HMMA.1688.F32.TF32 R224, R28.reuse, R240, R220 ;  /* 0x000000f01ce0723c */ /* 0x042ff000000810dc */
[----:B------:R-:W-:Y:S01]  /*9a8a0*/  HMMA.1688.F32.TF32 R220, R28, R12, R16 ;  /* 0x0000000c1cdc723c */ /* 0x000fe20000081010 */
[----:B------:R-:W-:-:S10]  /*9a8b0*/  IMAD.MOV.U32 R13, RZ, RZ, R33 ;  /* 0x000000ffff0d7224 */ /* 0x000fd400078e0021 */
        /* <DEDUP_REMOVED lines=10> */
[----:B------:R-:W2:Y:S04]  /*9a960*/  LDL.LU.64 R34, [R1+0x85a0] ;  /* 0x0085a00001227983 */ /* 0x000ea80000300a00 */
[----:B------:R-:W2:Y:S01]  /*9a970*/  LDL.LU.64 R32, [R1+0x8598] ;  /* 0x0085980001207983 */ /* 0x000ea20000300a00 */
[C---:B------:R-:W-:Y:S08]  /*9a980*/  HMMA.1688.F32.TF32 R192, R28.reuse, R52, R192 ;  /* 0x000000341cc0723c */ /* 0x040ff000000810c0 */
[C---:B------:R-:W-:Y:S08]  /*9a990*/  HMMA.1688.F32.TF32 R188, R28.reuse, R56, R188 ;  /* 0x000000381cbc723c */ /* 0x040ff000000810bc */
        /* <DEDUP_REMOVED lines=12> */
[----:B------:R-:W-:Y:S01]  /*9aa60*/  STL.64 [R1+0x7ef0], R28 ;  /* 0x007ef01c01007387 */ /* 0x000fe20000100a00 */
[----:B------:R-:W-:-:S02]  /*9aa70*/  IMAD.MOV.U32 R7, RZ, RZ, R208 ;  /* 0x000000ffff077224 */ /* 0x000fc400078e00d0 */
[----:B------:R-:W-:Y:S01]  /*9aa80*/  IMAD.MOV.U32 R6, RZ, RZ, R209 ;  /* 0x000000ffff067224 */ /* 0x000fe200078e00d1 */
[C---:B--2---:R-:W-:Y:S08]  /*9aa90*/  HMMA.1688.F32.TF32 R24, R32.reuse, R68, R8 ;  /* 0x000000442018723c */ /* 0x044ff00000081008 */
[C---:B------:R-:W-:Y:S08]  /*9aaa0*/  HMMA.1688.F32.TF32 R8, R32.reuse, R72, R64 ;  /* 0x000000482008723c */ /* 0x040ff00000081040 */
[C---:B------:R-:W-:Y:S03]  /*9aab0*/  HMMA.1688.F32.TF32 R20, R32.reuse, R76, R60 ;  /* 0x0000004c2014723c */ /* 0x040fe6000008103c */
[----:B------:R-:W-:Y:S04]  /*9aac0*/  STL.64 [R1+0x1a00], R24 ;  /* 0x001a001801007387 */ /* 0x000fe80000100a00 */
[----:B------:R5:W-:Y:S04]  /*9aad0*/  STL.64 [R1+0x1a08], R26 ;  /* 0x001a081a01007387 */ /* 0x000be80000100a00 */
[----:B------:R-:W-:Y:S04]  /*9aae0*/  STL.64 [R1+0x19f0], R8 ;  /* 0x0019f00801007387 */ /* 0x000fe80000100a00 */
[----:B------:R4:W-:Y:S01]  /*9aaf0*/  STL.64 [R1+0x19f8], R10 ;  /* 0x0019f80a01007387 */ /* 0x0009e20000100a00 */
[C---:B-----5:R-:W-:Y:S08]  /*9ab00*/  HMMA.1688.F32.TF32 R24, R32.reuse, R80, R40 ;  /* 0x000000502018723c */ /* 0x060ff00000081028 */
[C---:B----4-:R-:W-:Y:S01]  /*9ab10*/  HMMA.1688.F32.TF32 R8, R32.reuse, R84, R36 ;  /* 0x000000542008723c */ /* 0x050fe20000081024 */
[----:B------:R-:W-:Y:S04]  /*9ab20*/  STL.64 [R1+0x19e0], R20 ;  /* 0x0019e01401007387 */ /* 0x000fe80000100a00 */
[----:B------:R1:W-:Y:S03]  /*9ab30*/  STL.64 [R1+0x19e8], R22 ;  /* 0x0019e81601007387 */ /* 0x0003e60000100a00 */
[C---:B-1----:R-:W-:Y:S03]  /*9ab40*/  HMMA.1688.F32.TF32 R20, R32.reuse, R88, R48 ;  /* 0x000000582014723c */ /* 0x042fe60000081030 */
[----:B------:R-:W-:Y:S04]  /*9ab50*/  STL.64 [R1+0x19d0], R24 ;  /* 0x0019d01801007387 */ /* 0x000fe80000100a00 */
[----:B------:R-:W-:Y:S04]  /*9ab60*/  STL.64 [R1+0x19d8], R26 ;  /* 0x0019d81a01007387 */ /* 0x000fe80000100a00 */
[----:B------:R-:W-:Y:S04]  /*9ab70*/  STL.64 [R1+0x83e0], R90 ;  /* 0x0083e05a01007387 */ /* 0x000fe80000100a00 */
[----:B------:R-:W-:Y:S04]  /*9ab80*/  STL.64 [R1+0x19c0], R8 ;  /* 0x0019c00801007387 */ /* 0x000fe80000100a00 */
[----:B------:R1:W-:Y:S02]  /*9ab90*/  STL.64 [R1+0x19c8], R10 ;  /* 0x0019c80a01007387 */ /* 0x0003e40000100a00 */
[----:B-1----:R-:W-:Y:S02]  /*9aba0*/  HMMA.1688.F32.TF32 R8, R32, R92, R44 ;  /* 0x0000005c2008723c */ /* 0x002fe4000008102c */
[----:B------:R-:W-:Y:S04]  /*9abb0*/  STL.64 [R1+0x1970], R20 ;  /* 0x0019701401007387 */ /* 0x000fe80000100a00 */
[----:B------:R-:W-:Y:S04]  /*9abc0*/  STL.64 [R1+0x1978], R22 ;  /* 0x0019781601007387 */ /* 0x000fe80000100a00 */
[----:B------:R-:W2:Y:S09]  /*9abd0*/  LDL.LU R36, [R1+0x1730] ;  /* 0x0017300001247983 */ /* 0x000eb20000300800 */
        /* <DEDUP_REMOVED lines=60> */
[----:B------:R-:W4:Y:S01]  /*9afa0*/  LDL.LU R223, [R1+0x193c] ;  /* 0x00193c0001df7983 */ /* 0x000f220000300800 */
[----:B------:R-:W-:-:S02]  /*9afb0*/  IMAD.MOV.U32 R16, RZ, RZ, R12 ;  /* 0x000000ffff107224 */ /* 0x000fc400078e000c */
[----:B------:R-:W-:Y:S02]  /*9afc0*/  IMAD.MOV.U32 R12, RZ, RZ, R200 ;  /* 0x000000ffff0c7224 */ /* 0x000fe400078e00c8 */
[----:B------:R-:W-:Y:S01]  /*9afd0*/  IMAD.MOV.U32 R3, RZ, RZ, R201 ;  /* 0x000000ffff037224 */ /* 0x000fe200078e00c9 */
        /* <DEDUP_REMOVED lines=20> */
[----:B------:R-:W-:Y:S01]  /*9b120*/  STL.64 [R1+0x83d8], R94 ;  /* 0x0083d85e01007387 */ /* 0x000fe20000100a00 */
[----:B--2---:R-:W-:Y:S03]  /*9b130*/  HMMA.1688.F32.TF32 R88, R32, R96, R44 ;  /* 0x000000602058723c */ /* 0x004fe6000008102c */
[----:B------:R-:W2:-:S15]  /*9b140*/  LDL.LU R44, [R1+0x1700] ;  /* 0x00170000012c7983 */ /* 0x000e9e0000300800 */
[----:B------:R-:W-:Y:S01]  /*9b150*/  NOP ;  /* 0x0000000000007918 */ /* 0x000fe20000000000 */
[----:B------:R-:W-:Y:S04]  /*9b160*/  STL.64 [R1+0x1910], R88 ;  /* 0x0019105801007387 */ /* 0x000fe80000100a00 */
[----:B------:R1:W-:Y:S04]  /*9b170*/  STL.64 [R1+0x1918], R90 ;  /* 0x0019185a01007387 */ /* 0x0003e80000100a00 */
[----:B------:R-:W2:Y:S04]  /*9b180*/  LDL.LU R45, [R1+0x1704] ;  /* 0x00170400012d7983 */ /* 0x000ea80000300800 */
[----:B------:R-:W2:Y:S04]  /*9b190*/  LDL.LU R46, [R1+0x1708] ;  /* 0x00170800012e7983 */ /* 0x000ea80000300800 */
[----:B------:R-:W2:Y:S01]  /*9b1a0*/  LDL.LU R47, [R1+0x170c] ;  /* 0x00170c00012f7983 */ /* 0x000ea20000300800 */
[C---:B---3--:R-:W-:Y:S03]  /*9b1b0*/  HMMA.1688.F32.TF32 R28, R32.reuse, R100, R28 ;  /* 0x00000064201c723c */ /* 0x048fe6000008101c */
[----:B------:R-:W-:Y:S04]  /*9b1c0*/  STL.64 [R1+0x83d0], R98 ;  /* 0x0083d06201007387 */ /* 0x000fe80000100a00 */
[----:B------:R-:W-:Y:S01]  /*9b1d0*/  STL.64 [R1+0x83c8], R102 ;  /* 0x0083c86601007387 */ /* 0x000fe20000100a00 */
[C---:B-1----:R-:W-:Y:S08]  /*9b1e0*/  HMMA.1688.F32.TF32 R88, R32.reuse, R104, R224 ;  /* 0x000000682058723c */ /* 0x042ff000000810e0 */
[C---:B----4-:R-:W-:Y:S03]  /*9b1f0*/  HMMA.1688.F32.TF32 R92, R32.reuse, R108, R220 ;  /* 0x0000006c205c723c */ /* 0x050fe600000810dc */
        /* <DEDUP_REMOVED lines=8> */
[C---:B---3--:R-:W-:Y:S01]  /*9b280*/  HMMA.1688.F32.TF32 R92, R32.reuse, R120, R204 ;  /* 0x00000078205c723c */ /* 0x048fe200000810cc */
[----:B------:R-:W-:Y:S04]  /*9b290*/  STL.64 [R1+0x1890], R28 ;  /* 0x0018901c01007387 */ /* 0x000fe80000100a00 */
[----:B------:R5:W-:Y:S03]  /*9b2a0*/  STL.64 [R1+0x1898], R30 ;  /* 0x0018981e01007387 */ /* 0x000be60000100a00 */
[C---:B-----5:R-:W-:Y:S03]  /*9b2b0*/  HMMA.1688.F32.TF32 R28, R32.reuse, R124, R200 ;  /* 0x0000007c201c723c */ /* 0x060fe600000810c8 */
        /* <DEDUP_REMOVED lines=8> */
[C---:B-1----:R-:W-:Y:S03]  /*9b340*/  HMMA.1688.F32.TF32 R28, R32.reuse, R136, R188 ;  /* 0x00000088201c723c */ /* 0x042fe600000810bc */
[----:B------:R-:W-:Y:S04]  /*9b350*/  STL.64 [R1+0x17f0], R88 ;  /* 0x0017f05801007387 */ /* 0x000fe80000100a00 */
[----:B------:R1:W-:Y:S01]  /*9b360*/  STL.64 [R1+0x17f8], R90 ;  /* 0x0017f85a01007387 */ /* 0x0003e20000100a00 */
[C---:B------:R-:W-:Y:S03]  /*9b370*/  HMMA.1688.F32.TF32 R24, R32.reuse, R144, R24 ;  /* 0x000000902018723c */ /* 0x040fe60000081018 */
[----:B------:R-:W-:Y:S04]  /*9b380*/  STL.64 [R1+0x17e0], R92 ;  /* 0x0017e05c01007387 */ /* 0x000fe80000100a00 */
[----:B------:R-:W-:Y:S01]  /*9b390*/  STL.64 [R1+0x17e8], R94 ;  /* 0x0017e85e01007387 */ /* 0x000fe20000100a00 */
[C---:B------:R-:W-:Y:S08]  /*9b3a0*/  HMMA.1688.F32.TF32 R20, R32.reuse, R148, R20 ;  /* 0x000000942014723c */ /* 0x040ff00000081014 */
[----:B-1----:R-:W-:Y:S01]  /*9b3b0*/  HMMA.1688.F32.TF32 R88, R32, R140, R184 ;  /* 0x0000008c2058723c */ /* 0x002fe200000810b8 */
[----:B------:R1:W-:Y:S04]  /*9b3c0*/  STL.64 [R1+0x17d0], R28 ;  /* 0x0017d01c01007387 */ /* 0x0003e80000100a00 */
[----:B------:R3:W-:Y:S01]  /*9b3d0*/  STL.64 [R1+0x17d8], R30 ;  /* 0x0017d81e01007387 */ /* 0x0007e20000100a00 */
[----:B-1----:R-:W-:-:S02]  /*9b3e0*/  MOV R28, R16 ;  /* 0x00000010001c7202 */ /* 0x002fc40000000f00 */
[----:B------:R-:W-:Y:S11]  /*9b3f0*/  HMMA.1688.F32.TF32 R16, R32, R152, R8 ;  /* 0x000000982010723c */ /* 0x000ff60000081008 */
[----:B------:R-:W-:Y:S04]  /*9b400*/  STL.64 [R1+0x17c0], R88 ;  /* 0x0017c05801007387 */ /* 0x000fe80000100a00 */
[----:B------:R-:W-:Y:S04]  /*9b410*/  STL.64 [R1+0x17c8], R90 ;  /* 0x0017c85a01007387 */ /* 0x000fe80000100a00 */
[----:B------:R-:W-:Y:S04]  /*9b420*/  STL.64 [R1+0x17b0], R24 ;  /* 0x0017b01801007387 */ /* 0x000fe80000100a00 */
[----:B------:R-:W-:Y:S01]  /*9b430*/  STL.64 [R1+0x17b8], R26 ;  /* 0x0017b81a01007387 */ /* 0x000fe20000100a00 */
[----:B---3--:R-:W-:-:S02]  /*9b440*/  IMAD.MOV.U32 R30, RZ, RZ, R2 ;  /* 0x000000ffff1e7224 */ /* 0x008fc400078e0002 */
[----:B------:R-:W-:Y:S01]  /*9b450*/  IMAD.MOV.U32 R31, RZ, RZ, R252 ;  /* 0x000000ffff1f7224 */ /* 0x000fe200078e00fc */
[----:B------:R-:W3:Y:S04]  /*9b460*/  LDL.LU R2, [R1+0x8594] ;  /* 0x0085940001027983 */ /* 0x000ee80000300800 */
[----:B------:R-:W4:Y:S01]  /*9b470*/  LDL.LU R252, [R1+0x8590] ;  /* 0x0085900001fc7983 */ /* 0x000f220000300800 */
[C---:B------:R-:W-:Y:S03]  /*9b480*/  HMMA.1688.F32.TF32 R8, R32.reuse, R156, R64 ;  /* 0x0000009c2008723c */ /* 0x040fe60000081040 */
[----:B------:R-:W-:Y:S04]  /*9b490*/  STL.64 [R1+0x17a0], R20 ;  /* 0x0017a01401007387 */ /* 0x000fe80000100a00 */
[----:B------:R1:W-:Y:S04]  /*9b4a0*/  STL.64 [R1+0x17a8], R22 ;  /* 0x0017a81601007387 */ /* 0x0003e80000100a00 */
[----:B------:R-:W-:Y:S04]  /*9b4b0*/  STL.64 [R1+0x1790], R16 ;  /* 0x0017901001007387 */ /* 0x000fe80000100a00 */
[----:B------:R5:W-:Y:S01]  /*9b4c0*/  STL.64 [R1+0x1798], R18 ;  /* 0x0017981201007387 */ /* 0x000be20000100a00 */
[C---:B-1----:R-:W-:Y:S08]  /*9b4d0*/  HMMA.1688.F32.TF32 R20, R32.reuse, R160, R60 ;  /* 0x000000a02014723c */ /* 0x042ff0000008103c */
[C---:B-----5:R-:W-:Y:S01]  /*9b4e0*/  HMMA.1688.F32.TF32 R16, R32.reuse, R164, R40 ;  /* 0x000000a42010723c */ /* 0x060fe20000081028 */
[----:B------:R-:W-:Y:S04]  /*9b4f0*/  STL.64 [R1+0x1760], R8 ;  /* 0x0017600801007387 */ /* 0x000fe80000100a00 */
[----:B------:R1:W-:Y:S06]  /*9b500*/  STL.64 [R1+0x1768], R10 ;  /* 0x0017680a01007387 */ /* 0x0003ec0000100a00 */
[----:B------:R-:W-:Y:S04]  /*9b510*/  STL.64 [R1+0x1750], R20 ;  /* 0x0017501401007387 */ /* 0x000fe80000100a00 */
[----:B------:R-:W-:Y:S01]  /*9b520*/  STL.64 [R1+0x1758], R22 ;  /* 0x0017581601007387 */ /* 0x000fe20000100a00 */
[C---:B-1----:R-:W-:Y:S03]  /*9b530*/  HMMA.1688.F32.TF32 R8, R32.reuse, R168, R36 ;  /* 0x000000a82008723c */ /* 0x042fe60000081024 */
[----:B------:R-:W-:Y:S04]  /*9b540*/  STL.64 [R1+0x1740], R16 ;  /* 0x0017401001007387 */ /* 0x000fe80000100a00 */
[----:B------:R1:W-:Y:S02]  /*9b550*/  STL.64 [R1+0x1748], R18 ;  /* 0x0017481201007387 */ /* 0x0003e40000100a00 */
[----:B-1----:R-:W-:Y:S10]  /*9b560*/  HMMA.1688.F32.TF32 R16, R32, R172, R48 ;  /* 0x000000ac2010723c */ /* 0x002ff40000081030 */
[----:B------:R-:W-:Y:S04]  /*9b570*/  STL.64 [R1+0x1730], R8 ;  /* 0x0017300801007387 */ /* 0x000fe80000100a00 */
[----:B------:R-:W-:Y:S05]  /*9b580*/  STL.64 [R1+0x1738], R10 ;  /* 0x0017380a01007387 */ /* 0x000fea0000100a00 */
[----:B------:R-:W-:Y:S04]  /*9b590*/  STL.64 [R1+0x1720], R16 ;  /* 0x0017201001007387 */ /* 0x000fe80000100a00 */
[----:B------:R2:W-:Y:S01]  /*9b5a0*/  STL.64 [R1+0x1728], R18 ;  /* 0x0017281201007387 */ /* 0x0005e20000100a00 */
[----:B------:R-:W-:-:S02]  /*9b5b0*/  IMAD.MOV.U32 R96, RZ, RZ, R12 ;  /* 0x000000ffff607224 */ /* 0x000fc400078e000c */
[----:B------:R-:W-:Y:S02]  /*9b5c0*/  IMAD.MOV.U32 R89, RZ, RZ, R13 ;  /* 0x000000ffff597224 */ /* 0x000fe400078e000d */
[----:B------:R-:W-:Y:S02]  /*9b5d0*/  IMAD.MOV.U32 R88, RZ, RZ, R14 ;  /* 0x000000ffff587224 */ /* 0x000fe400078e000e */
[----:B------:R-:W-:Y:S01]  /*9b5e0*/  IMAD.MOV.U32 R29, RZ, RZ, R15 ;  /* 0x000000ffff1d7224 */ /* 0x000fe200078e000f */
[----:B--2---:R-:W-:-:S15]  /*9b5f0*/  HMMA.1688.F32.TF32 R16, R32, R176, R44 ;  /* 0x000000b02010723c */ /* 0x004fde000008102c */
[----:B------:R-:W-:-:S04]  /*9b600*/  NOP ;  /* 0x0000000000007918 */ /* 0x000fc80000000000 */
[----:B------:R1:W-:Y:S04]  /*9b610*/  STL.64 [R1+0x1700], R16 ;  /* 0x0017001001007387 */ /* 0x0003e80000100a00 */
[----:B------:R2:W-:Y:S04]  /*9b620*/  STL.64 [R1+0x1708], R18 ;  /* 0x0017081201007387 */ /* 0x0005e80000100a00 */
        /* <DEDUP_REMOVED lines=84> */
[----:B------:R-:W-:-:S02]  /*9bb70*/  MOV R97, R3 ;  /* 0x0000000300617202 */ /* 0x000fc40000000f00 */
[----:B----4-:R-:W-:Y:S01]  /*9bb80*/  LOP3.LUT R21, R252, 0x20, RZ, 0x3c, !PT ;  /* 0x00000020fc157812 */ /* 0x010fe200078e3cff */
        /* <DEDUP_REMOVED lines=8> */
[----:B--2---:R-:W2:Y:S04]  /*9bc10*/  LDL.LU.64 R186, [R1+0x8588] ;  /* 0x0085880001ba7983 */ /* 0x004ea80000300a00 */
[----:B------:R-:W4:Y:S02]  /*9bc20*/  LDL.LU.64 R184, [R1+0x8580] ;  /* 0x0085800001b87983 */ /* 0x000f240000300a00 */
[----:B----4-:R-:W-:-:S15]  /*9bc30*/  HMMA.1688.F32.TF32 R188, R32, R184, R188 ;  /* 0x000000b820bc723c */ /* 0x010fde00000810bc */
[----:B------:R-:W-:-:S04]  /*9bc40*/  NOP ;  /* 0x0000000000007918 */ /* 0x000fc80000000000 */
[----:B------:R-:W-:Y:S04]  /*9bc50*/  STL.64 [R1+0x1680], R188 ;  /* 0x001680bc01007387 */ /* 0x000fe80000100a00 */
[----:B------:R4:W-:Y:S04]  /*9bc60*/  STL.64 [R1+0x1688], R190 ;  /* 0x001688be01007387 */ /* 0x0009e80000100a00 */
[----:B----4-:R-:W4:Y:S04]  /*9bc70*/  LDL.LU.64 R190, [R1+0x8578] ;  /* 0x0085780001be7983 */ /* 0x010f280000300a00 */
[----:B------:R-:W3:Y:S02]  /*9bc80*/  LDL.LU.64 R188, [R1+0x8570] ;  /* 0x0085700001bc7983 */ /* 0x000ee40000300a00 */
[----:B---3--:R-:W-:-:S15]  /*9bc90*/  HMMA.1688.F32.TF32 R192, R32, R188, R192 ;  /* 0x000000bc20c0723c */ /* 0x008fde00000810c0 */
[----:B------:R-:W-:-:S04]  /*9bca0*/  NOP ;  /* 0x0000000000007918 */ /* 0x000fc80000000000 */
[----:B------:R-:W-:Y:S04]  /*9bcb0*/  STL.64 [R1+0x1660], R192 ;  /* 0x001660c001007387 */ /* 0x000fe80000100a00 */
[----:B------:R3:W-:Y:S04]  /*9bcc0*/  STL.64 [R1+0x1668], R194 ;  /* 0x001668c201007387 */ /* 0x0007e80000100a00 */
[----:B---3--:R-:W3:Y:S04]  /*9bcd0*/  LDL.LU.64 R194, [R1+0x8568] ;  /* 0x0085680001c27983 */ /* 0x008ee80000300a00 */
[----:B------:R-:W2:Y:S02]  /*9bce0*/  LDL.LU.64 R192, [R1+0x8560] ;  /* 0x0085600001c07983 */ /* 0x000ea40000300a00 */
[----:B--2---:R-:W-:-:S15]  /*9bcf0*/  HMMA.1688.F32.TF32 R196, R32, R192, R196 ;  /* 0x000000c020c4723c */ /* 0x004fde00000810c4 */
[----:B------:R-:W-:-:S04]  /*9bd00*/  NOP ;  /* 0x0000000000007918 */ /* 0x000fc80000000000 */
[----:B------:R-:W-:Y:S04]  /*9bd10*/  STL.64 [R1+0x1650], R196 ;  /* 0x001650c401007387 */ /* 0x000fe80000100a00 */
[----:B------:R2:W-:Y:S04]  /*9bd20*/  STL.64 [R1+0x1658], R198 ;  /* 0x001658c601007387 */ /* 0x0005e80000100a00 */
[----:B--2---:R-:W2:Y:S04]  /*9bd30*/  LDL.LU.64 R198, [R1+0x8558] ;  /* 0x0085580001c67983 */ /* 0x004ea80000300a00 */
        /* <DEDUP_REMOVED lines=24> */
[----:B------:R-:W2:Y:S01]  /*9bec0*/  LDL.LU.64 R212, [R1+0x8510] ;  /* 0x0085100001d47983 */ /* 0x000ea20000300a00 */
[C---:B------:R-:W-:Y:S08]  /*9bed0*/  HMMA.1688.F32.TF32 R220, R32.reuse, R216, R220 ;  /* 0x000000d820dc723c */ /* 0x040ff000000810dc */
[----:B--2---:R-:W-:-:S15]  /*9bee0*/  HMMA.1688.F32.TF32 R16, R32, R212, R16 ;  /* 0x000000d42010723c */ /* 0x004fde0000081010 */
[----:B------:R-:W-:-:S04]  /*9bef0*/  NOP ;  /* 0x0000000000007918 */ /* 0x000fc80000000000 */
[----:B------:R2:W-:Y:S04]  /*9bf00*/  STL.64 [R1+0x14b0], R16 ;  /* 0x0014b01001007387 */ /* 0x0005e80000100a00 */
[----:B------:R1:W-:Y:S04]  /*9bf10*/  STL.64 [R1+0x14b8], R18 ;  /* 0x0014b81201007387 */ /* 0x0003e80000100a00 */
[----:B--2---:R-:W2:Y:S04]  /*9bf20*/  LDL.LU R16, [R1+0x1280] ;  /* 0x0012800001107983 */ /* 0x004ea80000300800 */
[----:B------:R-:W2:Y:S04]  /*9bf30*/  LDL.LU R17, [R1+0x1284] ;  /* 0x0012840001117983 */ /* 0x000ea80000300800 */
[----:B-1----:R-:W2:Y:S04]  /*9bf40*/  LDL.LU R18, [R1+0x1288] ;  /* 0x0012880001127983 */ /* 0x002ea80000300800 */
[----:B------:R-:W2:Y:S04]  /*9bf50*/  LDL.LU R19, [R1+0x128c] ;  /* 0x00128c0001137983 */ /* 0x000ea80000300800 */
        /* <DEDUP_REMOVED lines=14> */
[----:B------:R-:W-:Y:S01]  /*9c040*/  HMMA.1688.F32.TF32 R12, R32, R28, R12 ;  /* 0x0000001c200c723c */ /* 0x000fe2000008100c */
[----:B------:R-:W-:-:S02]  /*9c050*/  IMAD.MOV.U32 R28, RZ, RZ, R7 ;  /* 0x000000ffff1c7224 */ /* 0x000fc400078e0007 */
[----:B------:R-:W-:-:S08]  /*9c060*/  IMAD.MOV.U32 R29, RZ, RZ, R6 ;  /* 0x000000ffff1d7224 */ /* 0x000fd000078e0006 */
[----:B------:R-:W-:Y:S01]  /*9c070*/  IMAD.MOV.U32 R3, RZ, RZ, R47 ;  /* 0x000000ffff037224 */ /* 0x000fe200078e002f */
[C---:B------:R-:W-:Y:S08]  /*9c080*/  HMMA.1688.F32.TF32 R24, R32.reuse, R52, R24 ;  /* 0x000000342018723c */ /* 0x040ff00000081018 */
[----:B------:R-:W-:Y:S11]  /*9c090*/  HMMA.1688.F32.TF32 R96, R32, R96, R100 ;  /* 0x000000602060723c */ /* 0x000ff60000081064 */
[----:B------:R-:W-:-:S02]  /*9c0a0*/  IMAD.MOV.U32 R185, RZ, RZ, R24 ;  /* 0x000000ffffb97224 */ /* 0x000fc400078e0018 */
[----:B------:R-:W-:Y:S02]  /*9c0b0*/  IMAD.MOV.U32 R184, RZ, RZ, R25 ;  /* 0x000000ffffb87224 */ /* 0x000fe400078e0019 */
[----:B------:R-:W-:Y:S01]  /*9c0c0*/  IMAD.MOV.U32 R177, RZ, RZ, R26 ;  /* 0x000000ffffb17224 */ /* 0x000fe200078e001a */
[----:B------:R-:W-:Y:S02]  /*9c0d0*/  MOV R176, R27 ;  /* 0x0000001b00b07202 */ /* 0x000fe40000000f00 */
        /* <DEDUP_REMOVED lines=20> */
[----:B------:R1:W-:Y:S04]  /*9c220*/  STL [R1+0x1348], R46 ;  /* 0x0013482e01007387 */ /* 0x0003e80000100800 */
[----:B-1----:R-:W2:Y:S04]  /*9c230*/  LDL.LU.64 R46, [R1+0x84a8] ;  /* 0x0084a800012e7983 */ /* 0x002ea80000300a00 */
[----:B------:R-:W2:Y:S04]  /*9c240*/  LDL.LU.64 R44, [R1+0x84a0] ;  /* 0x0084a000012c7983 */ /* 0x000ea80000300a00 */
[----:B------:R1:W-:Y:S02]  /*9c250*/  STL.64 [R1+0x8288], R30 ;  /* 0x0082881e01007387 */ /* 0x0003e40000100a00 */
[C---:B-1----:R-:W-:Y:S02]  /*9c260*/  HMMA.1688.F32.TF32 R28, R32.reuse, R28, R48 ;  /* 0x0000001c201c723c */ /* 0x042fe40000081030 */
[----:B------:R-:W-:Y:S04]  /*9c270*/  STL.64 [R1+0x1320], R12 ;  /* 0x0013200c01007387 */ /* 0x000fe80000100a00 */
[----:B------:R1:W-:Y:S04]  /*9c280*/  STL.64 [R1+0x1328], R14 ;  /* 0x0013280e01007387 */ /* 0x0003e80000100a00 */
[----:B------:R-:W2:Y:S04]  /*9c290*/  LDL R22, [R1+0x8] ;  /* 0x0000080001167983 */ /* 0x000ea80000100800 */
[----:B------:R-:W2:Y:S04]  /*9c2a0*/  LDL R23, [R1+0xc] ;  /* 0x00000c0001177983 */ /* 0x000ea80000100800 */
[----:B-1----:R-:W2:Y:S04]  /*9c2b0*/  LDL R14, [R1+0x18] ;  /* 0x00001800010e7983 */ /* 0x002ea80000100800 */
[----:B------:R-:W2:Y:S04]  /*9c2c0*/  LDL R15, [R1+0x1c] ;  /* 0x00001c00010f7983 */ /* 0x000ea80000100800 */
[----:B------:R-:W2:Y:S04]  /*9c2d0*/  LDL.LU.64 R50, [R1+0x8498] ;  /* 0x0084980001327983 */ /* 0x000ea80000300a00 */
[----:B------:R-:W2:Y:S04]  /*9c2e0*/  LDL.LU.64 R48, [R1+0x8490] ;  /* 0x0084900001307983 */ /* 0x000ea80000300a00 */
[----:B------:R-:W-:Y:S04]  /*9c2f0*/  STL.64 [R1+0x1300], R28 ;  /* 0x0013001c01007387 */ /* 0x000fe80000100a00 */
[----:B------:R5:W-:Y:S02]  /*9c300*/  STL.64 [R1+0x1308], R30 ;  /* 0x0013081e01007387 */ /* 0x000be40000100a00 */
[----:B-----5:R-:W-:Y:S02]  /*9c310*/  HMMA.1688.F32.TF32 R28, R32, R88, R92 ;  /* 0x00000058201c723c */ /* 0x020fe4000008105c */
[----:B------:R-:W-:Y:S04]  /*9c320*/  STL.64 [R1+0x12e0], R96 ;  /* 0x0012e06001007387 */ /* 0x000fe80000100a00 */
[----:B------:R-:W-:-:S13]  /*9c330*/  STL.64 [R1+0x12e8], R98 ;  /* 0x0012e86201007387 */ /* 0x000fda0000100a00 */
[----:B------:R-:W-:Y:S04]  /*9c340*/  STL.64 [R1+0x12c0], R28 ;  /* 0x0012c01c01007387 */ /* 0x000fe80000100a00 */
[----:B------:R-:W-:Y:S04]  /*9c350*/  STL.64 [R1+0x12c8], R30 ;  /* 0x0012c81e01007387 */ /* 0x000fe80000100a00 */
[----:B------:R-:W5:Y:S04]  /*9c360*/  LDL.LU R52, [R1+0x1260] ;  /* 0x0012600001347983 */ /* 0x000f680000300800 */
[----:B------:R-:W5:Y:S04]  /*9c370*/  LDL.LU R53, [R1+0x1264] ;  /* 0x0012640001357983 */ /* 0x000f680000300800 */
[----:B------:R-:W5:Y:S04]  /*9c380*/  LDL.LU R54, [R1+0x1268] ;  /* 0x0012680001367983 */ /* 0x000f680000300800 */
[----:B------:R-:W5:Y:S04]  /*9c390*/  LDL.LU R55, [R1+0x126c] ;  /* 0x00126c0001377983 */ /* 0x000f680000300800 */
[----:B------:R-:W-:Y:S04]  /*9c3a0*/  STL [R1+0x7abc], R176 ;  /* 0x007abcb001007387 */ /* 0x000fe80000100800 */
[----:B------:R-:W-:Y:S04]  /*9c3b0*/  STL [R1+0x7ab8], R177 ;  /* 0x007ab8b101007387 */ /* 0x000fe80000100800 */
[----:B------:R-:W-:Y:S04]  /*9c3c0*/  STL [R1+0x7ab4], R184 ;  /* 0x007ab4b801007387 */ /* 0x000fe80000100800 */
[----:B------:R-:W-:Y:S04]  /*9c3d0*/  STL [R1+0x7ab0], R185 ;  /* 0x007ab0b901007387 */ /* 0x000fe80000100800 */
[----:B------:R-:W2:Y:S04]  /*9c3e0*/  LDL.LU R16, [R1+0x1200] ;  /* 0x0012000001107983 */ /* 0x000ea80000300800 */
[----:B------:R1:W-:Y:S04]  /*9c3f0*/  STL.64 [R1+0x1280], R24 ;  /* 0x0012801801007387 */ /* 0x0003e80000100a00 */
        /* <DEDUP_REMOVED lines=8> */
[----:B-1----:R-:W4:Y:S04]  /*9c480*/  LDL.LU R24, [R1+0x1040] ;  /* 0x0010400001187983 */ /* 0x002f280000300800 */
        /* <DEDUP_REMOVED lines=20> */
[C---:B-----5:R-:W-:Y:S03]  /*9c5d0*/  HMMA.1688.F32.TF32 R4, R32.reuse, R4, R52 ;  /* 0x000000042004723c */ /* 0x060fe60000081034 */
[----:B------:R-:W5:Y:S04]  /*9c5e0*/  LDL.LU.64 R54, [R1+0x8488] ;  /* 0x0084880001367983 */ /* 0x000f680000300a00 */
[----:B------:R-:W5:Y:S01]  /*9c5f0*/  LDL.LU.64 R52, [R1+0x8480] ;  /* 0x0084800001347983 */ /* 0x000f620000300a00 */
[C---:B--2---:R-:W-:Y:S08]  /*9c600*/  HMMA.1688.F32.TF32 R16, R32.reuse, R248, R16 ;  /* 0x000000f82010723c */ /* 0x044ff00000081010 */
[----:B---3--:R-:W-:Y:S03]  /*9c610*/  HMMA.1688.F32.TF32 R56, R32, R244, R56 ;  /* 0x000000f42038723c */ /* 0x008fe60000081038 */
[----:B------:R-:W-:-:S02]  /*9c620*/  IMAD.MOV.U32 R176, RZ, RZ, R4 ;  /* 0x000000ffffb07224 */ /* 0x000fc400078e0004 */
[----:B------:R-:W-:Y:S02]  /*9c630*/  IMAD.MOV.U32 R177, RZ, RZ, R5 ;  /* 0x000000ffffb17224 */ /* 0x000fe400078e0005 */
[----:B------:R-:W-:Y:S02]  /*9c640*/  IMAD.MOV.U32 R4, RZ, RZ, R46 ;  /* 0x000000ffff047224 */ /* 0x000fe400078e002e */
[----:B------:R-:W-:Y:S01]  /*9c650*/  IMAD.MOV.U32 R184, RZ, RZ, R6 ;  /* 0x000000ffffb87224 */ /* 0x000fe200078e0006 */
[----:B------:R-:W2:Y:S01]  /*9c660*/  LDL.LU R46, [R1+0x847c] ;  /* 0x00847c00012e7983 */ /* 0x000ea20000300800 */
[----:B------:R-:W-:Y:S02]  /*9c670*/  IMAD.MOV.U32 R5, RZ, RZ, R47 ;  /* 0x000000ffff057224 */ /* 0x000fe400078e002f */
[----:B------:R-:W-:Y:S01]  /*9c680*/  IMAD.MOV.U32 R185, RZ, RZ, R7 ;  /* 0x000000ffffb97224 */ /* 0x000fe200078e0007 */
[----:B------:R-:W2:Y:S01]  /*9c690*/  LDL.LU R47, [R1+0x8478] ;  /* 0x00847800012f7983 */ /* 0x000ea20000300800 */
[----:B------:R-:W-:Y:S01]  /*9c6a0*/  MOV R6, R42 ;  /* 0x0000002a00067202 */ /* 0x000fe20000000f00 */
[----:B------:R-:W-:-:S02]  /*9c6b0*/  IMAD.MOV.U32 R7, RZ, RZ, R43 ;  /* 0x000000ffff077224 */ /* 0x000fc400078e002b */
[----:B------:R-:W3:Y:S04]  /*9c6c0*/  LDL.LU R42, [R1+0x8474] ;  /* 0x00847400012a7983 */ /* 0x000ee80000300800 */
[----:B------:R-:W3:Y:S04]  /*9c6d0*/  LDL.LU R43, [R1+0x8470] ;  /* 0x00847000012b7983 */ /* 0x000ee80000300800 */
[----:B------:R-:W-:Y:S04]  /*9c6e0*/  STL.64 [R1+0x1240], R56 ;  /* 0x0012403801007387 */ /* 0x000fe80000100a00 */
[----:B------:R1:W-:Y:S01]  /*9c6f0*/  STL.64 [R1+0x1248], R58 ;  /* 0x0012483a01007387 */ /* 0x0003e20000100a00 */
[----:B------:R-:W-:-:S02]  /*9c700*/  IMAD.MOV.U32 R35, RZ, RZ, R16 ;  /* 0x000000ffff237224 */ /* 0x000fc400078e0010 */
[----:B------:R-:W-:Y:S02]  /*9c710*/  IMAD.MOV.U32 R34, RZ, RZ, R17 ;  /* 0x000000ffff227224 */ /* 0x000fe400078e0011 */
[----:B------:R-:W-:Y:S01]  /*9c720*/  IMAD.MOV.U32 R16, RZ, RZ, R38 ;  /* 0x000000ffff107224 */ /* 0x000fe200078e0026 */
[----:B------:R-:W-:Y:S01]  /*9c730*/  MOV R17, R39 ;  /* 0x0000002700117202 */ /* 0x000fe20000000f00 */
[----:B-1----:R-:W5:Y:S04]  /*9c740*/  LDL.LU.64 R58, [R1+0x8468] ;  /* 0x00846800013a7983 */ /* 0x002f680000300a00 */
[----:B------:R-:W5:Y:S04]  /*9c750*/  LDL.LU.64 R56, [R1+0x8460] ;  /* 0x0084600001387983 */ /* 0x000f680000300a00 */
[----:B------:R-:W-:Y:S04]  /*9c760*/  STL.64 [R1+0x8220], R246 ;  /* 0x008220f601007387 */ /* 0x000fe80000100a00 */
[----:B------:R-:W5:Y:S04]  /*9c770*/  LDL.LU R38, [R1+0x845c] ;  /* 0x00845c0001267983 */ /* 0x000f680000300800 */
[----:B------:R-:W5:Y:S01]  /*9c780*/  LDL.LU R39, [R1+0x8458] ;  /* 0x0084580001277983 */ /* 0x000f620000300800 */
[----:B----4-:R-:W-:Y:S01]  /*9c790*/  HMMA.1688.F32.TF32 R28, R8, R102, R28 ;  /* 0x00000066081c723c */ /* 0x010fe2000008101c */
[----:B------:R-:W-:-:S02]  /*9c7a0*/  IMAD.MOV.U32 R33, RZ, RZ, R18 ;  /* 0x000000ffff217224 */ /* 0x000fc400078e0012 */
[----:B------:R-:W-:Y:S01]  /*9c7b0*/  IMAD.MOV.U32 R32, RZ, RZ, R19 ;  /* 0x000000ffff207224 */ /* 0x000fe200078e0013 */
[----:B------:R-:W-:Y:S04]  /*9c7c0*/  STL.64 [R1+0x8228], R250 ;  /* 0x008228fa01007387 */ /* 0x000fe80000100a00 */
[----:B------:R-:W-:Y:S01]  /*9c7d0*/  STL.64 [R1+0x7ac8], R34 ;  /* 0x007ac82201007387 */ /* 0x000fe20000100a00 */
[----:B------:R-:W-:Y:S02]  /*9c7e0*/  IMAD.MOV.U32 R18, RZ, RZ, R2 ;  /* 0x000000ffff127224 */ /* 0x000fe400078e0002 */
[----:B------:R-:W-:Y:S01]  /*9c7f0*/  IMAD.MOV.U32 R19, RZ, RZ, R0 ;  /* 0x000000ffff137224 */ /* 0x000fe200078e0000 */
[----:B------:R-:W-:Y:S07]  /*9c800*/  STL.64 [R1+0x7ac0], R32 ;  /* 0x007ac02001007387 */ /* 0x000fee0000100a00 */
[----:B------:R-:W-:Y:S01]  /*9c810*/  IMAD.MOV.U32 R2, RZ, RZ, R30 ;  /* 0x000000ffff027224 */ /* 0x000fe200078e001e */
[----:B------:R1:W-:Y:S01]  /*9c820*/  STL.64 [R1+0x11f0], R28 ;  /* 0x0011f01c01007387 */ /* 0x0003e20000100a00 */
[----:B------:R-:W-:-:S02]  /*9c830*/  IMAD.MOV.U32 R0, RZ, RZ, R31 ;  /* 0x000000ffff007224 */ /* 0x000fc400078e001f */
[C---:B-1----:R-:W-:Y:S01]  /*9c840*/  HMMA.1688.F32.TF32 R28, R8.reuse, R14, R96 ;  /* 0x0000000e081c723c */ /* 0x042fe20000081060 */
[----:B------:R-:W-:Y:S07]  /*9c850*/  STL.64 [R1+0x8260], R14 ;  /* 0x0082600e01007387 */ /* 0x000fee0000100a00 */
[C---:B------:R-:W-:Y:S11]  /*9c860*/  HMMA.1688.F32.TF32 R32, R8.reuse, R22, R92 ;  /* 0x000000160820723c */ /* 0x040ff6000008105c */
[----:B------:R-:W-:Y:S04]  /*9c870*/  STL.64 [R1+0x1180], R28 ;  /* 0x0011801c01007387 */ /* 0x000fe80000100a00 */
[----:B------:R5:W-:Y:S04]  /*9c880*/  STL.64 [R1+0x1188], R30 ;  /* 0x0011881e01007387 */ /* 0x000be80000100a00 */
[----:B------:R-:W-:Y:S04]  /*9c890*/  STL.64 [R1+0x1110], R32 ;  /* 0x0011102001007387 */ /* 0x000fe80000100a00 */
[----:B------:R-:W-:Y:S01]  /*9c8a0*/  STL.64 [R1+0x1118], R34 ;  /* 0x0011182201007387 */ /* 0x000fe20000100a00 */
[----:B------:R-:W-:Y:S01]  /*9c8b0*/  HMMA.1688.F32.TF32 R16, R8, R50, R16 ;  /* 0x000000320810723c */ /* 0x000fe20000081010 */
[----:B------:R-:W-:-:S02]  /*9c8c0*/  IMAD.MOV.U32 R13, RZ, RZ, R102 ;  /* 0x000000ffff0d7224 */ /* 0x000fc400078e0066 */
[----:B------:R-:W-:-:S15]  /*9c8d0*/  IMAD.MOV.U32 R12, RZ, RZ, R103 ;  /* 0x000000ffff0c7224 */ /* 0x000fde00078e0067 */
[----:B------:R-:W-:Y:S01]  /*9c8e0*/  NOP ;  /* 0x0000000000007918 */ /* 0x000fe20000000000 */
[----:B------:R-:W-:Y:S02]  /*9c8f0*/  IMAD.MOV.U32 R172, RZ, RZ, R16 ;  /* 0x000000ffffac7224 */ /* 0x000fe400078e0010 */
[----:B------:R-:W-:Y:S01]  /*9c900*/  IMAD.MOV.U32 R173, RZ, RZ, R17 ;  /* 0x000000ffffad7224 */ /* 0x000fe200078e0011 */
[C---:B---3--:R-:W-:Y:S08]  /*9c910*/  HMMA.1688.F32.TF32 R24, R8.reuse, R42, R24 ;  /* 0x0000002a0818723c */ /* 0x048ff00000081018 */
[C---:B--2---:R-:W-:Y:S08]  /*9c920*/  HMMA.1688.F32.TF32 R4, R8.reuse, R46, R4 ;  /* 0x0000002e0804723c */ /* 0x044ff00000081004 */
[----:B-----5:R-:W-:Y:S03]  /*9c930*/  HMMA.1688.F32.TF32 R28, R8, R38, R88 ;  /* 0x00000026081c723c */ /* 0x020fe60000081058 */
[----:B------:R-:W-:-:S02]  /*9c940*/  IMAD.MOV.U32 R233, RZ, RZ, R26 ;  /* 0x000000ffffe97224 */ /* 0x000fc400078e001a */
[----:B------:R-:W-:-:S06]  /*9c950*/  IMAD.MOV.U32 R232, RZ, RZ, R27 ;  /* 0x000000ffffe87224 */ /* 0x000fcc00078e001b */
[----:B------:R-:W-:Y:S02]  /*9c960*/  IMAD.MOV.U32 R180, RZ, RZ, R4 ;  /* 0x000000ffffb47224 */ /* 0x000fe400078e0004 */
[----:B------:R-:W-:Y:S02]  /*9c970*/  IMAD.MOV.U32 R181, RZ, RZ, R5 ;  /* 0x000000ffffb57224 */ /* 0x000fe400078e0005 */
[----:B------:R-:W-:Y:S01]  /*9c980*/  IMAD.MOV.U32 R237, RZ, RZ, R6 ;  /* 0x000000ffffed7224 */ /* 0x000fe200078e0006 */
[----:B------:R-:W-:-:S03]  /*9c990*/  MOV R236, R7 ;  /* 0x0000000700ec7202 */ /* 0x000fc60000000f00 */
[----:B------:R-:W-:Y:S04]  /*9c9a0*/  STL.64 [R1+0x10b0], R28 ;  /* 0x0010b01c01007387 */ /* 0x000fe80000100a00 */
[----:B------:R1:W-:Y:S04]  /*9c9b0*/  STL.64 [R1+0x10b8], R30 ;  /* 0x0010b81e01007387 */ /* 0x0003e80000100a00 */
[----:B------:R-:W-:Y:S04]  /*9c9c0*/  STL.64 [R1+0x82b8], R234 ;  /* 0x0082b8ea01007387 */ /* 0x000fe80000100a00 */
[----:B------:R-:W-:Y:S04]  /*9c9d0*/  STL.64 [R1+0x82b0], R232 ;  /* 0x0082b0e801007387 */ /* 0x000fe80000100a00 */
[----:B------:R-:W2:Y:S04]  /*9c9e0*/  LDL.LU R4, [R1+0xea0] ;  /* 0x000ea00001047983 */ /* 0x000ea80000300800 */
[----:B------:R-:W2:Y:S04]  /*9c9f0*/  LDL.LU R5, [R1+0xea4] ;  /* 0x000ea40001057983 */ /* 0x000ea80000300800 */
[----:B------:R-:W2:Y:S04]  /*9ca00*/  LDL.LU R6, [R1+0xea8] ;  /* 0x000ea80001067983 */ /* 0x000ea80000300800 */
[----:B------:R-:W2:Y:S04]  /*9ca10*/  LDL.LU R7, [R1+0xeac] ;  /* 0x000eac0001077983 */ /* 0x000ea80000300800 */
[----:B------:R-:W-:Y:S04]  /*9ca20*/  STL.64 [R1+0x82a8], R238 ;  /* 0x0082a8ee01007387 */ /* 0x000fe80000100a00 */
[----:B------:R-:W-:Y:S04]  /*9ca30*/  STL.64 [R1+0x82a0], R236 ;  /* 0x0082a0ec01007387 */ /* 0x000fe80000100a00 */
[----:B------:R-:W1:Y:S04]  /*9ca40*/  LDL.LU R100, [R1+0xe30] ;  /* 0x000e300001647983 */ /* 0x000e680000300800 */
[----:B------:R-:W1:Y:S04]  /*9ca50*/  LDL.LU R101, [R1+0xe34] ;  /* 0x000e340001657983 */ /* 0x000e680000300800 */
[----:B------:R-:W1:Y:S04]  /*9ca60*/  LDL.LU R102, [R1+0xe38] ;  /* 0x000e380001667983 */ /* 0x000e680000300800 */
[----:B------:R-:W1:Y:S04]  /*9ca70*/  LDL.LU R103, [R1+0xe3c] ;  /* 0x000e3c0001677983 */ /* 0x000e680000300800 */
[----:B------:R-:W3:Y:S04]  /*9ca80*/  LDL.LU R96, [R1+0xdf0] ;  /* 0x000df00001607983 */ /* 0x000ee80000300800 */
[----:B------:R-:W3:Y:S04]  /*9ca90*/  LDL.LU R97, [R1+0xdf4] ;  /* 0x000df40001617983 */ /* 0x000ee80000300800 */
[----:B------:R-:W3:Y:S04]  /*9caa0*/  LDL.LU R98, [R1+0xdf8] ;  /* 0x000df80001627983 */ /* 0x000ee80000300800 */
[----:B------:R-:W3:Y:S04]  /*9cab0*/  LDL.LU R99, [R1+0xdfc] ;  /* 0x000dfc0001637983 */ /* 0x000ee80000300800 */
[----:B------:R-:W4:Y:S04]  /*9cac0*/  LDL.LU R92, [R1+0xdb0] ;  /* 0x000db000015c7983 */ /* 0x000f280000300800 */
[----:B------:R-:W4:Y:S04]  /*9cad0*/  LDL.LU R93, [R1+0xdb4] ;  /* 0x000db400015d7983 */ /* 0x000f280000300800 */
[----:B------:R-:W4:Y:S04]  /*9cae0*/  LDL.LU R94, [R1+0xdb8] ;  /* 0x000db800015e7983 */ /* 0x000f280000300800 */
[----:B------:R-:W4:Y:S01]  /*9caf0*/  LDL.LU R95, [R1+0xdbc] ;  /* 0x000dbc00015f7983 */ /* 0x000f220000300800 */
[----:B------:R-:W-:-:S02]  /*9cb00*/  IMAD.MOV.U32 R16, RZ, RZ, R54 ;  /* 0x000000ffff107224 */ /* 0x000fc400078e0036 */
[----:B------:R-:W-:Y:S01]  /*9cb10*/  IMAD.MOV.U32 R17, RZ, RZ, R55 ;  /* 0x000000ffff117224 */ /* 0x000fe200078e0037 */
[----:B------:R-:W5:Y:S04]  /*9cb20*/  LDL.LU R54, [R1+0x8454] ;  /* 0x0084540001367983 */ /* 0x000f680000300800 */
[----:B------:R-:W2:Y:S01]  /*9cb30*/  LDL.LU R55, [R1+0x8450] ;  /* 0x0084500001377983 */ /* 0x000ea20000300800 */
[----:B------:R-:W-:Y:S02]  /*9cb40*/  IMAD.MOV.U32 R229, RZ, RZ, R18 ;  /* 0x000000ffffe57224 */ /* 0x000fe400078e0012 */
[----:B------:R-:W-:Y:S01]  /*9cb50*/  IMAD.MOV.U32 R228, RZ, RZ, R19 ;  /* 0x000000ffffe47224 */ /* 0x000fe200078e0013 */
[----:B------:R-:W-:Y:S01]  /*9cb60*/  MOV R18, R74 ;  /* 0x0000004a00127202 */ /* 0x000fe20000000f00 */
[----:B------:R-:W-:Y:S01]  /*9cb70*/  IMAD.MOV.U32 R19, RZ, RZ, R75 ;  /* 0x000000ffff137224 */ /* 0x000fe200078e004b */
[----:B------:R-:W3:Y:S04]  /*9cb80*/  LDL.LU R74, [R1+0x844c] ;  /* 0x00844c00014a7983 */ /* 0x000ee80000300800 */
[----:B------:R-:W3:Y:S04]  /*9cb90*/  LDL.LU R75, [R1+0x8448] ;  /* 0x00844800014b7983 */ /* 0x000ee80000300800 */
[----:B------:R-:W3:Y:S04]  /*9cba0*/  LDL.LU R88, [R1+0xbb0] ;  /* 0x000bb00001587983 */ /* 0x000ee80000300800 */
[----:B------:R-:W3:Y:S01]  /*9cbb0*/  LDL.LU R89, [R1+0xbb4] ;  /* 0x000bb40001597983 */ /* 0x000ee20000300800 */
[----:B-----5:R-:W-:-:S02]  /*9cbc0*/  IMAD.MOV.U32 R90, RZ, RZ, R54 ;  /* 0x000000ffff5a7224 */ /* 0x020fc400078e0036 */
[----:B--2---:R-:W-:Y:S01]  /*9cbd0*/  IMAD.MOV.U32 R91, RZ, RZ, R55 ;  /* 0x000000ffff5b7224 */ /* 0x004fe200078e0037 */
[----:B------:R-:W2:Y:S04]  /*9cbe0*/  LDL.LU R54, [R1+0x8444] ;  /* 0x0084440001367983 */ /* 0x000ea80000300800 */
[----:B------:R-:W2:Y:S01]  /*9cbf0*/  LDL.LU R55, [R1+0x8440] ;  /* 0x0084400001377983 */ /* 0x000ea20000300800 */
[----:B------:R-:W-:Y:S01]  /*9cc00*/  MOV R188, R24 ;  /* 0x0000001800bc7202 */ /* 0x000fe20000000f00 */
[----:B------:R-:W-:Y:S02]  /*9cc10*/  IMAD.MOV.U32 R189, RZ, RZ, R25 ;  /* 0x000000ffffbd7224 */ /* 0x000fe400078e0019 */
[----:B------:R-:W-:Y:S02]  /*9cc20*/  IMAD.MOV.U32 R24, RZ, RZ, R70 ;  /* 0x000000ffff187224 */ /* 0x000fe400078e0046 */
[----:B------:R-:W-:Y:S01]  /*9cc30*/  IMAD.MOV.U32 R25, RZ, RZ, R62 ;  /* 0x000000ffff197224 */ /* 0x000fe200078e003e */
[----:B------:R-:W5:Y:S04]  /*9cc40*/  LDL.LU R70, [R1+0x843c] ;  /* 0x00843c0001467983 */ /* 0x000f680000300800 */
[----:B------:R-:W3:Y:S01]  /*9cc50*/  LDL.LU R62, [R1+0x8438] ;  /* 0x00843800013e7983 */ /* 0x000ee20000300800 */
[----:B------:R-:W-:Y:S01]  /*9cc60*/  IMAD.MOV.U32 R26, RZ, RZ, R58 ;  /* 0x000000ffff1a7224 */ /* 0x000fe200078e003a */
[----:B------:R-:W-:-:S02]  /*9cc70*/  MOV R27, R59 ;  /* 0x0000003b001b7202 */ /* 0x000fc40000000f00 */
[----:B------:R-:W1:Y:S04]  /*9cc80*/  LDL.LU R58, [R1+0x8434] ;  /* 0x00843400013a7983 */ /* 0x000e680000300800 */
[----:B------:R-:W1:Y:S04]  /*9cc90*/  LDL.LU R59, [R1+0x8430] ;  /* 0x00843000013b7983 */ /* 0x000e680000300800 */
[----:B------:R-:W-:Y:S04]  /*9cca0*/  STL.64 [R1+0x82c8], R230 ;  /* 0x0082c8e601007387 */ /* 0x000fe80000100a00 */
[----:B------:R1:W-:Y:S01]  /*9ccb0*/  STL.64 [R1+0x82c0], R228 ;  /* 0x0082c0e401007387 */ /* 0x0003e20000100a00 */
[----:B------:R-:W-:Y:S01]  /*9ccc0*/  IMAD.MOV.U32 R247, RZ, RZ, R142 ;  /* 0x000000fffff77224 */ /* 0x000fe200078e008e */
[----:B--2---:R-:W-:-:S15]  /*9ccd0*/  HMMA.1688.F32.TF32 R4, R8, R54, R4 ;  /* 0x000000360804723c */ /* 0x004fde0000081004 */
[----:B------:R-:W-:-:S04]  /*9cce0*/  NOP ;  /* 0x0000000000007918 */ /* 0x000fc80000000000 */
[----:B------:R-:W-:Y:S02]  /*9ccf0*/  IMAD.MOV.U32 R168, RZ, RZ, R4 ;  /* 0x000000ffffa87224 */ /* 0x000fe400078e0004 */
[----:B------:R-:W-:Y:S02]  /*9cd00*/  IMAD.MOV.U32 R4, RZ, RZ, R63 ;  /* 0x000000ffff047224 */ /* 0x000fe400078e003f */
[----:B------:R-:W2:Y:S01]  /*9cd10*/  LDL.LU R63, [R1+0x842c] ;  /* 0x00842c00013f7983 */ /* 0x000ea20000300800 */
[----:B------:R-:W-:Y:S02]  /*9cd20*/  IMAD.MOV.U32 R169, RZ, RZ, R5 ;  /* 0x000000ffffa97224 */ /* 0x000fe400078e0005 */
[----:B------:R-:W-:Y:S02]  /*9cd30*/  IMAD.MOV.U32 R225, RZ, RZ, R6 ;  /* 0x000000ffffe17224 */ /* 0x000fe400078e0006 */
[----:B------:R-:W-:Y:S02]  /*9cd40*/  IMAD.MOV.U32 R5, RZ, RZ, R71 ;  /* 0x000000ffff057224 */ /* 0x000fe400078e0047 */
[----:B------:R-:W-:Y:S01]  /*9cd50*/  IMAD.MOV.U32 R224, RZ, RZ, R7 ;  /* 0x000000ffffe07224 */ /* 0x000fe200078e0007 */
[----:B------:R-:W5:Y:S01]  /*9cd60*/  LDL.LU R71, [R1+0x8428] ;  /* 0x0084280001477983 */ /* 0x000f620000300800 */
[----:B------:R-:W-:-:S03]  /*9cd70*/  MOV R6, R66 ;  /* 0x0000004200067202 */ /* 0x000fc60000000f00 */
[----:B------:R-:W4:Y:S01]  /*9cd80*/  LDL.LU R66, [R1+0x8424] ;  /* 0x0084240001427983 */ /* 0x000f220000300800 */
[----:B------:R-:W-:-:S03]  /*9cd90*/  IMAD.MOV.U32 R7, RZ, RZ, R67 ;  /* 0x000000ffff077224 */ /* 0x000fc600078e0043 */
[----:B------:R-:W4:Y:S04]  /*9cda0*/  LDL.LU R67, [R1+0x8420] ;  /* 0x0084200001437983 */ /* 0x000f280000300800 */
[----:B------:R-:W4:Y:S04]  /*9cdb0*/  LDL.LU R244, [R1+0xac0] ;  /* 0x000ac00001f47983 */ /* 0x000f280000300800 */
[----:B------:R-:W4:Y:S04]  /*9cdc0*/  LDL.LU R245, [R1+0xac4] ;  /* 0x000ac40001f57983 */ /* 0x000f280000300800 */
[----:B------:R-:W5:Y:S04]  /*9cdd0*/  LDL.LU R246, [R1+0xac8] ;  /* 0x000ac80001f67983 */ /* 0x000f680000300800 */
[----:B------:R-:W5:Y:S01]  /*9cde0*/  LDL.LU R142, [R1+0x841c] ;  /* 0x00841c00018e7983 */ /* 0x000f620000300800 */
[C---:B-1----:R-:W-:Y:S08]  /*9cdf0*/  HMMA.1688.F32.TF32 R28, R8.reuse, R58, R100 ;  /* 0x0000003a081c723c */ /* 0x042ff00000081064 */
[C---:B------:R-:W-:Y:S08]  /*9ce00*/  HMMA.1688.F32.TF32 R4, R8.reuse, R82, R4 ;  /* 0x000000520804723c */ /* 0x040ff00000081004 */
[----:B---3--:R-:W-:Y:S03]  /*9ce10*/  HMMA.1688.F32.TF32 R24, R8, R74, R24 ;  /* 0x0000004a0818723c */ /* 0x008fe60000081018 */
[----:B------:R-:W-:-:S02]  /*9ce20*/  IMAD.MOV.U32 R221, RZ, RZ, R28 ;  /* 0x000000ffffdd7224 */ /* 0x000fc400078e001c */
[----:B------:R-:W-:Y:S02]  /*9ce30*/  IMAD.MOV.U32 R220, RZ, RZ, R29 ;  /* 0x000000ffffdc7224 */ /* 0x000fe400078e001d */
[----:B------:R-:W-:Y:S02]  /*9ce40*/  IMAD.MOV.U32 R217, RZ, RZ, R30 ;  /* 0x000000ffffd97224 */ /* 0x000fe400078e001e */
[----:B------:R-:W-:Y:S02]  /*9ce50*/  IMAD.MOV.U32 R216, RZ, RZ, R31 ;  /* 0x000000ffffd87224 */ /* 0x000fe400078e001f */
[----:B------:R-:W-:Y:S02]  /*9ce60*/  IMAD.MOV.U32 R157, RZ, RZ, R4 ;  /* 0x000000ffff9d7224 */ /* 0x000fe400078e0004 */
[----:B------:R-:W-:Y:S01]  /*9ce70*/  IMAD.MOV.U32 R156, RZ, RZ, R5 ;  /* 0x000000ffff9c7224 */ /* 0x000fe200078e0005 */
[----:B------:R-:W3:Y:S01]  /*9ce80*/  LDL.LU R4, [R1+0xaf0] ;  /* 0x000af00001047983 */ /* 0x000ee20000300800 */
[----:B------:R-:W-:-:S03]  /*9ce90*/  MOV R153, R6 ;  /* 0x0000000600997202 */ /* 0x000fc60000000f00 */
[----:B------:R-:W3:Y:S01]  /*9cea0*/  LDL.LU R5, [R1+0xaf4] ;  /* 0x000af40001057983 */ /* 0x000ee20000300800 */
[----:B------:R-:W-:-:S03]  /*9ceb0*/  IMAD.MOV.U32 R152, RZ, RZ, R7 ;  /* 0x000000ffff987224 */ /* 0x000fc600078e0007 */
[----:B------:R-:W3:Y:S01]  /*9cec0*/  LDL.LU R6, [R1+0xaf8] ;  /* 0x000af80001067983 */ /* 0x000ee20000300800 */
[----:B------:R-:W-:-:S03]  /*9ced0*/  IMAD.MOV.U32 R141, RZ, RZ, R24 ;  /* 0x000000ffff8d7224 */ /* 0x000fc600078e0018 */
[----:B------:R-:W3:Y:S01]  /*9cee0*/  LDL.LU R7, [R1+0xafc] ;  /* 0x000afc0001077983 */ /* 0x000ee20000300800 */
[----:B------:R-:W-:-:S03]  /*9cef0*/  IMAD.MOV.U32 R140, RZ, RZ, R25 ;  /* 0x000000ffff8c7224 */ /* 0x000fc600078e0019 */
[----:B------:R-:W3:Y:S01]  /*9cf00*/  LDL.LU R24, [R1+0xb20] ;  /* 0x000b200001187983 */ /* 0x000ee20000300800 */
[----:B------:R-:W-:-:S03]  /*9cf10*/  IMAD.MOV.U32 R137, RZ, RZ, R26 ;  /* 0x000000ffff897224 */ /* 0x000fc600078e001a */
[----:B------:R-:W3:Y:S01]  /*9cf20*/  LDL.LU R25, [R1+0xb24] ;  /* 0x000b240001197983 */ /* 0x000ee20000300800 */
[----:B------:R-:W-:-:S03]  /*9cf30*/  MOV R136, R27 ;  /* 0x0000001b00887202 */ /* 0x000fc60000000f00 */
        /* <DEDUP_REMOVED lines=10> */
[----:B------:R-:W-:-:S02]  /*9cfe0*/  IMAD.MOV.U32 R248, RZ, RZ, R130 ;  /* 0x000000fffff87224 */ /* 0x000fc400078e0082 */
[----:B------:R-:W-:Y:S02]  /*9cff0*/  IMAD.MOV.U32 R249, RZ, RZ, R131 ;  /* 0x000000fffff97224 */ /* 0x000fe400078e0083 */
[----:B------:R-:W-:Y:S01]  /*9d000*/  IMAD.MOV.U32 R250, RZ, RZ, R118 ;  /* 0x000000fffffa7224 */ /* 0x000fe200078e0076 */
[----:B------:R-:W-:Y:S01]  /*9d010*/  MOV R251, R119 ;  /* 0x0000007700fb7202 */ /* 0x000fe20000000f00 */
[----:B--2---:R-:W-:-:S15]  /*9d020*/  HMMA.1688.F32.TF32 R28, R8, R62, R96 ;  /* 0x0000003e081c723c */ /* 0x004fde0000081060 */
        /* <DEDUP_REMOVED lines=11> */
[----:B-----5:R-:W-:Y:S01]  /*9d0e0*/  HMMA.1688.F32.TF32 R28, R8, R70, R88 ;  /* 0x00000046081c723c */ /* 0x020fe20000081058 */
        /* <DEDUP_REMOVED lines=24> */
[----:B------:R-:W2:Y:S04]  /*9d270*/  LDL.LU R142, [R1+0x8418] ;  /* 0x00841800018e7983 */ /* 0x000ea80000300800 */
[----:B------:R-:W2:Y:S04]  /*9d280*/  LDL.LU R130, [R1+0x8414] ;  /* 0x0084140001827983 */ /* 0x000ea80000300800 */
[----:B------:R-:W2:Y:S01]  /*9d290*/  LDL.LU R131, [R1+0x8410] ;  /* 0x0084100001837983 */ /* 0x000ea20000300800 */
[----:B------:R-:W-:-:S03]  /*9d2a0*/  MOV R197, R28 ;  /* 0x0000001c00c57202 */ /* 0x000fc60000000f00 */
[----:B------:R-:W2:Y:S01]  /*9d2b0*/  LDL.LU R118, [R1+0x840c] ;  /* 0x00840c0001767983 */ /* 0x000ea20000300800 */
[----:B------:R-:W-:-:S03]  /*9d2c0*/  IMAD.MOV.U32 R196, RZ, RZ, R29 ;  /* 0x000000ffffc47224 */ /* 0x000fc600078e001d */
[----:B------:R-:W2:Y:S01]  /*9d2d0*/  LDL.LU R119, [R1+0x8408] ;  /* 0x0084080001777983 */ /* 0x000ea20000300800 */
[----:B------:R-:W-:Y:S02]  /*9d2e0*/  IMAD.MOV.U32 R28, RZ, RZ, R114 ;  /* 0x000000ffff1c7224 */ /* 0x000fe400078e0072 */
[----:B------:R-:W-:Y:S01]  /*9d2f0*/  IMAD.MOV.U32 R193, RZ, RZ, R30 ;  /* 0x000000ffffc17224 */ /* 0x000fe200078e001e */
[----:B------:R-:W2:Y:S01]  /*9d300*/  LDL.LU R114, [R1+0x8404] ;  /* 0x0084040001727983 */ /* 0x000ea20000300800 */
[----:B------:R-:W-:-:S03]  /*9d310*/  IMAD.MOV.U32 R29, RZ, RZ, R86 ;  /* 0x000000ffff1d7224 */ /* 0x000fc600078e0056 */
[----:B------:R-:W2:Y:S01]  /*9d320*/  LDL.LU R86, [R1+0x8400] ;  /* 0x0084000001567983 */ /* 0x000ea20000300800 */
[----:B------:R-:W-:-:S03]  /*9d330*/  IMAD.MOV.U32 R30, RZ, RZ, R87 ;  /* 0x000000ffff1e7224 */ /* 0x000fc600078e0057 */
[----:B------:R-:W2:Y:S01]  /*9d340*/  LDL.LU R87, [R1+0x83fc] ;  /* 0x0083fc0001577983 */ /* 0x000ea20000300800 */
[----:B------:R-:W-:Y:S01]  /*9d350*/  HMMA.1688.F32.TF32 R16, R8, R78, R16 ;  /* 0x0000004e0810723c */ /* 0x000fe20000081010 */
[----:B------:R-:W-:Y:S02]  /*9d360*/  IMAD.MOV.U32 R192, RZ, RZ, R31 ;  /* 0x000000ffffc07224 */ /* 0x000fe400078e001f */
[----:B------:R-:W-:Y:S02]  /*9d370*/  IMAD.MOV.U32 R31, RZ, RZ, R115 ;  /* 0x000000ffff1f7224 */ /* 0x000fe400078e0073 */
[----:B------:R-:W3:-:S14]  /*9d380*/  LDL.LU R115, [R1+0x83f8] ;  /* 0x0083f80001737983 */ /* 0x000edc0000300800 */
[----:B------:R-:W-:Y:S02]  /*9d390*/  IMAD.MOV.U32 R149, RZ, RZ, R16 ;  /* 0x000000ffff957224 */ /* 0x000fe400078e0010 */
[----:B------:R-:W-:Y:S02]  /*9d3a0*/  IMAD.MOV.U32 R148, RZ, RZ, R17 ;  /* 0x000000ffff947224 */ /* 0x000fe400078e0011 */
[----:B------:R-:W-:Y:S02]  /*9d3b0*/  IMAD.MOV.U32 R16, RZ, RZ, R110 ;  /* 0x000000ffff107224 */ /* 0x000fe400078e006e */
[----:B------:R-:W-:Y:S01]  /*9d3c0*/  IMAD.MOV.U32 R145, RZ, RZ, R18 ;  /* 0x000000ffff917224 */ /* 0x000fe200078e0012 */
[----:B------:R-:W3:Y:S01]  /*9d3d0*/  LDL.LU R110, [R1+0x83f4] ;  /* 0x0083f400016e7983 */ /* 0x000ee20000300800 */
[----:B------:R-:W-:Y:S02]  /*9d3e0*/  IMAD.MOV.U32 R17, RZ, RZ, R111 ;  /* 0x000000ffff117224 */ /* 0x000fe400078e006f */
[----:B------:R-:W-:Y:S01]  /*9d3f0*/  IMAD.MOV.U32 R144, RZ, RZ, R19 ;  /* 0x000000ffff907224 */ /* 0x000fe200078e0013 */
[----:B------:R-:W3:Y:S01]  /*9d400*/  LDL.LU R111, [R1+0x83f0] ;  /* 0x0083f000016f7983 */ /* 0x000ee20000300800 */
[----:B------:R-:W-:Y:S01]  /*9d410*/  MOV R18, R106 ;  /* 0x0000006a00127202 */ /* 0x000fe20000000f00 */
[----:B------:R-:W-:-:S02]  /*9d420*/  IMAD.MOV.U32 R19, RZ, RZ, R107 ;  /* 0x000000ffff137224 */ /* 0x000fc400078e006b */
[----:B------:R-:W3:Y:S04]  /*9d430*/  LDL.LU R106, [R1+0x83ec] ;  /* 0x0083ec00016a7983 */ /* 0x000ee80000300800 */
[----:B------:R-:W3:Y:S01]  /*9d440*/  LDL.LU R107, [R1+0x83e8] ;  /* 0x0083e800016b7983 */ /* 0x000ee20000300800 */
[----:B--2---:R-:W-:-:S15]  /*9d450*/  HMMA.1688.F32.TF32 R88, R8, R86, R88 ;  /* 0x000000560858723c */ /* 0x004fde0000081058 */
[----:B------:R-:W-:-:S04]  /*9d460*/  NOP ;  /* 0x0000000000007918 */ /* 0x000fc80000000000 */
[----:B------:R-:W-:Y:S02]  /*9d470*/  IMAD.MOV.U32 R161, RZ, RZ, R90 ;  /* 0x000000ffffa17224 */ /* 0x000fe400078e005a */
[----:B------:R-:W-:Y:S02]  /*9d480*/  IMAD.MOV.U32 R160, RZ, RZ, R91 ;  /* 0x000000ffffa07224 */ /* 0x000fe400078e005b */
[----:B------:R-:W4:Y:S02]  /*9d490*/  LDL.LU.64 R90, [R1+0x83e0] ;  /* 0x0083e000015a7983 */ /* 0x000f240000300a00 */
[----:B----4-:R-:W-:-:S15]  /*9d4a0*/  HMMA.1688.F32.TF32 R92, R8, R90, R92 ;  /* 0x0000005a085c723c */ /* 0x010fde000008105c */
[----:B------:R-:W-:-:S04]  /*9d4b0*/  NOP ;  /* 0x0000000000007918 */ /* 0x000fc80000000000 */
[----:B------:R-:W-:Y:S04]  /*9d4c0*/  STL.64 [R1+0x18e0], R92 ;  /* 0x0018e05c01007387 */ /* 0x000fe80000100a00 */
[----:B------:R1:W-:Y:S04]  /*9d4d0*/  STL.64 [R1+0x18e8], R94 ;  /* 0x0018e85e01007387 */ /* 0x0003e80000100a00 */
[----:B-1----:R-:W5:Y:S02]  /*9d4e0*/  LDL.LU.64 R94, [R1+0x83d8] ;  /* 0x0083d800015e7983 */ /* 0x002f640000300a00 */
[----:B-----5:R-:W-:-:S15]  /*9d4f0*/  HMMA.1688.F32.TF32 R96, R8, R94, R96 ;  /* 0x0000005e0860723c */ /* 0x020fde0000081060 */
        /* <DEDUP_REMOVED lines=8> */
[----:B-1----:R-:W2:Y:S01]  /*9d580*/  LDL.LU.64 R102, [R1+0x83c8] ;  /* 0x0083c80001667983 */ /* 0x002ea20000300a00 */
[C---:B------:R-:W-:Y:S08]  /*9d590*/  HMMA.1688.F32.TF32 R236, R8.reuse, R110, R236 ;  /* 0x0000006e08ec723c */ /* 0x040ff000000810ec */
[C---:B------:R-:W-:Y:S08]  /*9d5a0*/  HMMA.1688.F32.TF32 R232, R8.reuse, R114, R232 ;  /* 0x0000007208e8723c */ /* 0x040ff000000810e8 */
[----:B--2---:R-:W-:-:S15]  /*9d5b0*/  HMMA.1688.F32.TF32 R228, R8, R102, R228 ;  /* 0x0000006608e4723c */ /* 0x004fde00000810e4 */
[----:B------:R-:W-:-:S04]  /*9d5c0*/  NOP ;  /* 0x0000000000007918 */ /* 0x000fc80000000000 */
[----:B------:R-:W-:Y:S04]  /*9d5d0*/  STL.64 [R1+0xb80], R228 ;  /* 0x000b80e401007387 */ /* 0x000fe80000100a00 */
[----:B------:R1:W-:Y:S02]  /*9d5e0*/  STL.64 [R1+0xb88], R230 ;  /* 0x000b88e601007387 */ /* 0x0003e40000100a00 */
[----:B-1----:R-:W-:Y:S01]  /*9d5f0*/  HMMA.1688.F32.TF32 R228, R8, R106, R24 ;  /* 0x0000006a08e4723c */ /* 0x002fe20000081018 */
[----:B------:R-:W-:Y:S02]  /*9d600*/  IMAD.MOV.U32 R24, RZ, RZ, R126 ;  /* 0x000000ffff187224 */ /* 0x000fe400078e007e */
[----:B------:R-:W2:Y:S01]  /*9d610*/  LDL.LU R126, [R1+0x83c0] ;  /* 0x0083c000017e7983 */ /* 0x000ea20000300800 */
[----:B------:R-:W-:Y:S01]  /*9d620*/  MOV R25, R127 ;  /* 0x0000007f00197202 */ /* 0x000fe20000000f00 */
[----:B------:R-:W-:-:S14]  /*9d630*/  IMAD.MOV.U32 R26, RZ, RZ, R122 ;  /* 0x000000ffff1a7224 */ /* 0x000fdc00078e007a */
[----:B------:R-:W-:Y:S04]  /*9d640*/  STL.64 [R1+0xb70], R228 ;  /* 0x000b70e401007387 */ /* 0x000fe80000100a00 */
[----:B------:R1:W-:Y:S04]  /*9d650*/  STL.64 [R1+0xb78], R230 ;  /* 0x000b78e601007387 */ /* 0x0003e80000100a00 */
[----:B------:R-:W2:Y:S04]  /*9d660*/  LDL.LU R127, [R1+0x83bc] ;  /* 0x0083bc00017f7983 */ /* 0x000ea80000300800 */
[----:B------:R-:W3:Y:S01]  /*9d670*/  LDL.LU R122, [R1+0x83b8] ;  /* 0x0083b800017a7983 */ /* 0x000ee20000300800 */
[----:B-1----:R-:W-:Y:S01]  /*9d680*/  HMMA.1688.F32.TF32 R228, R8, R118, R4 ;  /* 0x0000007608e4723c */ /* 0x002fe20000081004 */
[----:B------:R-:W-:-:S02]  /*9d690*/  IMAD.MOV.U32 R27, RZ, RZ, R123 ;  /* 0x000000ffff1b7224 */ /* 0x000fc400078e007b */
[----:B------:R-:W3:Y:S04]  /*9d6a0*/  LDL.LU R123, [R1+0x83b4] ;  /* 0x0083b400017b7983 */ /* 0x000ee80000300800 */
[----:B------:R-:W-:Y:S04]  /*9d6b0*/  STL.64 [R1+0xb60], R236 ;  /* 0x000b60ec01007387 */ /* 0x000fe80000100a00 */
[----:B------:R-:W-:Y:S04]  /*9d6c0*/  STL.64 [R1+0xb68], R238 ;  /* 0x000b68ee01007387 */ /* 0x000fe80000100a00 */
[----:B------:R-:W-:Y:S01]  /*9d6d0*/  STL.64 [R1+0xb50], R232 ;  /* 0x000b50e801007387 */ /* 0x000fe20000100a00 */
[----:B------:R-:W-:-:S03]  /*9d6e0*/  IMAD.MOV.U32 R4, RZ, RZ, R138 ;  /* 0x000000ffff047224 */ /* 0x000fc600078e008a */
[----:B------:R-:W-:Y:S04]  /*9d6f0*/  STL.64 [R1+0xb58], R234 ;  /* 0x000b58ea01007387 */ /* 0x000fe80000100a00 */
[----:B------:R-:W4:Y:S01]  /*9d700*/  LDL.LU R138, [R1+0x83b0] ;  /* 0x0083b000018a7983 */ /* 0x000f220000300800 */
[----:B------:R-:W-:Y:S02]  /*9d710*/  IMAD.MOV.U32 R5, RZ, RZ, R139 ;  /* 0x000000ffff057224 */ /* 0x000fe400078e008b */
[----:B------:R-:W-:Y:S02]  /*9d720*/  IMAD.MOV.U32 R6, RZ, RZ, R134 ;  /* 0x000000ffff067224 */ /* 0x000fe400078e0086 */
[----:B------:R-:W-:Y:S01]  /*9d730*/  IMAD.MOV.U32 R7, RZ, RZ, R135 ;  /* 0x000000ffff077224 */ /* 0x000fe200078e0087 */
[----:B------:R-:W-:Y:S04]  /*9d740*/  STL.64 [R1+0xb40], R228 ;  /* 0x000b40e401007387 */ /* 0x000fe80000100a00 */
[----:B------:R2:W-:Y:S04]  /*9d750*/  STL.64 [R1+0xb48], R230 ;  /* 0x000b48e601007387 */ /* 0x0005e80000100a00 */
[----:B------:R-:W4:Y:S04]  /*9d760*/  LDL.LU R139, [R1+0x83ac] ;  /* 0x0083ac00018b7983 */ /* 0x000f280000300800 */
[----:B------:R-:W5:Y:S04]  /*9d770*/  LDL.LU R134, [R1+0x83a8] ;  /* 0x0083a80001867983 */ /* 0x000f680000300800 */
[----:B------:R-:W5:Y:S01]  /*9d780*/  LDL.LU R135, [R1+0x83a4] ;  /* 0x0083a40001877983 */ /* 0x000f620000300800 */
[C---:B--2---:R-:W-:Y:S08]  /*9d790*/  HMMA.1688.F32.TF32 R228, R8.reuse, R126, R248 ;  /* 0x0000007e08e4723c */ /* 0x044ff000000810f8 */
[C---:B---3--:R-:W-:Y:S08]  /*9d7a0*/  HMMA.1688.F32.TF32 R232, R8.reuse, R122, R32 ;  /* 0x0000007a08e8723c */ /* 0x048ff00000081020 */
[C---:B------:R-:W-:Y:S08]  /*9d7b0*/  HMMA.1688.F32.TF32 R32, R8.reuse, R130, R244 ;  /* 0x000000820820723c */ /* 0x040ff000000810f4 */
[C---:B-----5:R-:W-:Y:S08]  /*9d7c0*/  HMMA.1688.F32.TF32 R28, R8.reuse, R134, R28 ;  /* 0x00000086081c723c */ /* 0x060ff0000008101c */
[----:B----4-:R-:W-:Y:S01]  /*9d7d0*/  HMMA.1688.F32.TF32 R16, R8, R138, R16 ;  /* 0x0000008a0810723c */ /* 0x010fe20000081010 */
[----:B------:R-:W-:Y:S02]  /*9d7e0*/  STL.64 [R1+0xb30], R232 ;  /* 0x000b30e801007387 */ /* 0x000fe40000100a00 */
[----:B------:R-:W-:-:S02]  /*9d7f0*/  IMAD.MOV.U32 R113, RZ, RZ, R33 ;  /* 0x000000ffff717224 */ /* 0x000fc400078e0021 */
[----:B------:R-:W-:Y:S01]  /*9d800*/  STL.64 [R1+0xb38], R234 ;  /* 0x000b38ea01007387 */ /* 0x000fe20000100a00 */
[----:B------:R-:W-:-:S03]  /*9d810*/  MOV R112, R32 ;  /* 0x0000002000707202 */ /* 0x000fc60000000f00 */
[----:B------:R-:W-:Y:S04]  /*9d820*/  STL.64 [R1+0xb20], R228 ;  /* 0x000b20e401007387 */ /* 0x000fe80000100a00 */
[----:B------:R-:W-:Y:S04]  /*9d830*/  STL.64 [R1+0xb28], R230 ;  /* 0x000b28e601007387 */ /* 0x000fe80000100a00 */
[----:B------:R-:W-:Y:S04]  /*9d840*/  STL.64 [R1+0xb18], R34 ;  /* 0x000b182201007387 */ /* 0x000fe80000100a00 */
[----:B------:R-:W-:Y:S04]  /*9d850*/  STL [R1+0x7a0c], R113 ;  /* 0x007a0c7101007387 */ /* 0x000fe80000100800 */
[----:B------:R-:W-:Y:S01]  /*9d860*/  STL [R1+0x7a08], R112 ;  /* 0x007a087001007387 */ /* 0x000fe20000100800 */
[----:B------:R-:W-:-:S02]  /*9d870*/  IMAD.MOV.U32 R109, RZ, RZ, R29 ;  /* 0x000000ffff6d7224 */ /* 0x000fc400078e001d */
[----:B------:R-:W-:Y:S01]  /*9d880*/  IMAD.MOV.U32 R108, RZ, RZ, R28 ;  /* 0x000000ffff6c7224 */ /* 0x000fe200078e001c */
[----:B------:R-:W-:Y:S04]  /*9d890*/  STL.64 [R1+0xb08], R30 ;  /* 0x000b081e01007387 */ /* 0x000fe80000100a00 */
[----:B------:R-:W-:Y:S01]  /*9d8a0*/  STL [R1+0x7a04], R109 ;  /* 0x007a046d01007387 */ /* 0x000fe20000100800 */
[----:B------:R-:W-:Y:S02]  /*9d8b0*/  IMAD.MOV.U32 R104, RZ, RZ, R16 ;  /* 0x000000ffff687224 */ /* 0x000fe400078e0010 */
[----:B------:R-:W-:Y:S01]  /*9d8c0*/  IMAD.MOV.U32 R16, RZ, RZ, R143 ;  /* 0x000000ffff107224 */ /* 0x000fe200078e008f */
[----:B------:R-:W-:Y:S04]  /*9d8d0*/  STL [R1+0x7a00], R108 ;  /* 0x007a006c01007387 */ /* 0x000fe80000100800 */
[----:B------:R1:W-:Y:S04]  /*9d8e0*/  STL.64 [R1+0xaf8], R18 ;  /* 0x000af81201007387 */ /* 0x0003e80000100a00 */
[----:B------:R-:W2:Y:S01]  /*9d8f0*/  LDL.LU R143, [R1+0x83a0] ;  /* 0x0083a000018f7983 */ /* 0x000ea20000300800 */
[----:B------:R-:W-:-:S03]  /*9d900*/  IMAD.MOV.U32 R105, RZ, RZ, R17 ;  /* 0x000000ffff697224 */ /* 0x000fc600078e0011 */
[----:B------:R-:W3:Y:S01]  /*9d910*/  LDL.LU R17, [R1+0xa74] ;  /* 0x000a740001117983 */ /* 0x000ee20000300800 */
[----:B-1----:R-:W-:Y:S01]  /*9d920*/  MOV R18, R146 ;  /* 0x0000009200127202 */ /* 0x002fe20000000f00 */
[----:B------:R-:W-:Y:S02]  /*9d930*/  IMAD.MOV.U32 R19, RZ, RZ, R147 ;  /* 0x000000ffff137224 */ /* 0x000fe400078e0093 */
[----:B------:R-:W4:Y:S04]  /*9d940*/  LDL.LU R146, [R1+0x839c] ;  /* 0x00839c0001927983 */ /* 0x000f280000300800 */
[----:B------:R-:W4:Y:S04]  /*9d950*/  LDL.LU R147, [R1+0x8398] ;  /* 0x0083980001937983 */ /* 0x000f280000300800 */
[----:B------:R-:W-:Y:S04]  /*9d960*/  STL.64 [R1+0x8208], R106 ;  /* 0x0082086a01007387 */ /* 0x000fe80000100a00 */
[----:B------:R-:W-:Y:S04]  /*9d970*/  STL.64 [R1+0x8200], R104 ;  /* 0x0082006801007387 */ /* 0x000fe80000100a00 */
[----:B------:R-:W-:Y:S04]  /*9d980*/  STL.64 [R1+0x81f8], R138 ;  /* 0x0081f88a01007387 */ /* 0x000fe80000100a00 */
[----:B------:R-:W-:Y:S01]  /*9d990*/  STL.64 [R1+0x81f0], R136 ;  /* 0x0081f08801007387 */ /* 0x000fe20000100a00 */
[C---:B--2---:R-:W-:Y:S08]  /*9d9a0*/  HMMA.1688.F32.TF32 R24, R8.reuse, R142, R24 ;  /* 0x0000008e0818723c */ /* 0x044ff00000081018 */
[----:B----4-:R-:W-:Y:S11]  /*9d9b0*/  HMMA.1688.F32.TF32 R4, R8, R146, R4 ;  /* 0x000000920804723c */ /* 0x010ff60000081004 */
[----:B------:R-:W-:-:S02]  /*9d9c0*/  IMAD.MOV.U32 R100, RZ, RZ, R24 ;  /* 0x000000ffff647224 */ /* 0x000fc400078e0018 */
[----:B------:R-:W-:Y:S01]  /*9d9d0*/  IMAD.MOV.U32 R101, RZ, RZ, R25 ;  /* 0x000000ffff657224 */ /* 0x000fe200078e0019 */
[----:B------:R1:W-:Y:S04]  /*9d9e0*/  STL.64 [R1+0xae8], R26 ;  /* 0x000ae81a01007387 */ /* 0x0003e80000100a00 */
[----:B------:R-:W-:Y:S04]  /*9d9f0*/  STL.64 [R1+0x8238], R102 ;  /* 0x0082386601007387 */ /* 0x000fe80000100a00 */
[----:B------:R-:W-:Y:S04]  /*9da00*/  STL.64 [R1+0x8230], R100 ;  /* 0x0082306401007387 */ /* 0x000fe80000100a00 */
[----:B------:R2:W-:Y:S04]  /*9da10*/  STL.64 [R1+0x8218], R142 ;  /* 0x0082188e01007387 */ /* 0x0005e80000100a00 */
[----:B------:R4:W-:Y:S04]  /*9da20*/  STL.64 [R1+0x8210], R140 ;  /* 0x0082108c01007387 */ /* 0x0009e80000100a00 */
[----:B------:R-:W5:Y:S04]  /*9da30*/  LDL.LU R248, [R1+0xd90] ;  /* 0x000d900001f87983 */ /* 0x000f680000300800 */
[----:B------:R-:W5:Y:S04]  /*9da40*/  LDL.LU R249, [R1+0xd94] ;  /* 0x000d940001f97983 */ /* 0x000f680000300800 */
[----:B------:R-:W5:Y:S01]  /*9da50*/  LDL.LU R250, [R1+0xd98] ;  /* 0x000d980001fa7983 */ /* 0x000f620000300800 */
[----:B------:R-:W-:-:S03]  /*9da60*/  IMAD.MOV.U32 R96, RZ, RZ, R4 ;  /* 0x000000ffff607224 */ /* 0x000fc600078e0004 */
[----:B------:R-:W5:Y:S01]  /*9da70*/  LDL.LU R251, [R1+0xd9c] ;  /* 0x000d9c0001fb7983 */ /* 0x000f620000300800 */
[----:B------:R-:W-:Y:S02]  /*9da80*/  IMAD.MOV.U32 R97, RZ, RZ, R5 ;  /* 0x000000ffff617224 */ /* 0x000fe400078e0005 */
[----:B------:R-:W-:Y:S02]  /*9da90*/  IMAD.MOV.U32 R4, RZ, RZ, R150 ;  /* 0x000000ffff047224 */ /* 0x000fe400078e0096 */
[----:B------:R-:W-:Y:S01]  /*9daa0*/  IMAD.MOV.U32 R5, RZ, RZ, R151 ;  /* 0x000000ffff057224 */ /* 0x000fe200078e0097 */
[----:B------:R-:W3:Y:S04]  /*9dab0*/  LDL.LU R150, [R1+0x8394] ;  /* 0x0083940001967983 */ /* 0x000ee80000300800 */
[----:B------:R-:W3:Y:S01]  /*9dac0*/  LDL.LU R151, [R1+0x8390] ;  /* 0x0083900001977983 */ /* 0x000ee20000300800 */
[----:B------:R-:W-:Y:S01]  /*9dad0*/  IMAD.MOV.U32 R109, RZ, RZ, R6 ;  /* 0x000000ffff6d7224 */ /* 0x000fe200078e0006 */
[----:B------:R-:W-:-:S02]  /*9dae0*/  MOV R108, R7 ;  /* 0x00000007006c7202 */ /* 0x000fc40000000f00 */
[----:B------:R-:W2:Y:S04]  /*9daf0*/  LDL.LU R6, [R1+0xa68] ;  /* 0x000a680001067983 */ /* 0x000ea80000300800 */
[----:B------:R-:W2:Y:S04]  /*9db00*/  LDL.LU R7, [R1+0xa6c] ;  /* 0x000a6c0001077983 */ /* 0x000ea80000300800 */
[----:B------:R-:W-:Y:S04]  /*9db10*/  STL.64 [R1+0x8270], R110 ;  /* 0x0082706e01007387 */ /* 0x000fe80000100a00 */
[----:B------:R-:W-:Y:S04]  /*9db20*/  STL.64 [R1+0x8268], R108 ;  /* 0x0082686c01007387 */ /* 0x000fe80000100a00 */
[----:B------:R-:W-:Y:S04]  /*9db30*/  STL.64 [R1+0x8258], R98 ;  /* 0x0082586201007387 */ /* 0x000fe80000100a00 */
[----:B------:R-:W-:Y:S04]  /*9db40*/  STL.64 [R1+0x8250], R96 ;  /* 0x0082506001007387 */ /* 0x000fe80000100a00 */
[----:B------:R-:W-:Y:S04]  /*9db50*/  STL.64 [R1+0x8248], R146 ;  /* 0x0082489201007387 */ /* 0x000fe80000100a00 */
[----:B------:R-:W-:Y:S04]  /*9db60*/  STL.64 [R1+0x8240], R144 ;  /* 0x0082409001007387 */ /* 0x000fe80000100a00 */
[----:B------:R-:W2:Y:S04]  /*9db70*/  LDL.LU R244, [R1+0xd80] ;  /* 0x000d800001f47983 */ /* 0x000ea80000300800 */
[----:B------:R-:W2:Y:S04]  /*9db80*/  LDL.LU R245, [R1+0xd84] ;  /* 0x000d840001f57983 */ /* 0x000ea80000300800 */
[----:B------:R-:W2:Y:S04]  /*9db90*/  LDL.LU R246, [R1+0xd88] ;  /* 0x000d880001f67983 */ /* 0x000ea80000300800 */
[----:B------:R-:W2:Y:S01]  /*9dba0*/  LDL.LU R247, [R1+0xd8c] ;  /* 0x000d8c0001f77983 */ /* 0x000ea20000300800 */
[----:B------:R-:W-:-:S03]  /*9dbb0*/  MOV R28, R174 ;  /* 0x000000ae001c7202 */ /* 0x000fc60000000f00 */
[----:B------:R-:W2:Y:S01]  /*9dbc0*/  LDL.LU R174, [R1+0x838c] ;  /* 0x00838c0001ae7983 */ /* 0x000ea20000300800 */
[----:B------:R-:W-:-:S03]  /*9dbd0*/  IMAD.MOV.U32 R29, RZ, RZ, R175 ;  /* 0x000000ffff1d7224 */ /* 0x000fc600078e00af */
[----:B------:R-:W2:Y:S01]  /*9dbe0*/  LDL.LU R175, [R1+0x8388] ;  /* 0x0083880001af7983 */ /* 0x000ea20000300800 */
[----:B------:R-:W-:-:S03]  /*9dbf0*/  IMAD.MOV.U32 R30, RZ, RZ, R170 ;  /* 0x000000ffff1e7224 */ /* 0x000fc600078e00aa */
[----:B------:R-:W4:Y:S01]  /*9dc00*/  LDL.LU R170, [R1+0x8384] ;  /* 0x0083840001aa7983 */ /* 0x000f220000300800 */
[----:B------:R-:W-:-:S03]  /*9dc10*/  IMAD.MOV.U32 R31, RZ, RZ, R171 ;  /* 0x000000ffff1f7224 */ /* 0x000fc600078e00ab */
[----:B------:R-:W4:Y:S01]  /*9dc20*/  LDL.LU R171, [R1+0x8380] ;  /* 0x0083800001ab7983 */ /* 0x000f220000300800 */
[----:B---3--:R-:W-:-:S15]  /*9dc30*/  HMMA.1688.F32.TF32 R16, R8, R150, R16 ;  /* 0x000000960810723c */ /* 0x008fde0000081010 */
[----:B------:R-:W-:-:S04]  /*9dc40*/  NOP ;  /* 0x0000000000007918 */ /* 0x000fc80000000000 */
[----:B------:R-:W-:Y:S02]  /*9dc50*/  IMAD.MOV.U32 R92, RZ, RZ, R16 ;  /* 0x000000ffff5c7224 */ /* 0x000fe400078e0010 */
[----:B------:R-:W-:Y:S02]  /*9dc60*/  IMAD.MOV.U32 R93, RZ, RZ, R17 ;  /* 0x000000ffff5d7224 */ /* 0x000fe400078e0011 */
[----:B------:R-:W-:Y:S02]  /*9dc70*/  IMAD.MOV.U32 R16, RZ, RZ, R166 ;  /* 0x000000ffff107224 */ /* 0x000fe400078e00a6 */
[----:B------:R-:W-:Y:S01]  /*9dc80*/  IMAD.MOV.U32 R17, RZ, RZ, R167 ;  /* 0x000000ffff117224 */ /* 0x000fe200078e00a7 */
[----:B------:R-:W3:Y:S04]  /*9dc90*/  LDL.LU R166, [R1+0x837c] ;  /* 0x00837c0001a67983 */ /* 0x000ee80000300800 */
[----:B------:R-:W3:Y:S01]  /*9dca0*/  LDL.LU R167, [R1+0x8378] ;  /* 0x0083780001a77983 */ /* 0x000ee20000300800 */
[----:B------:R-:W-:-:S02]  /*9dcb0*/  IMAD.MOV.U32 R241, RZ, RZ, R18 ;  /* 0x000000fffff17224 */ /* 0x000fc400078e0012 */
[----:B------:R-:W-:Y:S02]  /*9dcc0*/  IMAD.MOV.U32 R240, RZ, RZ, R19 ;  /* 0x000000fffff07224 */ /* 0x000fe400078e0013 */
[----:B------:R-:W-:Y:S01]  /*9dcd0*/  IMAD.MOV.U32 R18, RZ, RZ, R162 ;  /* 0x000000ffff127224 */ /* 0x000fe200078e00a2 */
[----:B------:R-:W-:Y:S01]  /*9dce0*/  MOV R19, R154 ;  /* 0x0000009a00137202 */ /* 0x000fe20000000f00 */
[----:B------:R-:W-:Y:S02]  /*9dcf0*/  IMAD.MOV.U32 R24, RZ, RZ, R155 ;  /* 0x000000ffff187224 */ /* 0x000fe400078e009b */
[----:B------:R-:W-:Y:S02]  /*9dd00*/  IMAD.MOV.U32 R25, RZ, RZ, R163 ;  /* 0x000000ffff197224 */ /* 0x000fe400078e00a3 */
[----:B-1----:R-:W-:Y:S02]  /*9dd10*/  IMAD.MOV.U32 R26, RZ, RZ, R158 ;  /* 0x000000ffff1a7224 */ /* 0x002fe400078e009e */
[----:B------:R-:W-:Y:S01]  /*9dd20*/  IMAD.MOV.U32 R27, RZ, RZ, R159 ;  /* 0x000000ffff1b7224 */ /* 0x000fe200078e009f */
[----:B------:R-:W5:Y:S04]  /*9dd30*/  LDL.LU R162, [R1+0x8374] ;  /* 0x0083740001a27983 */ /* 0x000f680000300800 */
[----:B------:R-:W5:Y:S04]  /*9dd40*/  LDL.LU R154, [R1+0x8370] ;  /* 0x00837000019a7983 */ /* 0x000f680000300800 */
[----:B------:R-:W5:Y:S01]  /*9dd50*/  LDL.LU R155, [R1+0x836c] ;  /* 0x00836c00019b7983 */ /* 0x000f620000300800 */
[C---:B--2---:R-:W-:Y:S03]  /*9dd60*/  HMMA.1688.F32.TF32 R16, R8.reuse, R174, R16 ;  /* 0x000000ae0810723c */ /* 0x044fe60000081010 */
[----:B------:R-:W2:Y:S04]  /*9dd70*/  LDL.LU R163, [R1+0x8368] ;  /* 0x0083680001a37983 */ /* 0x000ea80000300800 */
[----:B------:R-:W5:Y:S04]  /*9dd80*/  LDL.LU R158, [R1+0x8364] ;  /* 0x00836400019e7983 */ /* 0x000f680000300800 */
[----:B------:R-:W5:Y:S01]  /*9dd90*/  LDL.LU R159, [R1+0x8360] ;  /* 0x00836000019f7983 */ /* 0x000f620000300800 */
[----:B----4-:R-:W-:Y:S01]  /*9dda0*/  HMMA.1688.F32.TF32 R24, R8, R170, R24 ;  /* 0x000000aa0818723c */ /* 0x010fe20000081018 */
[----:B------:R-:W-:-:S02]  /*9ddb0*/  IMAD.MOV.U32 R165, RZ, RZ, R88 ;  /* 0x000000ffffa57224 */ /* 0x000fc400078e0058 */
[----:B------:R-:W-:Y:S01]  /*9ddc0*/  IMAD.MOV.U32 R164, RZ, RZ, R89 ;  /* 0x000000ffffa47224 */ /* 0x000fe200078e0059 */
[----:B------:R-:W-:Y:S04]  /*9ddd0*/  STL.64 [R1+0x8298], R94 ;  /* 0x0082985e01007387 */ /* 0x000fe80000100a00 */
[----:B------:R-:W-:Y:S04]  /*9dde0*/  STL.64 [R1+0x8290], R92 ;  /* 0x0082905c01007387 */ /* 0x000fe80000100a00 */
[----:B------:R-:W-:Y:S04]  /*9ddf0*/  STL.64 [R1+0x8280], R150 ;  /* 0x0082809601007387 */ /* 0x000fe80000100a00 */
[----:B------:R-:W-:Y:S01]  /*9de00*/  STL.64 [R1+0x8278], R148 ;  /* 0x0082789401007387 */ /* 0x000fe20000100a00 */
[----:B------:R-:W-:-:S02]  /*9de10*/  IMAD.MOV.U32 R68, RZ, RZ, R16 ;  /* 0x000000ffff447224 */ /* 0x000fc400078e0010 */
[----:B------:R-:W-:Y:S02]  /*9de20*/  IMAD.MOV.U32 R69, RZ, RZ, R17 ;  /* 0x000000ffff457224 */ /* 0x000fe400078e0011 */
[----:B------:R-:W-:Y:S02]  /*9de30*/  IMAD.MOV.U32 R16, RZ, RZ, R187 ;  /* 0x000000ffff107224 */ /* 0x000fe400078e00bb */
[----:B------:R-:W-:Y:S02]  /*9de40*/  IMAD.MOV.U32 R117, RZ, RZ, R18 ;  /* 0x000000ffff757224 */ /* 0x000fe400078e0012 */
[----:B------:R-:W-:Y:S01]  /*9de50*/  IMAD.MOV.U32 R17, RZ, RZ, R186 ;  /* 0x000000ffff117224 */ /* 0x000fe200078e00ba */
[----:B------:R-:W-:Y:S01]  /*9de60*/  MOV R116, R19 ;  /* 0x0000001300747202 */ /* 0x000fe20000000f00 */
[----:B------:R-:W-:Y:S01]  /*9de70*/  IMAD.MOV.U32 R18, RZ, RZ, R191 ;  /* 0x000000ffff127224 */ /* 0x000fe200078e00bf */
[----:B------:R-:W-:Y:S01]  /*9de80*/  MOV R72, R24 ;  /* 0x0000001800487202 */ /* 0x000fe20000000f00 */
[----:B------:R-:W-:-:S02]  /*9de90*/  IMAD.MOV.U32 R19, RZ, RZ, R190 ;  /* 0x000000ffff137224 */ /* 0x000fc400078e00be */
[----:B------:R-:W-:Y:S02]  /*9dea0*/  IMAD.MOV.U32 R73, RZ, RZ, R25 ;  /* 0x000000ffff497224 */ /* 0x000fe400078e0019 */
[----:B------:R-:W-:Y:S02]  /*9deb0*/  IMAD.MOV.U32 R24, RZ, RZ, R203 ;  /* 0x000000ffff187224 */ /* 0x000fe400078e00cb */
[----:B------:R-:W-:Y:S02]  /*9dec0*/  IMAD.MOV.U32 R121, RZ, RZ, R26 ;  /* 0x000000ffff797224 */ /* 0x000fe400078e001a */
[----:B------:R-:W-:Y:S02]  /*9ded0*/  IMAD.MOV.U32 R25, RZ, RZ, R202 ;  /* 0x000000ffff197224 */ /* 0x000fe400078e00ca */
[----:B------:R-:W-:Y:S01]  /*9dee0*/  IMAD.MOV.U32 R120, RZ, RZ, R27 ;  /* 0x000000ffff787224 */ /* 0x000fe200078e001b */
[----:B------:R-:W-:Y:S01]  /*9def0*/  MOV R26, R207 ;  /* 0x000000cf001a7202 */ /* 0x000fe20000000f00 */
[----:B------:R-:W-:Y:S01]  /*9df00*/  IMAD.MOV.U32 R27, RZ, RZ, R206 ;  /* 0x000000ffff1b7224 */ /* 0x000fe200078e00ce */
[----:B---3--:R-:W-:Y:S04]  /*9df10*/  STL.64 [R1+0x81e8], R166 ;  /* 0x0081e8a601007387 */ /* 0x008fe80000100a00 */
[----:B------:R-:W-:Y:S04]  /*9df20*/  STL.64 [R1+0x81e0], R164 ;  /* 0x0081e0a401007387 */ /* 0x000fe80000100a00 */
[----:B------:R-:W-:Y:S04]  /*9df30*/  STL.64 [R1+0x81d8], R170 ;  /* 0x0081d8aa01007387 */ /* 0x000fe80000100a00 */
[----:B------:R-:W-:Y:S04]  /*9df40*/  STL.64 [R1+0x81d0], R168 ;  /* 0x0081d0a801007387 */ /* 0x000fe80000100a00 */
[----:B------:R-:W3:Y:S04]  /*9df50*/  LDL.LU R187, [R1+0x835c] ;  /* 0x00835c0001bb7983 */ /* 0x000ee80000300800 */
[----:B------:R-:W4:Y:S04]  /*9df60*/  LDL.LU R186, [R1+0x8358] ;  /* 0x0083580001ba7983 */ /* 0x000f280000300800 */
[----:B------:R-:W3:Y:S04]  /*9df70*/  LDL.LU R191, [R1+0x8354] ;  /* 0x0083540001bf7983 */ /* 0x000ee80000300800 */
[----:B------:R-:W3:Y:S04]  /*9df80*/  LDL.LU R190, [R1+0x8350] ;  /* 0x0083500001be7983 */ /* 0x000ee80000300800 */
[----:B------:R-:W3:Y:S04]  /*9df90*/  LDL.LU R203, [R1+0x834c] ;  /* 0x00834c0001cb7983 */ /* 0x000ee80000300800 */
[----:B------:R-:W4:Y:S04]  /*9dfa0*/  LDL.LU R202, [R1+0x8348] ;  /* 0x0083480001ca7983 */ /* 0x000f280000300800 */
[----:B------:R-:W4:Y:S04]  /*9dfb0*/  LDL.LU R207, [R1+0x8344] ;  /* 0x0083440001cf7983 */ /* 0x000f280000300800 */
[----:B------:R-:W4:Y:S01]  /*9dfc0*/  LDL.LU R206, [R1+0x8340] ;  /* 0x0083400001ce7983 */ /* 0x000f220000300800 */
[C---:B------:R-:W-:Y:S08]  /*9dfd0*/  HMMA.1688.F32.TF32 R28, R8.reuse, R166, R28 ;  /* 0x000000a6081c723c */ /* 0x040ff0000008101c */
[----:B-----5:R-:W-:Y:S01]  /*9dfe0*/  HMMA.1688.F32.TF32 R32, R8, R158, R248 ;  /* 0x0000009e0820723c */ /* 0x020fe200000810f8 */
[----:B------:R-:W-:Y:S01]  /*9dff0*/  MOV R248, R198 ;  /* 0x000000c600f87202 */ /* 0x000fe20000000f00 */
[----:B------:R-:W-:-:S02]  /*9e000*/  IMAD.MOV.U32 R249, RZ, RZ, R199 ;  /* 0x000000fffff97224 */ /* 0x000fc400078e00c7 */
[----:B------:R-:W-:-:S07]  /*9e010*/  IMAD.MOV.U32 R250, RZ, RZ, R194 ;  /* 0x000000fffffa7224 */ /* 0x000fce00078e00c2 */
[----:B------:R-:W-:Y:S02]  /*9e020*/  IMAD.MOV.U32 R76, RZ, RZ, R28 ;  /* 0x000000ffff4c7224 */ /* 0x000fe400078e001c */
[----:B------:R-:W-:Y:S02]  /*9e030*/  IMAD.MOV.U32 R77, RZ, RZ, R29 ;  /* 0x000000ffff4d7224 */ /* 0x000fe400078e001d */
[----:B------:R-:W-:Y:S02]  /*9e040*/  IMAD.MOV.U32 R28, RZ, RZ, R222 ;  /* 0x000000ffff1c7224 */ /* 0x000fe400078e00de */
[----:B------:R-:W-:Y:S01]  /*9e050*/  IMAD.MOV.U32 R113, RZ, RZ, R30 ;  /* 0x000000ffff717224 */ /* 0x000fe200078e001e */
[----:B------:R-:W5:Y:S01]  /*9e060*/  LDL.LU R222, [R1+0x833c] ;  /* 0x00833c0001de7983 */ /* 0x000f620000300800 */
[----:B------:R-:W-:Y:S02]  /*9e070*/  IMAD.MOV.U32 R29, RZ, RZ, R223 ;  /* 0x000000ffff1d7224 */ /* 0x000fe400078e00df */
[----:B------:R-:W-:-:S02]  /*9e080*/  IMAD.MOV.U32 R84, RZ, RZ, R32 ;  /* 0x000000ffff547224 */ /* 0x000fc400078e0020 */
[----:B------:R-:W-:Y:S02]  /*9e090*/  IMAD.MOV.U32 R85, RZ, RZ, R33 ;  /* 0x000000ffff557224 */ /* 0x000fe400078e0021 */
[----:B------:R-:W-:Y:S02]  /*9e0a0*/  IMAD.MOV.U32 R129, RZ, RZ, R34 ;  /* 0x000000ffff817224 */ /* 0x000fe400078e0022 */
[----:B------:R-:W-:Y:S02]  /*9e0b0*/  IMAD.MOV.U32 R128, RZ, RZ, R35 ;  /* 0x000000ffff807224 */ /* 0x000fe400078e0023 */
[----:B------:R-:W-:Y:S01]  /*9e0c0*/  IMAD.MOV.U32 R112, RZ, RZ, R31 ;  /* 0x000000ffff707224 */ /* 0x000fe200078e001f */
[----:B------:R-:W5:Y:S01]  /*9e0d0*/  LDL.LU R223, [R1+0x8338] ;  /* 0x0083380001df7983 */ /* 0x000f620000300800 */
[----:B------:R-:W-:Y:S01]  /*9e0e0*/  IMAD.MOV.U32 R30, RZ, RZ, R218 ;  /* 0x000000ffff1e7224 */ /* 0x000fe200078e00da */
[----:B--2---:R-:W-:Y:S02]  /*9e0f0*/  HMMA.1688.F32.TF32 R32, R8, R162, R244 ;  /* 0x000000a20820723c */ /* 0x004fe400000810f4 */
[----:B------:R-:W2:Y:S01]  /*9e100*/  LDL.LU R218, [R1+0x8334] ;  /* 0x0083340001da7983 */ /* 0x000ea20000300800 */
[----:B------:R-:W-:-:S02]  /*9e110*/  IMAD.MOV.U32 R31, RZ, RZ, R219 ;  /* 0x000000ffff1f7224 */ /* 0x000fc400078e00db */
[----:B------:R-:W-:Y:S01]  /*9e120*/  IMAD.MOV.U32 R244, RZ, RZ, R214 ;  /* 0x000000fffff47224 */ /* 0x000fe200078e00d6 */
[----:B------:R-:W2:Y:S04]  /*9e130*/  LDL.LU R219, [R1+0x8330] ;  /* 0x0083300001db7983 */ /* 0x000ea80000300800 */
[----:B------:R-:W2:Y:S01]  /*9e140*/  LDL.LU R214, [R1+0x832c] ;  /* 0x00832c0001d67983 */ /* 0x000ea20000300800 */
[----:B------:R-:W-:Y:S01]  /*9e150*/  MOV R245, R215 ;  /* 0x000000d700f57202 */ /* 0x000fe20000000f00 */
[----:B------:R-:W-:Y:S02]  /*9e160*/  IMAD.MOV.U32 R246, RZ, RZ, R210 ;  /* 0x000000fffff67224 */ /* 0x000fe400078e00d2 */
[----:B------:R-:W2:Y:S04]  /*9e170*/  LDL.LU R215, [R1+0x8328] ;  /* 0x0083280001d77983 */ /* 0x000ea80000300800 */
[----:B------:R-:W2:Y:S01]  /*9e180*/  LDL.LU R210, [R1+0x8324] ;  /* 0x0083240001d27983 */ /* 0x000ea20000300800 */
[----:B------:R-:W-:-:S03]  /*9e190*/  IMAD.MOV.U32 R247, RZ, RZ, R211 ;  /* 0x000000fffff77224 */ /* 0x000fc600078e00d3 */
[----:B------:R-:W2:Y:S01]  /*9e1a0*/  LDL.LU R211, [R1+0x8320] ;  /* 0x0083200001d37983 */ /* 0x000ea20000300800 */
[----:B------:R-:W-:Y:S02]  /*9e1b0*/  IMAD.MOV.U32 R251, RZ, RZ, R195 ;  /* 0x000000fffffb7224 */ /* 0x000fe400078e00c3 */
[----:B------:R-:W-:Y:S02]  /*9e1c0*/  IMAD.MOV.U32 R136, RZ, RZ, R182 ;  /* 0x000000ffff887224 */ /* 0x000fe400078e00b6 */
[----:B------:R-:W-:Y:S02]  /*9e1d0*/  IMAD.MOV.U32 R137, RZ, RZ, R183 ;  /* 0x000000ffff897224 */ /* 0x000fe400078e00b7 */
[----:B------:R-:W-:Y:S02]  /*9e1e0*/  IMAD.MOV.U32 R138, RZ, RZ, R178 ;  /* 0x000000ffff8a7224 */ /* 0x000fe400078e00b2 */
[----:B------:R-:W-:Y:S02]  /*9e1f0*/  IMAD.MOV.U32 R139, RZ, RZ, R179 ;  /* 0x000000ffff8b7224 */ /* 0x000fe400078e00b3 */
[----:B---3--:R-:W-:-:S02]  /*9e200*/  IMAD.MOV.U32 R143, RZ, RZ, R203 ;  /* 0x000000ffff8f7224 */ /* 0x008fc400078e00cb */
[----:B----4-:R-:W-:Y:S02]  /*9e210*/  IMAD.MOV.U32 R142, RZ, RZ, R202 ;  /* 0x000000ffff8e7224 */ /* 0x010fe400078e00ca */
[----:B------:R-:W-:Y:S02]  /*9e220*/  IMAD.MOV.U32 R141, RZ, RZ, R207 ;  /* 0x000000ffff8d7224 */ /* 0x000fe400078e00cf */
[----:B------:R-:W-:Y:S02]  /*9e230*/  IMAD.MOV.U32 R140, RZ, RZ, R206 ;  /* 0x000000ffff8c7224 */ /* 0x000fe400078e00ce */
[----:B------:R-:W3:Y:S04]  /*9e240*/  LDL.LU R206, [R1+0x831c] ;  /* 0x00831c0001ce7983 */ /* 0x000ee80000300800 */
[----:B------:R-:W3:Y:S04]  /*9e250*/  LDL.LU R207, [R1+0x8318] ;  /* 0x0083180001cf7983 */ /* 0x000ee80000300800 */
[----:B------:R-:W4:Y:S04]  /*9e260*/  LDL.LU R202, [R1+0x8314] ;  /* 0x0083140001ca7983 */ /* 0x000f280000300800 */
[----:B------:R-:W4:Y:S04]  /*9e270*/  LDL.LU R203, [R1+0x8310] ;  /* 0x0083100001cb7983 */ /* 0x000f280000300800 */
[----:B------:R-:W3:Y:S04]  /*9e280*/  LDL.LU R198, [R1+0x830c] ;  /* 0x00830c0001c67983 */ /* 0x000ee80000300800 */
[----:B------:R-:W3:Y:S04]  /*9e290*/  LDL.LU R199, [R1+0x8308] ;  /* 0x0083080001c77983 */ /* 0x000ee80000300800 */
[----:B------:R-:W3:Y:S04]  /*9e2a0*/  LDL.LU R194, [R1+0x8304] ;  /* 0x0083040001c27983 */ /* 0x000ee80000300800 */
[----:B------:R-:W3:Y:S01]  /*9e2b0*/  LDL.LU R195, [R1+0x8300] ;  /* 0x0083000001c37983 */ /* 0x000ee20000300800 */
[----:B------:R-:W-:-:S02]  /*9e2c0*/  IMAD.MOV.U32 R100, RZ, RZ, R190 ;  /* 0x000000ffff647224 */ /* 0x000fc400078e00be */
[----:B------:R-:W-:Y:S01]  /*9e2d0*/  IMAD.MOV.U32 R101, RZ, RZ, R191 ;  /* 0x000000ffff657224 */ /* 0x000fe200078e00bf */
[----:B------:R-:W3:Y:S04]  /*9e2e0*/  LDL.LU R190, [R1+0x82fc] ;  /* 0x0082fc0001be7983 */ /* 0x000ee80000300800 */
[----:B------:R-:W3:Y:S01]  /*9e2f0*/  LDL.LU R191, [R1+0x82f8] ;  /* 0x0082f80001bf7983 */ /* 0x000ee20000300800 */
[----:B------:R-:W-:Y:S01]  /*9e300*/  IMAD.MOV.U32 R102, RZ, RZ, R186 ;  /* 0x000000ffff667224 */ /* 0x000fe200078e00ba */
[----:B------:R-:W-:Y:S02]  /*9e310*/  MOV R103, R187 ;  /* 0x000000bb00677202 */ /* 0x000fe40000000f00 */
        /* <DEDUP_REMOVED lines=17> */
[----:B------:R-:W-:Y:S02]  /*9e430*/  IMAD.MOV.U32 R107, RZ, RZ, R52 ;  /* 0x000000ffff6b7224 */ /* 0x000fe400078e0034 */
[----:B------:R-:W-:Y:S02]  /*9e440*/  IMAD.MOV.U32 R232, RZ, RZ, R65 ;  /* 0x000000ffffe87224 */ /* 0x000fe400078e0041 */
[----:B------:R-:W-:Y:S01]  /*9e450*/  IMAD.MOV.U32 R233, RZ, RZ, R64 ;  /* 0x000000ffffe97224 */ /* 0x000fe200078e0040 */
[----:B------:R-:W-:Y:S01]  /*9e460*/  MOV R234, R61 ;  /* 0x0000003d00ea7202 */ /* 0x000fe20000000f00 */
[----:B------:R-:W-:Y:S01]  /*9e470*/  IMAD.MOV.U32 R235, RZ, RZ, R60 ;  /* 0x000000ffffeb7224 */ /* 0x000fe200078e003c */
[----:B------:R1:W-:Y:S01]  /*9e480*/  STL.64 [R1+0x81c8], R174 ;  /* 0x0081c8ae01007387 */ /* 0x0003e20000100a00 */
[----:B------:R-:W-:-:S02]  /*9e490*/  IMAD.MOV.U32 R125, RZ, RZ, R34 ;  /* 0x000000ffff7d7224 */ /* 0x000fc400078e0022 */
[----:B------:R-:W-:Y:S01]  /*9e4a0*/  IMAD.MOV.U32 R124, RZ, RZ, R35 ;  /* 0x000000ffff7c7224 */ /* 0x000fe200078e0023 */
[----:B------:R1:W-:Y:S04]  /*9e4b0*/  STL.64 [R1+0x81c0], R172 ;  /* 0x0081c0ac01007387 */ /* 0x0003e80000100a00 */
[----:B------:R-:W4:Y:S01]  /*9e4c0*/  LDL.LU.64 R34, [R1+0xb8] ;  /* 0x0000b80001227983 */ /* 0x000f220000300a00 */
[C---:B--2---:R-:W-:Y:S08]  /*9e4d0*/  HMMA.1688.F32.TF32 R28, R8.reuse, R214, R28 ;  /* 0x000000d6081c723c */ /* 0x044ff0000008101c */
[C---:B------:R-:W-:Y:S08]  /*9e4e0*/  HMMA.1688.F32.TF32 R24, R8.reuse, R218, R24 ;  /* 0x000000da0818723c */ /* 0x040ff00000081018 */
[----:B-----5:R-:W-:Y:S01]  /*9e4f0*/  HMMA.1688.F32.TF32 R16, R8, R222, R16 ;  /* 0x000000de0810723c */ /* 0x020fe20000081010 */
[----:B-1----:R-:W-:-:S02]  /*9e500*/  IMAD.MOV.U32 R174, RZ, RZ, R226 ;  /* 0x000000ffffae7224 */ /* 0x002fc400078e00e2 */
[----:B------:R-:W-:Y:S02]  /*9e510*/  IMAD.MOV.U32 R172, RZ, RZ, R242 ;  /* 0x000000ffffac7224 */ /* 0x000fe400078e00f2 */
[----:B------:R-:W-:Y:S01]  /*9e520*/  IMAD.MOV.U32 R173, RZ, RZ, R243 ;  /* 0x000000ffffad7224 */ /* 0x000fe200078e00f3 */
[----:B------:R-:W-:Y:S02]  /*9e530*/  MOV R175, R227 ;  /* 0x000000e300af7202 */ /* 0x000fe40000000f00 */
        /* <DEDUP_REMOVED lines=8> */
[----:B------:R-:W-:Y:S02]  /*9e5c0*/  IMAD.MOV.U32 R49, RZ, RZ, R92 ;  /* 0x000000ffff317224 */ /* 0x000fe400078e005c */
[----:B------:R-:W-:Y:S02]  /*9e5d0*/  IMAD.MOV.U32 R48, RZ, RZ, R93 ;  /* 0x000000ffff307224 */ /* 0x000fe400078e005d */
[----:B------:R-:W-:Y:S01]  /*9e5e0*/  IMAD.MOV.U32 R45, RZ, RZ, R94 ;  /* 0x000000ffff2d7224 */ /* 0x000fe200078e005e */
[----:B------:R-:W-:Y:S02]  /*9e5f0*/  MOV R44, R95 ;  /* 0x0000005f002c7202 */ /* 0x000fe40000000f00 */
[----:B------:R-:W-:-:S15]  /*9e600*/  HMMA.1688.F32.TF32 R92, R8, R186, R136 ;  /* 0x000000ba085c723c */ /* 0x000fde0000081088 */
[----:B------:R-:W-:-:S04]  /*9e610*/  NOP ;  /* 0x0000000000007918 */ /* 0x000fc80000000000 */
[----:B------:R-:W-:Y:S02]  /*9e620*/  IMAD.MOV.U32 R57, RZ, RZ, R92 ;  /* 0x000000ffff397224 */ /* 0x000fe400078e005c */
[----:B------:R-:W-:Y:S02]  /*9e630*/  IMAD.MOV.U32 R56, RZ, RZ, R93 ;  /* 0x000000ffff387224 */ /* 0x000fe400078e005d */
[----:B------:R-:W-:Y:S02]  /*9e640*/  IMAD.MOV.U32 R53, RZ, RZ, R94 ;  /* 0x000000ffff357224 */ /* 0x000fe400078e005e */
[----:B------:R-:W-:Y:S02]  /*9e650*/  IMAD.MOV.U32 R52, RZ, RZ, R95 ;  /* 0x000000ffff347224 */ /* 0x000fe400078e005f */
[C---:B------:R-:W-:Y:S08]  /*9e660*/  HMMA.1688.F32.TF32 R92, R8.reuse, R190, R104 ;  /* 0x000000be085c723c */ /* 0x040ff00000081068 */
[----:B------:R-:W-:Y:S01]  /*9e670*/  HMMA.1688.F32.TF32 R96, R8, R194, R228 ;  /* 0x000000c20860723c */ /* 0x000fe200000810e4 */
[----:B------:R-:W-:Y:S04]  /*9e680*/  STL.64 [R1+0x81b8], R178 ;  /* 0x0081b8b201007387 */ /* 0x000fe80000100a00 */
[----:B------:R-:W-:Y:S04]  /*9e690*/  STL.64 [R1+0x81b0], R176 ;  /* 0x0081b0b001007387 */ /* 0x000fe80000100a00 */
[----:B------:R-:W-:Y:S02]  /*9e6a0*/  STL.64 [R1+0x81a8], R182 ;  /* 0x0081a8b601007387 */ /* 0x000fe40000100a00 */
[----:B------:R-:W-:-:S02]  /*9e6b0*/  IMAD.MOV.U32 R65, RZ, RZ, R92 ;  /* 0x000000ffff417224 */ /* 0x000fc400078e005c */
[----:B------:R-:W-:Y:S01]  /*9e6c0*/  IMAD.MOV.U32 R64, RZ, RZ, R93 ;  /* 0x000000ffff407224 */ /* 0x000fe200078e005d */
[----:B------:R-:W-:Y:S01]  /*9e6d0*/  MOV R61, R94 ;  /* 0x0000005e003d7202 */ /* 0x000fe20000000f00 */
[----:B------:R-:W-:Y:S02]  /*9e6e0*/  IMAD.MOV.U32 R60, RZ, RZ, R95 ;  /* 0x000000ffff3c7224 */ /* 0x000fe400078e005f */
[C---:B------:R-:W-:Y:S01]  /*9e6f0*/  HMMA.1688.F32.TF32 R92, R8.reuse, R198, R236 ;  /* 0x000000c6085c723c */ /* 0x040fe200000810ec */
[----:B------:R-:W-:Y:S04]  /*9e700*/  STL.64 [R1+0x81a0], R180 ;  /* 0x0081a0b401007387 */ /* 0x000fe80000100a00 */
[----:B------:R-:W-:Y:S04]  /*9e710*/  STL.64 [R1+0x8198], R186 ;  /* 0x008198ba01007387 */ /* 0x000fe80000100a00 */
[----:B------:R-:W-:Y:S01]  /*9e720*/  STL.64 [R1+0x8190], R184 ;  /* 0x008190b801007387 */ /* 0x000fe20000100a00 */
[C---:B----4-:R-:W-:Y:S03]  /*9e730*/  HMMA.1688.F32.TF32 R100, R8.reuse, R202, R232 ;  /* 0x000000ca0864723c */ /* 0x050fe600000810e8 */
[----:B------:R-:W-:Y:S04]  /*9e740*/  STL.64 [R1+0xd30], R96 ;  /* 0x000d306001007387 */ /* 0x000fe80000100a00 */
[----:B------:R1:W-:Y:S02]  /*9e750*/  STL.64 [R1+0xd38], R98 ;  /* 0x000d386201007387 */ /* 0x0003e40000100a00 */
[C---:B-1----:R-:W-:Y:S02]  /*9e760*/  HMMA.1688.F32.TF32 R96, R8.reuse, R206, R248 ;  /* 0x000000ce0860723c */ /* 0x042fe400000810f8 */
[----:B------:R-:W-:Y:S04]  /*9e770*/  STL.64 [R1+0xd20], R92 ;  /* 0x000d205c01007387 */ /* 0x000fe80000100a00 */
[----:B------:R1:W-:Y:S02]  /*9e780*/  STL.64 [R1+0xd28], R94 ;  /* 0x000d285e01007387 */ /* 0x0003e40000100a00 */
[----:B-1----:R-:W-:Y:S02]  /*9e790*/  HMMA.1688.F32.TF32 R92, R8, R210, R244 ;  /* 0x000000d2085c723c */ /* 0x002fe400000810f4 */
[----:B------:R-:W-:Y:S04]  /*9e7a0*/  STL.64 [R1+0xd10], R100 ;  /* 0x000d106401007387 */ /* 0x000fe80000100a00 */
[----:B------:R-:W-:Y:S05]  /*9e7b0*/  STL.64 [R1+0xd18], R102 ;  /* 0x000d186601007387 */ /* 0x000fea0000100a00 */
[----:B------:R-:W-:Y:S04]  /*9e7c0*/  STL.64 [R1+0xd00], R96 ;  /* 0x000d006001007387 */ /* 0x000fe80000100a00 */
[----:B------:R-:W-:Y:S04]  /*9e7d0*/  STL.64 [R1+0xd08], R98 ;  /* 0x000d086201007387 */ /* 0x000fe80000100a00 */
[----:B------:R-:W-:Y:S04]  /*9e7e0*/  STL.64 [R1+0xcf0], R92 ;  /* 0x000cf05c01007387 */ /* 0x000fe80000100a00 */
[----:B------:R-:W-:Y:S04]  /*9e7f0*/  STL.64 [R1+0xcf8], R94 ;  /* 0x000cf85e01007387 */ /* 0x000fe80000100a00 */
        /* <DEDUP_REMOVED lines=24> */
[----:B---3--:R-:W2:Y:S01]  /*9e980*/  LDL.LU R18, [R1+0xc08] ;  /* 0x000c080001127983 */ /* 0x008ea20000300800 */
[----:B------:R-:W-:-:S03]  /*9e990*/  IMAD.MOV.U32 R143, RZ, RZ, R12 ;  /* 0x000000ffff8f7224 */ /* 0x000fc600078e000c */
[----:B------:R-:W2:Y:S01]  /*9e9a0*/  LDL.LU R19, [R1+0xc0c] ;  /* 0x000c0c0001137983 */ /* 0x000ea20000300800 */
[----:B------:R-:W-:-:S03]  /*9e9b0*/  IMAD.MOV.U32 R142, RZ, RZ, R13 ;  /* 0x000000ffff8e7224 */ /* 0x000fc600078e000d */
        /* <DEDUP_REMOVED lines=32> */
[----:B------:R-:W3:Y:S04]  /*9ebc0*/  LDL.64 R98, [R1+0xa8] ;  /* 0x0000a80001627983 */ /* 0x000ee80000100a00 */
[----:B------:R-:W2:Y:S04]  /*9ebd0*/  LDL.64 R146, [R1+0x98] ;  /* 0x0000980001927983 */ /* 0x000ea80000100a00 */
[----:B------:R-:W2:Y:S04]  /*9ebe0*/  LDL.LU R100, [R1+0xbf0] ;  /* 0x000bf00001647983 */ /* 0x000ea80000300800 */
[----:B------:R-:W2:Y:S04]  /*9ebf0*/  LDL.LU R101, [R1+0xbf4] ;  /* 0x000bf40001657983 */ /* 0x000ea80000300800 */
[----:B------:R-:W2:Y:S04]  /*9ec00*/  LDL.LU R102, [R1+0xbf8] ;  /* 0x000bf80001667983 */ /* 0x000ea80000300800 */
[----:B------:R-:W2:Y:S04]  /*9ec10*/  LDL.LU R103, [R1+0xbfc] ;  /* 0x000bfc0001677983 */ /* 0x000ea80000300800 */
[----:B------:R-:W2:Y:S04]  /*9ec20*/  LDL.64 R250, [R1+0x88] ;  /* 0x0000880001fa7983 */ /* 0x000ea80000100a00 */
[----:B------:R-:W2:Y:S04]  /*9ec30*/  LDL.64 R186, [R1+0x78] ;  /* 0x0000780001ba7983 */ /* 0x000ea80000100a00 */
[----:B------:R-:W2:Y:S04]  /*9ec40*/  LDL.LU R180, [R1+0xbd0] ;  /* 0x000bd00001b47983 */ /* 0x000ea80000300800 */
[----:B------:R-:W2:Y:S04]  /*9ec50*/  LDL.LU R181, [R1+0xbd4] ;  /* 0x000bd40001b57983 */ /* 0x000ea80000300800 */
[----:B------:R-:W2:Y:S04]  /*9ec60*/  LDL.LU R182, [R1+0xbd8] ;  /* 0x000bd80001b67983 */ /* 0x000ea80000300800 */
[----:B------:R-:W2:Y:S04]  /*9ec70*/  LDL.LU R183, [R1+0xbdc] ;  /* 0x000bdc0001b77983 */ /* 0x000ea80000300800 */
[----:B------:R-:W2:Y:S04]  /*9ec80*/  LDL.64 R178, [R1+0x68] ;  /* 0x0000680001b27983 */ /* 0x000ea80000100a00 */
        /* <DEDUP_REMOVED lines=39> */
[----:B-1----:R-:W2:Y:S01]  /*9ef00*/  LDL.LU.64 R30, [R1+0x8288] ;  /* 0x00828800011e7983 */ /* 0x002ea20000300a00 */
[C---:B------:R-:W-:Y:S08]  /*9ef10*/  HMMA.1688.F32.TF32 R108, R8.reuse, R34, R108 ;  /* 0x00000022086c723c */ /* 0x040ff0000008106c */
[C---:B---3--:R-:W-:Y:S08]  /*9ef20*/  HMMA.1688.F32.TF32 R12, R8.reuse, R98, R12 ;  /* 0x00000062080c723c */ /* 0x048ff0000008100c */
[C---:B------:R-:W-:Y:S08]  /*9ef30*/  HMMA.1688.F32.TF32 R16, R8.reuse, R146, R16 ;  /* 0x000000920810723c */ /* 0x040ff00000081010 */
[C---:B------:R-:W-:Y:S08]  /*9ef40*/  HMMA.1688.F32.TF32 R100, R8.reuse, R250, R100 ;  /* 0x000000fa0864723c */ /* 0x040ff00000081064 */
[C---:B------:R-:W-:Y:S08]  /*9ef50*/  HMMA.1688.F32.TF32 R244, R8.reuse, R186, R244 ;  /* 0x000000ba08f4723c */ /* 0x040ff000000810f4 */
        /* <DEDUP_REMOVED lines=9> */
[----:B------:R-:W2:Y:S04]  /*9eff0*/  LDL.LU.64 R108, [R1+0x8268] ;  /* 0x00826800016c7983 */ /* 0x000ea80000300a00 */
[----:B------:R1:W-:Y:S04]  /*9f000*/  STL.64 [R1+0xc10], R12 ;  /* 0x000c100c01007387 */ /* 0x0003e80000100a00 */
[----:B------:R4:W-:Y:S01]  /*9f010*/  STL.64 [R1+0xc18], R14 ;  /* 0x000c180e01007387 */ /* 0x0009e20000100a00 */
[----:B-1----:R-:W-:-:S03]  /*9f020*/  IMAD.MOV.U32 R13, RZ, RZ, R98 ;  /* 0x000000ffff0d7224 */ /* 0x002fc600078e0062 */
[----:B----4-:R-:W4:Y:S01]  /*9f030*/  LDL.LU.64 R14, [R1+0x8260] ;  /* 0x00826000010e7983 */ /* 0x010f220000300a00 */
[----:B------:R-:W-:-:S03]  /*9f040*/  IMAD.MOV.U32 R12, RZ, RZ, R99 ;  /* 0x000000ffff0c7224 */ /* 0x000fc600078e0063 */
[----:B------:R-:W2:Y:S04]  /*9f050*/  LDL.LU.64 R98, [R1+0x8258] ;  /* 0x0082580001627983 */ /* 0x000ea80000300a00 */
[----:B------:R-:W2:Y:S04]  /*9f060*/  LDL.LU.64 R96, [R1+0x8250] ;  /* 0x0082500001607983 */ /* 0x000ea80000300a00 */
[----:B------:R1:W-:Y:S04]  /*9f070*/  STL.64 [R1+0xc00], R16 ;  /* 0x000c001001007387 */ /* 0x0003e80000100a00 */
[----:B------:R5:W-:Y:S01]  /*9f080*/  STL.64 [R1+0xc08], R18 ;  /* 0x000c081201007387 */ /* 0x000be20000100a00 */
[----:B-1----:R-:W-:-:S02]  /*9f090*/  IMAD.MOV.U32 R17, RZ, RZ, R146 ;  /* 0x000000ffff117224 */ /* 0x002fc400078e0092 */
[----:B------:R-:W-:Y:S02]  /*9f0a0*/  IMAD.MOV.U32 R16, RZ, RZ, R147 ;  /* 0x000000ffff107224 */ /* 0x000fe400078e0093 */
[----:B------:R-:W2:Y:S04]  /*9f0b0*/  LDL.LU.64 R146, [R1+0x8248] ;  /* 0x0082480001927983 */ /* 0x000ea80000300a00 */
[----:B------:R-:W2:Y:S04]  /*9f0c0*/  LDL.LU.64 R144, [R1+0x8240] ;  /* 0x0082400001907983 */ /* 0x000ea80000300a00 */
[----:B------:R-:W-:Y:S04]  /*9f0d0*/  STL.64 [R1+0xbf0], R100 ;  /* 0x000bf06401007387 */ /* 0x000fe80000100a00 */
[----:B------:R1:W-:Y:S01]  /*9f0e0*/  STL.64 [R1+0xbf8], R102 ;  /* 0x000bf86601007387 */ /* 0x0003e20000100a00 */
[----:B-----5:R-:W-:-:S02]  /*9f0f0*/  IMAD.MOV.U32 R19, RZ, RZ, R250 ;  /* 0x000000ffff137224 */ /* 0x020fc400078e00fa */
[----:B------:R-:W-:Y:S01]  /*9f100*/  IMAD.MOV.U32 R18, RZ, RZ, R251 ;  /* 0x000000ffff127224 */ /* 0x000fe200078e00fb */
[----:B-1----:R-:W5:Y:S04]  /*9f110*/  LDL.LU.64 R102, [R1+0x8238] ;  /* 0x0082380001667983 */ /* 0x002f680000300a00 */
[----:B------:R-:W2:Y:S04]  /*9f120*/  LDL.LU.64 R100, [R1+0x8230] ;  /* 0x0082300001647983 */ /* 0x000ea80000300a00 */
[----:B------:R-:W2:Y:S04]  /*9f130*/  LDL.LU.64 R250, [R1+0x8228] ;  /* 0x0082280001fa7983 */ /* 0x000ea80000300a00 */
[----:B------:R-:W-:Y:S04]  /*9f140*/  STL.64 [R1+0xbe0], R244 ;  /* 0x000be0f401007387 */ /* 0x000fe80000100a00 */
[----:B------:R1:W-:Y:S04]  /*9f150*/  STL.64 [R1+0xbe8], R246 ;  /* 0x000be8f601007387 */ /* 0x0003e80000100a00 */
[----:B-1----:R-:W2:Y:S01]  /*9f160*/  LDL.LU.64 R246, [R1+0x8220] ;  /* 0x0082200001f67983 */ /* 0x002ea20000300a00 */
[C---:B------:R-:W-:Y:S08]  /*9f170*/  HMMA.1688.F32.TF32 R4, R8.reuse, R154, R4 ;  /* 0x0000009a0804723c */ /* 0x040ff00000081004 */
[----:B------:R-:W-:Y:S11]  /*9f180*/  HMMA.1688.F32.TF32 R180, R8, R178, R180 ;  /* 0x000000b208b4723c */ /* 0x000ff600000810b4 */
[----:B------:R-:W-:-:S02]  /*9f190*/  IMAD.MOV.U32 R88, RZ, RZ, R4 ;  /* 0x000000ffff587224 */ /* 0x000fc400078e0004 */
[----:B------:R-:W-:Y:S01]  /*9f1a0*/  IMAD.MOV.U32 R89, RZ, RZ, R5 ;  /* 0x000000ffff597224 */ /* 0x000fe200078e0005 */
[----:B------:R-:W-:Y:S01]  /*9f1b0*/  MOV R133, R6 ;  /* 0x0000000600857202 */ /* 0x000fe20000000f00 */
[----:B------:R-:W-:Y:S01]  /*9f1c0*/  IMAD.MOV.U32 R132, RZ, RZ, R7 ;  /* 0x000000ffff847224 */ /* 0x000fe200078e0007 */
[----:B------:R-:W-:Y:S04]  /*9f1d0*/  LDS R4, [R252+UR10+0x43080] ;  /* 0x0430800afc047984 */ /* 0x000fe80008000800 */
[----:B------:R-:W-:Y:S04]  /*9f1e0*/  LDS R6, [R252+UR10+0x43880] ;  /* 0x0438800afc067984 */ /* 0x000fe80008000800 */
[----:B------:R-:W-:Y:S04]  /*9f1f0*/  LDS R5, [R21+UR10+0x43080] ;  /* 0x0430800a15057984 */ /* 0x000fe80008000800 */
[----:B------:R-:W1:Y:S04]  /*9f200*/  LDS R7, [R21+UR10+0x43880] ;  /* 0x0438800a15077984 */ /* 0x000e680008000800 */
[----:B------:R-:W-:Y:S04]  /*9f210*/  STL.64 [R1+0xbd0], R180 ;  /* 0x000bd0b401007387 */ /* 0x000fe80000100a00 */
[----:B------:R-:W-:Y:S01]  /*9f220*/  STL.64 [R1+0xbd8], R182 ;  /* 0x000bd8b601007387 */ /* 0x000fe20000100a00 */
[C---:B-1----:R-:W-:Y:S08]  /*9f230*/  HMMA.1688.F32.TF32 R140, R4.reuse, R142, R164 ;  /* 0x0000008e048c723c */ /* 0x042ff000000810a4 */
[----:B------:R-:W-:Y:S01]  /*9f240*/  HMMA.1688.F32.TF32 R104, R4, R22, R104 ;  /* 0x000000160468723c */ /* 0x000fe20000081068 */
[----:B------:R-:W-:Y:S01]  /*9f250*/  IMAD.MOV.U32 R80, RZ, RZ, R32 ;  /* 0x000000ffff507224 */ /* 0x000fe200078e0020 */
[----:B------:R-:W-:Y:S01]  /*9f260*/  MOV R32, R186 ;  /* 0x000000ba00207202 */ /* 0x000fe20000000f00 */
[----:B------:R-:W-:-:S05]  /*9f270*/  IMAD.MOV.U32 R20, RZ, RZ, R187 ;  /* 0x000000ffff147224 */ /* 0x000fca00078e00bb */
[C---:B--2---:R-:W-:Y:S08]  /*9f280*/  HMMA.1688.F32.TF32 R172, R8.reuse, R246, R172 ;  /* 0x000000f608ac723c */ /* 0x044ff000000810ac */
[----:B------:R-:W-:Y:S01]  /*9f290*/  HMMA.1688.F32.TF32 R8, R8, R250, R168 ;  /* 0x000000fa0808723c */ /* 0x000fe200000810a8 */
[----:B------:R-:W-:Y:S10]  /*9f2a0*/  STL.64 [R1+0x8138], R246 ;  /* 0x008138f601007387 */ /* 0x000ff40000100a00 */
        /* <DEDUP_REMOVED lines=8> */
[----:B------:R-:W-:Y:S09]  /*9f330*/  STL.64 [R1+0x22f8], R142 ;  /* 0x0022f88e01007387 */ /* 0x000ff20000100a00 */
[----:B------:R-:W-:Y:S04]  /*9f340*/  STL.64 [R1+0x22e0], R8 ;  /* 0x0022e00801007387 */ /* 0x000fe80000100a00 */
[----:B------:R1:W-:Y:S04]  /*9f350*/  STL.64 [R1+0x22e8], R10 ;  /* 0x0022e80a01007387 */ /* 0x0003e80000100a00 */
[----:B------:R-:W2:Y:S01]  /*9f360*/  LDL.LU R172, [R1+0x820] ;  /* 0x0008200001ac7983 */ /* 0x000ea20000300800 */
[----:B-1----:R-:W-:Y:S03]  /*9f370*/  HMMA.1688.F32.TF32 R8, R4, R38, R24 ;  /* 0x000000260408723c */ /* 0x002fe60000081018 */
[----:B------:R-:W-:Y:S04]  /*9f380*/  STL.64 [R1+0x22d0], R104 ;  /* 0x0022d06801007387 */ /* 0x000fe80000100a00 */
[----:B------:R-:W-:-:S12]  /*9f390*/  STL.64 [R1+0x22d8], R106 ;  /* 0x0022d86a01007387 */ /* 0x000fd80000100a00 */
        /* <DEDUP_REMOVED lines=29> */
[----:B------:R-:W4:Y:S01]  /*9f570*/  LDL.LU R176, [R1+0x830] ;  /* 0x0008300001b07983 */ /* 0x000f220000300800 */
[----:B------:R-:W-:Y:S01]  /*9f580*/  MOV R81, R33 ;  /* 0x0000002100517202 */ /* 0x000fe20000000f00 */
[----:B------:R-:W-:-:S02]  /*9f590*/  IMAD.MOV.U32 R244, RZ, RZ, R178 ;  /* 0x000000fffff47224 */ /* 0x000fc400078e00b2 */
        /* <DEDUP_REMOVED lines=26> */
[C---:B--2---:R-:W-:Y:S08]  /*9f740*/  HMMA.1688.F32.TF32 R140, R4.reuse, R42, R140 ;  /* 0x0000002a048c723c */ /* 0x044ff0000008108c */
[C---:B---3--:R-:W-:Y:S11]  /*9f750*/  HMMA.1688.F32.TF32 R104, R4.reuse, R46, R104 ;  /* 0x0000002e0468723c */ /* 0x048ff60000081068 */
        /* <DEDUP_REMOVED lines=9> */
[----:B------:R-:W2:Y:S04]  /*9f7f0*/  LDL.LU R43, [R1+0xe5c] ;  /* 0x000e5c00012b7983 */ /* 0x000ea80000300800 */
[----:B------:R-:W-:Y:S04]  /*9f800*/  STL.64 [R1+0x22a0], R104 ;  /* 0x0022a06801007387 */ /* 0x000fe80000100a00 */
[----:B------:R1:W-:Y:S04]  /*9f810*/  STL.64 [R1+0x22a8], R106 ;  /* 0x0022a86a01007387 */ /* 0x0003e80000100a00 */
[----:B-1----:R-:W2:Y:S04]  /*9f820*/  LDL.LU.64 R106, [R1+0x8208] ;  /* 0x00820800016a7983 */ /* 0x002ea80000300a00 */
[----:B------:R-:W2:Y:S04]  /*9f830*/  LDL.LU.64 R104, [R1+0x8200] ;  /* 0x0082000001687983 */ /* 0x000ea80000300a00 */
[----:B------:R-:W-:Y:S04]  /*9f840*/  STL.64 [R1+0x8178], R46 ;  /* 0x0081782e01007387 */ /* 0x000fe80000100a00 */
[----:B------:R1:W-:Y:S04]  /*9f850*/  STL.64 [R1+0x8170], R44 ;  /* 0x0081702c01007387 */ /* 0x0003e80000100a00 */
[----:B-1----:R-:W2:Y:S04]  /*9f860*/  LDL.LU R44, [R1+0xec0] ;  /* 0x000ec000012c7983 */ /* 0x002ea80000300800 */
[----:B------:R-:W2:Y:S04]  /*9f870*/  LDL.LU R45, [R1+0xec4] ;  /* 0x000ec400012d7983 */ /* 0x000ea80000300800 */
[----:B------:R-:W2:Y:S04]  /*9f880*/  LDL.LU R46, [R1+0xec8] ;  /* 0x000ec800012e7983 */ /* 0x000ea80000300800 */
[----:B------:R-:W2:Y:S01]  /*9f890*/  LDL.LU R47, [R1+0xecc] ;  /* 0x000ecc00012f7983 */ /* 0x000ea20000300800 */
[C---:B----4-:R-:W-:Y:S08]  /*9f8a0*/  HMMA.1688.F32.TF32 R136, R4.reuse, R50, R136 ;  /* 0x000000320488723c */ /* 0x050ff00000081088 */
[C---:B------:R-:W-:Y:S11]  /*9f8b0*/  HMMA.1688.F32.TF32 R8, R4.reuse, R70, R8 ;  /* 0x000000460408723c */ /* 0x040ff60000081008 */
[----:B------:R-:W-:Y:S04]  /*9f8c0*/  STL.64 [R1+0x2290], R136 ;  /* 0x0022908801007387 */ /* 0x000fe80000100a00 */
[----:B------:R1:W-:Y:S04]  /*9f8d0*/  STL.64 [R1+0x2298], R138 ;  /* 0x0022988a01007387 */ /* 0x0003e80000100a00 */
[----:B-1----:R-:W4:Y:S04]  /*9f8e0*/  LDL.LU.64 R138, [R1+0x81f8] ;  /* 0x0081f800018a7983 */ /* 0x002f280000300a00 */
[----:B------:R-:W3:Y:S04]  /*9f8f0*/  LDL.LU.64 R136, [R1+0x81f0] ;  /* 0x0081f00001887983 */ /* 0x000ee80000300a00 */
[----:B------:R-:W-:Y:S04]  /*9f900*/  STL.64 [R1+0x8188], R50 ;  /* 0x0081883201007387 */ /* 0x000fe80000100a00 */
[----:B------:R2:W-:Y:S02]  /*9f910*/  STL.64 [R1+0x8180], R48 ;  /* 0x0081803001007387 */ /* 0x0005e40000100a00 */
[C---:B--2---:R-:W-:Y:S08]  /*9f920*/  HMMA.1688.F32.TF32 R48, R4.reuse, R54, R44 ;  /* 0x000000360430723c */ /* 0x044ff0000008102c */
        /* <DEDUP_REMOVED lines=104> */
[----:B------:R-:W-:Y:S04]  /*9ffb0*/  STL.64 [R1+0x80e8], R96 ;  /* 0x0080e86001007387 */ /* 0x000fe80000100a00 */
[----:B-----5:R-:W-:Y:S04]  /*9ffc0*/  STL.64 [R1+0x80e0], R102 ;  /* 0x0080e06601007387 */ /* 0x020fe80000100a00 */
[----:B------:R-:W-:Y:S01]  /*9ffd0*/  STL.64 [R1+0x80d8], R100 ;  /* 0x0080d86401007387 */ /* 0x000fe20000100a00 */
[C---:B--2---:R-:W-:Y:S08]  /*9ffe0*/  HMMA.1688.F32.TF32 R80, R4.reuse, R106, R80 ;  /* 0x0000006a0450723c */ /* 0x044ff00000081050 */
[C---:B---3--:R-:W-:Y:S08]  /*9fff0*/  HMMA.1688.F32.TF32 R84, R4.reuse, R102, R84 ;  /* 0x000000660454723c */ /* 0x048ff00000081054 */
[C---:B----4-:R-:W-:Y:S08]  /*a0000*/  HMMA.1688.F32.TF32 R48, R4.reuse, R110, R48 ;  /* 0x0000006e0430723c */ /* 0x050ff00000081030 */
        /* <DEDUP_REMOVED lines=36> */
[C---:B------:R-:W-:Y:S08]  /*a0250*/  HMMA.1688.F32.TF32 R24, R4.reuse, R158, R24 ;  /* 0x0000009e0418723c */ /* 0x040ff00000081018 */
[C---:B-1----:R-:W-:Y:S01]  /*a0260*/  HMMA.1688.F32.TF32 R8, R4.reuse, R146, R172 ;  /* 0x000000920408723c */ /* 0x042fe200000810ac */
        /* <DEDUP_REMOVED lines=8> */
[----:B------:R-:W-:Y:S04]  /*a02f0*/  LDS R8, [R252+UR10+0x43100] ;  /* 0x0431000afc087984 */ /* 0x000fe80008000800 */
[----:B------:R-:W-:Y:S04]  /*a0300*/  LDS R10, [R252+UR10+0x43900] ;  /* 0x0439000afc0a7984 */ /* 0x000fe80008000800 */
[----:B------:R-:W-:Y:S04]  /*a0310*/  LDS R9, [R21+UR10+0x43100] ;  /* 0x0431000a15097984 */ /* 0x000fe80008000800 */
[----:B------:R-:W1:Y:S04]  /*a0320*/  LDS R11, [R21+UR10+0x43900] ;  /* 0x0439000a150b7984 */ /* 0x000e680008000800 */
[----:B------:R2:W-:Y:S04]  /*a0330*/  STL.64 [R1+0xf50], R40 ;  /* 0x000f502801007387 */ /* 0x0005e80000100a00 */
[----:B------:R3:W-:Y:S04]  /*a0340*/  STL.64 [R1+0xf58], R42 ;  /* 0x000f582a01007387 */ /* 0x0007e80000100a00 */
[----:B------:R4:W-:Y:S04]  /*a0350*/  STL.64 [R1+0xec0], R36 ;  /* 0x000ec02401007387 */ /* 0x0009e80000100a00 */
[----:B------:R5:W-:Y:S04]  /*a0360*/  STL.64 [R1+0xec8], R38 ;  /* 0x000ec82601007387 */ /* 0x000be80000100a00 */
[----:B------:R-:W2:Y:S04]  /*a0370*/  LDL.LU R248, [R1+0x8e0] ;  /* 0x0008e00001f87983 */ /* 0x000ea80000300800 */
[----:B------:R1:W-:Y:S04]  /*a0380*/  STL.64 [R1+0x2340], R24 ;  /* 0x0023401801007387 */ /* 0x0003e80000100a00 */
[----:B------:R1:W-:Y:S04]  /*a0390*/  STL.64 [R1+0x2348], R26 ;  /* 0x0023481a01007387 */ /* 0x0003e80000100a00 */
[----:B------:R-:W2:Y:S04]  /*a03a0*/  LDL.LU R249, [R1+0x8e4] ;  /* 0x0008e40001f97983 */ /* 0x000ea80000300800 */
[----:B------:R-:W2:Y:S04]  /*a03b0*/  LDL.LU R250, [R1+0x8e8] ;  /* 0x0008e80001fa7983 */ /* 0x000ea80000300800 */
[----:B------:R-:W2:Y:S04]  /*a03c0*/  LDL.LU R251, [R1+0x8ec] ;  /* 0x0008ec0001fb7983 */ /* 0x000ea80000300800 */
[----:B------:R-:W2:Y:S04]  /*a03d0*/  LDL.LU R48, [R1+0x920] ;  /* 0x0009200001307983 */ /* 0x000ea80000300800 */
[----:B------:R-:W2:Y:S04]  /*a03e0*/  LDL.LU R49, [R1+0x924] ;  /* 0x0009240001317983 */ /* 0x000ea80000300800 */
[----:B------:R-:W3:Y:S04]  /*a03f0*/  LDL.LU R50, [R1+0x928] ;  /* 0x0009280001327983 */ /* 0x000ee80000300800 */
[----:B------:R-:W3:Y:S04]  /*a0400*/  LDL.LU R51, [R1+0x92c] ;  /* 0x00092c0001337983 */ /* 0x000ee80000300800 */
        /* <DEDUP_REMOVED lines=72> */
[----:B--2---:R-:W2:Y:S04]  /*a0890*/  LDL.LU R40, [R1+0x900] ;  /* 0x0009000001287983 */ /* 0x004ea80000300800 */
[----:B------:R-:W2:Y:S04]  /*a08a0*/  LDL.LU R41, [R1+0x904] ;  /* 0x0009040001297983 */ /* 0x000ea80000300800 */
[----:B---3--:R-:W2:Y:S04]  /*a08b0*/  LDL.LU R42, [R1+0x908] ;  /* 0x00090800012a7983 */ /* 0x008ea80000300800 */
[----:B------:R-:W2:Y:S04]  /*a08c0*/  LDL.LU R43, [R1+0x90c] ;  /* 0x00090c00012b7983 */ /* 0x000ea80000300800 */
[----:B----4-:R-:W3:Y:S04]  /*a08d0*/  LDL.LU R36, [R1+0x8f0] ;  /* 0x0008f00001247983 */ /* 0x010ee80000300800 */
[----:B------:R-:W3:Y:S04]  /*a08e0*/  LDL.LU R37, [R1+0x8f4] ;  /* 0x0008f40001257983 */ /* 0x000ee80000300800 */
[----:B-----5:R-:W3:Y:S04]  /*a08f0*/  LDL.LU R38, [R1+0x8f8] ;  /* 0x0008f80001267983 */ /* 0x020ee80000300800 */
[----:B------:R-:W3:Y:S04]  /*a0900*/  LDL.LU R39, [R1+0x8fc] ;  /* 0x0008fc0001277983 */ /* 0x000ee80000300800 */
[----:B-1----:R-:W4:Y:S04]  /*a0910*/  LDL.LU R24, [R1+0x8d0] ;  /* 0x0008d00001187983 */ /* 0x002f280000300800 */
[----:B------:R-:W4:Y:S04]  /*a0920*/  LDL.LU R25, [R1+0x8d4] ;  /* 0x0008d40001197983 */ /* 0x000f280000300800 */
[----:B------:R-:W4:Y:S04]  /*a0930*/  LDL.LU R26, [R1+0x8d8] ;  /* 0x0008d800011a7983 */ /* 0x000f280000300800 */
[----:B------:R-:W4:Y:S01]  /*a0940*/  LDL.LU R27, [R1+0x8dc] ;  /* 0x0008dc00011b7983 */ /* 0x000f220000300800 */
[----:B------:R-:W-:-:S15]  /*a0950*/  HMMA.1688.F32.TF32 R164, R4, R162, R164 ;  /* 0x000000a204a4723c */ /* 0x000fde00000810a4 */
        /* <DEDUP_REMOVED lines=34> */
[C---:B------:R-:W-:Y:S08]  /*a0b80*/  HMMA.1688.F32.TF32 R116, R4.reuse, R190, R116 ;  /* 0x000000be0474723c */ /* 0x040ff00000081074 */
[C---:B------:R-:W-:Y:S08]  /*a0b90*/  HMMA.1688.F32.TF32 R112, R4.reuse, R194, R112 ;  /* 0x000000c20470723c */ /* 0x040ff00000081070 */
[C---:B------:R-:W-:Y:S08]  /*a0ba0*/  HMMA.1688.F32.TF32 R108, R4.reuse, R198, R108 ;  /* 0x000000c6046c723c */ /* 0x040ff0000008106c */
[C---:B------:R-:W-:Y:S08]  /*a0bb0*/  HMMA.1688.F32.TF32 R104, R4.reuse, R202, R104 ;  /* 0x000000ca0468723c */ /* 0x040ff00000081068 */
[C---:B------:R-:W-:Y:S08]  /*a0bc0*/  HMMA.1688.F32.TF32 R100, R4.reuse, R206, R100 ;  /* 0x000000ce0464723c */ /* 0x040ff00000081064 */
[C---:B------:R-:W-:Y:S08]  /*a0bd0*/  HMMA.1688.F32.TF32 R96, R4.reuse, R210, R96 ;  /* 0x000000d20460723c */ /* 0x040ff00000081060 */
[C---:B------:R-:W-:Y:S08]  /*a0be0*/  HMMA.1688.F32.TF32 R92, R4.reuse, R214, R92 ;  /* 0x000000d6045c723c */ /* 0x040ff0000008105c */
[C---:B------:R-:W-:Y:S01]  /*a0bf0*/  HMMA.1688.F32.TF32 R88, R4.reuse, R218, R88 ;  /* 0x000000da0458723c */ /* 0x040fe20000081058 */
[----:B------:R-:W4:Y:S07]  /*a0c00*/  LDL.LU.64 R184, [R1+0x8190] ;  /* 0x0081900001b87983 */ /* 0x000f2e0000300a00 */
[C---:B------:R-:W-:Y:S08]  /*a0c10*/  HMMA.1688.F32.TF32 R84, R4.reuse, R222, R84 ;  /* 0x000000de0454723c */ /* 0x040ff00000081054 */
[C---:B------:R-:W-:Y:S08]  /*a0c20*/  HMMA.1688.F32.TF32 R80, R4.reuse, R226, R80 ;  /* 0x000000e20450723c */ /* 0x040ff00000081050 */
[C---:B------:R-:W-:Y:S08]  /*a0c30*/  HMMA.1688.F32.TF32 R48, R4.reuse, R230, R48 ;  /* 0x000000e60430723c */ /* 0x040ff00000081030 */
[C---:B------:R-:W-:Y:S08]  /*a0c40*/  HMMA.1688.F32.TF32 R44, R4.reuse, R234, R44 ;  /* 0x000000ea042c723c */ /* 0x040ff0000008102c */
[C---:B--2---:R-:W-:Y:S08]  /*a0c50*/  HMMA.1688.F32.TF32 R40, R4.reuse, R238, R40 ;  /* 0x000000ee0428723c */ /* 0x044ff00000081028 */
[C---:B---3--:R-:W-:Y:S08]  /*a0c60*/  HMMA.1688.F32.TF32 R36, R4.reuse, R242, R36 ;  /* 0x000000f20424723c */ /* 0x048ff00000081024 */
        /* <DEDUP_REMOVED lines=41> */
[----:B----4-:R-:W-:Y:S01]  /*a0f00*/  HMMA.1688.F32.TF32 R28, R4, R34, R24 ;  /* 0x00000022041c723c */ /* 0x010fe20000081018 */
[----:B------:R-:W2:Y:S10]  /*a0f10*/  LDL.LU R24, [R1+0x510] ;  /* 0x0005100001187983 */ /* 0x000eb40000300800 */
[----:B------:R-:W-:Y:S04]  /*a0f20*/  STL.64 [R1+0x930], R36 ;  /* 0x0009302401007387 */ /* 0x000fe80000100a00 */
[----:B------:R-:W-:Y:S04]  /*a0f30*/  STL.64 [R1+0x938], R38 ;  /* 0x0009382601007387 */ /* 0x000fe80000100a00 */
[----:B------:R1:W-:Y:S04]  /*a0f40*/  STL.64 [R1+0x920], R28 ;  /* 0x0009201c01007387 */ /* 0x0003e80000100a00 */
[----:B------:R3:W-:Y:S04]  /*a0f50*/  STL.64 [R1+0x928], R30 ;  /* 0x0009281e01007387 */ /* 0x0007e80000100a00 */
[----:B------:R-:W2:Y:S04]  /*a0f60*/  LDL.LU R25, [R1+0x514] ;  /* 0x0005140001197983 */ /* 0x000ea80000300800 */
[----:B------:R-:W2:Y:S04]  /*a0f70*/  LDL.LU R26, [R1+0x518] ;  /* 0x00051800011a7983 */ /* 0x000ea80000300800 */
[----:B------:R-:W2:Y:S04]  /*a0f80*/  LDL.LU R27, [R1+0x51c] ;  /* 0x00051c00011b7983 */ /* 0x000ea80000300800 */
[----:B-1----:R-:W4:Y:S04]  /*a0f90*/  LDL.LU R28, [R1+0xdc0] ;  /* 0x000dc000011c7983 */ /* 0x002f280000300800 */
        /* <DEDUP_REMOVED lines=49> */
[----:B------:R-:W-:Y:S01]  /*a12b0*/  IMAD.MOV.U32 R46, RZ, RZ, R13 ;  /* 0x000000ffff2e7224 */ /* 0x000fe200078e000d */
        /* <DEDUP_REMOVED lines=8> */
[----:B------:R-:W4:Y:S04]  /*a1340*/  LDL.64 R118, [R1+0x28] ;  /* 0x0000280001767983 */ /* 0x000f280000100a00 */
[----:B------:R-:W4:Y:S04]  /*a1350*/  LDL.LU R108, [R1+0x1120] ;  /* 0x00112000016c7983 */ /* 0x000f280000300800 */
[----:B------:R-:W4:Y:S04]  /*a1360*/  LDL.LU R109, [R1+0x1124] ;  /* 0x00112400016d7983 */ /* 0x000f280000300800 */
[----:B------:R-:W4:Y:S01]  /*a1370*/  LDL.LU R110, [R1+0x1128] ;  /* 0x00112800016e7983 */ /* 0x000f220000300800 */
[----:B------:R-:W-:-:S02]  /*a1380*/  IMAD.MOV.U32 R38, RZ, RZ, R17 ;  /* 0x000000ffff267224 */ /* 0x000fc400078e0011 */
[----:B------:R-:W-:Y:S01]  /*a1390*/  IMAD.MOV.U32 R39, RZ, RZ, R16 ;  /* 0x000000ffff277224 */ /* 0x000fe200078e0010 */
[----:B------:R-:W4:Y:S04]  /*a13a0*/  LDL.LU R111, [R1+0x112c] ;  /* 0x00112c00016f7983 */ /* 0x000f280000300800 */
[----:B------:R-:W4:Y:S04]  /*a13b0*/  LDL.LU R96, [R1+0xfd0] ;  /* 0x000fd00001607983 */ /* 0x000f280000300800 */
[----:B------:R-:W4:Y:S04]  /*a13c0*/  LDL.LU R97, [R1+0xfd4] ;  /* 0x000fd40001617983 */ /* 0x000f280000300800 */
[----:B------:R-:W4:Y:S04]  /*a13d0*/  LDL.LU R98, [R1+0xfd8] ;  /* 0x000fd80001627983 */ /* 0x000f280000300800 */
[----:B------:R-:W4:Y:S01]  /*a13e0*/  LDL.LU R99, [R1+0xfdc] ;  /* 0x000fdc0001637983 */ /* 0x000f220000300800 */
[----:B------:R-:W-:Y:S01]  /*a13f0*/  IMAD.MOV.U32 R250, RZ, RZ, R19 ;  /* 0x000000fffffa7224 */ /* 0x000fe200078e0013 */
[----:B------:R-:W-:-:S02]  /*a1400*/  MOV R251, R18 ;  /* 0x0000001200fb7202 */ /* 0x000fc40000000f00 */
        /* <DEDUP_REMOVED lines=12> */
[----:B------:R1:W-:Y:S01]  /*a14d0*/  STL.64 [R1+0x8038], R34 ;  /* 0x0080382201007387 */ /* 0x0003e20000100a00 */
[----:B------:R-:W-:-:S02]  /*a14e0*/  IMAD.MOV.U32 R239, RZ, RZ, R33 ;  /* 0x000000ffffef7224 */ /* 0x000fc400078e0021 */
[----:B-1----:R-:W-:Y:S02]  /*a14f0*/  IMAD.MOV.U32 R34, RZ, RZ, R32 ;  /* 0x000000ffff227224 */ /* 0x002fe400078e0020 */
[----:B------:R-:W-:Y:S01]  /*a1500*/  IMAD.MOV.U32 R35, RZ, RZ, R20 ;  /* 0x000000ffff237224 */ /* 0x000fe200078e0014 */
[C---:B--2---:R-:W-:Y:S08]  /*a1510*/  HMMA.1688.F32.TF32 R44, R4.reuse, R46, R48 ;  /* 0x0000002e042c723c */ /* 0x044ff00000081030 */
[C---:B------:R-:W-:Y:S08]  /*a1520*/  HMMA.1688.F32.TF32 R36, R4.reuse, R38, R40 ;  /* 0x000000260424723c */ /* 0x040ff00000081028 */
[C---:B---3--:R-:W-:Y:S01]  /*a1530*/  HMMA.1688.F32.TF32 R248, R4.reuse, R250, R12 ;  /* 0x000000fa04f8723c */ /* 0x048fe2000008100c */
[----:B------:R-:W2:Y:S04]  /*a1540*/  LDL.LU.64 R50, [R1+0x8188] ;  /* 0x0081880001327983 */ /* 0x000ea80000300a00 */
[----:B------:R-:W3:Y:S03]  /*a1550*/  LDL.LU.64 R48, [R1+0x8180] ;  /* 0x0081800001307983 */ /* 0x000ee60000300a00 */
[C---:B------:R-:W-:Y:S01]  /*a1560*/  HMMA.1688.F32.TF32 R32, R4.reuse, R34, R244 ;  /* 0x000000220420723c */ /* 0x040fe200000810f4 */
        /* <DEDUP_REMOVED lines=11> */
[----:B------:R-:W-:Y:S04]  /*a1620*/  STL.64 [R1+0x8f0], R248 ;  /* 0x0008f0f801007387 */ /* 0x000fe80000100a00 */
[----:B------:R1:W-:Y:S04]  /*a1630*/  STL.64 [R1+0x8f8], R250 ;  /* 0x0008f8fa01007387 */ /* 0x0003e80000100a00 */
[----:B-1----:R-:W2:Y:S04]  /*a1640*/  LDL.LU.64 R250, [R1+0x8140] ;  /* 0x0081400001fa7983 */ /* 0x002ea80000300a00 */
[----:B------:R-:W2:Y:S04]  /*a1650*/  LDL.LU.64 R246, [R1+0x8138] ;  /* 0x0081380001f67983 */ /* 0x000ea80000300a00 */
[----:B------:R-:W-:Y:S04]  /*a1660*/  STL.64 [R1+0x8e0], R32 ;  /* 0x0008e02001007387 */ /* 0x000fe80000100a00 */
[----:B------:R1:W-:Y:S02]  /*a1670*/  STL.64 [R1+0x8e8], R34 ;  /* 0x0008e82201007387 */ /* 0x0003e40000100a00 */
[----:B-1----:R-:W-:Y:S08]  /*a1680*/  HMMA.1688.F32.TF32 R32, R4, R238, R240 ;  /* 0x000000ee0420723c */ /* 0x002ff000000810f0 */
[----:B----4-:R-:W-:Y:S01]  /*a1690*/  HMMA.1688.F32.TF32 R108, R8, R22, R108 ;  /* 0x00000016086c723c */ /* 0x010fe2000008106c */
[----:B------:R-:W-:Y:S01]  /*a16a0*/  MOV R13, R118 ;  /* 0x00000076000d7202 */ /* 0x000fe20000000f00 */
[----:B------:R-:W-:-:S06]  /*a16b0*/  IMAD.MOV.U32 R12, RZ, RZ, R119 ;  /* 0x000000ffff0c7224 */ /* 0x000fcc00078e0077 */
[C---:B--2---:R-:W-:Y:S01]  /*a16c0*/  HMMA.1688.F32.TF32 R232, R4.reuse, R246, R232 ;  /* 0x000000f604e8723c */ /* 0x044fe200000810e8 */
[----:B------:R-:W-:Y:S04]  /*a16d0*/  STL.64 [R1+0x8030], R246 ;  /* 0x008030f601007387 */ /* 0x000fe80000100a00 */
[----:B------:R-:W-:Y:S04]  /*a16e0*/  STL.64 [R1+0x8d0], R32 ;  /* 0x0008d02001007387 */ /* 0x000fe80000100a00 */
[----:B------:R1:W-:Y:S02]  /*a16f0*/  STL.64 [R1+0x8d8], R34 ;  /* 0x0008d82201007387 */ /* 0x0003e40000100a00 */
[----:B-1----:R-:W-:Y:S08]  /*a1700*/  HMMA.1688.F32.TF32 R32, R4, R250, R228 ;  /* 0x000000fa0420723c */ /* 0x002ff000000810e4 */
[C---:B------:R-:W-:Y:S01]  /*a1710*/  HMMA.1688.F32.TF32 R4, R8.reuse, R118, R120 ;  /* 0x000000760804723c */ /* 0x040fe20000081078 */
        /* <DEDUP_REMOVED lines=26> */
[C---:B-----5:R-:W-:Y:S01]  /*a18c0*/  HMMA.1688.F32.TF32 R32, R8.reuse, R54, R88 ;  /* 0x000000360820723c */ /* 0x060fe20000081058 */
[----:B------:R-:W-:Y:S04]  /*a18d0*/  STL.64 [R1+0x8008], R50 ;  /* 0x0080083201007387 */ /* 0x000fe80000100a00 */
[----:B---3--:R-:W-:Y:S03]  /*a18e0*/  STL.64 [R1+0x8000], R48 ;  /* 0x0080003001007387 */ /* 0x008fe60000100a00 */
[C---:B------:R-:W-:Y:S03]  /*a18f0*/  HMMA.1688.F32.TF32 R40, R8.reuse, R58, R84 ;  /* 0x0000003a0828723c */ /* 0x040fe60000081054 */
[----:B------:R-:W-:Y:S04]  /*a1900*/  STL.64 [R1+0x2500], R4 ;  /* 0x0025000401007387 */ /* 0x000fe80000100a00 */
[----:B------:R1:W-:Y:S02]  /*a1910*/  STL.64 [R1+0x2508], R6 ;  /* 0x0025080601007387 */ /* 0x0003e40000100a00 */
[C---:B-1----:R-:W-:Y:S02]  /*a1920*/  HMMA.1688.F32.TF32 R4, R8.reuse, R62, R80 ;  /* 0x0000003e0804723c */ /* 0x042fe40000081050 */
[----:B------:R-:W-:Y:S04]  /*a1930*/  STL.64 [R1+0x24f0], R32 ;  /* 0x0024f02001007387 */ /* 0x000fe80000100a00 */
[----:B------:R1:W-:Y:S04]  /*a1940*/  STL.64 [R1+0x24f8], R34 ;  /* 0x0024f82201007387 */ /* 0x0003e80000100a00 */
[----:B------:R-:W-:Y:S04]  /*a1950*/  STL.64 [R1+0x24e0], R40 ;  /* 0x0024e02801007387 */ /* 0x000fe80000100a00 */
[----:B------:R-:W-:Y:S01]  /*a1960*/  STL.64 [R1+0x24e8], R42 ;  /* 0x0024e82a01007387 */ /* 0x000fe20000100a00 */
[C---:B-1----:R-:W-:Y:S08]  /*a1970*/  HMMA.1688.F32.TF32 R32, R8.reuse, R66, R28 ;  /* 0x000000420820723c */ /* 0x042ff0000008101c */
[C---:B------:R-:W-:Y:S01]  /*a1980*/  HMMA.1688.F32.TF32 R28, R8.reuse, R70, R24 ;  /* 0x00000046081c723c */ /* 0x040fe20000081018 */
[----:B------:R-:W-:Y:S04]  /*a1990*/  STL.64 [R1+0x24d0], R4 ;  /* 0x0024d00401007387 */ /* 0x000fe80000100a00 */
[----:B------:R1:W-:Y:S03]  /*a19a0*/  STL.64 [R1+0x24d8], R6 ;  /* 0x0024d80601007387 */ /* 0x0003e60000100a00 */
[C---:B-1----:R-:W-:Y:S03]  /*a19b0*/  HMMA.1688.F32.TF32 R4, R8.reuse, R74, R16 ;  /* 0x0000004a0804723c */ /* 0x042fe60000081010 */
        /* <DEDUP_REMOVED lines=20> */
[----:B--2---:R-:W2:Y:S04]  /*a1b00*/  LDL.LU R34, [R1+0x3e8] ;  /* 0x0003e80001227983 */ /* 0x004ea80000300800 */
        /* <DEDUP_REMOVED lines=151> */
[C---:B------:R-:W-:Y:S08]  /*a2480*/  HMMA.1688.F32.TF32 R28, R8.reuse, R166, R28 ;  /* 0x000000a6081c723c */ /* 0x040ff0000008101c */
[C---:B------:R-:W-:Y:S08]  /*a2490*/  HMMA.1688.F32.TF32 R24, R8.reuse, R170, R24 ;  /* 0x000000aa0818723c */ /* 0x040ff00000081018 */
[----:B---3--:R-:W-:-:S15]  /*a24a0*/  HMMA.1688.F32.TF32 R48, R8, R122, R48 ;  /* 0x0000007a0830723c */ /* 0x008fde0000081030 */
[----:B------:R-:W-:-:S04]  /*a24b0*/  NOP ;  /* 0x0000000000007918 */ /* 0x000fc80000000000 */
[----:B------:R-:W-:Y:S04]  /*a24c0*/  STL.64 [R1+0x23e0], R48 ;  /* 0x0023e03001007387 */ /* 0x000fe80000100a00 */
[----:B------:R1:W-:Y:S02]  /*a24d0*/  STL.64 [R1+0x23e8], R50 ;  /* 0x0023e83201007387 */ /* 0x0003e40000100a00 */
[C---:B-1----:R-:W-:Y:S08]  /*a24e0*/  HMMA.1688.F32.TF32 R48, R8.reuse, R126, R44 ;  /* 0x0000007e0830723c */ /* 0x042ff0000008102c */
[C---:B-----5:R-:W-:Y:S08]  /*a24f0*/  HMMA.1688.F32.TF32 R44, R8.reuse, R130, R40 ;  /* 0x00000082082c723c */ /* 0x060ff00000081028 */
[C---:B----4-:R-:W-:Y:S03]  /*a2500*/  HMMA.1688.F32.TF32 R40, R8.reuse, R138, R4 ;  /* 0x0000008a0828723c */ /* 0x050fe60000081004 */
[----:B------:R-:W-:Y:S04]  /*a2510*/  STL.64 [R1+0x23d0], R48 ;  /* 0x0023d03001007387 */ /* 0x000fe80000100a00 */
[----:B------:R1:W-:Y:S02]  /*a2520*/  STL.64 [R1+0x23d8], R50 ;  /* 0x0023d83201007387 */ /* 0x0003e40000100a00 */
[C---:B-1----:R-:W-:Y:S02]  /*a2530*/  HMMA.1688.F32.TF32 R48, R8.reuse, R134, R248 ;  /* 0x000000860830723c */ /* 0x042fe400000810f8 */
[----:B------:R-:W-:Y:S04]  /*a2540*/  STL.64 [R1+0x23c0], R44 ;  /* 0x0023c02c01007387 */ /* 0x000fe80000100a00 */
[----:B------:R1:W-:Y:S02]  /*a2550*/  STL.64 [R1+0x23c8], R46 ;  /* 0x0023c82e01007387 */ /* 0x0003e40000100a00 */
[C---:B------:R-:W-:Y:S08]  /*a2560*/  HMMA.1688.F32.TF32 R4, R8.reuse, R146, R32 ;  /* 0x000000920804723c */ /* 0x040ff00000081020 */
[C---:B------:R-:W-:Y:S08]  /*a2570*/  HMMA.1688.F32.TF32 R32, R8.reuse, R154, R236 ;  /* 0x0000009a0820723c */ /* 0x040ff000000810ec */
[C---:B-1----:R-:W-:Y:S01]  /*a2580*/  HMMA.1688.F32.TF32 R44, R8.reuse, R142, R244 ;  /* 0x0000008e082c723c */ /* 0x042fe200000810f4 */
[----:B------:R-:W-:Y:S04]  /*a2590*/  STL.64 [R1+0x23b0], R48 ;  /* 0x0023b03001007387 */ /* 0x000fe80000100a00 */
[----:B------:R-:W-:Y:S04]  /*a25a0*/  STL.64 [R1+0x23b8], R50 ;  /* 0x0023b83201007387 */ /* 0x000fe80000100a00 */
[----:B------:R-:W-:Y:S04]  /*a25b0*/  STL.64 [R1+0x23a0], R40 ;  /* 0x0023a02801007387 */ /* 0x000fe80000100a00 */
[----:B------:R1:W-:Y:S02]  /*a25c0*/  STL.64 [R1+0x23a8], R42 ;  /* 0x0023a82a01007387 */ /* 0x0003e40000100a00 */
[C---:B-1----:R-:W-:Y:S04]  /*a25d0*/  HMMA.1688.F32.TF32 R40, R8.reuse, R150, R240 ;  /* 0x000000960828723c */ /* 0x042fe800000810f0 */
[----:B------:R-:W-:Y:S04]  /*a25e0*/  STL.64 [R1+0x2390], R44 ;  /* 0x0023902c01007387 */ /* 0x000fe80000100a00 */
[----:B------:R-:W-:Y:S04]  /*a25f0*/  STL.64 [R1+0x2398], R46 ;  /* 0x0023982e01007387 */ /* 0x000fe80000100a00 */
[----:B------:R-:W-:Y:S04]  /*a2600*/  STL.64 [R1+0x2380], R4 ;  /* 0x0023800401007387 */ /* 0x000fe80000100a00 */
[----:B------:R-:W-:Y:S04]  /*a2610*/  STL.64 [R1+0x2388], R6 ;  /* 0x0023880601007387 */ /* 0x000fe80000100a00 */
[----:B------:R-:W-:Y:S04]  /*a2620*/  LDS R4, [R252+UR10+0x43180] ;  /* 0x0431800afc047984 */ /* 0x000fe80008000800 */
[----:B------:R-:W-:Y:S04]  /*a2630*/  LDS R6, [R252+UR10+0x43980] ;  /* 0x0439800afc067984 */ /* 0x000fe80008000800 */
[----:B------:R-:W-:Y:S04]  /*a2640*/  LDS R5, [R21+UR10+0x43180] ;  /* 0x0431800a15057984 */ /* 0x000fe80008000800 */
[----:B------:R-:W1:Y:S04]  /*a2650*/  LDS R7, [R21+UR10+0x43980] ;  /* 0x0439800a15077984 */ /* 0x000e680008000800 */
[----:B------:R-:W-:Y:S04]  /*a2660*/  STL.64 [R1+0x2370], R40 ;  /* 0x0023702801007387 */ /* 0x000fe80000100a00 */
[----:B------:R3:W-:Y:S04]  /*a2670*/  STL.64 [R1+0x2378], R42 ;  /* 0x0023782a01007387 */ /* 0x0007e80000100a00 */
[----:B------:R-:W-:Y:S04]  /*a2680*/  STL.64 [R1+0x2360], R32 ;  /* 0x0023602001007387 */ /* 0x000fe80000100a00 */
[----:B------:R4:W-:Y:S01]  /*a2690*/  STL.64 [R1+0x2368], R34 ;  /* 0x0023682201007387 */ /* 0x0009e20000100a00 */
[C---:B---3--:R-:W-:Y:S08]  /*a26a0*/  HMMA.1688.F32.TF32 R40, R8.reuse, R158, R232 ;  /* 0x0000009e0828723c */ /* 0x048ff000000810e8 */
[C---:B----4-:R-:W-:Y:S11]  /*a26b0*/  HMMA.1688.F32.TF32 R32, R8.reuse, R162, R228 ;  /* 0x000000a20820723c */ /* 0x050ff600000810e4 */
        /* <DEDUP_REMOVED lines=10> */
[----:B---3--:R-:W-:Y:S02]  /*a2760*/  HMMA.1688.F32.TF32 R24, R8, R174, R16 ;  /* 0x000000ae0818723c */ /* 0x008fe40000081010 */
[----:B------:R-:W3:-:S15]  /*a2770*/  LDL.LU R16, [R1+0x5f0] ;  /* 0x0005f00001107983 */ /* 0x000ede0000300800 */
[----:B------:R-:W-:Y:S02]  /*a2780*/  NOP ;  /* 0x0000000000007918 */ /* 0x000fe40000000000 */
        /* <DEDUP_REMOVED lines=49> */
[----:B------:R-:W-:Y:S04]  /*a2aa0*/  STL.64 [R1+0x7f98], R174 ;  /* 0x007f98ae01007387 */ /* 0x000fe80000100a00 */
[----:B------:R-:W-:Y:S04]  /*a2ab0*/  STL.64 [R1+0x7f90], R172 ;  /* 0x007f90ac01007387 */ /* 0x000fe80000100a00 */
[----:B------:R-:W-:Y:S04]  /*a2ac0*/  STL.64 [R1+0x7f88], R178 ;  /* 0x007f88b201007387 */ /* 0x000fe80000100a00 */
[----:B------:R-:W-:Y:S01]  /*a2ad0*/  STL.64 [R1+0x7f80], R176 ;  /* 0x007f80b001007387 */ /* 0x000fe20000100a00 */
[C---:B--2---:R-:W-:Y:S08]  /*a2ae0*/  HMMA.1688.F32.TF32 R40, R8.reuse, R182, R40 ;  /* 0x000000b60828723c */ /* 0x044ff00000081028 */
[----:B---3--:R-:W-:-:S15]  /*a2af0*/  HMMA.1688.F32.TF32 R44, R8, R178, R44 ;  /* 0x000000b2082c723c */ /* 0x008fde000008102c */
[----:B------:R-:W-:-:S04]  /*a2b00*/  NOP ;  /* 0x0000000000007918 */ /* 0x000fc80000000000 */
[----:B------:R-:W-:Y:S04]  /*a2b10*/  STL.64 [R1+0x26f0], R44 ;  /* 0x0026f02c01007387 */ /* 0x000fe80000100a00 */
[----:B------:R-:W-:Y:S04]  /*a2b20*/  STL.64 [R1+0x26f8], R46 ;  /* 0x0026f82e01007387 */ /* 0x000fe80000100a00 */
[----:B------:R-:W-:Y:S04]  /*a2b30*/  STL.64 [R1+0x7f78], R182 ;  /* 0x007f78b601007387 */ /* 0x000fe80000100a00 */
[----:B------:R-:W-:Y:S04]  /*a2b40*/  STL.64 [R1+0x7f70], R180 ;  /* 0x007f70b401007387 */ /* 0x000fe80000100a00 */
[----:B------:R-:W-:Y:S04]  /*a2b50*/  STL.64 [R1+0x26e0], R40 ;  /* 0x0026e02801007387 */ /* 0x000fe80000100a00 */
[----:B------:R2:W-:Y:S02]  /*a2b60*/  STL.64 [R1+0x26e8], R42 ;  /* 0x0026e82a01007387 */ /* 0x0005e40000100a00 */
[C---:B--2---:R-:W-:Y:S02]  /*a2b70*/  HMMA.1688.F32.TF32 R40, R8.reuse, R186, R248 ;  /* 0x000000ba0828723c */ /* 0x044fe400000810f8 */
[----:B------:R-:W-:Y:S04]  /*a2b80*/  STL.64 [R1+0x7f68], R186 ;  /* 0x007f68ba01007387 */ /* 0x000fe80000100a00 */
[----:B------:R-:W-:Y:S02]  /*a2b90*/  STL.64 [R1+0x7f60], R184 ;  /* 0x007f60b801007387 */ /* 0x000fe40000100a00 */
[C---:B------:R-:W-:Y:S11]  /*a2ba0*/  HMMA.1688.F32.TF32 R32, R8.reuse, R194, R32 ;  /* 0x000000c20820723c */ /* 0x040ff60000081020 */
[----:B------:R-:W-:Y:S04]  /*a2bb0*/  STL.64 [R1+0x26d0], R40 ;  /* 0x0026d02801007387 */ /* 0x000fe80000100a00 */
[----:B------:R2:W-:Y:S02]  /*a2bc0*/  STL.64 [R1+0x26d8], R42 ;  /* 0x0026d82a01007387 */ /* 0x0005e40000100a00 */
[----:B--2---:R-:W-:Y:S02]  /*a2bd0*/  HMMA.1688.F32.TF32 R40, R8, R190, R244 ;  /* 0x000000be0828723c */ /* 0x004fe400000810f4 */
        /* <DEDUP_REMOVED lines=8> */
[----:B--2---:R-:W-:Y:S02]  /*a2c60*/  HMMA.1688.F32.TF32 R32, R8, R198, R240 ;  /* 0x000000c60820723c */ /* 0x004fe400000810f0 */
[----:B------:R-:W-:Y:S04]  /*a2c70*/  STL.64 [R1+0x7f38], R198 ;  /* 0x007f38c601007387 */ /* 0x000fe80000100a00 */
[----:B------:R-:W-:-:S13]  /*a2c80*/  STL.64 [R1+0x7f30], R196 ;  /* 0x007f30c401007387 */ /* 0x000fda0000100a00 */
        /* <DEDUP_REMOVED lines=18> */
[C---:B--2---:R-:W-:Y:S08]  /*a2db0*/  HMMA.1688.F32.TF32 R32, R8.reuse, R214, R28 ;  /* 0x000000d60820723c */ /* 0x044ff0000008101c */
[C---:B----4-:R-:W-:Y:S11]  /*a2dc0*/  HMMA.1688.F32.TF32 R28, R8.reuse, R218, R24 ;  /* 0x000000da081c723c */ /* 0x050ff60000081018 */
        /* <DEDUP_REMOVED lines=54> */
[----:B------:R-:W3:Y:S04]  /*a3130*/  LDL.64 R34, [R1+0xc8] ;  /* 0x0000c80001227983 */ /* 0x000ee80000100a00 */
[----:B------:R-:W3:Y:S04]  /*a3140*/  LDL.64 R206, [R1+0xa8] ;  /* 0x0000a80001ce7983 */ /* 0x000ee80000100a00 */
        /* <DEDUP_REMOVED lines=20> */
[----:B-----5:R-:W5:Y:S04]  /*a3290*/  LDL.LU R16, [R1+0x2d50] ;  /* 0x002d500001107983 */ /* 0x020f680000300800 */
[----:B------:R-:W5:Y:S04]  /*a32a0*/  LDL.LU R17, [R1+0x2d54] ;  /* 0x002d540001117983 */ /* 0x000f680000300800 */
[----:B-1----:R-:W5:Y:S04]  /*a32b0*/  LDL.LU R18, [R1+0x2d58] ;  /* 0x002d580001127983 */ /* 0x002f680000300800 */
[----:B------:R-:W5:Y:S01]  /*a32c0*/  LDL.LU R19, [R1+0x2d5c] ;  /* 0x002d5c0001137983 */ /* 0x000f620000300800 */
        /* <DEDUP_REMOVED lines=23> */
[C---:B---3--:R-:W-:Y:S03]  /*a3440*/  HMMA.1688.F32.TF32 R28, R8.reuse, R34, R28 ;  /* 0x00000022081c723c */ /* 0x048fe6000008101c */
[----:B------:R-:W3:Y:S05]  /*a3450*/  LDL.LU.64 R240, [R1+0x8048] ;  /* 0x0080480001f07983 */ /* 0x000eea0000300a00 */
[----:B----4-:R-:W-:-:S15]  /*a3460*/  HMMA.1688.F32.TF32 R248, R8, R242, R248 ;  /* 0x000000f208f8723c */ /* 0x010fde00000810f8 */
[----:B------:R-:W-:-:S04]  /*a3470*/  NOP ;  /* 0x0000000000007918 */ /* 0x000fc80000000000 */
[----:B------:R-:W-:Y:S04]  /*a3480*/  STL.64 [R1+0x25f0], R248 ;  /* 0x0025f0f801007387 */ /* 0x000fe80000100a00 */
[----:B------:R1:W-:Y:S04]  /*a3490*/  STL.64 [R1+0x25f8], R250 ;  /* 0x0025f8fa01007387 */ /* 0x0003e80000100a00 */
[----:B-1----:R-:W4:Y:S04]  /*a34a0*/  LDL.LU.64 R250, [R1+0x8040] ;  /* 0x0080400001fa7983 */ /* 0x002f280000300a00 */
[----:B------:R1:W-:Y:S04]  /*a34b0*/  STL.64 [R1+0x25e0], R28 ;  /* 0x0025e01c01007387 */ /* 0x0003e80000100a00 */
[----:B------:R-:W-:Y:S01]  /*a34c0*/  STL.64 [R1+0x25e8], R30 ;  /* 0x0025e81e01007387 */ /* 0x000fe20000100a00 */
[----:B-1----:R-:W-:-:S02]  /*a34d0*/  IMAD.MOV.U32 R29, RZ, RZ, R34 ;  /* 0x000000ffff1d7224 */ /* 0x002fc400078e0022 */
[----:B------:R-:W-:Y:S02]  /*a34e0*/  IMAD.MOV.U32 R28, RZ, RZ, R35 ;  /* 0x000000ffff1c7224 */ /* 0x000fe400078e0023 */
[----:B------:R-:W2:Y:S02]  /*a34f0*/  LDL.LU.64 R34, [R1+0x8038] ;  /* 0x0080380001227983 */ /* 0x000ea40000300a00 */
[----:B--2---:R-:W-:-:S15]  /*a3500*/  HMMA.1688.F32.TF32 R244, R8, R34, R244 ;  /* 0x0000002208f4723c */ /* 0x004fde00000810f4 */
[----:B------:R-:W-:-:S04]  /*a3510*/  NOP ;  /* 0x0000000000007918 */ /* 0x000fc80000000000 */
[----:B------:R-:W-:Y:S04]  /*a3520*/  STL.64 [R1+0x25d0], R244 ;  /* 0x0025d0f401007387 */ /* 0x000fe80000100a00 */
[----:B------:R1:W-:Y:S04]  /*a3530*/  STL.64 [R1+0x25d8], R246 ;  /* 0x0025d8f601007387 */ /* 0x0003e80000100a00 */
[----:B-1----:R-:W2:Y:S01]  /*a3540*/  LDL.LU.64 R246, [R1+0x8030] ;  /* 0x0080300001f67983 */ /* 0x002ea20000300a00 */
[----:B------:R-:W-:Y:S01]  /*a3550*/  HMMA.1688.F32.TF32 R208, R8, R206, R208 ;  /* 0x000000ce08d0723c */ /* 0x000fe200000810d0 */
[----:B------:R-:W-:Y:S01]  /*a3560*/  IMAD.MOV.U32 R31, RZ, RZ, R206 ;  /* 0x000000ffff1f7224 */ /* 0x000fe200078e00ce */
[----:B------:R-:W-:-:S06]  /*a3570*/  MOV R30, R207 ;  /* 0x000000cf001e7202 */ /* 0x000fcc0000000f00 */
[C---:B------:R-:W-:Y:S08]  /*a3580*/  HMMA.1688.F32.TF32 R204, R8.reuse, R202, R168 ;  /* 0x000000ca08cc723c */ /* 0x040ff000000810a8 */
[----:B------:R-:W-:Y:S01]  /*a3590*/  HMMA.1688.F32.TF32 R196, R8, R194, R196 ;  /* 0x000000c208c4723c */ /* 0x000fe200000810c4 */
[----:B------:R-:W-:Y:S02]  /*a35a0*/  IMAD.MOV.U32 R170, RZ, RZ, R194 ;  /* 0x000000ffffaa7224 */ /* 0x000fe400078e00c2 */
[----:B------:R-:W-:-:S05]  /*a35b0*/  IMAD.MOV.U32 R169, RZ, RZ, R195 ;  /* 0x000000ffffa97224 */ /* 0x000fca00078e00c3 */
[C---:B------:R-:W-:Y:S08]  /*a35c0*/  HMMA.1688.F32.TF32 R192, R8.reuse, R190, R172 ;  /* 0x000000be08c0723c */ /* 0x040ff000000810ac */
[----:B------:R-:W-:Y:S01]  /*a35d0*/  HMMA.1688.F32.TF32 R184, R8, R182, R184 ;  /* 0x000000b608b8723c */ /* 0x000fe200000810b8 */
[----:B------:R-:W-:Y:S02]  /*a35e0*/  IMAD.MOV.U32 R42, RZ, RZ, R13 ;  /* 0x000000ffff2a7224 */ /* 0x000fe400078e000d */
[----:B------:R-:W-:Y:S01]  /*a35f0*/  IMAD.MOV.U32 R43, RZ, RZ, R12 ;  /* 0x000000ffff2b7224 */ /* 0x000fe200078e000c */
        /* <DEDUP_REMOVED lines=10> */
[C---:B------:R-:W-:Y:S08]  /*a36a0*/  HMMA.1688.F32.TF32 R40, R4.reuse, R42, R44 ;  /* 0x0000002a0428723c */ /* 0x040ff0000008102c */
[----:B------:R-:W-:Y:S11]  /*a36b0*/  HMMA.1688.F32.TF32 R12, R4, R14, R24 ;  /* 0x0000000e040c723c */ /* 0x000ff60000081018 */
[----:B------:R-:W-:-:S02]  /*a36c0*/  IMAD.MOV.U32 R244, RZ, RZ, R40 ;  /* 0x000000fffff47224 */ /* 0x000fc400078e0028 */
[----:B------:R-:W-:Y:S01]  /*a36d0*/  IMAD.MOV.U32 R245, RZ, RZ, R41 ;  /* 0x000000fffff57224 */ /* 0x000fe200078e0029 */
[C---:B--2---:R-:W-:Y:S08]  /*a36e0*/  HMMA.1688.F32.TF32 R176, R8.reuse, R246, R176 ;  /* 0x000000f608b0723c */ /* 0x044ff000000810b0 */
[----:B----4-:R-:W-:Y:S11]  /*a36f0*/  HMMA.1688.F32.TF32 R8, R8, R250, R48 ;  /* 0x000000fa0808723c */ /* 0x010ff60000081030 */
[----:B------:R-:W-:Y:S04]  /*a3700*/  STL.64 [R1+0x2570], R176 ;  /* 0x002570b001007387 */ /* 0x000fe80000100a00 */
[----:B------:R-:W-:Y:S04]  /*a3710*/  STL.64 [R1+0x2578], R178 ;  /* 0x002578b201007387 */ /* 0x000fe80000100a00 */
[----:B------:R-:W-:Y:S04]  /*a3720*/  STL.64 [R1+0x2350], R8 ;  /* 0x0023500801007387 */ /* 0x000fe80000100a00 */
[----:B------:R5:W-:Y:S02]  /*a3730*/  STL.64 [R1+0x2358], R10 ;  /* 0x0023580a01007387 */ /* 0x000be40000100a00 */
[----:B-----5:R-:W-:Y:S02]  /*a3740*/  HMMA.1688.F32.TF32 R8, R4, R22, R16 ;  /* 0x000000160408723c */ /* 0x020fe40000081010 */
[----:B------:R-:W-:Y:S04]  /*a3750*/  STL.64 [R1+0x2968], R42 ;  /* 0x0029682a01007387 */ /* 0x000fe80000100a00 */
[----:B------:R-:W2:Y:S04]  /*a3760*/  LDL.LU R192, [R1+0x170] ;  /* 0x0001700001c07983 */ /* 0x000ea80000300800 */
[----:B------:R-:W-:Y:S04]  /*a3770*/  STL.64 [R1+0x2950], R12 ;  /* 0x0029500c01007387 */ /* 0x000fe80000100a00 */
[----:B------:R-:W-:Y:S05]  /*a3780*/  STL.64 [R1+0x2958], R14 ;  /* 0x0029580e01007387 */ /* 0x000fea0000100a00 */
        /* <DEDUP_REMOVED lines=66> */
[----:B------:R-:W-:-:S03]  /*a3bb0*/  MOV R174, R182 ;  /* 0x000000b600ae7202 */ /* 0x000fc60000000f00 */
[----:B------:R-:W3:Y:S01]  /*a3bc0*/  LDL.LU R181, [R1+0x154] ;  /* 0x0001540001b57983 */ /* 0x000ee20000300800 */
[----:B------:R-:W-:-:S03]  /*a3bd0*/  IMAD.MOV.U32 R173, RZ, RZ, R183 ;  /* 0x000000ffffad7224 */ /* 0x000fc600078e00b7 */
        /* <DEDUP_REMOVED lines=23> */
[C---:B------:R-:W-:Y:S08]  /*a3d50*/  HMMA.1688.F32.TF32 R12, R4.reuse, R54, R12 ;  /* 0x00000036040c723c */ /* 0x040ff0000008100c */
[C---:B----4-:R-:W-:Y:S08]  /*a3d60*/  HMMA.1688.F32.TF32 R16, R4.reuse, R58, R16 ;  /* 0x0000003a0410723c */ /* 0x050ff00000081010 */
[C---:B------:R-:W-:Y:S08]  /*a3d70*/  HMMA.1688.F32.TF32 R20, R4.reuse, R62, R20 ;  /* 0x0000003e0414723c */ /* 0x040ff00000081014 */
[C---:B------:R-:W-:Y:S01]  /*a3d80*/  HMMA.1688.F32.TF32 R8, R4.reuse, R66, R8 ;  /* 0x000000420408723c */ /* 0x040fe20000081008 */
[----:B------:R-:W4:Y:S07]  /*a3d90*/  LDL.LU.64 R48, [R1+0x8000] ;  /* 0x0080000001307983 */ /* 0x000f2e0000300a00 */
[C---:B------:R-:W-:Y:S08]  /*a3da0*/  HMMA.1688.F32.TF32 R208, R4.reuse, R70, R208 ;  /* 0x0000004604d0723c */ /* 0x040ff000000810d0 */
[C---:B-----5:R-:W-:Y:S08]  /*a3db0*/  HMMA.1688.F32.TF32 R204, R4.reuse, R74, R204 ;  /* 0x0000004a04cc723c */ /* 0x060ff000000810cc */
[----:B---3--:R-:W-:-:S15]  /*a3dc0*/  HMMA.1688.F32.TF32 R24, R4, R50, R24 ;  /* 0x000000320418723c */ /* 0x008fde0000081018 */
        /* <DEDUP_REMOVED lines=30> */
[----:B-1----:R-:W-:Y:S03]  /*a3fb0*/  HMMA.1688.F32.TF32 R8, R4, R82, R200 ;  /* 0x000000520408723c */ /* 0x002fe600000810c8 */
[----:B------:R-:W-:Y:S04]  /*a3fc0*/  STL.64 [R1+0x7ee8], R82 ;  /* 0x007ee85201007387 */ /* 0x000fe80000100a00 */
[----:B------:R-:W-:-:S12]  /*a3fd0*/  STL.64 [R1+0x7ee0], R80 ;  /* 0x007ee05001007387 */ /* 0x000fd80000100a00 */
        /* <DEDUP_REMOVED lines=40> */
[----:B------:R-:W5:Y:S01]  /*a4260*/  LDL.LU R192, [R1+0x50] ;  /* 0x0000500001c07983 */ /* 0x000f620000300800 */
[----:B--2---:R-:W-:-:S15]  /*a4270*/  HMMA.1688.F32.TF32 R8, R4, R106, R184 ;  /* 0x0000006a0408723c */ /* 0x004fde00000810b8 */
[----:B------:R-:W-:-:S04]  /*a4280*/  NOP ;  /* 0x0000000000007918 */ /* 0x000fc80000000000 */
        /* <DEDUP_REMOVED lines=22> */
[----:B------:R-:W-:Y:S04]  /*a43f0*/  STL.64 [R1+0x7e80], R104 ;  /* 0x007e806801007387 */ /* 0x000fe80000100a00 */
[----:B------:R-:W-:Y:S04]  /*a4400*/  STL.64 [R1+0x7e78], R110 ;  /* 0x007e786e01007387 */ /* 0x000fe80000100a00 */
[----:B------:R-:W-:Y:S01]  /*a4410*/  STL.64 [R1+0x7e70], R108 ;  /* 0x007e706c01007387 */ /* 0x000fe20000100a00 */
[----:B---3--:R-:W-:-:S15]  /*a4420*/  HMMA.1688.F32.TF32 R8, R4, R110, R204 ;  /* 0x0000006e0408723c */ /* 0x008fde00000810cc */
[----:B------:R-:W-:-:S04]  /*a4430*/  NOP ;  /* 0x0000000000007918 */ /* 0x000fc80000000000 */
[----:B------:R-:W-:Y:S04]  /*a4440*/  STL.64 [R1+0x2810], R8 ;  /* 0x0028100801007387 */ /* 0x000fe80000100a00 */
[----:B------:R4:W-:Y:S02]  /*a4450*/  STL.64 [R1+0x2818], R10 ;  /* 0x0028180a01007387 */ /* 0x0009e40000100a00 */
[----:B----4-:R-:W-:Y:S02]  /*a4460*/  HMMA.1688.F32.TF32 R8, R4, R114, R180 ;  /* 0x000000720408723c */ /* 0x010fe400000810b4 */
[----:B------:R-:W-:Y:S04]  /*a4470*/  STL.64 [R1+0x7e68], R114 ;  /* 0x007e687201007387 */ /* 0x000fe80000100a00 */
[----:B------:R-:W-:-:S13]  /*a4480*/  STL.64 [R1+0x7e60], R112 ;  /* 0x007e607001007387 */ /* 0x000fda0000100a00 */
[----:B------:R-:W-:Y:S04]  /*a4490*/  STL.64 [R1+0x2800], R8 ;  /* 0x0028000801007387 */ /* 0x000fe80000100a00 */
[----:B------:R1:W-:Y:S04]  /*a44a0*/  STL.64 [R1+0x2808], R10 ;  /* 0x0028080a01007387 */ /* 0x0003e80000100a00 */
[----:B------:R-:W3:Y:S01]  /*a44b0*/  LDL.LU R180, [R1+0x3a0] ;  /* 0x0003a00001b47983 */ /* 0x000ee20000300800 */
[----:B-1----:R-:W-:Y:S01]  /*a44c0*/  HMMA.1688.F32.TF32 R8, R4, R118, R176 ;  /* 0x000000760408723c */ /* 0x002fe200000810b0 */
[----:B-----5:R-:W-:-:S02]  /*a44d0*/  IMAD.MOV.U32 R176, RZ, RZ, R24 ;  /* 0x000000ffffb07224 */ /* 0x020fc400078e0018 */
[----:B------:R-:W-:Y:S02]  /*a44e0*/  IMAD.MOV.U32 R177, RZ, RZ, R25 ;  /* 0x000000ffffb17224 */ /* 0x000fe400078e0019 */
[----:B------:R-:W-:Y:S01]  /*a44f0*/  IMAD.MOV.U32 R178, RZ, RZ, R26 ;  /* 0x000000ffffb27224 */ /* 0x000fe200078e001a */
[----:B------:R-:W-:-:S13]  /*a4500*/  MOV R179, R27 ;  /* 0x0000001b00b37202 */ /* 0x000fda0000000f00 */
        /* <DEDUP_REMOVED lines=38> */
[----:B------:R-:W-:Y:S01]  /*a4770*/  HMMA.1688.F32.TF32 R16, R4, R150, R16 ;  /* 0x000000960410723c */ /* 0x000fe20000081010 */
[----:B------:R-:W-:-:S02]  /*a4780*/  IMAD.MOV.U32 R123, RZ, RZ, R28 ;  /* 0x000000ffff7b7224 */ /* 0x000fc400078e001c */
[----:B------:R-:W-:-:S05]  /*a4790*/  IMAD.MOV.U32 R122, RZ, RZ, R29 ;  /* 0x000000ffff7a7224 */ /* 0x000fca00078e001d */
[C---:B----4-:R-:W-:Y:S08]  /*a47a0*/  HMMA.1688.F32.TF32 R24, R4.reuse, R142, R24 ;  /* 0x0000008e0418723c */ /* 0x050ff00000081018 */
[C---:B---3--:R-:W-:Y:S11]  /*a47b0*/  HMMA.1688.F32.TF32 R20, R4.reuse, R158, R180 ;  /* 0x0000009e0414723c */ /* 0x048ff600000810b4 */
[----:B------:R-:W-:Y:S04]  /*a47c0*/  STL.64 [R1+0x2790], R24 ;  /* 0x0027901801007387 */ /* 0x000fe80000100a00 */
[----:B------:R-:W-:Y:S04]  /*a47d0*/  STL.64 [R1+0x2798], R26 ;  /* 0x0027981a01007387 */ /* 0x000fe80000100a00 */
[----:B------:R-:W-:Y:S04]  /*a47e0*/  STL.64 [R1+0x2780], R8 ;  /* 0x0027800801007387 */ /* 0x000fe80000100a00 */
[----:B------:R1:W-:Y:S02]  /*a47f0*/  STL.64 [R1+0x2788], R10 ;  /* 0x0027880a01007387 */ /* 0x0003e40000100a00 */
[C---:B-1----:R-:W-:Y:S08]  /*a4800*/  HMMA.1688.F32.TF32 R8, R4.reuse, R154, R12 ;  /* 0x0000009a0408723c */ /* 0x042ff0000008100c */
[----:B------:R-:W-:Y:S01]  /*a4810*/  HMMA.1688.F32.TF32 R12, R4, R162, R176 ;  /* 0x000000a2040c723c */ /* 0x000fe200000810b0 */
[----:B------:R-:W-:Y:S04]  /*a4820*/  STL.64 [R1+0x2770], R16 ;  /* 0x0027701001007387 */ /* 0x000fe80000100a00 */
[----:B------:R-:W-:Y:S06]  /*a4830*/  STL.64 [R1+0x2778], R18 ;  /* 0x0027781201007387 */ /* 0x000fec0000100a00 */
[----:B------:R-:W-:Y:S04]  /*a4840*/  STL.64 [R1+0x2760], R8 ;  /* 0x0027600801007387 */ /* 0x000fe80000100a00 */
[----:B------:R-:W-:Y:S04]  /*a4850*/  STL.64 [R1+0x2768], R10 ;  /* 0x0027680a01007387 */ /* 0x000fe80000100a00 */
[----:B------:R1:W-:Y:S04]  /*a4860*/  STL.64 [R1+0x2b40], R20 ;  /* 0x002b401401007387 */ /* 0x0003e80000100a00 */
[----:B------:R2:W-:Y:S04]  /*a4870*/  STL.64 [R1+0x2b48], R22 ;  /* 0x002b481601007387 */ /* 0x0005e80000100a00 */
[----:B------:R3:W-:Y:S04]  /*a4880*/  STL.64 [R1+0x2b30], R12 ;  /* 0x002b300c01007387 */ /* 0x0007e80000100a00 */
[----:B------:R4:W-:Y:S04]  /*a4890*/  STL.64 [R1+0x2b38], R14 ;  /* 0x002b380e01007387 */ /* 0x0009e80000100a00 */
        /* <DEDUP_REMOVED lines=32> */
[----:B-1----:R-:W5:Y:S04]  /*a4aa0*/  LDL.LU R20, [R1+0x290] ;  /* 0x0002900001147983 */ /* 0x002f680000300800 */
[----:B------:R-:W5:Y:S04]  /*a4ab0*/  LDL.LU R21, [R1+0x294] ;  /* 0x0002940001157983 */ /* 0x000f680000300800 */
[----:B--2---:R-:W5:Y:S04]  /*a4ac0*/  LDL.LU R22, [R1+0x298] ;  /* 0x0002980001167983 */ /* 0x004f680000300800 */
[----:B------:R-:W5:Y:S04]  /*a4ad0*/  LDL.LU R23, [R1+0x29c] ;  /* 0x00029c0001177983 */ /* 0x000f680000300800 */
[----:B---3--:R-:W2:Y:S04]  /*a4ae0*/  LDL.LU R12, [R1+0x2a0] ;  /* 0x0002a000010c7983 */ /* 0x008ea80000300800 */
[----:B------:R-:W2:Y:S04]  /*a4af0*/  LDL.LU R13, [R1+0x2a4] ;  /* 0x0002a400010d7983 */ /* 0x000ea80000300800 */
[----:B----4-:R-:W2:Y:S04]  /*a4b00*/  LDL.LU R14, [R1+0x2a8] ;  /* 0x0002a800010e7983 */ /* 0x010ea80000300800 */
[----:B------:R-:W2:Y:S04]  /*a4b10*/  LDL.LU R15, [R1+0x2ac] ;  /* 0x0002ac00010f7983 */ /* 0x000ea80000300800 */
[----:B------:R-:W3:Y:S04]  /*a4b20*/  LDL.LU R132, [R1+0x260] ;  /* 0x0002600001847983 */ /* 0x000ee80000300800 */
[----:B------:R-:W3:Y:S04]  /*a4b30*/  LDL.LU R133, [R1+0x264] ;  /* 0x0002640001857983 */ /* 0x000ee80000300800 */
[----:B------:R-:W3:Y:S04]  /*a4b40*/  LDL.LU R134, [R1+0x268] ;  /* 0x0002680001867983 */ /* 0x000ee80000300800 */
[----:B------:R-:W3:Y:S04]  /*a4b50*/  LDL.LU R135, [R1+0x26c] ;  /* 0x00026c0001877983 */ /* 0x000ee80000300800 */
[----:B------:R-:W4:Y:S01]  /*a4b60*/  LDL.LU R28, [R1+0x2d0] ;  /* 0x0002d000011c7983 */ /* 0x000f220000300800 */
[----:B------:R-:W-:-:S03]  /*a4b70*/  IMAD.MOV.U32 R111, RZ, RZ, R30 ;  /* 0x000000ffff6f7224 */ /* 0x000fc600078e001e */
[----:B------:R-:W4:Y:S01]  /*a4b80*/  LDL.LU R29, [R1+0x2d4] ;  /* 0x0002d400011d7983 */ /* 0x000f220000300800 */
[----:B------:R-:W-:-:S03]  /*a4b90*/  IMAD.MOV.U32 R110, RZ, RZ, R31 ;  /* 0x000000ffff6e7224 */ /* 0x000fc600078e001f */
        /* <DEDUP_REMOVED lines=96> */
[----:B------:R-:W4:Y:S04]  /*a51a0*/  LDL.LU.64 R188, [R1+0x7f50] ;  /* 0x007f500001bc7983 */ /* 0x000f280000300a00 */
[----:B------:R-:W-:Y:S04]  /*a51b0*/  STL.64 [R1+0x7df8], R186 ;  /* 0x007df8ba01007387 */ /* 0x000fe80000100a00 */
[----:B--2---:R1:W-:Y:S04]  /*a51c0*/  STL.64 [R1+0x7df0], R184 ;  /* 0x007df0b801007387 */ /* 0x0043e80000100a00 */
        /* <DEDUP_REMOVED lines=10> */
[----:B------:R-:W-:Y:S04]  /*a5270*/  STL.64 [R1+0x7de8], R190 ;  /* 0x007de8be01007387 */ /* 0x000fe80000100a00 */
[----:B----4-:R1:W-:Y:S04]  /*a5280*/  STL.64 [R1+0x7de0], R188 ;  /* 0x007de0bc01007387 */ /* 0x0103e80000100a00 */
[----:B-1----:R-:W4:Y:S04]  /*a5290*/  LDL.LU R188, [R1+0x2c0] ;  /* 0x0002c00001bc7983 */ /* 0x002f280000300800 */
[----:B------:R-:W4:Y:S04]  /*a52a0*/  LDL.LU R189, [R1+0x2c4] ;  /* 0x0002c40001bd7983 */ /* 0x000f280000300800 */
[----:B------:R-:W4:Y:S04]  /*a52b0*/  LDL.LU R190, [R1+0x2c8] ;  /* 0x0002c80001be7983 */ /* 0x000f280000300800 */
[----:B------:R-:W4:Y:S01]  /*a52c0*/  LDL.LU R191, [R1+0x2cc] ;  /* 0x0002cc0001bf7983 */ /* 0x000f220000300800 */
        /* <DEDUP_REMOVED lines=23> */
[C---:B----4-:R-:W-:Y:S03]  /*a5440*/  HMMA.1688.F32.TF32 R188, R4.reuse, R214, R188 ;  /* 0x000000d604bc723c */ /* 0x050fe600000810bc */
[----:B------:R-:W4:Y:S05]  /*a5450*/  LDL.LU.64 R208, [R1+0x7f00] ;  /* 0x007f000001d07983 */ /* 0x000f2a0000300a00 */
[----:B------:R-:W-:Y:S01]  /*a5460*/  HMMA.1688.F32.TF32 R12, R4, R222, R12 ;  /* 0x000000de040c723c */ /* 0x000fe2000008100c */
[----:B------:R-:W-:-:S07]  /*a5470*/  IMAD.MOV.U32 R103, RZ, RZ, R32 ;  /* 0x000000ffff677224 */ /* 0x000fce00078e0020 */
[----:B---3--:R-:W-:-:S15]  /*a5480*/  HMMA.1688.F32.TF32 R28, R4, R210, R28 ;  /* 0x000000d2041c723c */ /* 0x008fde000008101c */
[----:B------:R-:W-:-:S04]  /*a5490*/  NOP ;  /* 0x0000000000007918 */ /* 0x000fc80000000000 */
[----:B------:R-:W-:Y:S04]  /*a54a0*/  STL.64 [R1+0x2a70], R28 ;  /* 0x002a701c01007387 */ /* 0x000fe80000100a00 */
[----:B------:R1:W-:Y:S04]  /*a54b0*/  STL.64 [R1+0x2a78], R30 ;  /* 0x002a781e01007387 */ /* 0x0003e80000100a00 */
[----:B-1----:R-:W3:Y:S04]  /*a54c0*/  LDL.LU.64 R30, [R1+0x7ef8] ;  /* 0x007ef800011e7983 */ /* 0x002ee80000300a00 */
[----:B------:R-:W3:Y:S04]  /*a54d0*/  LDL.LU.64 R28, [R1+0x7ef0] ;  /* 0x007ef000011c7983 */ /* 0x000ee80000300a00 */
[----:B------:R-:W-:Y:S04]  /*a54e0*/  STL.64 [R1+0x2a60], R188 ;  /* 0x002a60bc01007387 */ /* 0x000fe80000100a00 */
[----:B------:R2:W-:Y:S02]  /*a54f0*/  STL.64 [R1+0x2a68], R190 ;  /* 0x002a68be01007387 */ /* 0x0005e40000100a00 */
[C---:B--2---:R-:W-:Y:S08]  /*a5500*/  HMMA.1688.F32.TF32 R188, R4.reuse, R218, R184 ;  /* 0x000000da04bc723c */ /* 0x044ff000000810b8 */
[C---:B-----5:R-:W-:Y:S08]  /*a5510*/  HMMA.1688.F32.TF32 R184, R4.reuse, R226, R20 ;  /* 0x000000e204b8723c */ /* 0x060ff00000081014 */
[C---:B------:R-:W-:Y:S03]  /*a5520*/  HMMA.1688.F32.TF32 R20, R4.reuse, R230, R24 ;  /* 0x000000e60414723c */ /* 0x040fe60000081018 */
        /* <DEDUP_REMOVED lines=9> */
[----:B------:R1:W-:Y:S02]  /*a55c0*/  STL.64 [R1+0x2a28], R22 ;  /* 0x002a281601007387 */ /* 0x0003e40000100a00 */
        /* <DEDUP_REMOVED lines=22> */
[----:B------:R1:W-:Y:S04]  /*a5730*/  STL.64 [R1+0x29a0], R24 ;  /* 0x0029a01801007387 */ /* 0x0003e80000100a00 */
[----:B------:R2:W-:Y:S04]  /*a5740*/  STL.64 [R1+0x29a8], R26 ;  /* 0x0029a81a01007387 */ /* 0x0005e80000100a00 */
[----:B------:R-:W5:Y:S04]  /*a5750*/  LDL.LU R84, [R1+0xe60] ;  /* 0x000e600001547983 */ /* 0x000f680000300800 */
[----:B------:R1:W-:Y:S04]  /*a5760*/  STL.64 [R1+0x2990], R20 ;  /* 0x0029901401007387 */ /* 0x0003e80000100a00 */
[----:B------:R1:W-:Y:S04]  /*a5770*/  STL.64 [R1+0x2998], R22 ;  /* 0x0029981601007387 */ /* 0x0003e80000100a00 */
[----:B------:R-:W-:Y:S04]  /*a5780*/  STL.64 [R1+0x2980], R12 ;  /* 0x0029800c01007387 */ /* 0x000fe80000100a00 */
[----:B------:R1:W-:Y:S04]  /*a5790*/  STL.64 [R1+0x2988], R14 ;  /* 0x0029880e01007387 */ /* 0x0003e80000100a00 */
        /* <DEDUP_REMOVED lines=27> */
[----:B------:R-:W3:Y:S04]  /*a5950*/  LDL.64 R138, [R1+0x28] ;  /* 0x00002800018a7983 */ /* 0x000ee80000100a00 */
[----:B------:R-:W3:Y:S04]  /*a5960*/  LDL.LU R132, [R1+0x2da0] ;  /* 0x002da00001847983 */ /* 0x000ee80000300800 */
        /* <DEDUP_REMOVED lines=29> */
[----:B------:R-:W-:-:S02]  /*a5b40*/  LOP3.LUT R249, R252, 0x40, RZ, 0x3c, !PT ;  /* 0x00000040fcf97812 */ /* 0x000fc400078e3cff */
[----:B------:R-:W-:-:S03]  /*a5b50*/  LOP3.LUT R33, R252, 0x60, RZ, 0x3c, !PT ;  /* 0x00000060fc217812 */ /* 0x000fc600078e3cff */
[----:B------:R-:W-:Y:S04]  /*a5b60*/  LDS R8, [R249+UR10+0x43000] ;  /* 0x0430000af9087984 */ /* 0x000fe80008000800 */
[----:B------:R-:W-:Y:S04]  /*a5b70*/  LDS R10, [R249+UR10+0x43800] ;  /* 0x0438000af90a7984 */ /* 0x000fe80008000800 */
[----:B------:R-:W-:Y:S04]  /*a5b80*/  LDS R9, [R33+UR10+0x43000] ;  /* 0x0430000a21097984 */ /* 0x000fe80008000800 */
[----:B------:R-:W1:Y:S01]  /*a5b90*/  LDS R11, [R33+UR10+0x43800] ;  /* 0x0438000a210b7984 */ /* 0x000e620008000800 */
[C---:B--2---:R-:W-:Y:S08]  /*a5ba0*/  HMMA.1688.F32.TF32 R12, R4.reuse, R246, R20 ;  /* 0x000000f6040c723c */ /* 0x044ff00000081014 */
[----:B---3--:R-:W-:Y:S08]  /*a5bb0*/  HMMA.1688.F32.TF32 R20, R4, R250, R28 ;  /* 0x000000fa0414723c */ /* 0x008ff0000008101c */
[C---:B-1----:R-:W-:Y:S03]  /*a5bc0*/  HMMA.1688.F32.TF32 R4, R8.reuse, R138, R24 ;  /* 0x0000008a0804723c */ /* 0x042fe60000081018 */
[----:B------:R-:W-:Y:S04]  /*a5bd0*/  STL.64 [R1+0x2970], R12 ;  /* 0x0029700c01007387 */ /* 0x000fe80000100a00 */
[----:B------:R-:W-:Y:S04]  /*a5be0*/  STL.64 [R1+0x2978], R14 ;  /* 0x0029780e01007387 */ /* 0x000fe80000100a00 */
[----:B------:R-:W-:Y:S04]  /*a5bf0*/  STL.64 [R1+0x2750], R20 ;  /* 0x0027501401007387 */ /* 0x000fe80000100a00 */
[----:B------:R-:W-:Y:S04]  /*a5c00*/  STL.64 [R1+0x2758], R22 ;  /* 0x0027581601007387 */ /* 0x000fe80000100a00 */
[----:B------:R-:W-:Y:S04]  /*a5c10*/  STL.64 [R1+0x2f0], R4 ;  /* 0x0002f00401007387 */ /* 0x000fe80000100a00 */
[----:B------:R4:W-:Y:S02]  /*a5c20*/  STL.64 [R1+0x2f8], R6 ;  /* 0x0002f80601007387 */ /* 0x0009e40000100a00 */
        /* <DEDUP_REMOVED lines=34> */
[C---:B-1----:R-:W-:Y:S08]  /*a5e50*/  HMMA.1688.F32.TF32 R4, R8.reuse, R62, R92 ;  /* 0x0000003e0804723c */ /* 0x042ff0000008105c */
[C---:B------:R-:W-:Y:S01]  /*a5e60*/  HMMA.1688.F32.TF32 R20, R8.reuse, R66, R88 ;  /* 0x000000420814723c */ /* 0x040fe20000081058 */
[----:B------:R-:W-:Y:S04]  /*a5e70*/  STL.64 [R1+0x270], R24 ;  /* 0x0002701801007387 */ /* 0x000fe80000100a00 */
[----:B------:R1:W-:Y:S03]  /*a5e80*/  STL.64 [R1+0x278], R26 ;  /* 0x0002781a01007387 */ /* 0x0003e60000100a00 */
[C---:B-1----:R-:W-:Y:S03]  /*a5e90*/  HMMA.1688.F32.TF32 R24, R8.reuse, R70, R84 ;  /* 0x000000460818723c */ /* 0x042fe60000081054 */
[----:B------:R-:W-:Y:S04]  /*a5ea0*/  STL.64 [R1+0x260], R4 ;  /* 0x0002600401007387 */ /* 0x000fe80000100a00 */
[----:B------:R1:W-:Y:S02]  /*a5eb0*/  STL.64 [R1+0x268], R6 ;  /* 0x0002680601007387 */ /* 0x0003e40000100a00 */
[----:B-1----:R-:W-:Y:S02]  /*a5ec0*/  HMMA.1688.F32.TF32 R4, R8, R74, R80 ;  /* 0x0000004a0804723c */ /* 0x002fe40000081050 */
        /* <DEDUP_REMOVED lines=207> */
[C---:B------:R-:W-:Y:S08]  /*a6bc0*/  HMMA.1688.F32.TF32 R40, R8.reuse, R158, R40 ;  /* 0x0000009e0828723c */ /* 0x040ff00000081028 */
[C---:B------:R-:W-:Y:S08]  /*a6bd0*/  HMMA.1688.F32.TF32 R36, R8.reuse, R162, R36 ;  /* 0x000000a20824723c */ /* 0x040ff00000081024 */
[----:B---3--:R-:W-:-:S15]  /*a6be0*/  HMMA.1688.F32.TF32 R28, R8, R138, R28 ;  /* 0x0000008a081c723c */ /* 0x008fde000008101c */
[----:B------:R-:W-:-:S04]  /*a6bf0*/  NOP ;  /* 0x0000000000007918 */ /* 0x000fc80000000000 */
[----:B------:R-:W-:Y:S04]  /*a6c00*/  STL.64 [R1+0x130], R28 ;  /* 0x0001301c01007387 */ /* 0x000fe80000100a00 */
[----:B------:R1:W-:Y:S04]  /*a6c10*/  STL.64 [R1+0x138], R30 ;  /* 0x0001381e01007387 */ /* 0x0003e80000100a00 */
[----:B-1----:R-:W3:Y:S04]  /*a6c20*/  LDL.LU.64 R30, [R1+0xc8] ;  /* 0x0000c800011e7983 */ /* 0x002ee80000300a00 */
[----:B------:R-:W-:Y:S04]  /*a6c30*/  STL.64 [R1+0x120], R52 ;  /* 0x0001203401007387 */ /* 0x000fe80000100a00 */
[----:B------:R1:W-:Y:S02]  /*a6c40*/  STL.64 [R1+0x128], R54 ;  /* 0x0001283601007387 */ /* 0x0003e40000100a00 */
[C---:B-1----:R-:W-:Y:S08]  /*a6c50*/  HMMA.1688.F32.TF32 R52, R8.reuse, R146, R48 ;  /* 0x000000920834723c */ /* 0x042ff00000081030 */
[C---:B----4-:R-:W-:Y:S08]  /*a6c60*/  HMMA.1688.F32.TF32 R48, R8.reuse, R150, R44 ;  /* 0x000000960830723c */ /* 0x050ff0000008102c */
[C---:B------:R-:W-:Y:S01]  /*a6c70*/  HMMA.1688.F32.TF32 R44, R8.reuse, R154, R4 ;  /* 0x0000009a082c723c */ /* 0x040fe20000081004 */
[----:B------:R-:W-:Y:S04]  /*a6c80*/  LDS R4, [R249+UR10+0x43080] ;  /* 0x0430800af9047984 */ /* 0x000fe80008000800 */
[----:B------:R-:W-:Y:S04]  /*a6c90*/  LDS R6, [R249+UR10+0x43880] ;  /* 0x0438800af9067984 */ /* 0x000fe80008000800 */
[----:B------:R-:W-:Y:S04]  /*a6ca0*/  LDS R5, [R33+UR10+0x43080] ;  /* 0x0430800a21057984 */ /* 0x000fe80008000800 */
[----:B------:R-:W1:Y:S04]  /*a6cb0*/  LDS R7, [R33+UR10+0x43880] ;  /* 0x0438800a21077984 */ /* 0x000e680008000800 */
        /* <DEDUP_REMOVED lines=10> */
[C---:B-----5:R-:W-:Y:S08]  /*a6d60*/  HMMA.1688.F32.TF32 R44, R8.reuse, R166, R188 ;  /* 0x000000a6082c723c */ /* 0x060ff000000810bc */
[C---:B----4-:R-:W-:Y:S08]  /*a6d70*/  HMMA.1688.F32.TF32 R40, R8.reuse, R170, R184 ;  /* 0x000000aa0828723c */ /* 0x050ff000000810b8 */
[C---:B-1----:R-:W-:Y:S08]  /*a6d80*/  HMMA.1688.F32.TF32 R36, R8.reuse, R174, R20 ;  /* 0x000000ae0824723c */ /* 0x042ff00000081014 */
[C---:B------:R-:W-:Y:S01]  /*a6d90*/  HMMA.1688.F32.TF32 R20, R8.reuse, R178, R24 ;  /* 0x000000b20814723c */ /* 0x040fe20000081018 */
[----:B------:R-:W-:Y:S04]  /*a6da0*/  STL.64 [R1+0x6c0], R44 ;  /* 0x0006c02c01007387 */ /* 0x000fe80000100a00 */
[----:B------:R-:W-:Y:S04]  /*a6db0*/  STL.64 [R1+0x6c8], R46 ;  /* 0x0006c82e01007387 */ /* 0x000fe80000100a00 */
[----:B------:R1:W-:Y:S04]  /*a6dc0*/  STL.64 [R1+0x6b0], R40 ;  /* 0x0006b02801007387 */ /* 0x0003e80000100a00 */
[----:B------:R4:W-:Y:S04]  /*a6dd0*/  STL.64 [R1+0x6b8], R42 ;  /* 0x0006b82a01007387 */ /* 0x0009e80000100a00 */
[----:B------:R-:W5:Y:S04]  /*a6de0*/  LDL.LU R184, [R1+0x11d0] ;  /* 0x0011d00001b87983 */ /* 0x000f680000300800 */
[----:B------:R1:W-:Y:S04]  /*a6df0*/  STL.64 [R1+0x6a0], R36 ;  /* 0x0006a02401007387 */ /* 0x0003e80000100a00 */
[----:B------:R1:W-:Y:S04]  /*a6e00*/  STL.64 [R1+0x6a8], R38 ;  /* 0x0006a82601007387 */ /* 0x0003e80000100a00 */
[----:B------:R1:W-:Y:S04]  /*a6e10*/  STL.64 [R1+0x690], R20 ;  /* 0x0006901401007387 */ /* 0x0003e80000100a00 */
[----:B------:R1:W-:Y:S04]  /*a6e20*/  STL.64 [R1+0x698], R22 ;  /* 0x0006981601007387 */ /* 0x0003e80000100a00 */
        /* <DEDUP_REMOVED lines=39> */
[----:B-1----:R-:W4:Y:S04]  /*a70a0*/  LDL.LU.64 R186, [R1+0x7df8] ;  /* 0x007df80001ba7983 */ /* 0x002f280000300a00 */
[----:B------:R-:W5:Y:S04]  /*a70b0*/  LDL.LU.64 R184, [R1+0x7df0] ;  /* 0x007df00001b87983 */ /* 0x000f680000300a00 */
[----:B------:R-:W-:Y:S04]  /*a70c0*/  STL.64 [R1+0x7d88], R182 ;  /* 0x007d88b601007387 */ /* 0x000fe80000100a00 */
[----:B------:R1:W-:Y:S04]  /*a70d0*/  STL.64 [R1+0x7d80], R180 ;  /* 0x007d80b401007387 */ /* 0x0003e80000100a00 */
[----:B-1----:R-:W2:Y:S04]  /*a70e0*/  LDL.LU R180, [R1+0x1230] ;  /* 0x0012300001b47983 */ /* 0x002ea80000300800 */
[----:B------:R-:W2:Y:S04]  /*a70f0*/  LDL.LU R181, [R1+0x1234] ;  /* 0x0012340001b57983 */ /* 0x000ea80000300800 */
[----:B------:R-:W2:Y:S04]  /*a7100*/  LDL.LU R182, [R1+0x1238] ;  /* 0x0012380001b67983 */ /* 0x000ea80000300800 */
[----:B------:R-:W2:Y:S01]  /*a7110*/  LDL.LU R183, [R1+0x123c] ;  /* 0x00123c0001b77983 */ /* 0x000ea20000300800 */
[----:B----4-:R-:W-:-:S15]  /*a7120*/  HMMA.1688.F32.TF32 R188, R8, R186, R188 ;  /* 0x000000ba08bc723c */ /* 0x010fde00000810bc */
[----:B------:R-:W-:-:S04]  /*a7130*/  NOP ;  /* 0x0000000000007918 */ /* 0x000fc80000000000 */
[----:B------:R-:W-:Y:S04]  /*a7140*/  STL.64 [R1+0x670], R188 ;  /* 0x000670bc01007387 */ /* 0x000fe80000100a00 */
[----:B------:R1:W-:Y:S04]  /*a7150*/  STL.64 [R1+0x678], R190 ;  /* 0x000678be01007387 */ /* 0x0003e80000100a00 */
[----:B-1----:R-:W4:Y:S04]  /*a7160*/  LDL.LU.64 R190, [R1+0x7de8] ;  /* 0x007de80001be7983 */ /* 0x002f280000300a00 */
[----:B------:R-:W3:Y:S04]  /*a7170*/  LDL.LU.64 R188, [R1+0x7de0] ;  /* 0x007de00001bc7983 */ /* 0x000ee80000300a00 */
[----:B------:R-:W-:Y:S04]  /*a7180*/  STL.64 [R1+0x7d78], R186 ;  /* 0x007d78ba01007387 */ /* 0x000fe80000100a00 */
[----:B-----5:R1:W-:Y:S04]  /*a7190*/  STL.64 [R1+0x7d70], R184 ;  /* 0x007d70b801007387 */ /* 0x0203e80000100a00 */
[----:B-1----:R-:W5:Y:S04]  /*a71a0*/  LDL.LU R184, [R1+0x1220] ;  /* 0x0012200001b87983 */ /* 0x002f680000300800 */
[----:B------:R-:W5:Y:S04]  /*a71b0*/  LDL.LU R185, [R1+0x1224] ;  /* 0x0012240001b97983 */ /* 0x000f680000300800 */
[----:B------:R-:W5:Y:S04]  /*a71c0*/  LDL.LU R186, [R1+0x1228] ;  /* 0x0012280001ba7983 */ /* 0x000f680000300800 */
[----:B------:R-:W5:Y:S01]  /*a71d0*/  LDL.LU R187, [R1+0x122c] ;  /* 0x00122c0001bb7983 */ /* 0x000f620000300800 */
[C---:B--2---:R-:W-:Y:S08]  /*a71e0*/  HMMA.1688.F32.TF32 R180, R8.reuse, R194, R180 ;  /* 0x000000c208b4723c */ /* 0x044ff000000810b4 */
[C---:B------:R-:W-:Y:S08]  /*a71f0*/  HMMA.1688.F32.TF32 R52, R8.reuse, R198, R52 ;  /* 0x000000c60834723c */ /* 0x040ff00000081034 */
[C---:B------:R-:W-:Y:S08]  /*a7200*/  HMMA.1688.F32.TF32 R48, R8.reuse, R202, R48 ;  /* 0x000000ca0830723c */ /* 0x040ff00000081030 */
[C---:B------:R-:W-:Y:S08]  /*a7210*/  HMMA.1688.F32.TF32 R44, R8.reuse, R206, R44 ;  /* 0x000000ce082c723c */ /* 0x040ff0000008102c */
[C---:B------:R-:W-:Y:S08]  /*a7220*/  HMMA.1688.F32.TF32 R40, R8.reuse, R210, R40 ;  /* 0x000000d20828723c */ /* 0x040ff00000081028 */
[C---:B------:R-:W-:Y:S08]  /*a7230*/  HMMA.1688.F32.TF32 R36, R8.reuse, R214, R36 ;  /* 0x000000d60824723c */ /* 0x040ff00000081024 */
[C---:B------:R-:W-:Y:S01]  /*a7240*/  HMMA.1688.F32.TF32 R20, R8.reuse, R218, R20 ;  /* 0x000000da0814723c */ /* 0x040fe20000081014 */
[----:B----4-:R-:W-:Y:S07]  /*a7250*/  STL.64 [R1+0x7d68], R190 ;  /* 0x007d68be01007387 */ /* 0x010fee0000100a00 */
[----:B-----5:R-:W-:Y:S01]  /*a7260*/  HMMA.1688.F32.TF32 R184, R8, R190, R184 ;  /* 0x000000be08b8723c */ /* 0x020fe200000810b8 */
[----:B---3--:R-:W-:-:S15]  /*a7270*/  STL.64 [R1+0x7d60], R188 ;  /* 0x007d60bc01007387 */ /* 0x008fde0000100a00 */
[----:B------:R-:W-:-:S03]  /*a7280*/  NOP ;  /* 0x0000000000007918 */ /* 0x000fc60000000000 */
        /* <DEDUP_REMOVED lines=30> */
[----:B-1----:R-:W3:Y:S01]  /*a7470*/  LDL.LU R40, [R1+0x1410] ;  /* 0x0014100001287983 */ /* 0x002ee20000300800 */
[----:B--2---:R-:W-:-:S15]  /*a7480*/  HMMA.1688.F32.TF32 R20, R8, R222, R24 ;  /* 0x000000de0814723c */ /* 0x004fde0000081018 */
[----:B------:R-:W-:-:S04]  /*a7490*/  NOP ;  /* 0x0000000000007918 */ /* 0x000fc80000000000 */
[----:B------:R1:W-:Y:S04]  /*a74a0*/  STL.64 [R1+0x5e0], R20 ;  /* 0x0005e01401007387 */ /* 0x0003e80000100a00 */
        /* <DEDUP_REMOVED lines=40> */
[----:B------:R-:W5:Y:S04]  /*a7730*/  LDL.64 R182, [R1+0xa8] ;  /* 0x0000a80001b67983 */ /* 0x000f680000100a00 */
[----:B------:R-:W5:Y:S04]  /*a7740*/  LDL.64 R54, [R1+0x98] ;  /* 0x0000980001367983 */ /* 0x000f680000100a00 */
[----:B------:R-:W5:Y:S04]  /*a7750*/  LDL.LU R48, [R1+0x1400] ;  /* 0x0014000001307983 */ /* 0x000f680000300800 */
[----:B------:R-:W5:Y:S04]  /*a7760*/  LDL.LU R49, [R1+0x1404] ;  /* 0x0014040001317983 */ /* 0x000f680000300800 */
[----:B------:R-:W5:Y:S04]  /*a7770*/  LDL.LU R50, [R1+0x1408] ;  /* 0x0014080001327983 */ /* 0x000f680000300800 */
[----:B------:R-:W5:Y:S04]  /*a7780*/  LDL.LU R51, [R1+0x140c] ;  /* 0x00140c0001337983 */ /* 0x000f680000300800 */
[----:B------:R-:W5:Y:S04]  /*a7790*/  LDL.64 R46, [R1+0x88] ;  /* 0x00008800012e7983 */ /* 0x000f680000100a00 */
[----:B------:R-:W5:Y:S04]  /*a77a0*/  LDL.64 R38, [R1+0x78] ;  /* 0x0000780001267983 */ /* 0x000f680000100a00 */
[----:B-1----:R-:W5:Y:S04]  /*a77b0*/  LDL.LU R20, [R1+0x1420] ;  /* 0x0014200001147983 */ /* 0x002f680000300800 */
[----:B------:R-:W5:Y:S04]  /*a77c0*/  LDL.LU R21, [R1+0x1424] ;  /* 0x0014240001157983 */ /* 0x000f680000300800 */
[----:B--2---:R-:W2:Y:S04]  /*a77d0*/  LDL.LU R22, [R1+0x1428] ;  /* 0x0014280001167983 */ /* 0x004ea80000300800 */
[----:B------:R-:W2:Y:S04]  /*a77e0*/  LDL.LU R23, [R1+0x142c] ;  /* 0x00142c0001177983 */ /* 0x000ea80000300800 */
[----:B------:R-:W-:Y:S04]  /*a77f0*/  STL.64 [R1+0x7ce8], R222 ;  /* 0x007ce8de01007387 */ /* 0x000fe80000100a00 */
[----:B------:R-:W-:Y:S04]  /*a7800*/  STL.64 [R1+0x7ce0], R220 ;  /* 0x007ce0dc01007387 */ /* 0x000fe80000100a00 */
[----:B------:R-:W-:Y:S04]  /*a7810*/  STL.64 [R1+0x7cd8], R226 ;  /* 0x007cd8e201007387 */ /* 0x000fe80000100a00 */
[----:B------:R-:W-:Y:S01]  /*a7820*/  STL.64 [R1+0x7cd0], R224 ;  /* 0x007cd0e001007387 */ /* 0x000fe20000100a00 */
[C---:B---3--:R-:W-:Y:S08]  /*a7830*/  HMMA.1688.F32.TF32 R208, R8.reuse, R230, R208 ;  /* 0x000000e608d0723c */ /* 0x048ff000000810d0 */
[C---:B----4-:R-:W-:Y:S08]  /*a7840*/  HMMA.1688.F32.TF32 R212, R8.reuse, R226, R212 ;  /* 0x000000e208d4723c */ /* 0x050ff000000810d4 */
[C---:B-----5:R-:W-:Y:S08]  /*a7850*/  HMMA.1688.F32.TF32 R204, R8.reuse, R234, R204 ;  /* 0x000000ea08cc723c */ /* 0x060ff000000810cc */
        /* <DEDUP_REMOVED lines=9> */
[----:B------:R-:W-:Y:S01]  /*a78f0*/  STL.64 [R1+0x5c0], R208 ;  /* 0x0005c0d001007387 */ /* 0x000fe20000100a00 */
[----:B------:R-:W-:-:S02]  /*a7900*/  IMAD.MOV.U32 R17, RZ, RZ, R182 ;  /* 0x000000ffff117224 */ /* 0x000fc400078e00b6 */
[----:B------:R-:W-:Y:S01]  /*a7910*/  IMAD.MOV.U32 R16, RZ, RZ, R183 ;  /* 0x000000ffff107224 */ /* 0x000fe200078e00b7 */
[----:B------:R-:W-:Y:S01]  /*a7920*/  STL.64 [R1+0x5c8], R210 ;  /* 0x0005c8d201007387 */ /* 0x000fe20000100a00 */
[C---:B------:R-:W-:Y:S03]  /*a7930*/  HMMA.1688.F32.TF32 R180, R8.reuse, R54, R24 ;  /* 0x0000003608b4723c */ /* 0x040fe60000081018 */
[----:B------:R-:W-:Y:S04]  /*a7940*/  STL.64 [R1+0x7cb8], R234 ;  /* 0x007cb8ea01007387 */ /* 0x000fe80000100a00 */
[----:B------:R-:W-:Y:S01]  /*a7950*/  STL.64 [R1+0x7cb0], R232 ;  /* 0x007cb0e801007387 */ /* 0x000fe20000100a00 */
[C---:B------:R-:W-:Y:S03]  /*a7960*/  HMMA.1688.F32.TF32 R48, R8.reuse, R46, R48 ;  /* 0x0000002e0830723c */ /* 0x040fe60000081030 */
[----:B------:R-:W-:Y:S04]  /*a7970*/  STL.64 [R1+0x5b0], R204 ;  /* 0x0005b0cc01007387 */ /* 0x000fe80000100a00 */
[----:B------:R-:W-:Y:S01]  /*a7980*/  STL.64 [R1+0x5b8], R206 ;  /* 0x0005b8ce01007387 */ /* 0x000fe20000100a00 */
[C---:B------:R-:W-:Y:S03]  /*a7990*/  HMMA.1688.F32.TF32 R40, R8.reuse, R38, R40 ;  /* 0x000000260828723c */ /* 0x040fe60000081028 */
[----:B------:R-:W-:Y:S04]  /*a79a0*/  STL.64 [R1+0x7ca8], R238 ;  /* 0x007ca8ee01007387 */ /* 0x000fe80000100a00 */
[----:B------:R-:W-:Y:S04]  /*a79b0*/  STL.64 [R1+0x7ca0], R236 ;  /* 0x007ca0ec01007387 */ /* 0x000fe80000100a00 */
[----:B------:R-:W-:Y:S01]  /*a79c0*/  STL.64 [R1+0x5a0], R200 ;  /* 0x0005a0c801007387 */ /* 0x000fe20000100a00 */
[----:B--2---:R-:W-:Y:S03]  /*a79d0*/  HMMA.1688.F32.TF32 R20, R8, R18, R20 ;  /* 0x000000120814723c */ /* 0x004fe60000081014 */
        /* <DEDUP_REMOVED lines=16> */
[----:B------:R5:W-:Y:S04]  /*a7ae0*/  STL.64 [R1+0x538], R42 ;  /* 0x0005382a01007387 */ /* 0x000be80000100a00 */
[----:B-1----:R-:W5:Y:S04]  /*a7af0*/  LDL.LU R184, [R1+0x14d0] ;  /* 0x0014d00001b87983 */ /* 0x002f680000300800 */
[----:B------:R1:W-:Y:S04]  /*a7b00*/  STL.64 [R1+0x520], R20 ;  /* 0x0005201401007387 */ /* 0x0003e80000100a00 */
[----:B------:R1:W-:Y:S04]  /*a7b10*/  STL.64 [R1+0x528], R22 ;  /* 0x0005281601007387 */ /* 0x0003e80000100a00 */
[----:B------:R-:W5:Y:S04]  /*a7b20*/  LDL.LU R185, [R1+0x14d4] ;  /* 0x0014d40001b97983 */ /* 0x000f680000300800 */
        /* <DEDUP_REMOVED lines=44> */
[----:B---3--:R-:W3:Y:S04]  /*a7df0*/  LDL.LU R48, [R1+0x1430] ;  /* 0x0014300001307983 */ /* 0x008ee80000300800 */
[----:B------:R-:W3:Y:S04]  /*a7e00*/  LDL.LU R49, [R1+0x1434] ;  /* 0x0014340001317983 */ /* 0x000ee80000300800 */
[----:B----4-:R-:W3:Y:S04]  /*a7e10*/  LDL.LU R50, [R1+0x1438] ;  /* 0x0014380001327983 */ /* 0x010ee80000300800 */
[----:B------:R-:W3:Y:S04]  /*a7e20*/  LDL.LU R51, [R1+0x143c] ;  /* 0x00143c0001337983 */ /* 0x000ee80000300800 */
[----:B------:R-:W4:Y:S01]  /*a7e30*/  LDL.LU R52, [R1+0x1440] ;  /* 0x0014400001347983 */ /* 0x000f220000300800 */
[----:B------:R-:W-:-:S03]  /*a7e40*/  MOV R25, R54 ;  /* 0x0000003600197202 */ /* 0x000fc60000000f00 */
[----:B------:R-:W4:Y:S01]  /*a7e50*/  LDL.LU R53, [R1+0x1444] ;  /* 0x0014440001357983 */ /* 0x000f220000300800 */
[----:B------:R-:W-:-:S03]  /*a7e60*/  IMAD.MOV.U32 R24, RZ, RZ, R55 ;  /* 0x000000ffff187224 */ /* 0x000fc600078e0037 */
[----:B------:R-:W4:Y:S04]  /*a7e70*/  LDL.LU R54, [R1+0x1448] ;  /* 0x0014480001367983 */ /* 0x000f280000300800 */
[----:B------:R-:W4:Y:S04]  /*a7e80*/  LDL.LU R55, [R1+0x144c] ;  /* 0x00144c0001377983 */ /* 0x000f280000300800 */
        /* <DEDUP_REMOVED lines=20> */
[----:B-----5:R-:W-:-:S02]  /*a7fd0*/  IMAD.MOV.U32 R42, RZ, RZ, R13 ;  /* 0x000000ffff2a7224 */ /* 0x020fc400078e000d */
[----:B------:R-:W-:Y:S01]  /*a7fe0*/  IMAD.MOV.U32 R43, RZ, RZ, R12 ;  /* 0x000000ffff2b7224 */ /* 0x000fe200078e000c */
[----:B------:R-:W5:Y:S04]  /*a7ff0*/  LDL.LU R198, [R1+0x1478] ;  /* 0x0014780001c67983 */ /* 0x000f680000300800 */
[----:B------:R-:W5:Y:S04]  /*a8000*/  LDL.LU R199, [R1+0x147c] ;  /* 0x00147c0001c77983 */ /* 0x000f680000300800 */
[----:B------:R-:W5:Y:S04]  /*a8010*/  LDL.LU R180, [R1+0x14e0] ;  /* 0x0014e00001b47983 */ /* 0x000f680000300800 */
[----:B------:R-:W5:Y:S04]  /*a8020*/  LDL.LU R181, [R1+0x14e4] ;  /* 0x0014e40001b57983 */ /* 0x000f680000300800 */
[----:B------:R-:W5:Y:S04]  /*a8030*/  LDL.LU R182, [R1+0x14e8] ;  /* 0x0014e80001b67983 */ /* 0x000f680000300800 */
[----:B------:R-:W5:Y:S04]  /*a8040*/  LDL.LU R183, [R1+0x14ec] ;  /* 0x0014ec0001b77983 */ /* 0x000f680000300800 */
[----:B------:R-:W5:Y:S01]  /*a8050*/  LDL.LU R12, [R1+0x14f0] ;  /* 0x0014f000010c7983 */ /* 0x000f620000300800 */
[----:B------:R-:W-:-:S03]  /*a8060*/  MOV R239, R14 ;  /* 0x0000000e00ef7202 */ /* 0x000fc60000000f00 */
[----:B------:R-:W5:Y:S01]  /*a8070*/  LDL.LU R13, [R1+0x14f4] ;  /* 0x0014f400010d7983 */ /* 0x000f620000300800 */
[----:B------:R-:W-:-:S03]  /*a8080*/  IMAD.MOV.U32 R238, RZ, RZ, R15 ;  /* 0x000000ffffee7224 */ /* 0x000fc600078e000f */
[----:B------:R-:W5:Y:S04]  /*a8090*/  LDL.LU R14, [R1+0x14f8] ;  /* 0x0014f800010e7983 */ /* 0x000f680000300800 */
[----:B------:R-:W5:Y:S04]  /*a80a0*/  LDL.LU R15, [R1+0x14fc] ;  /* 0x0014fc00010f7983 */ /* 0x000f680000300800 */
[----:B-1----:R-:W5:Y:S04]  /*a80b0*/  LDL.LU R20, [R1+0x1500] ;  /* 0x0015000001147983 */ /* 0x002f680000300800 */
[----:B------:R-:W5:Y:S04]  /*a80c0*/  LDL.LU R21, [R1+0x1504] ;  /* 0x0015040001157983 */ /* 0x000f680000300800 */
[----:B------:R-:W5:Y:S04]  /*a80d0*/  LDL.LU R22, [R1+0x1508] ;  /* 0x0015080001167983 */ /* 0x000f680000300800 */
[----:B------:R-:W5:Y:S01]  /*a80e0*/  LDL.LU R23, [R1+0x150c] ;  /* 0x00150c0001177983 */ /* 0x000f620000300800 */
[C---:B----4-:R-:W-:Y:S08]  /*a80f0*/  HMMA.1688.F32.TF32 R52, R8.reuse, R246, R52 ;  /* 0x000000f60834723c */ /* 0x050ff00000081034 */
[----:B---3--:R-:W-:Y:S08]  /*a8100*/  HMMA.1688.F32.TF32 R8, R8, R250, R48 ;  /* 0x000000fa0808723c */ /* 0x008ff00000081030 */
[----:B--2---:R-:W-:Y:S03]  /*a8110*/  HMMA.1688.F32.TF32 R40, R4, R42, R44 ;  /* 0x0000002a0428723c */ /* 0x004fe6000008102c */
[----:B------:R-:W-:Y:S04]  /*a8120*/  STL.64 [R1+0x510], R52 ;  /* 0x0005103401007387 */ /* 0x000fe80000100a00 */
[----:B------:R1:W-:Y:S04]  /*a8130*/  STL.64 [R1+0x518], R54 ;  /* 0x0005183601007387 */ /* 0x0003e80000100a00 */
[----:B-1----:R-:W2:Y:S04]  /*a8140*/  LDL.LU.64 R54, [R1+0x7dd8] ;  /* 0x007dd80001367983 */ /* 0x002ea80000300a00 */
[----:B------:R-:W3:Y:S04]  /*a8150*/  LDL.LU.64 R52, [R1+0x7dd0] ;  /* 0x007dd00001347983 */ /* 0x000ee80000300a00 */
[----:B------:R-:W4:Y:S04]  /*a8160*/  LDL.LU.64 R50, [R1+0x7dc8] ;  /* 0x007dc80001327983 */ /* 0x000f280000300a00 */
[----:B------:R-:W2:Y:S04]  /*a8170*/  LDL.LU.64 R48, [R1+0x7dc0] ;  /* 0x007dc00001307983 */ /* 0x000ea80000300a00 */
[----:B------:R-:W-:Y:S04]  /*a8180*/  STL.64 [R1+0xe0], R8 ;  /* 0x0000e00801007387 */ /* 0x000fe80000100a00 */
[----:B------:R1:W-:Y:S04]  /*a8190*/  STL.64 [R1+0xe8], R10 ;  /* 0x0000e80a01007387 */ /* 0x0003e80000100a00 */
[----:B------:R-:W2:Y:S04]  /*a81a0*/  LDL.LU.64 R46, [R1+0x7db8] ;  /* 0x007db800012e7983 */ /* 0x000ea80000300a00 */
[----:B------:R-:W2:Y:S04]  /*a81b0*/  LDL.LU.64 R44, [R1+0x7db0] ;  /* 0x007db000012c7983 */ /* 0x000ea80000300a00 */
[----:B------:R-:W-:Y:S04]  /*a81c0*/  STL.64 [R1+0x500], R40 ;  /* 0x0005002801007387 */ /* 0x000fe80000100a00 */
[----:B------:R1:W-:Y:S02]  /*a81d0*/  STL.64 [R1+0x508], R42 ;  /* 0x0005082a01007387 */ /* 0x0003e40000100a00 */
[----:B-1----:R-:W-:-:S02]  /*a81e0*/  IMAD.MOV.U32 R10, RZ, RZ, R248 ;  /* 0x000000ffff0a7224 */ /* 0x002fc400078e00f8 */
[----:B------:R-:W-:Y:S01]  /*a81f0*/  IMAD.MOV.U32 R11, RZ, RZ, R32 ;  /* 0x000000ffff0b7224 */ /* 0x000fe200078e0020 */
[----:B------:R-:W2:Y:S04]  /*a8200*/  LDL.LU.64 R42, [R1+0x7da8] ;  /* 0x007da800012a7983 */ /* 0x000ea80000300a00 */
[----:B------:R-:W2:Y:S02]  /*a8210*/  LDL.LU.64 R40, [R1+0x7da0] ;  /* 0x007da00001287983 */ /* 0x000ea40000300a00 */
[C---:B------:R-:W-:Y:S02]  /*a8220*/  HMMA.1688.F32.TF32 R8, R4.reuse, R10, R36 ;  /* 0x0000000a0408723c */ /* 0x040fe40000081024 */
[----:B------:R-:W2:Y:S04]  /*a8230*/  LDL.LU.64 R38, [R1+0x7d98] ;  /* 0x007d980001267983 */ /* 0x000ea80000300a00 */
[----:B------:R-:W3:Y:S02]  /*a8240*/  LDL.LU.64 R36, [R1+0x7d90] ;  /* 0x007d900001247983 */ /* 0x000ee40000300a00 */
[C---:B------:R-:W-:Y:S11]  /*a8250*/  HMMA.1688.F32.TF32 R236, R4.reuse, R238, R240 ;  /* 0x000000ee04ec723c */ /* 0x040ff600000810f0 */
[----:B------:R-:W-:Y:S04]  /*a8260*/  STL.64 [R1+0x4f0], R8 ;  /* 0x0004f00801007387 */ /* 0x000fe80000100a00 */
[----:B------:R2:W-:Y:S02]  /*a8270*/  STL.64 [R1+0x4f8], R10 ;  /* 0x0004f80a01007387 */ /* 0x0005e40000100a00 */
[C---:B--2---:R-:W-:Y:S02]  /*a8280*/  HMMA.1688.F32.TF32 R8, R4.reuse, R38, R232 ;  /* 0x000000260408723c */ /* 0x044fe400000810e8 */
[----:B------:R-:W-:Y:S04]  /*a8290*/  STL.64 [R1+0x7c78], R38 ;  /* 0x007c782601007387 */ /* 0x000fe80000100a00 */
[----:B------:R-:W-:Y:S04]  /*a82a0*/  STL.64 [R1+0x4e0], R236 ;  /* 0x0004e0ec01007387 */ /* 0x000fe80000100a00 */
[----:B------:R-:W-:Y:S04]  /*a82b0*/  STL.64 [R1+0x4e8], R238 ;  /* 0x0004e8ee01007387 */ /* 0x000fe80000100a00 */
[----:B---3--:R-:W-:Y:S05]  /*a82c0*/  STL.64 [R1+0x7c70], R36 ;  /* 0x007c702401007387 */ /* 0x008fea0000100a00 */
        /* <DEDUP_REMOVED lines=8> */
[C---:B----4-:R-:W-:Y:S08]  /*a8350*/  HMMA.1688.F32.TF32 R8, R4.reuse, R50, R220 ;  /* 0x000000320408723c */ /* 0x050ff000000810dc */
[C---:B------:R-:W-:Y:S01]  /*a8360*/  HMMA.1688.F32.TF32 R40, R4.reuse, R54, R216 ;  /* 0x000000360428723c */ /* 0x040fe200000810d8 */
[----:B------:R-:W-:Y:S04]  /*a8370*/  STL.64 [R1+0x4b0], R36 ;  /* 0x0004b02401007387 */ /* 0x000fe80000100a00 */
[----:B------:R1:W-:Y:S03]  /*a8380*/  STL.64 [R1+0x4b8], R38 ;  /* 0x0004b82601007387 */ /* 0x0003e60000100a00 */
        /* <DEDUP_REMOVED lines=121> */
[----:B------:R-:W-:Y:S01]  /*a8b20*/  STL.64 [R1+0x7c30], R96 ;  /* 0x007c306001007387 */ /* 0x000fe20000100a00 */
[C---:B--2---:R-:W-:Y:S08]  /*a8b30*/  HMMA.1688.F32.TF32 R36, R4.reuse, R106, R240 ;  /* 0x0000006a0424723c */ /* 0x044ff000000810f0 */
[C---:B----4-:R-:W-:Y:S08]  /*a8b40*/  HMMA.1688.F32.TF32 R40, R4.reuse, R102, R8 ;  /* 0x000000660428723c */ /* 0x050ff00000081008 */
[C---:B------:R-:W-:Y:S11]  /*a8b50*/  HMMA.1688.F32.TF32 R8, R4.reuse, R110, R236 ;  /* 0x0000006e0408723c */ /* 0x040ff600000810ec */
        /* <DEDUP_REMOVED lines=35> */
[----:B------:R-:W-:Y:S01]  /*a8d90*/  HMMA.1688.F32.TF32 R12, R4, R170, R12 ;  /* 0x000000aa040c723c */ /* 0x000fe2000008100c */
[----:B------:R-:W-:-:S02]  /*a8da0*/  IMAD.MOV.U32 R95, RZ, RZ, R24 ;  /* 0x000000ffff5f7224 */ /* 0x000fc400078e0018 */
[----:B------:R-:W-:Y:S02]  /*a8db0*/  IMAD.MOV.U32 R94, RZ, RZ, R25 ;  /* 0x000000ffff5e7224 */ /* 0x000fe400078e0019 */
[----:B------:R-:W-:Y:S01]  /*a8dc0*/  IMAD.MOV.U32 R87, RZ, RZ, R26 ;  /* 0x000000ffff577224 */ /* 0x000fe200078e001a */
[----:B------:R-:W-:Y:S01]  /*a8dd0*/  MOV R86, R27 ;  /* 0x0000001b00567202 */ /* 0x000fe20000000f00 */
        /* <DEDUP_REMOVED lines=8> */
[C---:B--2---:R-:W-:Y:S08]  /*a8e60*/  HMMA.1688.F32.TF32 R40, R4.reuse, R158, R188 ;  /* 0x0000009e0428723c */ /* 0x044ff000000810bc */
[C---:B---3--:R-:W-:Y:S01]  /*a8e70*/  HMMA.1688.F32.TF32 R36, R4.reuse, R162, R184 ;  /* 0x000000a20424723c */ /* 0x048fe200000810b8 */
[----:B------:R-:W-:Y:S10]  /*a8e80*/  STL.64 [R1+0x7c28], R162 ;  /* 0x007c28a201007387 */ /* 0x000ff40000100a00 */
        /* <DEDUP_REMOVED lines=15> */
[----:B------:R-:W2:-:S15]  /*a8f80*/  LDL.LU R20, [R1+0x2160] ;  /* 0x0021600001147983 */ /* 0x000e9e0000300800 */
[----:B------:R-:W-:Y:S02]  /*a8f90*/  NOP ;  /* 0x0000000000007918 */ /* 0x000fe40000000000 */
        /* <DEDUP_REMOVED lines=107> */
[----:B-1----:R-:W3:Y:S04]  /*a9650*/  LDL.LU.64 R182, [R1+0x7d88] ;  /* 0x007d880001b67983 */ /* 0x002ee80000300a00 */
[----:B------:R-:W2:Y:S04]  /*a9660*/  LDL.LU.64 R180, [R1+0x7d80] ;  /* 0x007d800001b47983 */ /* 0x000ea80000300a00 */
        /* <DEDUP_REMOVED lines=94> */
[----:B-1----:R-:W2:Y:S01]  /*a9c50*/  LDL.LU.64 R242, [R1+0x7c98] ;  /* 0x007c980001f27983 */ /* 0x002ea20000300a00 */
[----:B------:R-:W-:Y:S02]  /*a9c60*/  IMAD.MOV.U32 R162, RZ, RZ, R17 ;  /* 0x000000ffffa27224 */ /* 0x000fe400078e0011 */
[----:B------:R-:W-:Y:S01]  /*a9c70*/  IMAD.MOV.U32 R163, RZ, RZ, R16 ;  /* 0x000000ffffa37224 */ /* 0x000fe200078e0010 */
[C---:B------:R-:W-:Y:S08]  /*a9c80*/  HMMA.1688.F32.TF32 R172, R4.reuse, R30, R172 ;  /* 0x0000001e04ac723c */ /* 0x040ff000000810ac */
[----:B------:R-:W-:Y:S01]  /*a9c90*/  HMMA.1688.F32.TF32 R168, R4, R34, R168 ;  /* 0x0000002204a8723c */ /* 0x000fe200000810a8 */
[----:B------:R-:W-:-:S02]  /*a9ca0*/  IMAD.MOV.U32 R38, RZ, RZ, R29 ;  /* 0x000000ffff267224 */ /* 0x000fc400078e001d */
[----:B------:R-:W-:-:S05]  /*a9cb0*/  IMAD.MOV.U32 R39, RZ, RZ, R28 ;  /* 0x000000ffff277224 */ /* 0x000fca00078e001c */
[C---:B------:R-:W-:Y:S08]  /*a9cc0*/  HMMA.1688.F32.TF32 R160, R4.reuse, R162, R164 ;  /* 0x000000a204a0723c */ /* 0x040ff000000810a4 */
[C---:B-----5:R-:W-:Y:S08]  /*a9cd0*/  HMMA.1688.F32.TF32 R92, R4.reuse, R94, R96 ;  /* 0x0000005e045c723c */ /* 0x060ff00000081060 */
[C---:B----4-:R-:W-:Y:S08]  /*a9ce0*/  HMMA.1688.F32.TF32 R84, R4.reuse, R86, R88 ;  /* 0x000000560454723c */ /* 0x050ff00000081058 */
[C---:B------:R-:W-:Y:S08]  /*a9cf0*/  HMMA.1688.F32.TF32 R36, R4.reuse, R38, R40 ;  /* 0x000000260424723c */ /* 0x040ff00000081028 */
[C---:B------:R-:W-:Y:S01]  /*a9d00*/  HMMA.1688.F32.TF32 R16, R4.reuse, R18, R12 ;  /* 0x000000120410723c */ /* 0x040fe2000008100c */
[----:B------:R-:W3:Y:S07]  /*a9d10*/  LDL.LU.64 R240, [R1+0x7c90] ;  /* 0x007c900001f07983 */ /* 0x000eee0000300a00 */
[C---:B------:R-:W-:Y:S08]  /*a9d20*/  HMMA.1688.F32.TF32 R12, R4.reuse, R246, R20 ;  /* 0x000000f6040c723c */ /* 0x040ff00000081014 */
[C---:B--2---:R-:W-:Y:S08]  /*a9d30*/  HMMA.1688.F32.TF32 R176, R4.reuse, R242, R176 ;  /* 0x000000f204b0723c */ /* 0x044ff000000810b0 */
[----:B------:R-:W-:Y:S11]  /*a9d40*/  HMMA.1688.F32.TF32 R4, R4, R250, R24 ;  /* 0x000000fa0404723c */ /* 0x000ff60000081018 */
        /* <DEDUP_REMOVED lines=20> */
[----:B------:R-:W4:Y:S04]  /*a9e90*/  LDL.LU R24, [R1+0x2040] ;  /* 0x0020400001187983 */ /* 0x000f280000300800 */
[----:B------:R-:W-:Y:S04]  /*a9ea0*/  STL.64 [R1+0xc40], R4 ;  /* 0x000c400401007387 */ /* 0x000fe80000100a00 */
[----:B------:R5:W-:Y:S04]  /*a9eb0*/  STL.64 [R1+0xc48], R6 ;  /* 0x000c480601007387 */ /* 0x000be80000100a00 */
[----:B------:R-:W4:Y:S04]  /*a9ec0*/  LDL.LU R25, [R1+0x2044] ;  /* 0x0020440001197983 */ /* 0x000f280000300800 */
[----:B------:R-:W4:Y:S04]  /*a9ed0*/  LDL.LU R26, [R1+0x2048] ;  /* 0x00204800011a7983 */ /* 0x000f280000300800 */
[----:B------:R-:W4:Y:S04]  /*a9ee0*/  LDL.LU R27, [R1+0x204c] ;  /* 0x00204c00011b7983 */ /* 0x000f280000300800 */
        /* <DEDUP_REMOVED lines=24> */
[----:B------:R-:W2:Y:S04]  /*aa070*/  LDL.LU.64 R42, [R1+0x28] ;  /* 0x00002800012a7983 */ /* 0x000ea80000300a00 */
[----:B-----5:R-:W5:Y:S04]  /*aa080*/  LDL.LU.64 R6, [R1+0x18] ;  /* 0x0000180001067983 */ /* 0x020f680000300a00 */
[----:B------:R-:W3:Y:S04]  /*aa090*/  LDL.LU R20, [R1+0x2ef0] ;  /* 0x002ef00001147983 */ /* 0x000ee80000300800 */
[----:B------:R-:W3:Y:S04]  /*aa0a0*/  LDL.LU R21, [R1+0x2ef4] ;  /* 0x002ef40001157983 */ /* 0x000ee80000300800 */
[----:B------:R-:W3:Y:S04]  /*aa0b0*/  LDL.LU R22, [R1+0x2ef8] ;  /* 0x002ef80001167983 */ /* 0x000ee80000300800 */
[----:B------:R-:W3:Y:S04]  /*aa0c0*/  LDL.LU R23, [R1+0x2efc] ;  /* 0x002efc0001177983 */ /* 0x000ee80000300800 */
        /* <DEDUP_REMOVED lines=25> */
[----:B------:R-:W-:Y:S01]  /*aa260*/  STL.64 [R1+0x7b68], R250 ;  /* 0x007b68fa01007387 */ /* 0x000fe20000100a00 */
[C---:B--2---:R-:W-:Y:S08]  /*aa270*/  HMMA.1688.F32.TF32 R16, R8.reuse, R42, R16 ;  /* 0x0000002a0810723c */ /* 0x044ff00000081010 */
[----:B-----5:R-:W-:Y:S11]  /*aa280*/  HMMA.1688.F32.TF32 R36, R8, R6, R36 ;  /* 0x000000060824723c */ /* 0x020ff60000081024 */
[----:B------:R1:W-:Y:S04]  /*aa290*/  STL.64 [R1+0x1a10], R16 ;  /* 0x001a101001007387 */ /* 0x0003e80000100a00 */
[----:B------:R-:W-:Y:S01]  /*aa2a0*/  STL.64 [R1+0x1a18], R18 ;  /* 0x001a181201007387 */ /* 0x000fe20000100a00 */
[----:B-1----:R-:W-:Y:S01]  /*aa2b0*/  IMAD.MOV.U32 R17, RZ, RZ, R42 ;  /* 0x000000ffff117224 */ /* 0x002fe200078e002a */
[----:B------:R-:W-:-:S02]  /*aa2c0*/  MOV R16, R43 ;  /* 0x0000002b00107202 */ /* 0x000fc40000000f00 */
[----:B------:R-:W2:Y:S04]  /*aa2d0*/  LDL.LU.64 R42, [R1+0x7c88] ;  /* 0x007c8800012a7983 */ /* 0x000ea80000300a00 */
[----:B------:R-:W5:Y:S04]  /*aa2e0*/  LDL.LU.64 R40, [R1+0x7c80] ;  /* 0x007c800001287983 */ /* 0x000f680000300a00 */
[----:B------:R-:W-:Y:S04]  /*aa2f0*/  STL.64 [R1+0x1a20], R36 ;  /* 0x001a202401007387 */ /* 0x000fe80000100a00 */
[----:B------:R1:W-:Y:S04]  /*aa300*/  STL.64 [R1+0x1a28], R38 ;  /* 0x001a282601007387 */ /* 0x0003e80000100a00 */
[----:B-1----:R-:W2:Y:S04]  /*aa310*/  LDL.LU.64 R38, [R1+0x7c78] ;  /* 0x007c780001267983 */ /* 0x002ea80000300a00 */
[----:B------:R-:W4:Y:S01]  /*aa320*/  LDL.LU.64 R36, [R1+0x7c70] ;  /* 0x007c700001247983 */ /* 0x000f220000300a00 */
[----:B------:R-:W-:-:S02]  /*aa330*/  IMAD.MOV.U32 R19, RZ, RZ, R6 ;  /* 0x000000ffff137224 */ /* 0x000fc400078e0006 */
[----:B------:R-:W-:Y:S02]  /*aa340*/  IMAD.MOV.U32 R18, RZ, RZ, R7 ;  /* 0x000000ffff127224 */ /* 0x000fe400078e0007 */
[----:B---3--:R-:W-:-:S15]  /*aa350*/  HMMA.1688.F32.TF32 R4, R8, R246, R20 ;  /* 0x000000f60804723c */ /* 0x008fde0000081014 */
[----:B------:R-:W-:-:S04]  /*aa360*/  NOP ;  /* 0x0000000000007918 */ /* 0x000fc80000000000 */
[----:B------:R-:W-:Y:S04]  /*aa370*/  STL.64 [R1+0x1a30], R4 ;  /* 0x001a300401007387 */ /* 0x000fe80000100a00 */
[----:B------:R2:W-:Y:S01]  /*aa380*/  STL.64 [R1+0x1a38], R6 ;  /* 0x001a380601007387 */ /* 0x0005e20000100a00 */
[----:B------:R-:W-:Y:S01]  /*aa390*/  HMMA.1688.F32.TF32 R12, R8, R74, R12 ;  /* 0x0000004a080c723c */ /* 0x000fe2000008100c */
[----:B------:R-:W-:Y:S02]  /*aa3a0*/  IMAD.MOV.U32 R21, RZ, RZ, R246 ;  /* 0x000000ffff157224 */ /* 0x000fe400078e00f6 */
[----:B------:R-:W-:-:S05]  /*aa3b0*/  IMAD.MOV.U32 R20, RZ, RZ, R247 ;  /* 0x000000ffff147224 */ /* 0x000fca00078e00f7 */
[----:B--2---:R-:W-:Y:S01]  /*aa3c0*/  HMMA.1688.F32.TF32 R4, R8, R38, R176 ;  /* 0x000000260804723c */ /* 0x004fe200000810b0 */
[----:B------:R-:W-:Y:S04]  /*aa3d0*/  STL.64 [R1+0x7b88], R38 ;  /* 0x007b882601007387 */ /* 0x000fe80000100a00 */
[----:B----4-:R-:W-:-:S14]  /*aa3e0*/  STL.64 [R1+0x7b80], R36 ;  /* 0x007b802401007387 */ /* 0x010fdc0000100a00 */
[----:B------:R-:W-:Y:S04]  /*aa3f0*/  STL.64 [R1+0x1a50], R4 ;  /* 0x001a500401007387 */ /* 0x000fe80000100a00 */
[----:B------:R1:W-:Y:S02]  /*aa400*/  STL.64 [R1+0x1a58], R6 ;  /* 0x001a580601007387 */ /* 0x0003e40000100a00 */
[----:B-1----:R-:W-:Y:S02]  /*aa410*/  HMMA.1688.F32.TF32 R4, R8, R42, R172 ;  /* 0x0000002a0804723c */ /* 0x002fe400000810ac */
[----:B------:R-:W-:Y:S04]  /*aa420*/  STL.64 [R1+0x7b98], R42 ;  /* 0x007b982a01007387 */ /* 0x000fe80000100a00 */
[----:B-----5:R-:W-:-:S13]  /*aa430*/  STL.64 [R1+0x7b90], R40 ;  /* 0x007b902801007387 */ /* 0x020fda0000100a00 */
        /* <DEDUP_REMOVED lines=26> */
[----:B------:R-:W-:Y:S06]  /*aa5e0*/  STL.64 [R1+0x1ad8], R42 ;  /* 0x001ad82a01007387 */ /* 0x000fec0000100a00 */
[----:B------:R-:W-:Y:S04]  /*aa5f0*/  STL.64 [R1+0x1ae0], R4 ;  /* 0x001ae00401007387 */ /* 0x000fe80000100a00 */
[----:B------:R1:W-:Y:S02]  /*aa600*/  STL.64 [R1+0x1ae8], R6 ;  /* 0x001ae80601007387 */ /* 0x0003e40000100a00 */
[C---:B-1----:R-:W-:Y:S02]  /*aa610*/  HMMA.1688.F32.TF32 R4, R8.reuse, R78, R24 ;  /* 0x0000004e0804723c */ /* 0x042fe40000081018 */
        /* <DEDUP_REMOVED lines=111> */
[----:B------:R-:W-:Y:S04]  /*aad10*/  STL.64 [R1+0x1b70], R52 ;  /* 0x001b703401007387 */ /* 0x000fe80000100a00 */
[----:B------:R3:W-:Y:S01]  /*aad20*/  STL.64 [R1+0x1b78], R54 ;  /* 0x001b783601007387 */ /* 0x0007e20000100a00 */
[C---:B-1----:R-:W-:Y:S08]  /*aad30*/  HMMA.1688.F32.TF32 R56, R8.reuse, R106, R48 ;  /* 0x0000006a0838723c */ /* 0x042ff00000081030 */
[C---:B---3--:R-:W-:Y:S08]  /*aad40*/  HMMA.1688.F32.TF32 R52, R8.reuse, R110, R44 ;  /* 0x0000006e0834723c */ /* 0x048ff0000008102c */
[C---:B------:R-:W-:Y:S08]  /*aad50*/  HMMA.1688.F32.TF32 R48, R8.reuse, R114, R40 ;  /* 0x000000720830723c */ /* 0x040ff00000081028 */
[C---:B------:R-:W-:Y:S08]  /*aad60*/  HMMA.1688.F32.TF32 R44, R8.reuse, R118, R36 ;  /* 0x00000076082c723c */ /* 0x040ff00000081024 */
[C---:B----4-:R-:W-:Y:S08]  /*aad70*/  HMMA.1688.F32.TF32 R40, R8.reuse, R122, R4 ;  /* 0x0000007a0828723c */ /* 0x050ff00000081004 */
        /* <DEDUP_REMOVED lines=45> */
[----:B------:R1:W-:-:S13]  /*ab050*/  STL.64 [R1+0x7af0], R152 ;  /* 0x007af09801007387 */ /* 0x0003da0000100a00 */
[----:B------:R-:W-:Y:S04]  /*ab060*/  STL.64 [R1+0x1c40], R4 ;  /* 0x001c400401007387 */ /* 0x000fe80000100a00 */
[----:B------:R-:W-:Y:S04]  /*ab070*/  STL.64 [R1+0x1c48], R6 ;  /* 0x001c480601007387 */ /* 0x000fe80000100a00 */
        /* <DEDUP_REMOVED lines=81> */
[----:B------:R1:W-:Y:S04]  /*ab590*/  LDS R6, [R249+UR10+0x43980] ;  /* 0x0439800af9067984 */ /* 0x0003e80008000800 */
[----:B------:R-:W3:Y:S04]  /*ab5a0*/  LDL.LU R248, [R1+0x1e10] ;  /* 0x001e100001f87983 */ /* 0x000ee80000300800 */
[----:B------:R-:W-:Y:S04]  /*ab5b0*/  LDS R5, [R33+UR10+0x43180] ;  /* 0x0431800a21057984 */ /* 0x000fe80008000800 */
[----:B------:R-:W2:Y:S04]  /*ab5c0*/  LDS R7, [R33+UR10+0x43980] ;  /* 0x0439800a21077984 */ /* 0x000ea80008000800 */
[----:B-1----:R-:W3:Y:S04]  /*ab5d0*/  LDL.LU R249, [R1+0x1e14] ;  /* 0x001e140001f97983 */ /* 0x002ee80000300800 */
        /* <DEDUP_REMOVED lines=55> */
[----:B------:R-:W3:Y:S07]  /*ab950*/  LDL.LU.64 R176, [R1+0x7be0] ;  /* 0x007be00001b07983 */ /* 0x000eee0000300a00 */
[C---:B------:R-:W-:Y:S08]  /*ab960*/  HMMA.1688.F32.TF32 R56, R8.reuse, R214, R56 ;  /* 0x000000d60838723c */ /* 0x040ff00000081038 */
[C---:B------:R-:W-:Y:S08]  /*ab970*/  HMMA.1688.F32.TF32 R52, R8.reuse, R218, R52 ;  /* 0x000000da0834723c */ /* 0x040ff00000081034 */
        /* <DEDUP_REMOVED lines=38> */
[C---:B----4-:R-:W-:Y:S08]  /*abbe0*/  HMMA.1688.F32.TF32 R40, R8.reuse, R242, R244 ;  /* 0x000000f20828723c */ /* 0x050ff000000810f4 */
[----:B--2---:R-:W-:Y:S01]  /*abbf0*/  HMMA.1688.F32.TF32 R36, R8, R30, R12 ;  /* 0x0000001e0824723c */ /* 0x004fe2000008100c */
[----:B------:R-:W-:Y:S01]  /*abc00*/  MOV R15, R34 ;  /* 0x00000022000f7202 */ /* 0x000fe20000000f00 */
[----:B------:R-:W-:Y:S01]  /*abc10*/  IMAD.MOV.U32 R14, RZ, RZ, R35 ;  /* 0x000000ffff0e7224 */ /* 0x000fe200078e0023 */
        /* <DEDUP_REMOVED lines=26> */
[----:B--2---:R-:W3:Y:S01]  /*abdc0*/  LDL.LU R26, [R1+0x1d68] ;  /* 0x001d6800011a7983 */ /* 0x004ee20000300800 */
[----:B------:R-:W-:-:S03]  /*abdd0*/  IMAD.MOV.U32 R139, RZ, RZ, R20 ;  /* 0x000000ffff8b7224 */ /* 0x000fc600078e0014 */
[----:B------:R-:W3:Y:S01]  /*abde0*/  LDL.LU R27, [R1+0x1d6c] ;  /* 0x001d6c00011b7983 */ /* 0x000ee20000300800 */
        /* <DEDUP_REMOVED lines=13> */
[----:B------:R-:W2:Y:S04]  /*abec0*/  LDL.LU.64 R58, [R1+0xa8] ;  /* 0x0000a800013a7983 */ /* 0x000ea80000300a00 */
[----:B------:R-:W3:Y:S04]  /*abed0*/  LDL.LU R52, [R1+0x1df0] ;  /* 0x001df00001347983 */ /* 0x000ee80000300800 */
[----:B------:R-:W3:Y:S04]  /*abee0*/  LDL.LU R53, [R1+0x1df4] ;  /* 0x001df40001357983 */ /* 0x000ee80000300800 */
[----:B------:R-:W3:Y:S04]  /*abef0*/  LDL.LU R54, [R1+0x1df8] ;  /* 0x001df80001367983 */ /* 0x000ee80000300800 */
[----:B------:R-:W3:Y:S04]  /*abf00*/  LDL.LU R55, [R1+0x1dfc] ;  /* 0x001dfc0001377983 */ /* 0x000ee80000300800 */
[----:B------:R-:W3:Y:S04]  /*abf10*/  LDL.LU.64 R50, [R1+0x98] ;  /* 0x0000980001327983 */ /* 0x000ee80000300a00 */
[----:B------:R-:W4:Y:S04]  /*abf20*/  LDL.LU.64 R46, [R1+0x88] ;  /* 0x00008800012e7983 */ /* 0x000f280000300a00 */
[----:B------:R-:W4:Y:S04]  /*abf30*/  LDL.LU R40, [R1+0x1d90] ;  /* 0x001d900001287983 */ /* 0x000f280000300800 */
[----:B------:R-:W5:Y:S04]  /*abf40*/  LDL.LU R41, [R1+0x1d94] ;  /* 0x001d940001297983 */ /* 0x000f680000300800 */
[----:B------:R-:W5:Y:S04]  /*abf50*/  LDL.LU R42, [R1+0x1d98] ;  /* 0x001d9800012a7983 */ /* 0x000f680000300800 */
[----:B------:R-:W5:Y:S04]  /*abf60*/  LDL.LU R43, [R1+0x1d9c] ;  /* 0x001d9c00012b7983 */ /* 0x000f680000300800 */
[----:B------:R-:W5:Y:S04]  /*abf70*/  LDL.LU.64 R38, [R1+0x78] ;  /* 0x0000780001267983 */ /* 0x000f680000300a00 */
[----:B------:R-:W5:Y:S04]  /*abf80*/  LDL.LU.64 R246, [R1+0x68] ;  /* 0x0000680001f67983 */ /* 0x000f680000300a00 */
        /* <DEDUP_REMOVED lines=19> */
[----:B------:R-:W-:-:S03]  /*ac0c0*/  IMAD.MOV.U32 R12, RZ, RZ, R31 ;  /* 0x000000ffff0c7224 */ /* 0x000fc600078e001f */
[----:B------:R-:W5:Y:S04]  /*ac0d0*/  LDL.LU R30, [R1+0x2f78] ;  /* 0x002f7800011e7983 */ /* 0x000f680000300800 */
[----:B------:R-:W5:Y:S01]  /*ac0e0*/  LDL.LU R31, [R1+0x2f7c] ;  /* 0x002f7c00011f7983 */ /* 0x000f620000300800 */
[C---:B--2---:R-:W-:Y:S08]  /*ac0f0*/  HMMA.1688.F32.TF32 R16, R8.reuse, R58, R16 ;  /* 0x0000003a0810723c */ /* 0x044ff00000081010 */
[C---:B---3--:R-:W-:Y:S08]  /*ac100*/  HMMA.1688.F32.TF32 R52, R8.reuse, R50, R52 ;  /* 0x000000320834723c */ /* 0x048ff00000081034 */
[C---:B----4-:R-:W-:Y:S08]  /*ac110*/  HMMA.1688.F32.TF32 R20, R8.reuse, R46, R20 ;  /* 0x0000002e0814723c */ /* 0x050ff00000081014 */
[C---:B-----5:R-:W-:Y:S08]  /*ac120*/  HMMA.1688.F32.TF32 R40, R8.reuse, R38, R40 ;  /* 0x000000260828723c */ /* 0x060ff00000081028 */
[----:B------:R-:W-:Y:S01]  /*ac130*/  HMMA.1688.F32.TF32 R24, R8, R246, R24 ;  /* 0x000000f60818723c */ /* 0x000fe20000081018 */
[----:B------:R1:W-:Y:S04]  /*ac140*/  STL.64 [R1+0x1e80], R16 ;  /* 0x001e801001007387 */ /* 0x0003e80000100a00 */
[----:B------:R2:W-:Y:S01]  /*ac150*/  STL.64 [R1+0x1e88], R18 ;  /* 0x001e881201007387 */ /* 0x0005e20000100a00 */
[----:B-1----:R-:W-:-:S02]  /*ac160*/  IMAD.MOV.U32 R17, RZ, RZ, R58 ;  /* 0x000000ffff117224 */ /* 0x002fc400078e003a */
[----:B------:R-:W-:Y:S02]  /*ac170*/  IMAD.MOV.U32 R16, RZ, RZ, R59 ;  /* 0x000000ffff107224 */ /* 0x000fe400078e003b */
[----:B------:R-:W3:Y:S04]  /*ac180*/  LDL.LU.64 R58, [R1+0x7bd8] ;  /* 0x007bd800013a7983 */ /* 0x000ee80000300a00 */
[----:B------:R-:W4:Y:S04]  /*ac190*/  LDL.LU.64 R56, [R1+0x7bd0] ;  /* 0x007bd00001387983 */ /* 0x000f280000300a00 */
[----:B------:R-:W-:Y:S04]  /*ac1a0*/  STL.64 [R1+0x1e90], R52 ;  /* 0x001e903401007387 */ /* 0x000fe80000100a00 */
[----:B------:R1:W-:Y:S01]  /*ac1b0*/  STL.64 [R1+0x1e98], R54 ;  /* 0x001e983601007387 */ /* 0x0003e20000100a00 */
[----:B--2---:R-:W-:-:S02]  /*ac1c0*/  IMAD.MOV.U32 R19, RZ, RZ, R50 ;  /* 0x000000ffff137224 */ /* 0x004fc400078e0032 */
[----:B------:R-:W-:Y:S01]  /*ac1d0*/  IMAD.MOV.U32 R18, RZ, RZ, R51 ;  /* 0x000000ffff127224 */ /* 0x000fe200078e0033 */
[----:B-1----:R-:W2:Y:S04]  /*ac1e0*/  LDL.LU.64 R54, [R1+0x7bc8] ;  /* 0x007bc80001367983 */ /* 0x002ea80000300a00 */
[----:B------:R-:W5:Y:S04]  /*ac1f0*/  LDL.LU.64 R52, [R1+0x7bc0] ;  /* 0x007bc00001347983 */ /* 0x000f680000300a00 */
[----:B------:R-:W2:Y:S04]  /*ac200*/  LDL.LU.64 R50, [R1+0x7bb8] ;  /* 0x007bb80001327983 */ /* 0x000ea80000300a00 */
[----:B------:R-:W2:Y:S04]  /*ac210*/  LDL.LU.64 R48, [R1+0x7bb0] ;  /* 0x007bb00001307983 */ /* 0x000ea80000300a00 */
[----:B------:R1:W-:Y:S04]  /*ac220*/  STL.64 [R1+0x1eb0], R20 ;  /* 0x001eb01401007387 */ /* 0x0003e80000100a00 */
[----:B------:R1:W-:Y:S02]  /*ac230*/  STL.64 [R1+0x1eb8], R22 ;  /* 0x001eb81601007387 */ /* 0x0003e40000100a00 */
[----:B-1----:R-:W-:-:S02]  /*ac240*/  IMAD.MOV.U32 R21, RZ, RZ, R46 ;  /* 0x000000ffff157224 */ /* 0x002fc400078e002e */
[----:B------:R-:W-:Y:S02]  /*ac250*/  IMAD.MOV.U32 R20, RZ, RZ, R47 ;  /* 0x000000ffff147224 */ /* 0x000fe400078e002f */
[----:B------:R-:W2:Y:S04]  /*ac260*/  LDL.LU.64 R46, [R1+0x7ba8] ;  /* 0x007ba800012e7983 */ /* 0x000ea80000300a00 */
[----:B------:R-:W2:Y:S04]  /*ac270*/  LDL.LU.64 R44, [R1+0x7ba0] ;  /* 0x007ba000012c7983 */ /* 0x000ea80000300a00 */
[----:B------:R-:W-:Y:S04]  /*ac280*/  STL.64 [R1+0x1ed0], R40 ;  /* 0x001ed02801007387 */ /* 0x000fe80000100a00 */
[----:B------:R1:W-:Y:S01]  /*ac290*/  STL.64 [R1+0x1ed8], R42 ;  /* 0x001ed82a01007387 */ /* 0x0003e20000100a00 */
[----:B------:R-:W-:Y:S01]  /*ac2a0*/  MOV R23, R38 ;  /* 0x0000002600177202 */ /* 0x000fe20000000f00 */
[----:B------:R-:W-:-:S02]  /*ac2b0*/  IMAD.MOV.U32 R22, RZ, RZ, R39 ;  /* 0x000000ffff167224 */ /* 0x000fc400078e0027 */
[----:B-1----:R-:W2:Y:S04]  /*ac2c0*/  LDL.LU.64 R42, [R1+0x7b98] ;  /* 0x007b9800012a7983 */ /* 0x002ea80000300a00 */
[----:B------:R-:W2:Y:S04]  /*ac2d0*/  LDL.LU.64 R40, [R1+0x7b90] ;  /* 0x007b900001287983 */ /* 0x000ea80000300a00 */
[----:B------:R-:W2:Y:S04]  /*ac2e0*/  LDL.LU.64 R38, [R1+0x7b88] ;  /* 0x007b880001267983 */ /* 0x000ea80000300a00 */
[----:B------:R-:W2:Y:S04]  /*ac2f0*/  LDL.LU.64 R36, [R1+0x7b80] ;  /* 0x007b800001247983 */ /* 0x000ea80000300a00 */
[----:B------:R1:W-:Y:S04]  /*ac300*/  STL.64 [R1+0x1ef0], R24 ;  /* 0x001ef01801007387 */ /* 0x0003e80000100a00 */
[----:B------:R-:W-:Y:S01]  /*ac310*/  STL.64 [R1+0x1ef8], R26 ;  /* 0x001ef81a01007387 */ /* 0x000fe20000100a00 */
[----:B-1----:R-:W-:-:S02]  /*ac320*/  IMAD.MOV.U32 R25, RZ, RZ, R246 ;  /* 0x000000ffff197224 */ /* 0x002fc400078e00f6 */
[----:B------:R-:W-:Y:S02]  /*ac330*/  IMAD.MOV.U32 R24, RZ, RZ, R247 ;  /* 0x000000ffff187224 */ /* 0x000fe400078e00f7 */
[----:B------:R-:W2:Y:S04]  /*ac340*/  LDL.LU.64 R246, [R1+0x7b78] ;  /* 0x007b780001f67983 */ /* 0x000ea80000300a00 */
[----:B------:R-:W3:Y:S01]  /*ac350*/  LDL.LU.64 R244, [R1+0x7b70] ;  /* 0x007b700001f47983 */ /* 0x000ee20000300a00 */
[----:B--2---:R-:W-:-:S15]  /*ac360*/  HMMA.1688.F32.TF32 R248, R8, R246, R248 ;  /* 0x000000f608f8723c */ /* 0x004fde00000810f8 */
[----:B------:R-:W-:-:S04]  /*ac370*/  NOP ;  /* 0x0000000000007918 */ /* 0x000fc80000000000 */
[----:B------:R-:W-:Y:S04]  /*ac380*/  STL.64 [R1+0x1f10], R248 ;  /* 0x001f10f801007387 */ /* 0x000fe80000100a00 */
[----:B------:R1:W-:Y:S04]  /*ac390*/  STL.64 [R1+0x1f18], R250 ;  /* 0x001f18fa01007387 */ /* 0x0003e80000100a00 */
[----:B-1----:R-:W2:Y:S01]  /*ac3a0*/  LDL.LU.64 R250, [R1+0x7b68] ;  /* 0x007b680001fa7983 */ /* 0x002ea20000300a00 */
[C---:B------:R-:W-:Y:S08]  /*ac3b0*/  HMMA.1688.F32.TF32 R152, R4.reuse, R154, R156 ;  /* 0x0000009a0498723c */ /* 0x040ff0000008109c */
[C---:B------:R-:W-:Y:S01]  /*ac3c0*/  HMMA.1688.F32.TF32 R144, R4.reuse, R146, R148 ;  /* 0x000000920490723c */ /* 0x040fe20000081094 */
[----:B------:R-:W-:Y:S04]  /*ac3d0*/  STL.64 [R1+0x7a48], R246 ;  /* 0x007a48f601007387 */ /* 0x000fe80000100a00 */
[----:B---3--:R-:W-:Y:S03]  /*ac3e0*/  STL.64 [R1+0x7a40], R244 ;  /* 0x007a40f401007387 */ /* 0x008fe60000100a00 */
[C---:B------:R-:W-:Y:S08]  /*ac3f0*/  HMMA.1688.F32.TF32 R132, R4.reuse, R38, R132 ;  /* 0x000000260484723c */ /* 0x040ff00000081084 */
[----:B------:R-:W-:Y:S08]  /*ac400*/  HMMA.1688.F32.TF32 R28, R4, R46, R28 ;  /* 0x0000002e041c723c */ /* 0x000ff0000008101c */
[----:B--2---:R-:W-:Y:S08]  /*ac410*/  HMMA.1688.F32.TF32 R160, R8, R250, R160 ;  /* 0x000000fa08a0723c */ /* 0x004ff000000810a0 */
[----:B------:R-:W-:Y:S11]  /*ac420*/  HMMA.1688.F32.TF32 R8, R4, R138, R140 ;  /* 0x0000008a0408723c */ /* 0x000ff6000008108c */
        /* <DEDUP_REMOVED lines=15> */
[----:B------:R-:W-:Y:S09]  /*ac520*/  STL.64 [R1+0x7a18], R40 ;  /* 0x007a182801007387 */ /* 0x000ff20000100a00 */
[----:B------:R-:W-:Y:S04]  /*ac530*/  STL.64 [R1+0x2110], R8 ;  /* 0x0021100801007387 */ /* 0x000fe80000100a00 */
[----:B------:R1:W-:Y:S02]  /*ac540*/  STL.64 [R1+0x2118], R10 ;  /* 0x0021180a01007387 */ /* 0x0003e40000100a00 */
[C---:B-1----:R-:W-:Y:S02]  /*ac550*/  HMMA.1688.F32.TF32 R8, R4.reuse, R50, R32 ;  /* 0x000000320408723c */ /* 0x042fe40000081020 */
[----:B------:R-:W-:Y:S04]  /*ac560*/  STL.64 [R1+0x7a20], R44 ;  /* 0x007a202c01007387 */ /* 0x000fe80000100a00 */
[----:B------:R1:W-:Y:S04]  /*ac570*/  STL.64 [R1+0x2100], R28 ;  /* 0x0021001c01007387 */ /* 0x0003e80000100a00 */
[----:B------:R2:W-:Y:S04]  /*ac580*/  STL.64 [R1+0x2108], R30 ;  /* 0x0021081e01007387 */ /* 0x0005e80000100a00 */
[----:B-1----:R-:W3:Y:S05]  /*ac590*/  LDL.LU R28, [R1+0x1820] ;  /* 0x00182000011c7983 */ /* 0x002eea0000300800 */
        /* <DEDUP_REMOVED lines=70> */
[----:B-1----:R-:W4:Y:S04]  /*aca00*/  LDL.LU R48, [R1+0x2f50] ;  /* 0x002f500001307983 */ /* 0x002f280000300800 */
[----:B------:R-:W4:Y:S04]  /*aca10*/  LDL.LU R49, [R1+0x2f54] ;  /* 0x002f540001317983 */ /* 0x000f280000300800 */
[----:B------:R-:W4:Y:S04]  /*aca20*/  LDL.LU R50, [R1+0x2f58] ;  /* 0x002f580001327983 */ /* 0x000f280000300800 */
[----:B------:R-:W4:Y:S04]  /*aca30*/  LDL.LU R51, [R1+0x2f5c] ;  /* 0x002f5c0001337983 */ /* 0x000f280000300800 */
[----:B-----5:R-:W-:Y:S01]  /*aca40*/  STL.64 [R1+0x7a30], R52 ;  /* 0x007a303401007387 */ /* 0x020fe20000100a00 */
[C---:B--2---:R-:W-:Y:S08]  /*aca50*/  HMMA.1688.F32.TF32 R40, R4.reuse, R62, R40 ;  /* 0x0000003e0428723c */ /* 0x044ff00000081028 */
[C---:B---3--:R-:W-:Y:S08]  /*aca60*/  HMMA.1688.F32.TF32 R44, R4.reuse, R58, R44 ;  /* 0x0000003a042c723c */ /* 0x048ff0000008102c */
[C---:B----4-:R-:W-:Y:S08]  /*aca70*/  HMMA.1688.F32.TF32 R36, R4.reuse, R66, R36 ;  /* 0x000000420424723c */ /* 0x050ff00000081024 */
[----:B------:R-:W-:-:S15]  /*aca80*/  HMMA.1688.F32.TF32 R48, R4, R54, R48 ;  /* 0x000000360430723c */ /* 0x000fde0000081030 */
        /* <DEDUP_REMOVED lines=12> */
[C---:B--2---:R-:W-:Y:S08]  /*acb50*/  HMMA.1688.F32.TF32 R36, R4.reuse, R74, R8 ;  /* 0x0000004a0424723c */ /* 0x044ff00000081008 */
[C---:B------:R-:W-:Y:S03]  /*acb60*/  HMMA.1688.F32.TF32 R8, R4.reuse, R78, R244 ;  /* 0x0000004e0408723c */ /* 0x040fe600000810f4 */
        /* <DEDUP_REMOVED lines=9> */
[C---:B--2---:R-:W-:Y:S01]  /*acc00*/  HMMA.1688.F32.TF32 R8, R4.reuse, R86, R156 ;  /* 0x000000560408723c */ /* 0x044fe2000008109c */
[----:B------:R-:W-:Y:S10]  /*acc10*/  STL.64 [R1+0x7a78], R80 ;  /* 0x007a785001007387 */ /* 0x000ff40000100a00 */
        /* <DEDUP_REMOVED lines=23> */
[----:B------:R-:W-:Y:S07]  /*acd90*/  STL.64 [R1+0x7aa8], R104 ;  /* 0x007aa86801007387 */ /* 0x000fee0000100a00 */
[C---:B------:R-:W-:Y:S03]  /*acda0*/  HMMA.1688.F32.TF32 R28, R4.reuse, R118, R28 ;  /* 0x00000076041c723c */ /* 0x040fe6000008101c */
[----:B------:R-:W-:Y:S04]  /*acdb0*/  STL.64 [R1+0x2010], R36 ;  /* 0x0020102401007387 */ /* 0x000fe80000100a00 */
[----:B------:R1:W-:Y:S04]  /*acdc0*/  STL.64 [R1+0x2018], R38 ;  /* 0x0020182601007387 */ /* 0x0003e80000100a00 */
[----:B------:R-:W-:Y:S04]  /*acdd0*/  STL.64 [R1+0x2000], R8 ;  /* 0x0020000801007387 */ /* 0x000fe80000100a00 */
[----:B------:R2:W-:Y:S01]  /*acde0*/  STL.64 [R1+0x2008], R10 ;  /* 0x0020080a01007387 */ /* 0x0005e20000100a00 */
[C---:B-1----:R-:W-:Y:S08]  /*acdf0*/  HMMA.1688.F32.TF32 R36, R4.reuse, R114, R128 ;  /* 0x000000720424723c */ /* 0x042ff00000081080 */
[----:B--2---:R-:W-:Y:S11]  /*ace00*/  HMMA.1688.F32.TF32 R8, R4, R122, R32 ;  /* 0x0000007a0408723c */ /* 0x004ff60000081020 */
        /* <DEDUP_REMOVED lines=181> */
[C---:B------:R-:W-:Y:S01]  /*ad960*/  HMMA.1688.F32.TF32 R100, R4.reuse, R170, R100 ;  /* 0x000000aa0464723c */ /* 0x040fe20000081064 */
[----:B------:R-:W2:Y:S07]  /*ad970*/  LDL.LU.64 R160, [R1+0x7ad0] ;  /* 0x007ad00001a07983 */ /* 0x000eae0000300a00 */
[C---:B------:R-:W-:Y:S08]  /*ad980*/  HMMA.1688.F32.TF32 R28, R4.reuse, R242, R28 ;  /* 0x000000f2041c723c */ /* 0x040ff0000008101c */
[----:B---3--:R-:W-:-:S15]  /*ad990*/  HMMA.1688.F32.TF32 R32, R4, R162, R32 ;  /* 0x000000a20420723c */ /* 0x008fde0000081020 */
[----:B------:R-:W-:-:S04]  /*ad9a0*/  NOP ;  /* 0x0000000000007918 */ /* 0x000fc80000000000 */
[----:B------:R-:W-:Y:S04]  /*ad9b0*/  STL.64 [R1+0x1f30], R32 ;  /* 0x001f302001007387 */ /* 0x000fe80000100a00 */
[----:B------:R1:W-:Y:S04]  /*ad9c0*/  STL.64 [R1+0x1f38], R34 ;  /* 0x001f382201007387 */ /* 0x0003e80000100a00 */
[----:B-1----:R-:W3:Y:S04]  /*ad9d0*/  LDL.LU.64 R34, [R1+0x7ac8] ;  /* 0x007ac80001227983 */ /* 0x002ee80000300a00 */
[----:B------:R-:W2:Y:S04]  /*ad9e0*/  LDL.LU.64 R32, [R1+0x7ac0] ;  /* 0x007ac00001207983 */ /* 0x000ea80000300a00 */
[----:B------:R-:W-:Y:S04]  /*ad9f0*/  STL.64 [R1+0x1f20], R104 ;  /* 0x001f206801007387 */ /* 0x000fe80000100a00 */
[----:B------:R1:W-:Y:S04]  /*ada00*/  STL.64 [R1+0x1f28], R106 ;  /* 0x001f286a01007387 */ /* 0x0003e80000100a00 */
[----:B------:R-:W-:Y:S04]  /*ada10*/  STL.64 [R1+0x1f00], R100 ;  /* 0x001f006401007387 */ /* 0x000fe80000100a00 */
[----:B------:R4:W-:Y:S01]  /*ada20*/  STL.64 [R1+0x1f08], R102 ;  /* 0x001f086601007387 */ /* 0x0009e20000100a00 */
[C---:B-1----:R-:W-:Y:S08]  /*ada30*/  HMMA.1688.F32.TF32 R104, R4.reuse, R174, R96 ;  /* 0x000000ae0468723c */ /* 0x042ff00000081060 */
[C---:B----4-:R-:W-:Y:S08]  /*ada40*/  HMMA.1688.F32.TF32 R100, R4.reuse, R178, R92 ;  /* 0x000000b20464723c */ /* 0x050ff0000008105c */
        /* <DEDUP_REMOVED lines=28> */
[----:B------:R-:W-:Y:S03]  /*adc10*/  HMMA.1688.F32.TF32 R8, R4, R238, R244 ;  /* 0x000000ee0408723c */ /* 0x000fe600000810f4 */
        /* <DEDUP_REMOVED lines=22> */
[----:B------:R-:W2:Y:S01]  /*add80*/  LDSM.16.M88.4 R28, [R3+UR11+0x80] ;  /* 0x0000800b031c783b */ /* 0x000ea20008000200 */
[----:B------:R-:W-:-:S02]  /*add90*/  IMAD.MOV.U32 R244, RZ, RZ, R176 ;  /* 0x000000fffff47224 */ /* 0x000fc400078e00b0 */
[----:B------:R-:W-:Y:S02]  /*adda0*/  IMAD.MOV.U32 R245, RZ, RZ, R177 ;  /* 0x000000fffff57224 */ /* 0x000fe400078e00b1 */
[----:B------:R-:W-:Y:S02]  /*addb0*/  IMAD.MOV.U32 R246, RZ, RZ, R184 ;  /* 0x000000fffff67224 */ /* 0x000fe400078e00b8 */
[----:B------:R-:W-:Y:S01]  /*addc0*/  IMAD.MOV.U32 R247, RZ, RZ, R185 ;  /* 0x000000fffff77224 */ /* 0x000fe200078e00b9 */
[----:B------:R-:W-:Y:S04]  /*addd0*/  LDSM.16.M88.4 R48, [R3+UR11+0x880] ;  /* 0x0008800b0330783b */ /* 0x000fe80008000200 */
[----:B------:R-:W-:Y:S01]  /*adde0*/  LDSM.16.M88.4 R40, [R3+UR11+0x1080] ;  /* 0x0010800b0328783b */ /* 0x000fe20008000200 */
[----:B-1----:R-:W-:-:S02]  /*addf0*/  IMAD.MOV.U32 R98, RZ, RZ, R15 ;  /* 0x000000ffff627224 */ /* 0x002fc400078e000f */
[----:B------:R-:W-:Y:S02]  /*ade00*/  IMAD.MOV.U32 R99, RZ, RZ, R14 ;  /* 0x000000ffff637224 */ /* 0x000fe400078e000e */
[----:B----4-:R-:W-:Y:S02]  /*ade10*/  IMAD.MOV.U32 R54, RZ, RZ, R13 ;  /* 0x000000ffff367224 */ /* 0x010fe400078e000d */
[----:B------:R-:W-:Y:S01]  /*ade20*/  IMAD.MOV.U32 R55, RZ, RZ, R12 ;  /* 0x000000ffff377224 */ /* 0x000fe200078e000c */
[----:B------:R-:W-:Y:S01]  /*ade30*/  MOV R250, R23 ;  /* 0x0000001700fa7202 */ /* 0x000fe20000000f00 */
[----:B------:R-:W-:Y:S01]  /*ade40*/  LDSM.16.M88.4 R12, [R3+UR11+0x3880] ;  /* 0x0038800b030c783b */ /* 0x000fe20008000200 */
[----:B------:R-:W-:Y:S02]  /*ade50*/  IMAD.MOV.U32 R251, RZ, RZ, R22 ;  /* 0x000000fffffb7224 */ /* 0x000fe400078e0016 */
[----:B------:R-:W-:Y:S02]  /*ade60*/  IMAD.MOV.U32 R74, RZ, RZ, R21 ;  /* 0x000000ffff4a7224 */ /* 0x000fe400078e0015 */
[----:B------:R-:W-:-:S02]  /*ade70*/  IMAD.MOV.U32 R75, RZ, RZ, R20 ;  /* 0x000000ffff4b7224 */ /* 0x000fc400078e0014 */
[----:B------:R-:W-:Y:S01]  /*ade80*/  IMAD.MOV.U32 R82, RZ, RZ, R19 ;  /* 0x000000ffff527224 */ /* 0x000fe200078e0013 */
[----:B------:R-:W-:Y:S01]  /*ade90*/  LDSM.16.M88.4 R20, [R3+UR11+0x4880] ;  /* 0x0048800b0314783b */ /* 0x000fe20008000200 */
[----:B------:R-:W-:Y:S02]  /*adea0*/  IMAD.MOV.U32 R83, RZ, RZ, R18 ;  /* 0x000000ffff537224 */ /* 0x000fe400078e0012 */
[----:B------:R-:W-:Y:S01]  /*adeb0*/  IMAD.MOV.U32 R90, RZ, RZ, R17 ;  /* 0x000000ffff5a7224 */ /* 0x000fe200078e0011 */
[----:B------:R-:W-:Y:S01]  /*adec0*/  MOV R91, R16 ;  /* 0x00000010005b7202 */ /* 0x000fe20000000f00 */
[----:B-----5:R-:W-:Y:S01]  /*aded0*/  IMAD.MOV.U32 R46, RZ, RZ, R25 ;  /* 0x000000ffff2e7224 */ /* 0x020fe200078e0019 */
[----:B------:R-:W-:Y:S01]  /*adee0*/  LDSM.16.M88.4 R16, [R3+UR11+0x5880] ;  /* 0x0058800b0310783b */ /* 0x000fe20008000200 */
[----:B------:R-:W-:Y:S01]  /*adef0*/  IMAD.MOV.U32 R47, RZ, RZ, R24 ;  /* 0x000000ffff2f7224 */ /* 0x000fe200078e0018 */
[----:B------:R-:W-:Y:S02]  /*adf00*/  LOP3.LUT R27, R252, 0x20, RZ, 0x3c, !PT ;  /* 0x00000020fc1b7812 */ /* 0x000fe400078e3cff */
[----:B------:R-:W-:Y:S04]  /*adf10*/  LDS R8, [R252+UR10+0x44000] ;  /* 0x0440000afc087984 */ /* 0x000fe80008000800 */
[----:B------:R-:W-:Y:S04]  /*adf20*/  LDS R10, [R252+UR10+0x44800] ;  /* 0x0448000afc0a7984 */ /* 0x000fe80008000800 */
[----:B------:R-:W-:Y:S04]  /*adf30*/  LDS R9, [R27+UR10+0x44000] ;  /* 0x0440000a1b097984 */ /* 0x000fe80008000800 */
[----:B------:R-:W-:Y:S01]  /*adf40*/  LDS R11, [R27+UR10+0x44800] ;  /* 0x0448000a1b0b7984 */ /* 0x000fe20008000800 */
[----:B------:R-:W-:-:S03]  /*adf50*/  MOV R190, R233 ;  /* 0x000000e900be7202 */ /* 0x000fc60000000f00 */
[----:B--2---:R-:W-:Y:S01]  /*adf60*/  STL.64 [R1+0x50], R28 ;  /* 0x0000501c01007387 */ /* 0x004fe20000100a00 */
[----:B------:R-:W-:-:S03]  /*adf70*/  MOV R59, R28 ;  /* 0x0000001c003b7202 */ /* 0x000fc60000000f00 */
[----:B------:R-:W-:Y:S01]  /*adf80*/  STL.64 [R1+0x58], R30 ;  /* 0x0000581e01007387 */ /* 0x000fe20000100a00 */
[----:B------:R-:W-:Y:S01]  /*adf90*/  IMAD.MOV.U32 R58, RZ, RZ, R29 ;  /* 0x000000ffff3a7224 */ /* 0x000fe200078e001d */
[----:B------:R-:W-:Y:S02]  /*adfa0*/  HMMA.1688.F32.TF32 R44, R4, R46, R244 ;  /* 0x0000002e042c723c */ /* 0x000fe400000810f4 */
[----:B------:R-:W1:Y:S01]  /*adfb0*/  LDSM.16.M88.4 R28, [R3+UR11+0x1880] ;  /* 0x0018800b031c783b */ /* 0x000e620008000200 */
[----:B------:R-:W-:Y:S02]  /*adfc0*/  IMAD.MOV.U32 R191, RZ, RZ, R232 ;  /* 0x000000ffffbf7224 */ /* 0x000fe400078e00e8 */
[----:B------:R-:W-:Y:S02]  /*adfd0*/  IMAD.MOV.U32 R182, RZ, RZ, R237 ;  /* 0x000000ffffb67224 */ /* 0x000fe400078e00ed */
[----:B------:R-:W-:Y:S02]  /*adfe0*/  IMAD.MOV.U32 R183, RZ, RZ, R236 ;  /* 0x000000ffffb77224 */ /* 0x000fe400078e00ec */
[----:B------:R-:W-:-:S02]  /*adff0*/  IMAD.MOV.U32 R174, RZ, RZ, R229 ;  /* 0x000000ffffae7224 */ /* 0x000fc400078e00e5 */
[----:B------:R-:W-:Y:S02]  /*ae000*/  IMAD.MOV.U32 R175, RZ, RZ, R228 ;  /* 0x000000ffffaf7224 */ /* 0x000fe400078e00e4 */
[----:B------:R-:W-:Y:S02]  /*ae010*/  IMAD.MOV.U32 R170, RZ, RZ, R225 ;  /* 0x000000ffffaa7224 */ /* 0x000fe400078e00e1 */
[----:B------:R-:W-:Y:S01]  /*ae020*/  IMAD.MOV.U32 R171, RZ, RZ, R224 ;  /* 0x000000ffffab7224 */ /* 0x000fe200078e00e0 */
[----:B------:R-:W-:Y:S04]  /*ae030*/  LDSM.16.M88.4 R24, [R3+UR11+0x5080] ;  /* 0x0050800b0318783b */ /* 0x000fe80008000200 */
[----:B------:R-:W-:Y:S04]  /*ae040*/  LDSM.16.M88.4 R236, [R3+UR11+0x6080] ;  /* 0x0060800b03ec783b */ /* 0x000fe80008000200 */
[----:B------:R-:W-:Y:S04]  /*ae050*/  LDSM.16.M88.4 R232, [R3+UR11+0x6880] ;  /* 0x0068800b03e8783b */ /* 0x000fe80008000200 */
[----:B------:R-:W-:Y:S04]  /*ae060*/  LDSM.16.M88.4 R228, [R3+UR11+0x7080] ;  /* 0x0070800b03e4783b */ /* 0x000fe80008000200 */
[----:B------:R-:W-:Y:S04]  /*ae070*/  LDSM.16.M88.4 R224, [R3+UR11+0x7880] ;  /* 0x0078800b03e0783b */ /* 0x000fe80008000200 */
[----:B-1----:R-:W-:Y:S04]  /*ae080*/  STL.64 [R1+0x20], R28 ;  /* 0x0000201c01007387 */ /* 0x002fe80000100a00 */
[----:B------:R-:W-:Y:S04]  /*ae090*/  STL.64 [R1+0x28], R30 ;  /* 0x0000281e01007387 */ /* 0x000fe80000100a00 */
[----:B------:R-:W2:Y:S04]  /*ae0a0*/  LDL.LU R36, [R1+0x1240] ;  /* 0x0012400001247983 */ /* 0x000ea80000300800 */
[----:B------:R-:W2:Y:S04]  /*ae0b0*/  LDL.LU R37, [R1+0x1244] ;  /* 0x0012440001257983 */ /* 0x000ea80000300800 */
[----:B------:R-:W2:Y:S04]  /*ae0c0*/  LDL.LU R38, [R1+0x1248] ;  /* 0x0012480001267983 */ /* 0x000ea80000300800 */
[----:B------:R-:W2:Y:S04]  /*ae0d0*/  LDL.LU R39, [R1+0x124c] ;  /* 0x00124c0001277983 */ /* 0x000ea80000300800 */
[----:B------:R-:W4:Y:S04]  /*ae0e0*/  LDL.LU R176, [R1+0x7abc] ;  /* 0x007abc0001b07983 */ /* 0x000f280000300800 */
[----:B------:R-:W5:Y:S04]  /*ae0f0*/  LDL.LU R177, [R1+0x7ab8] ;  /* 0x007ab80001b17983 */ /* 0x000f680000300800 */
        /* <DEDUP_REMOVED lines=26> */
[----:B--2---:R-:W-:-:S02]  /*ae2a0*/  IMAD.MOV.U32 R77, RZ, RZ, R184 ;  /* 0x000000ffff4d7224 */ /* 0x004fc400078e00b8 */
[----:B---3--:R-:W-:Y:S02]  /*ae2b0*/  IMAD.MOV.U32 R76, RZ, RZ, R185 ;  /* 0x000000ffff4c7224 */ /* 0x008fe400078e00b9 */
[----:B------:R-:W1:Y:S01]  /*ae2c0*/  LDSM.16.M88.4 R184, [R3+UR11+0x2080] ;  /* 0x0020800b03b8783b */ /* 0x000e620008000200 */
[----:B-----5:R-:W-:Y:S01]  /*ae2d0*/  MOV R78, R177 ;  /* 0x000000b1004e7202 */ /* 0x020fe20000000f00 */
[----:B----4-:R-:W-:Y:S02]  /*ae2e0*/  IMAD.MOV.U32 R79, RZ, RZ, R176 ;  /* 0x000000ffff4f7224 */ /* 0x010fe400078e00b0 */
[----:B------:R-:W2:Y:S01]  /*ae2f0*/  LDSM.16.M88.4 R176, [R3+UR11+0x2880] ;  /* 0x0028800b03b0783b */ /* 0x000ea20008000200 */
[C---:B------:R-:W-:Y:S08]  /*ae300*/  HMMA.1688.F32.TF32 R52, R4.reuse, R54, R104 ;  /* 0x000000360434723c */ /* 0x040ff00000081068 */
[C---:B------:R-:W-:Y:S08]  /*ae310*/  HMMA.1688.F32.TF32 R96, R4.reuse, R98, R100 ;  /* 0x000000620460723c */ /* 0x040ff00000081064 */
[C---:B------:R-:W-:Y:S08]  /*ae320*/  HMMA.1688.F32.TF32 R88, R4.reuse, R90, R92 ;  /* 0x0000005a0458723c */ /* 0x040ff0000008105c */
[C---:B------:R-:W-:Y:S08]  /*ae330*/  HMMA.1688.F32.TF32 R80, R4.reuse, R82, R84 ;  /* 0x000000520450723c */ /* 0x040ff00000081054 */
[C---:B------:R-:W-:Y:S08]  /*ae340*/  HMMA.1688.F32.TF32 R72, R4.reuse, R74, R76 ;  /* 0x0000004a0448723c */ /* 0x040ff0000008104c */
[----:B------:R-:W-:Y:S01]  /*ae350*/  HMMA.1688.F32.TF32 R248, R4, R250, R68 ;  /* 0x000000fa04f8723c */ /* 0x000fe20000081044 */
[----:B-1----:R-:W-:Y:S04]  /*ae360*/  STL.64 [R1+0x10], R184 ;  /* 0x000010b801007387 */ /* 0x002fe80000100a00 */
[----:B------:R-:W-:Y:S04]  /*ae370*/  STL.64 [R1+0x18], R186 ;  /* 0x000018ba01007387 */ /* 0x000fe80000100a00 */
[----:B------:R-:W-:Y:S04]  /*ae380*/  STL [R1+0x7234], R14 ;  /* 0x0072340e01007387 */ /* 0x000fe80000100800 */
[----:B--2---:R-:W-:Y:S04]  /*ae390*/  STL.64 [R1], R176 ;  /* 0x000000b001007387 */ /* 0x004fe80000100a00 */
[----:B------:R-:W-:Y:S04]  /*ae3a0*/  STL.64 [R1+0x8], R178 ;  /* 0x000008b201007387 */ /* 0x000fe80000100a00 */
[----:B------:R-:W-:Y:S04]  /*ae3b0*/  STL [R1+0x7230], R15 ;  /* 0x0072300f01007387 */ /* 0x000fe80000100800 */
[----:B------:R-:W-:Y:S04]  /*ae3c0*/  STL [R1+0x722c], R22 ;  /* 0x00722c1601007387 */ /* 0x000fe80000100800 */
[----:B------:R-:W-:Y:S04]  /*ae3d0*/  STL [R1+0x7228], R23 ;  /* 0x0072281701007387 */ /* 0x000fe80000100800 */
[----:B------:R-:W-:Y:S04]  /*ae3e0*/  STL [R1+0x725c], R18 ;  /* 0x00725c1201007387 */ /* 0x000fe80000100800 */
[----:B------:R-:W-:Y:S04]  /*ae3f0*/  STL [R1+0x7258], R19 ;  /* 0x0072581301007387 */ /* 0x000fe80000100800 */
[----:B------:R-:W2:Y:S04]  /*ae400*/  LDL.LU.64 R104, [R1+0x7aa8] ;  /* 0x007aa80001687983 */ /* 0x000ea80000300a00 */
[----:B------:R1:W-:Y:S04]  /*ae410*/  STL.64 [R1+0x1930], R52 ;  /* 0x0019303401007387 */ /* 0x0003e80000100a00 */
[----:B------:R3:W-:Y:S04]  /*ae420*/  STL.64 [R1+0x1938], R54 ;  /* 0x0019383601007387 */ /* 0x0007e80000100a00 */
[----:B-1----:R-:W4:Y:S04]  /*ae430*/  LDL.LU R52, [R1+0x11f0] ;  /* 0x0011f00001347983 */ /* 0x002f280000300800 */
[----:B------:R-:W4:Y:S04]  /*ae440*/  LDL.LU R53, [R1+0x11f4] ;  /* 0x0011f40001357983 */ /* 0x000f280000300800 */
[----:B------:R-:W5:Y:S04]  /*ae450*/  LDL.LU.64 R100, [R1+0x7aa0] ;  /* 0x007aa00001647983 */ /* 0x000f680000300a00 */
[----:B------:R1:W-:Y:S04]  /*ae460*/  STL.64 [R1+0x1920], R96 ;  /* 0x0019206001007387 */ /* 0x0003e80000100a00 */
[----:B------:R-:W-:Y:S01]  /*ae470*/  STL.64 [R1+0x1928], R98 ;  /* 0x0019286201007387 */ /* 0x000fe20000100a00 */
[----:B---3--:R-:W-:-:S02]  /*ae480*/  IMAD.MOV.U32 R55, RZ, RZ, R0 ;  /* 0x000000ffff377224 */ /* 0x008fc400078e0000 */
[----:B------:R-:W-:Y:S02]  /*ae490*/  IMAD.MOV.U32 R54, RZ, RZ, R2 ;  /* 0x000000ffff367224 */ /* 0x000fe400078e0002 */
[----:B------:R-:W-:Y:S02]  /*ae4a0*/  IMAD.MOV.U32 R0, RZ, RZ, R83 ;  /* 0x000000ffff007224 */ /* 0x000fe400078e0053 */
[----:B------:R-:W-:Y:S01]  /*ae4b0*/  IMAD.MOV.U32 R2, RZ, RZ, R82 ;  /* 0x000000ffff027224 */ /* 0x000fe200078e0052 */
[----:B-1----:R-:W3:Y:S04]  /*ae4c0*/  LDL.LU.64 R96, [R1+0x7a98] ;  /* 0x007a980001607983 */ /* 0x002ee80000300a00 */
[----:B------:R-:W2:Y:S04]  /*ae4d0*/  LDL.LU.64 R92, [R1+0x7a90] ;  /* 0x007a9000015c7983 */ /* 0x000ea80000300a00 */
[----:B------:R1:W-:Y:S04]  /*ae4e0*/  STL.64 [R1+0x1900], R88 ;  /* 0x0019005801007387 */ /* 0x0003e80000100a00 */
[----:B------:R-:W-:Y:S04]  /*ae4f0*/  STL.64 [R1+0x1908], R90 ;  /* 0x0019085a01007387 */ /* 0x000fe80000100a00 */
[----:B-1----:R-:W2:Y:S04]  /*ae500*/  LDL.LU.64 R88, [R1+0x7a88] ;  /* 0x007a880001587983 */ /* 0x002ea80000300a00 */
[----:B------:R-:W2:Y:S04]  /*ae510*/  LDL.LU.64 R84, [R1+0x7a80] ;  /* 0x007a800001547983 */ /* 0x000ea80000300a00 */
[----:B------:R1:W-:Y:S04]  /*ae520*/  STL.64 [R1+0x18f0], R80 ;  /* 0x0018f05001007387 */ /* 0x0003e80000100a00 */
[----:B-1----:R-:W2:Y:S04]  /*ae530*/  LDL.LU.64 R80, [R1+0x7a78] ;  /* 0x007a780001507983 */ /* 0x002ea80000300a00 */
[----:B------:R-:W-:Y:S04]  /*ae540*/  STL [R1+0x740c], R0 ;  /* 0x00740c0001007387 */ /* 0x000fe80000100800 */
[----:B------:R-:W-:Y:S04]  /*ae550*/  STL [R1+0x7408], R2 ;  /* 0x0074080201007387 */ /* 0x000fe80000100800 */
[----:B------:R-:W2:Y:S04]  /*ae560*/  LDL.LU.64 R76, [R1+0x7a70] ;  /* 0x007a7000014c7983 */ /* 0x000ea80000300a00 */
[----:B------:R1:W-:Y:S04]  /*ae570*/  STL.64 [R1+0x18d0], R72 ;  /* 0x0018d04801007387 */ /* 0x0003e80000100a00 */
[----:B------:R-:W-:Y:S04]  /*ae580*/  STL.64 [R1+0x18d8], R74 ;  /* 0x0018d84a01007387 */ /* 0x000fe80000100a00 */
[----:B-1----:R-:W2:Y:S04]  /*ae590*/  LDL.LU.64 R72, [R1+0x7a68] ;  /* 0x007a680001487983 */ /* 0x002ea80000300a00 */
[----:B------:R-:W2:Y:S04]  /*ae5a0*/  LDL.LU.64 R68, [R1+0x7a60] ;  /* 0x007a600001447983 */ /* 0x000ea80000300a00 */
[----:B------:R-:W-:Y:S04]  /*ae5b0*/  STL.64 [R1+0x18c0], R248 ;  /* 0x0018c0f801007387 */ /* 0x000fe80000100a00 */
[----:B------:R1:W-:Y:S04]  /*ae5c0*/  STL.64 [R1+0x18c8], R250 ;  /* 0x0018c8fa01007387 */ /* 0x0003e80000100a00 */
[----:B-1----:R-:W2:Y:S04]  /*ae5d0*/  LDL.LU.64 R250, [R1+0x7a58] ;  /* 0x007a580001fa7983 */ /* 0x002ea80000300a00 */
[----:B------:R-:W2:Y:S04]  /*ae5e0*/  LDL.LU.64 R248, [R1+0x7a50] ;  /* 0x007a500001f87983 */ /* 0x000ea80000300a00 */
[----:B------:R-:W2:Y:S04]  /*ae5f0*/  LDL.LU.64 R246, [R1+0x7a48] ;  /* 0x007a480001f67983 */ /* 0x000ea80000300a00 */
[----:B------:R-:W3:Y:S01]  /*ae600*/  LDL.LU.64 R244, [R1+0x7a40] ;  /* 0x007a400001f47983 */ /* 0x000ee20000300a00 */
[----:B------:R-:W-:-:S02]  /*ae610*/  IMAD.MOV.U32 R60, RZ, RZ, R35 ;  /* 0x000000ffff3c7224 */ /* 0x000fc400078e0023 */
[----:B------:R-:W-:Y:S02]  /*ae620*/  IMAD.MOV.U32 R61, RZ, RZ, R34 ;  /* 0x000000ffff3d7224 */ /* 0x000fe400078e0022 */
[----:B------:R-:W-:Y:S02]  /*ae630*/  IMAD.MOV.U32 R62, RZ, RZ, R33 ;  /* 0x000000ffff3e7224 */ /* 0x000fe400078e0021 */
[----:B------:R-:W-:Y:S01]  /*ae640*/  IMAD.MOV.U32 R63, RZ, RZ, R32 ;  /* 0x000000ffff3f7224 */ /* 0x000fe200078e0020 */
[----:B------:R1:W-:Y:S04]  /*ae650*/  STL.64 [R1+0x18b0], R44 ;  /* 0x0018b02c01007387 */ /* 0x0003e80000100a00 */
[----:B------:R1:W-:Y:S01]  /*ae660*/  STL.64 [R1+0x18b8], R46 ;  /* 0x0018b82e01007387 */ /* 0x0003e20000100a00 */
[----:B------:R-:W-:Y:S01]  /*ae670*/  IMAD.MOV.U32 R67, RZ, RZ, R28 ;  /* 0x000000ffff437224 */ /* 0x000fe200078e001c */
[----:B------:R-:W-:-:S02]  /*ae680*/  MOV R66, R29 ;  /* 0x0000001d00427202 */ /* 0x000fc40000000f00 */
[----:B------:R-:W-:Y:S04]  /*ae690*/  LDSM.16.M88.4 R32, [R3+UR11+0x4080] ;  /* 0x0040800b0320783b */ /* 0x000fe80008000200 */
[----:B------:R-:W2:Y:S04]  /*ae6a0*/  LDSM.16.M88.4 R28, [R3+UR11+0x3080] ;  /* 0x0030800b031c783b */ /* 0x000ea80008000200 */
[----:B-1----:R-:W3:Y:S01]  /*ae6b0*/  LDL.LU R44, [R1+0x1110] ;  /* 0x00111000012c7983 */ /* 0x002ee20000300800 */
[C---:B--2---:R-:W-:Y:S08]  /*ae6c0*/  HMMA.1688.F32.TF32 R36, R4.reuse, R246, R36 ;  /* 0x000000f60424723c */ /* 0x044ff00000081024 */
[----:B------:R-:W-:Y:S11]  /*ae6d0*/  HMMA.1688.F32.TF32 R4, R4, R250, R60 ;  /* 0x000000fa0404723c */ /* 0x000ff6000008103c */
[----:B------:R1:W-:Y:S04]  /*ae6e0*/  STL.64 [R1+0x18a0], R36 ;  /* 0x0018a02401007387 */ /* 0x0003e80000100a00 */
[----:B------:R2:W-:Y:S04]  /*ae6f0*/  STL.64 [R1+0x18a8], R38 ;  /* 0x0018a82601007387 */ /* 0x0005e80000100a00 */
[----:B------:R-:W5:Y:S04]  /*ae700*/  LDL.LU R45, [R1+0x1114] ;  /* 0x00111400012d7983 */ /* 0x000f680000300800 */
[----:B------:R-:W5:Y:S04]  /*ae710*/  LDL.LU R46, [R1+0x1118] ;  /* 0x00111800012e7983 */ /* 0x000f680000300800 */
[----:B------:R-:W5:Y:S04]  /*ae720*/  LDL.LU R47, [R1+0x111c] ;  /* 0x00111c00012f7983 */ /* 0x000f680000300800 */
[----:B-1----:R-:W5:Y:S04]  /*ae730*/  LDL.LU R36, [R1+0x10b0] ;  /* 0x0010b00001247983 */ /* 0x002f680000300800 */
[----:B------:R-:W5:Y:S04]  /*ae740*/  LDL.LU R37, [R1+0x10b4] ;  /* 0x0010b40001257983 */ /* 0x000f680000300800 */
[----:B--2---:R-:W2:Y:S04]  /*ae750*/  LDL.LU R38, [R1+0x10b8] ;  /* 0x0010b80001267983 */ /* 0x004ea80000300800 */
[----:B------:R-:W2:Y:S04]  /*ae760*/  LDL.LU R39, [R1+0x10bc] ;  /* 0x0010bc0001277983 */ /* 0x000ea80000300800 */
[----:B---3--:R-:W-:Y:S04]  /*ae770*/  STL.64 [R1+0x7508], R244 ;  /* 0x007508f401007387 */ /* 0x008fe80000100a00 */
[----:B------:R-:W3:Y:S04]  /*ae780*/  LDL.LU.64 R60, [R1+0x7a38] ;  /* 0x007a3800013c7983 */ /* 0x000ee80000300a00 */
[----:B------:R1:W-:Y:S04]  /*ae790*/  STL.64 [R1+0x1890], R4 ;  /* 0x0018900401007387 */ /* 0x0003e80000100a00 */
[----:B------:R4:W-:Y:S04]  /*ae7a0*/  STL.64 [R1+0x1898], R6 ;  /* 0x0018980601007387 */ /* 0x0009e80000100a00 */
[----:B-1----:R-:W2:Y:S04]  /*ae7b0*/  LDL.LU R4, [R1+0x1180] ;  /* 0x0011800001047983 */ /* 0x002ea80000300800 */
[----:B------:R-:W2:Y:S04]  /*ae7c0*/  LDL.LU R5, [R1+0x1184] ;  /* 0x0011840001057983 */ /* 0x000ea80000300800 */
[----:B----4-:R-:W2:Y:S04]  /*ae7d0*/  LDL.LU R6, [R1+0x1188] ;  /* 0x0011880001067983 */ /* 0x010ea80000300800 */
[----:B------:R-:W2:Y:S04]  /*ae7e0*/  LDL.LU R7, [R1+0x118c] ;  /* 0x00118c0001077983 */ /* 0x000ea80000300800 */
[----:B------:R1:W-:Y:S02]  /*ae7f0*/  STL.64 [R1+0x7510], R248 ;  /* 0x007510f801007387 */ /* 0x0003e40000100a00 */
[----:B-1----:R-:W-:-:S02]  /*ae800*/  IMAD.MOV.U32 R248, RZ, RZ, R59 ;  /* 0x000000fffff87224 */ /* 0x002fc400078e003b */
[----:B------:R-:W-:-:S07]  /*ae810*/  IMAD.MOV.U32 R249, RZ, RZ, R58 ;  /* 0x000000fffff97224 */ /* 0x000fce00078e003a */
[----:B------:R-:W-:Y:S01]  /*ae820*/  HMMA.1688.F32.TF32 R52, R8, R248, R52 ;  /* 0x000000f80834723c */ /* 0x000fe20000081034 */
[----:B------:R-:W-:Y:S01]  /*ae830*/  IMAD.MOV.U32 R244, RZ, RZ, R67 ;  /* 0x000000fffff47224 */ /* 0x000fe200078e0043 */
[----:B------:R-:W-:Y:S01]  /*ae840*/  MOV R245, R66 ;  /* 0x0000004200f57202 */ /* 0x000fe20000000f00 */
[----:B------:R-:W-:Y:S02]  /*ae850*/  IMAD.MOV.U32 R251, RZ, RZ, R48 ;  /* 0x000000fffffb7224 */ /* 0x000fe400078e0030 */
[----:B------:R-:W-:-:S14]  /*ae860*/  IMAD.MOV.U32 R250, RZ, RZ, R49 ;  /* 0x000000fffffa7224 */ /* 0x000fdc00078e0031 */
[----:B------:R1:W-:Y:S04]  /*ae870*/  STL.64 [R1+0x1880], R52 ;  /* 0x0018803401007387 */ /* 0x0003e80000100a00 */
[----:B------:R-:W-:Y:S04]  /*ae880*/  STL.64 [R1+0x1888], R54 ;  /* 0x0018883601007387 */ /* 0x000fe80000100a00 */
[----:B-1----:R-:W4:Y:S01]  /*ae890*/  LDL.LU.64 R52, [R1+0x7a30] ;  /* 0x007a300001347983 */ /* 0x002f220000300a00 */
[----:B------:R-:W-:Y:S02]  /*ae8a0*/  IMAD.MOV.U32 R50, RZ, RZ, R217 ;  /* 0x000000ffff327224 */ /* 0x000fe400078e00d9 */
[----:B------:R-:W-:-:S02]  /*ae8b0*/  IMAD.MOV.U32 R51, RZ, RZ, R216 ;  /* 0x000000ffff337224 */ /* 0x000fc400078e00d8 */
[----:B------:R-:W-:Y:S01]  /*ae8c0*/  LDSM.16.M88.4 R216, [R3+UR11+0x8880] ;  /* 0x0088800b03d8783b */ /* 0x000fe20008000200 */
[----:B------:R-:W-:Y:S02]  /*ae8d0*/  IMAD.MOV.U32 R2, RZ, RZ, R184 ;  /* 0x000000ffff027224 */ /* 0x000fe400078e00b8 */
[----:B------:R-:W-:Y:S01]  /*ae8e0*/  IMAD.MOV.U32 R0, RZ, RZ, R185 ;  /* 0x000000ffff007224 */ /* 0x000fe200078e00b9 */
[C---:B-----5:R-:W-:Y:S08]  /*ae8f0*/  HMMA.1688.F32.TF32 R40, R8.reuse, R40, R44 ;  /* 0x000000280828723c */ /* 0x060ff0000008102c */
[----:B--2---:R-:W-:-:S15]  /*ae900*/  HMMA.1688.F32.TF32 R4, R8, R48, R4 ;  /* 0x000000300804723c */ /* 0x004fde0000081004 */
        /* <DEDUP_REMOVED lines=10> */
[----:B-1----:R-:W-:Y:S02]  /*ae9b0*/  HMMA.1688.F32.TF32 R4, R8, R184, R188 ;  /* 0x000000b80804723c */ /* 0x002fe400000810bc */
[----:B------:R-:W-:Y:S04]  /*ae9c0*/  STL [R1+0x79dc], R244 ;  /* 0x0079dcf401007387 */ /* 0x000fe80000100800 */
[----:B------:R-:W-:Y:S01]  /*ae9d0*/  STL [R1+0x79d8], R245 ;  /* 0x0079d8f501007387 */ /* 0x000fe20000100800 */
[----:B------:R-:W-:Y:S01]  /*ae9e0*/  IMAD.MOV.U32 R48, RZ, RZ, R221 ;  /* 0x000000ffff307224 */ /* 0x000fe200078e00dd */
[----:B------:R-:W-:-:S02]  /*ae9f0*/  MOV R49, R220 ;  /* 0x000000dc00317202 */ /* 0x000fc40000000f00 */
[----:B------:R-:W-:Y:S01]  /*aea00*/  MOV R44, R205 ;  /* 0x000000cd002c7202 */ /* 0x000fe20000000f00 */
[----:B------:R-:W-:Y:S02]  /*aea10*/  IMAD.MOV.U32 R45, RZ, RZ, R204 ;  /* 0x000000ffff2d7224 */ /* 0x000fe400078e00cc */
[----:B------:R-:W-:Y:S02]  /*aea20*/  IMAD.MOV.U32 R46, RZ, RZ, R201 ;  /* 0x000000ffff2e7224 */ /* 0x000fe400078e00c9 */
[----:B------:R-:W-:Y:S02]  /*aea30*/  IMAD.MOV.U32 R47, RZ, RZ, R200 ;  /* 0x000000ffff2f7224 */ /* 0x000fe400078e00c8 */
[----:B------:R-:W-:Y:S02]  /*aea40*/  IMAD.MOV.U32 R40, RZ, RZ, R213 ;  /* 0x000000ffff287224 */ /* 0x000fe400078e00d5 */
[----:B------:R-:W-:Y:S02]  /*aea50*/  IMAD.MOV.U32 R41, RZ, RZ, R212 ;  /* 0x000000ffff297224 */ /* 0x000fe400078e00d4 */
[----:B------:R-:W-:-:S02]  /*aea60*/  IMAD.MOV.U32 R42, RZ, RZ, R209 ;  /* 0x000000ffff2a7224 */ /* 0x000fc400078e00d1 */
[----:B------:R-:W-:Y:S02]  /*aea70*/  IMAD.MOV.U32 R43, RZ, RZ, R208 ;  /* 0x000000ffff2b7224 */ /* 0x000fe400078e00d0 */
[----:B------:R-:W-:Y:S02]  /*aea80*/  IMAD.MOV.U32 R36, RZ, RZ, R197 ;  /* 0x000000ffff247224 */ /* 0x000fe400078e00c5 */
[----:B------:R-:W-:Y:S02]  /*aea90*/  IMAD.MOV.U32 R37, RZ, RZ, R196 ;  /* 0x000000ffff257224 */ /* 0x000fe400078e00c4 */
[----:B------:R-:W-:Y:S01]  /*aeaa0*/  IMAD.MOV.U32 R38, RZ, RZ, R193 ;  /* 0x000000ffff267224 */ /* 0x000fe200078e00c1 */
[----:B------:R-:W-:Y:S01]  /*aeab0*/  MOV R39, R192 ;  /* 0x000000c000277202 */ /* 0x000fe20000000f00 */
[----:B------:R-:W1:Y:S04]  /*aeac0*/  LDSM.16.M88.4 R220, [R3+UR11+0x8080] ;  /* 0x0080800b03dc783b */ /* 0x000e680008000200 */
[----:B------:R-:W-:Y:S04]  /*aead0*/  STL.64 [R1+0x1840], R4 ;  /* 0x0018400401007387 */ /* 0x000fe80000100a00 */
[----:B------:R2:W-:Y:S04]  /*aeae0*/  STL.64 [R1+0x1848], R6 ;  /* 0x0018480601007387 */ /* 0x0005e80000100a00 */
[----:B------:R-:W5:Y:S04]  /*aeaf0*/  LDSM.16.M88.4 R212, [R3+UR11+0x9080] ;  /* 0x0090800b03d4783b */ /* 0x000f680008000200 */
[----:B------:R-:W1:Y:S04]  /*aeb00*/  LDSM.16.M88.4 R208, [R3+UR11+0x9880] ;  /* 0x0098800b03d0783b */ /* 0x000e680008000200 */
[----:B------:R-:W1:Y:S04]  /*aeb10*/  LDSM.16.M88.4 R204, [R3+UR11+0xa080] ;  /* 0x00a0800b03cc783b */ /* 0x000e680008000200 */
[----:B------:R-:W1:Y:S04]  /*aeb20*/  LDSM.16.M88.4 R200, [R3+UR11+0xa880] ;  /* 0x00a8800b03c8783b */ /* 0x000e680008000200 */
[----:B------:R-:W1:Y:S04]  /*aeb30*/  LDSM.16.M88.4 R196, [R3+UR11+0xb080] ;  /* 0x00b0800b03c4783b */ /* 0x000e680008000200 */
[----:B------:R-:W1:Y:S04]  /*aeb40*/  LDSM.16.M88.4 R192, [R3+UR11+0xb880] ;  /* 0x00b8800b03c0783b */ /* 0x000e680008000200 */
[----:B------:R-:W1:Y:S04]  /*aeb50*/  LDSM.16.M88.4 R188, [R3+UR11+0xc080] ;  /* 0x00c0800b03bc783b */ /* 0x000e680008000200 */
[----:B------:R-:W1:Y:S01]  /*aeb60*/  LDSM.16.M88.4 R184, [R3+UR11+0xc880] ;  /* 0x00c8800b03b8783b */ /* 0x000e620008000200 */
[----:B--2---:R-:W-:Y:S03]  /*aeb70*/  HMMA.1688.F32.TF32 R4, R8, R176, R180 ;  /* 0x000000b00804723c */ /* 0x004fe600000810b4 */
[----:B------:R-:W2:-:S15]  /*aeb80*/  LDSM.16.M88.4 R180, [R3+UR11+0xd080] ;  /* 0x00d0800b03b4783b */ /* 0x000e9e0008000200 */
[----:B------:R-:W-:Y:S01]  /*aeb90*/  NOP ;  /* 0x0000000000007918 */ /* 0x000fe20000000000 */
[----:B------:R-:W-:Y:S04]  /*aeba0*/  STL.64 [R1+0x1830], R4 ;  /* 0x0018300401007387 */ /* 0x000fe80000100a00 */
[----:B------:R3:W-:Y:S02]  /*aebb0*/  STL.64 [R1+0x1838], R6 ;  /* 0x0018380601007387 */ /* 0x0007e40000100a00 */
[----:B---3--:R-:W-:Y:S02]  /*aebc0*/  HMMA.1688.F32.TF32 R4, R8, R28, R172 ;  /* 0x0000001c0804723c */ /* 0x008fe400000810ac */
[----:B------:R-:W-:Y:S04]  /*aebd0*/  STL.64 [R1+0x79b0], R30 ;  /* 0x0079b01e01007387 */ /* 0x000fe80000100a00 */
[----:B------:R-:W-:Y:S01]  /*aebe0*/  STL.64 [R1+0x79a8], R28 ;  /* 0x0079a81c01007387 */ /* 0x000fe20000100a00 */
[----:B------:R-:W-:-:S02]  /*aebf0*/  IMAD.MOV.U32 R244, RZ, RZ, R176 ;  /* 0x000000fffff47224 */ /* 0x000fc400078e00b0 */
[----:B------:R-:W-:Y:S01]  /*aec00*/  IMAD.MOV.U32 R245, RZ, RZ, R177 ;  /* 0x000000fffff57224 */ /* 0x000fe200078e00b1 */
[----:B------:R-:W-:Y:S04]  /*aec10*/  LDSM.16.M88.4 R172, [R3+UR11+0xe080] ;  /* 0x00e0800b03ac783b */ /* 0x000fe80008000200 */
[----:B------:R-:W3:Y:S05]  /*aec20*/  LDSM.16.M88.4 R176, [R3+UR11+0xd880] ;  /* 0x00d8800b03b0783b */ /* 0x000eea0008000200 */
[----:B------:R-:W-:Y:S04]  /*aec30*/  STL.64 [R1+0x1820], R4 ;  /* 0x0018200401007387 */ /* 0x000fe80000100a00 */
[----:B------:R1:W-:Y:S02]  /*aec40*/  STL.64 [R1+0x1828], R6 ;  /* 0x0018280601007387 */ /* 0x0003e40000100a00 */
[C---:B-1----:R-:W-:Y:S08]  /*aec50*/  HMMA.1688.F32.TF32 R4, R8.reuse, R12, R168 ;  /* 0x0000000c0804723c */ /* 0x042ff000000810a8 */
[----:B------:R-:W-:Y:S01]  /*aec60*/  HMMA.1688.F32.TF32 R28, R8, R20, R44 ;  /* 0x00000014081c723c */ /* 0x000fe2000008102c */
[----:B------:R-:W1:Y:S10]  /*aec70*/  LDSM.16.M88.4 R168, [R3+UR11+0xe880] ;  /* 0x00e8800b03a8783b */ /* 0x000e740008000200 */
[----:B------:R-:W-:-:S02]  /*aec80*/  IMAD.MOV.U32 R14, RZ, RZ, R4 ;  /* 0x000000ffff0e7224 */ /* 0x000fc400078e0004 */
[----:B------:R-:W-:Y:S01]  /*aec90*/  IMAD.MOV.U32 R15, RZ, RZ, R5 ;  /* 0x000000ffff0f7224 */ /* 0x000fe200078e0005 */
[----:B------:R-:W-:Y:S01]  /*aeca0*/  MOV R22, R6 ;  /* 0x0000000600167202 */ /* 0x000fe20000000f00 */
[----:B------:R-:W-:Y:S02]  /*aecb0*/  IMAD.MOV.U32 R23, RZ, RZ, R7 ;  /* 0x000000ffff177224 */ /* 0x000fe400078e0007 */
[----:B------:R-:W-:Y:S03]  /*aecc0*/  HMMA.1688.F32.TF32 R4, R8, R32, R48 ;  /* 0x000000200804723c */ /* 0x000fe60000081030 */
[----:B------:R-:W-:Y:S04]  /*aecd0*/  STL [R1+0x726c], R23 ;  /* 0x00726c1701007387 */ /* 0x000fe80000100800 */
[----:B------:R-:W-:Y:S04]  /*aece0*/  STL [R1+0x7268], R22 ;  /* 0x0072681601007387 */ /* 0x000fe80000100800 */
[----:B------:R-:W-:Y:S04]  /*aecf0*/  STL [R1+0x7264], R15 ;  /* 0x0072640f01007387 */ /* 0x000fe80000100800 */
[----:B------:R-:W-:Y:S04]  /*aed00*/  STL [R1+0x7260], R14 ;  /* 0x0072600e01007387 */ /* 0x000fe80000100800 */
[----:B------:R-:W-:Y:S01]  /*aed10*/  IMAD.MOV.U32 R18, RZ, RZ, R6 ;  /* 0x000000ffff127224 */ /* 0x000fe200078e0006 */
[----:B------:R1:W-:Y:S01]  /*aed20*/  STL.64 [R1+0x1800], R4 ;  /* 0x0018000401007387 */ /* 0x0003e20000100a00 */
[----:B------:R-:W-:-:S02]  /*aed30*/  IMAD.MOV.U32 R19, RZ, RZ, R7 ;  /* 0x000000ffff137224 */ /* 0x000fc400078e0007 */
[----:B-1----:R-:W-:Y:S01]  /*aed40*/  HMMA.1688.F32.TF32 R4, R8, R24, R40 ;  /* 0x000000180804723c */ /* 0x002fe20000081028 */
[----:B------:R-:W-:Y:S04]  /*aed50*/  STL.64 [R1+0x79c0], R34 ;  /* 0x0079c02201007387 */ /* 0x000fe80000100a00 */
[----:B------:R-:W-:Y:S04]  /*aed60*/  STL.64 [R1+0x79b8], R32 ;  /* 0x0079b82001007387 */ /* 0x000fe80000100a00 */
[----:B------:R1:W-:Y:S04]  /*aed70*/  STL [R1+0x7274], R19 ;  /* 0x0072741301007387 */ /* 0x0003e80000100800 */
[----:B------:R2:W-:Y:S04]  /*aed80*/  STL [R1+0x7270], R18 ;  /* 0x0072701201007387 */ /* 0x0005e80000100800 */
[----:B------:R-:W-:Y:S04]  /*aed90*/  STL.64 [R1+0x17f0], R28 ;  /* 0x0017f01c01007387 */ /* 0x000fe80000100a00 */
[----:B------:R-:W-:Y:S01]  /*aeda0*/  STL.64 [R1+0x17f8], R30 ;  /* 0x0017f81e01007387 */ /* 0x000fe20000100a00 */
[----:B-1----:R-:W-:-:S03]  /*aedb0*/  IMAD.MOV.U32 R19, RZ, RZ, R6 ;  /* 0x000000ffff137224 */ /* 0x002fc600078e0006 */
[----:B------:R1:W-:Y:S01]  /*aedc0*/  STL.64 [R1+0x17e0], R4 ;  /* 0x0017e00401007387 */ /* 0x0003e20000100a00 */
[----:B--2---:R-:W-:Y:S02]  /*aedd0*/  IMAD.MOV.U32 R18, RZ, RZ, R7 ;  /* 0x000000ffff127224 */ /* 0x004fe400078e0007 */
[----:B-1----:R-:W-:Y:S01]  /*aede0*/  HMMA.1688.F32.TF32 R4, R8, R16, R36 ;  /* 0x000000100804723c */ /* 0x002fe20000081024 */
[----:B------:R-:W-:Y:S04]  /*aedf0*/  STL.64 [R1+0x79d0], R26 ;  /* 0x0079d01a01007387 */ /* 0x000fe80000100a00 */
[----:B------:R-:W-:Y:S04]  /*aee00*/  STL.64 [R1+0x79c8], R24 ;  /* 0x0079c81801007387 */ /* 0x000fe80000100a00 */
[----:B------:R-:W-:Y:S01]  /*aee10*/  STL.64 [R1+0x79f8], R18 ;  /* 0x0079f81201007387 */ /* 0x000fe20000100a00 */
[----:B------:R-:W-:Y:S01]  /*aee20*/  MOV R36, R157 ;  /* 0x0000009d00247202 */ /* 0x000fe20000000f00 */
[----:B------:R-:W-:-:S02]  /*aee30*/  IMAD.MOV.U32 R37, RZ, RZ, R156 ;  /* 0x000000ffff257224 */ /* 0x000fc400078e009c */
[----:B------:R1:W-:Y:S04]  /*aee40*/  STL.64 [R1+0x79f0], R16 ;  /* 0x0079f01001007387 */ /* 0x0003e80000100a00 */
[----:B------:R-:W-:Y:S04]  /*aee50*/  STL [R1+0x7210], R238 ;  /* 0x007210ee01007387 */ /* 0x000fe80000100800 */
[----:B------:R-:W-:Y:S01]  /*aee60*/  LDSM.16.M88.4 R156, [R3+UR11+0x10080] ;  /* 0x0100800b039c783b */ /* 0x000fe20008000200 */
[----:B------:R-:W-:Y:S02]  /*aee70*/  IMAD.MOV.U32 R38, RZ, RZ, R153 ;  /* 0x000000ffff267224 */ /* 0x000fe400078e0099 */
[----:B------:R-:W-:Y:S01]  /*aee80*/  IMAD.MOV.U32 R39, RZ, RZ, R152 ;  /* 0x000000ffff277224 */ /* 0x000fe200078e0098 */
[----:B------:R-:W-:Y:S01]  /*aee90*/  STL [R1+0x720c], R239 ;  /* 0x00720cef01007387 */ /* 0x000fe20000100800 */
[----:B------:R-:W-:Y:S01]  /*aeea0*/  IMAD.MOV.U32 R23, RZ, RZ, R4 ;  /* 0x000000ffff177224 */ /* 0x000fe200078e0004 */
[----:B------:R-:W-:Y:S01]  /*aeeb0*/  MOV R22, R5 ;  /* 0x0000000500167202 */ /* 0x000fe20000000f00 */
[----:B------:R-:W-:-:S02]  /*aeec0*/  IMAD.MOV.U32 R4, RZ, RZ, R165 ;  /* 0x000000ffff047224 */ /* 0x000fc400078e00a5 */
[----:B------:R-:W-:Y:S02]  /*aeed0*/  IMAD.MOV.U32 R5, RZ, RZ, R164 ;  /* 0x000000ffff057224 */ /* 0x000fe400078e00a4 */
[----:B------:R-:W-:Y:S02]  /*aeee0*/  IMAD.MOV.U32 R15, RZ, RZ, R6 ;  /* 0x000000ffff0f7224 */ /* 0x000fe400078e0006 */
[----:B------:R-:W-:Y:S01]  /*aeef0*/  IMAD.MOV.U32 R14, RZ, RZ, R7 ;  /* 0x000000ffff0e7224 */ /* 0x000fe200078e0007 */
[----:B------:R-:W2:Y:S01]  /*aef00*/  LDSM.16.M88.4 R164, [R3+UR11+0xf080] ;  /* 0x00f0800b03a4783b */ /* 0x000ea20008000200 */
[----:B------:R-:W-:Y:S02]  /*aef10*/  IMAD.MOV.U32 R6, RZ, RZ, R161 ;  /* 0x000000ffff067224 */ /* 0x000fe400078e00a1 */
[----:B------:R-:W-:Y:S01]  /*aef20*/  IMAD.MOV.U32 R7, RZ, RZ, R160 ;  /* 0x000000ffff077224 */ /* 0x000fe200078e00a0 */
[----:B------:R-:W-:Y:S04]  /*aef30*/  LDSM.16.M88.4 R152, [R3+UR11+0x10880] ;  /* 0x0108800b0398783b */ /* 0x000fe80008000200 */
[----:B------:R-:W1:Y:S04]  /*aef40*/  LDSM.16.M88.4 R160, [R3+UR11+0xf880] ;  /* 0x00f8800b03a0783b */ /* 0x000e680008000200 */
[----:B------:R-:W-:Y:S01]  /*aef50*/  STL [R1+0x7208], R234 ;  /* 0x007208ea01007387 */ /* 0x000fe20000100800 */
[----:B------:R-:W-:-:S02]  /*aef60*/  IMAD.MOV.U32 R40, RZ, RZ, R149 ;  /* 0x000000ffff287224 */ /* 0x000fc400078e0095 */
[----:B------:R-:W-:Y:S01]  /*aef70*/  IMAD.MOV.U32 R41, RZ, RZ, R148 ;  /* 0x000000ffff297224 */ /* 0x000fe200078e0094 */
[----:B------:R-:W-:Y:S04]  /*aef80*/  STL [R1+0x7204], R235 ;  /* 0x007204eb01007387 */ /* 0x000fe80000100800 */
[----:B------:R-:W-:Y:S04]  /*aef90*/  STL [R1+0x7200], R230 ;  /* 0x007200e601007387 */ /* 0x000fe80000100800 */
[----:B------:R-:W1:Y:S01]  /*aefa0*/  LDSM.16.M88.4 R148, [R3+UR11+0x11080] ;  /* 0x0110800b0394783b */ /* 0x000e620008000200 */
[----:B------:R-:W-:Y:S01]  /*aefb0*/  IMAD.MOV.U32 R42, RZ, RZ, R145 ;  /* 0x000000ffff2a7224 */ /* 0x000fe200078e0091 */
[----:B------:R-:W-:-:S02]  /*aefc0*/  MOV R43, R144 ;  /* 0x00000090002b7202 */ /* 0x000fc40000000f00 */
[----:B------:R-:W-:Y:S04]  /*aefd0*/  STL [R1+0x71fc], R231 ;  /* 0x0071fce701007387 */ /* 0x000fe80000100800 */
[----:B------:R-:W-:Y:S04]  /*aefe0*/  STL [R1+0x71f8], R226 ;  /* 0x0071f8e201007387 */ /* 0x000fe80000100800 */
[----:B------:R-:W1:Y:S01]  /*aeff0*/  LDSM.16.M88.4 R144, [R3+UR11+0x11880] ;  /* 0x0118800b0390783b */ /* 0x000e620008000200 */
[----:B------:R-:W-:Y:S02]  /*af000*/  IMAD.MOV.U32 R44, RZ, RZ, R141 ;  /* 0x000000ffff2c7224 */ /* 0x000fe400078e008d */
[----:B------:R-:W-:Y:S01]  /*af010*/  IMAD.MOV.U32 R45, RZ, RZ, R140 ;  /* 0x000000ffff2d7224 */ /* 0x000fe200078e008c */
[----:B------:R-:W-:Y:S04]  /*af020*/  STL [R1+0x71f4], R227 ;  /* 0x0071f4e301007387 */ /* 0x000fe80000100800 */
[----:B------:R-:W-:Y:S04]  /*af030*/  STL [R1+0x7414], R222 ;  /* 0x007414de01007387 */ /* 0x000fe80000100800 */
[----:B------:R-:W1:Y:S01]  /*af040*/  LDSM.16.M88.4 R140, [R3+UR11+0x12080] ;  /* 0x0120800b038c783b */ /* 0x000e620008000200 */
[----:B------:R-:W-:-:S02]  /*af050*/  IMAD.MOV.U32 R46, RZ, RZ, R137 ;  /* 0x000000ffff2e7224 */ /* 0x000fc400078e0089 */
[----:B------:R-:W-:Y:S01]  /*af060*/  IMAD.MOV.U32 R47, RZ, RZ, R136 ;  /* 0x000000ffff2f7224 */ /* 0x000fe200078e0088 */
[----:B------:R-:W-:Y:S04]  /*af070*/  STL [R1+0x7410], R223 ;  /* 0x007410df01007387 */ /* 0x000fe80000100800 */
[----:B------:R-:W-:Y:S04]  /*af080*/  STL [R1+0x741c], R218 ;  /* 0x00741cda01007387 */ /* 0x000fe80000100800 */
[----:B------:R-:W1:Y:S04]  /*af090*/  LDSM.16.M88.4 R136, [R3+UR11+0x12880] ;  /* 0x0128800b0388783b */ /* 0x000e680008000200 */
[----:B------:R-:W-:Y:S04]  /*af0a0*/  STL [R1+0x7418], R219 ;  /* 0x007418db01007387 */ /* 0x000fe80000100800 */
        /* <DEDUP_REMOVED lines=21> */
[----:B------:R-:W-:Y:S01]  /*af200*/  STL [R1+0x7180], R175 ;  /* 0x007180af01007387 */ /* 0x000fe20000100800 */
[C---:B-1----:R-:W-:Y:S03]  /*af210*/  HMMA.1688.F32.TF32 R16, R8.reuse, R236, R44 ;  /* 0x000000ec0810723c */ /* 0x042fe6000008102c */
[----:B------:R-:W-:Y:S04]  /*af220*/  STL [R1+0x718c], R170 ;  /* 0x00718caa01007387 */ /* 0x000fe80000100800 */
[----:B------:R-:W-:Y:S04]  /*af230*/  STL [R1+0x7188], R171 ;  /* 0x007188ab01007387 */ /* 0x000fe80000100800 */
[----:B--2---:R-:W-:Y:S01]  /*af240*/  STL [R1+0x7178], R166 ;  /* 0x007178a601007387 */ /* 0x004fe20000100800 */
[C---:B------:R-:W-:Y:S03]  /*af250*/  HMMA.1688.F32.TF32 R28, R8.reuse, R232, R40 ;  /* 0x000000e8081c723c */ /* 0x040fe60000081028 */
[----:B------:R-:W-:Y:S04]  /*af260*/  STL [R1+0x7174], R167 ;  /* 0x007174a701007387 */ /* 0x000fe80000100800 */
[----:B------:R-:W-:Y:S01]  /*af270*/  STL [R1+0x717c], R162 ;  /* 0x00717ca201007387 */ /* 0x000fe20000100800 */
[C---:B------:R-:W-:Y:S03]  /*af280*/  HMMA.1688.F32.TF32 R24, R8.reuse, R228, R36 ;  /* 0x000000e40818723c */ /* 0x040fe60000081024 */
        /* <DEDUP_REMOVED lines=39> */
[----:B------:R-:W-:Y:S03]  /*af500*/  HMMA.1688.F32.TF32 R4, R8, R224, R4 ;  /* 0x000000e00804723c */ /* 0x000fe60000081004 */
[----:B-1----:R-:W4:Y:S04]  /*af510*/  LDL.LU R24, [R1+0xb60] ;  /* 0x000b600001187983 */ /* 0x002f280000300800 */
[----:B------:R-:W4:Y:S04]  /*af520*/  LDL.LU R25, [R1+0xb64] ;  /* 0x000b640001197983 */ /* 0x000f280000300800 */
[----:B-----5:R-:W5:Y:S04]  /*af530*/  LDL.LU R26, [R1+0xb68] ;  /* 0x000b6800011a7983 */ /* 0x020f680000300800 */
[----:B------:R-:W5:Y:S04]  /*af540*/  LDL.LU R27, [R1+0xb6c] ;  /* 0x000b6c00011b7983 */ /* 0x000f680000300800 */
[----:B------:R1:W-:Y:S04]  /*af550*/  STL [R1+0x15b0], R4 ;  /* 0x0015b00401007387 */ /* 0x0003e80000100800 */
[----:B------:R1:W-:Y:S04]  /*af560*/  STL [R1+0x15bc], R7 ;  /* 0x0015bc0701007387 */ /* 0x0003e80000100800 */
        /* <DEDUP_REMOVED lines=13> */
[----:B------:R-:W-:Y:S01]  /*af640*/  IMAD.MOV.U32 R238, RZ, RZ, R5 ;  /* 0x000000ffffee7224 */ /* 0x000fe200078e0005 */
[----:B-1----:R-:W5:Y:S04]  /*af650*/  LDL.LU R4, [R1+0xb20] ;  /* 0x000b200001047983 */ /* 0x002f680000300800 */
[----:B------:R-:W5:Y:S04]  /*af660*/  LDL.LU R5, [R1+0xb24] ;  /* 0x000b240001057983 */ /* 0x000f680000300800 */
[----:B------:R-:W5:Y:S04]  /*af670*/  LDL.LU R6, [R1+0xb28] ;  /* 0x000b280001067983 */ /* 0x000f680000300800 */
[----:B------:R-:W5:Y:S04]  /*af680*/  LDL.LU R7, [R1+0xb2c] ;  /* 0x000b2c0001077983 */ /* 0x000f680000300800 */
[----:B------:R-:W-:Y:S04]  /*af690*/  STL [R1+0x7218], R239 ;  /* 0x007218ef01007387 */ /* 0x000fe80000100800 */
[----:B------:R-:W-:Y:S01]  /*af6a0*/  STL [R1+0x7214], R238 ;  /* 0x007214ee01007387 */ /* 0x000fe20000100800 */
[----:B------:R-:W-:-:S02]  /*af6b0*/  IMAD.MOV.U32 R78, RZ, RZ, R113 ;  /* 0x000000ffff4e7224 */ /* 0x000fc400078e0071 */
[----:B------:R-:W-:Y:S02]  /*af6c0*/  IMAD.MOV.U32 R79, RZ, RZ, R112 ;  /* 0x000000ffff4f7224 */ /* 0x000fe400078e0070 */
[----:B------:R-:W-:Y:S02]  /*af6d0*/  IMAD.MOV.U32 R98, RZ, RZ, R109 ;  /* 0x000000ffff627224 */ /* 0x000fe400078e006d */
[----:B------:R-:W-:Y:S01]  /*af6e0*/  IMAD.MOV.U32 R99, RZ, RZ, R108 ;  /* 0x000000ffff637224 */ /* 0x000fe200078e006c */
[C---:B--2---:R-:W-:Y:S08]  /*af6f0*/  HMMA.1688.F32.TF32 R48, R8.reuse, R220, R48 ;  /* 0x000000dc0830723c */ /* 0x044ff00000081030 */
[C---:B---3--:R-:W-:Y:S08]  /*af700*/  HMMA.1688.F32.TF32 R44, R8.reuse, R216, R44 ;  /* 0x000000d8082c723c */ /* 0x048ff0000008102c */
[C---:B------:R-:W-:Y:S08]  /*af710*/  HMMA.1688.F32.TF32 R40, R8.reuse, R212, R40 ;  /* 0x000000d40828723c */ /* 0x040ff00000081028 */
[C---:B----4-:R-:W-:Y:S08]  /*af720*/  HMMA.1688.F32.TF32 R36, R8.reuse, R208, R36 ;  /* 0x000000d00824723c */ /* 0x050ff00000081024 */
[----:B------:R-:W-:Y:S01]  /*af730*/  HMMA.1688.F32.TF32 R16, R8, R204, R16 ;  /* 0x000000cc0810723c */ /* 0x000fe20000081010 */
[----:B------:R1:W-:Y:S04]  /*af740*/  STL.64 [R1+0x15a0], R48 ;  /* 0x0015a03001007387 */ /* 0x0003e80000100a00 */
[----:B------:R-:W-:Y:S06]  /*af750*/  STL.64 [R1+0x15a8], R50 ;  /* 0x0015a83201007387 */ /* 0x000fec0000100a00 */
[----:B------:R-:W-:Y:S01]  /*af760*/  IMAD.MOV.U32 R234, RZ, RZ, R37 ;  /* 0x000000ffffea7224 */ /* 0x000fe200078e0025 */
[----:B-1----:R-:W2:Y:S04]  /*af770*/  LDL.LU.64 R48, [R1+0x7a28] ;  /* 0x007a280001307983 */ /* 0x002ea80000300a00 */
[----:B------:R1:W-:Y:S03]  /*af780*/  STL.64 [R1+0x1590], R44 ;  /* 0x0015902c01007387 */ /* 0x0003e60000100a00 */
[----:B------:R-:W-:-:S02]  /*af790*/  IMAD.MOV.U32 R230, RZ, RZ, R18 ;  /* 0x000000ffffe67224 */ /* 0x000fc400078e0012 */
[----:B------:R-:W-:Y:S01]  /*af7a0*/  IMAD.MOV.U32 R231, RZ, RZ, R19 ;  /* 0x000000ffffe77224 */ /* 0x000fe200078e0013 */
[----:B-1----:R-:W3:Y:S04]  /*af7b0*/  LDL.LU.64 R44, [R1+0x7a20] ;  /* 0x007a2000012c7983 */ /* 0x002ee80000300a00 */
[----:B------:R1:W-:Y:S04]  /*af7c0*/  STL.64 [R1+0x1580], R40 ;  /* 0x0015802801007387 */ /* 0x0003e80000100a00 */
[----:B------:R-:W-:Y:S04]  /*af7d0*/  STL.64 [R1+0x1588], R42 ;  /* 0x0015882a01007387 */ /* 0x000fe80000100a00 */
[----:B-1----:R-:W4:Y:S04]  /*af7e0*/  LDL.LU.64 R40, [R1+0x7a18] ;  /* 0x007a180001287983 */ /* 0x002f280000300a00 */
[----:B------:R1:W-:Y:S04]  /*af7f0*/  STL [R1+0x1570], R36 ;  /* 0x0015702401007387 */ /* 0x0003e80000100800 */
[----:B------:R-:W-:Y:S04]  /*af800*/  STL [R1+0x157c], R39 ;  /* 0x00157c2701007387 */ /* 0x000fe80000100800 */
[----:B-1----:R-:W2:Y:S04]  /*af810*/  LDL.LU.64 R36, [R1+0x7a10] ;  /* 0x007a100001247983 */ /* 0x002ea80000300a00 */
[----:B------:R5:W-:Y:S02]  /*af820*/  STL.64 [R1+0x1560], R16 ;  /* 0x0015601001007387 */ /* 0x000be40000100a00 */
[----:B-----5:R-:W-:-:S15]  /*af830*/  HMMA.1688.F32.TF32 R16, R8, R200, R24 ;  /* 0x000000c80810723c */ /* 0x020fde0000081018 */
[----:B------:R-:W-:-:S04]  /*af840*/  NOP ;  /* 0x0000000000007918 */ /* 0x000fc80000000000 */
[----:B------:R-:W-:Y:S01]  /*af850*/  IMAD.MOV.U32 R226, RZ, RZ, R16 ;  /* 0x000000ffffe27224 */ /* 0x000fe200078e0010 */
[----:B------:R-:W-:Y:S01]  /*af860*/  MOV R227, R17 ;  /* 0x0000001100e37202 */ /* 0x000fe20000000f00 */
[----:B------:R1:W-:Y:S01]  /*af870*/  STL [R1+0x1558], R18 ;  /* 0x0015581201007387 */ /* 0x0003e20000100800 */
[----:B------:R-:W-:Y:S02]  /*af880*/  IMAD.MOV.U32 R206, RZ, RZ, R19 ;  /* 0x000000ffffce7224 */ /* 0x000fe400078e0013 */
[----:B-1----:R-:W-:Y:S03]  /*af890*/  HMMA.1688.F32.TF32 R16, R8, R196, R32 ;  /* 0x000000c40810723c */ /* 0x002fe60000081020 */
[----:B------:R-:W-:-:S15]  /*af8a0*/  STL [R1+0x7420], R206 ;  /* 0x007420ce01007387 */ /* 0x000fde0000100800 */
[----:B------:R-:W-:Y:S01]  /*af8b0*/  NOP ;  /* 0x0000000000007918 */ /* 0x000fe20000000000 */
[----:B------:R-:W-:Y:S02]  /*af8c0*/  IMAD.MOV.U32 R214, RZ, RZ, R16 ;  /* 0x000000ffffd67224 */ /* 0x000fe400078e0010 */
[----:B------:R-:W-:Y:S02]  /*af8d0*/  IMAD.MOV.U32 R215, RZ, RZ, R17 ;  /* 0x000000ffffd77224 */ /* 0x000fe400078e0011 */
[----:B------:R-:W-:Y:S02]  /*af8e0*/  IMAD.MOV.U32 R210, RZ, RZ, R18 ;  /* 0x000000ffffd27224 */ /* 0x000fe400078e0012 */
[----:B------:R-:W-:Y:S02]  /*af8f0*/  IMAD.MOV.U32 R211, RZ, RZ, R19 ;  /* 0x000000ffffd37224 */ /* 0x000fe400078e0013 */
[----:B------:R-:W-:Y:S01]  /*af900*/  HMMA.1688.F32.TF32 R16, R8, R192, R28 ;  /* 0x000000c00810723c */ /* 0x000fe2000008101c */
[----:B------:R-:W-:-:S15]  /*af910*/  STL [R1+0x7424], R214 ;  /* 0x007424d601007387 */ /* 0x000fde0000100800 */
[----:B------:R-:W-:-:S03]  /*af920*/  NOP ;  /* 0x0000000000007918 */ /* 0x000fc60000000000 */
[----:B------:R-:W-:Y:S01]  /*af930*/  IMAD.MOV.U32 R207, RZ, RZ, R16 ;  /* 0x000000ffffcf7224 */ /* 0x000fe200078e0010 */
[----:B------:R-:W-:Y:S01]  /*af940*/  MOV R202, R18 ;  /* 0x0000001200ca7202 */ /* 0x000fe20000000f00 */
[----:B------:R1:W-:Y:S01]  /*af950*/  STL [R1+0x1534], R17 ;  /* 0x0015341101007387 */ /* 0x0003e20000100800 */
[----:B------:R-:W-:Y:S02]  /*af960*/  IMAD.MOV.U32 R203, RZ, RZ, R19 ;  /* 0x000000ffffcb7224 */ /* 0x000fe400078e0013 */
[----:B-1----:R-:W-:-:S15]  /*af970*/  HMMA.1688.F32.TF32 R16, R8, R188, R248 ;  /* 0x000000bc0810723c */ /* 0x002fde00000810f8 */
[----:B------:R-:W-:-:S04]  /*af980*/  NOP ;  /* 0x0000000000007918 */ /* 0x000fc80000000000 */
[----:B------:R1:W-:Y:S04]  /*af990*/  STL.64 [R1+0x1520], R16 ;  /* 0x0015201001007387 */ /* 0x0003e80000100a00 */
[----:B------:R-:W5:Y:S04]  /*af9a0*/  LDL.LU R113, [R1+0x7a0c] ;  /* 0x007a0c0001717983 */ /* 0x000f680000300800 */
[----:B------:R-:W5:Y:S04]  /*af9b0*/  LDL.LU R112, [R1+0x7a08] ;  /* 0x007a080001707983 */ /* 0x000f680000300800 */
[----:B------:R-:W1:Y:S04]  /*af9c0*/  LDL.LU R109, [R1+0x7a04] ;  /* 0x007a0400016d7983 */ /* 0x000e680000300800 */
[----:B------:R-:W1:Y:S04]  /*af9d0*/  LDL.LU R108, [R1+0x7a00] ;  /* 0x007a0000016c7983 */ /* 0x000e680000300800 */
[----:B------:R-:W2:Y:S04]  /*af9e0*/  LDL.LU R106, [R1+0xaf8] ;  /* 0x000af800016a7983 */ /* 0x000ea80000300800 */
[----:B------:R-:W2:Y:S04]  /*af9f0*/  LDL.LU R107, [R1+0xafc] ;  /* 0x000afc00016b7983 */ /* 0x000ea80000300800 */
[----:B------:R-:W5:Y:S04]  /*afa00*/  LDL.LU R114, [R1+0xb18] ;  /* 0x000b180001727983 */ /* 0x000f680000300800 */
[----:B------:R-:W5:Y:S04]  /*afa10*/  LDL.LU R115, [R1+0xb1c] ;  /* 0x000b1c0001737983 */ /* 0x000f680000300800 */
[----:B------:R-:W1:Y:S04]  /*afa20*/  LDL.LU R110, [R1+0xb08] ;  /* 0x000b0800016e7983 */ /* 0x000e680000300800 */
[----:B------:R-:W1:Y:S04]  /*afa30*/  LDL.LU R111, [R1+0xb0c] ;  /* 0x000b0c00016f7983 */ /* 0x000e680000300800 */
[----:B------:R-:W3:Y:S04]  /*afa40*/  LDL.LU R102, [R1+0xae8] ;  /* 0x000ae80001667983 */ /* 0x000ee80000300800 */
[----:B------:R-:W3:Y:S01]  /*afa50*/  LDL.LU R103, [R1+0xaec] ;  /* 0x000aec0001677983 */ /* 0x000ee20000300800 */
[----:B------:R-:W-:-:S15]  /*afa60*/  HMMA.1688.F32.TF32 R4, R8, R184, R4 ;  /* 0x000000b80804723c */ /* 0x000fde0000081004 */
[----:B------:R-:W-:-:S04]  /*afa70*/  NOP ;  /* 0x0000000000007918 */ /* 0x000fc80000000000 */
[----:B------:R-:W-:Y:S02]  /*afa80*/  IMAD.MOV.U32 R190, RZ, RZ, R4 ;  /* 0x000000ffffbe7224 */ /* 0x000fe400078e0004 */
[----:B------:R-:W-:Y:S02]  /*afa90*/  IMAD.MOV.U32 R191, RZ, RZ, R5 ;  /* 0x000000ffffbf7224 */ /* 0x000fe400078e0005 */
[----:B------:R-:W-:Y:S01]  /*afaa0*/  IMAD.MOV.U32 R194, RZ, RZ, R6 ;  /* 0x000000ffffc27224 */ /* 0x000fe200078e0006 */
[----:B------:R-:W-:Y:S01]  /*afab0*/  MOV R195, R7 ;  /* 0x0000000700c37202 */ /* 0x000fe20000000f00 */
[----:B------:R-:W-:Y:S02]  /*afac0*/  IMAD.MOV.U32 R198, RZ, RZ, R18 ;  /* 0x000000ffffc67224 */ /* 0x000fe400078e0012 */
[----:B------:R-:W-:Y:S02]  /*afad0*/  IMAD.MOV.U32 R199, RZ, RZ, R19 ;  /* 0x000000ffffc77224 */ /* 0x000fe400078e0013 */
        /* <DEDUP_REMOVED lines=10> */
[----:B------:R-:W-:Y:S01]  /*afb80*/  IMAD.MOV.U32 R235, RZ, RZ, R38 ;  /* 0x000000ffffeb7224 */ /* 0x000fe200078e0026 */
[----:B------:R-:W-:Y:S04]  /*afb90*/  LDSM.16.M88.4 R132, [R3+UR11+0x14080] ;  /* 0x0140800b0384783b */ /* 0x000fe80008000200 */
[----:B------:R-:W-:Y:S01]  /*afba0*/  LDSM.16.M88.4 R128, [R3+UR11+0x14880] ;  /* 0x0148800b0380783b */ /* 0x000fe20008000200 */
[----:B------:R-:W-:Y:S02]  /*afbb0*/  IMAD.MOV.U32 R70, RZ, RZ, R117 ;  /* 0x000000ffff467224 */ /* 0x000fe400078e0075 */
[----:B------:R-:W-:Y:S01]  /*afbc0*/  IMAD.MOV.U32 R71, RZ, RZ, R116 ;  /* 0x000000ffff477224 */ /* 0x000fe200078e0074 */
[----:B------:R-:W-:Y:S04]  /*afbd0*/  LDSM.16.M88.4 R124, [R3+UR11+0x15080] ;  /* 0x0150800b037c783b */ /* 0x000fe80008000200 */
[----:B------:R-:W-:Y:S04]  /*afbe0*/  LDSM.16.M88.4 R120, [R3+UR11+0x15880] ;  /* 0x0158800b0378783b */ /* 0x000fe80008000200 */
[----:B------:R-:W-:Y:S01]  /*afbf0*/  LDSM.16.M88.4 R116, [R3+UR11+0x16080] ;  /* 0x0160800b0374783b */ /* 0x000fe20008000200 */
[----:B------:R-:W-:-:S02]  /*afc00*/  IMAD.MOV.U32 R28, RZ, RZ, R65 ;  /* 0x000000ffff1c7224 */ /* 0x000fc400078e0041 */
[----:B------:R-:W-:Y:S02]  /*afc10*/  IMAD.MOV.U32 R29, RZ, RZ, R64 ;  /* 0x000000ffff1d7224 */ /* 0x000fe400078e0040 */
[----:B------:R-:W-:Y:S01]  /*afc20*/  IMAD.MOV.U32 R30, RZ, RZ, R61 ;  /* 0x000000ffff1e7224 */ /* 0x000fe200078e003d */
[----:B------:R-:W-:Y:S01]  /*afc30*/  LDSM.16.M88.4 R64, [R3+UR11+0x1c880] ;  /* 0x01c8800b0340783b */ /* 0x000fe20008000200 */
[----:B------:R-:W-:-:S03]  /*afc40*/  MOV R31, R60 ;  /* 0x0000003c001f7202 */ /* 0x000fc60000000f00 */
[----:B------:R-:W-:Y:S01]  /*afc50*/  LDSM.16.M88.4 R60, [R3+UR11+0x1d080] ;  /* 0x01d0800b033c783b */ /* 0x000fe20008000200 */
[----:B------:R-:W-:Y:S02]  /*afc60*/  IMAD.MOV.U32 R248, RZ, RZ, R57 ;  /* 0x000000fffff87224 */ /* 0x000fe400078e0039 */
[----:B------:R-:W-:Y:S02]  /*afc70*/  IMAD.MOV.U32 R249, RZ, RZ, R56 ;  /* 0x000000fffff97224 */ /* 0x000fe400078e0038 */
[----:B------:R-:W-:Y:S01]  /*afc80*/  IMAD.MOV.U32 R250, RZ, RZ, R53 ;  /* 0x000000fffffa7224 */ /* 0x000fe200078e0035 */
[----:B------:R-:W-:Y:S01]  /*afc90*/  LDSM.16.M88.4 R56, [R3+UR11+0x1d880] ;  /* 0x01d8800b0338783b */ /* 0x000fe20008000200 */
[----:B------:R-:W-:-:S03]  /*afca0*/  IMAD.MOV.U32 R251, RZ, RZ, R52 ;  /* 0x000000fffffb7224 */ /* 0x000fc600078e0034 */
[----:B------:R-:W-:Y:S01]  /*afcb0*/  LDSM.16.M88.4 R52, [R3+UR11+0x1e080] ;  /* 0x01e0800b0334783b */ /* 0x000fe20008000200 */
[----:B------:R-:W-:Y:S01]  /*afcc0*/  MOV R239, R46 ;  /* 0x0000002e00ef7202 */ /* 0x000fe20000000f00 */
[----:B------:R-:W-:Y:S01]  /*afcd0*/  IMAD.MOV.U32 R238, RZ, RZ, R47 ;  /* 0x000000ffffee7224 */ /* 0x000fe200078e002f */
[C---:B-----5:R-:W-:Y:S08]  /*afce0*/  HMMA.1688.F32.TF32 R4, R8.reuse, R180, R112 ;  /* 0x000000b40804723c */ /* 0x060ff00000081070 */
[----:B-1----:R-:W-:Y:S01]  /*afcf0*/  HMMA.1688.F32.TF32 R16, R8, R176, R108 ;  /* 0x000000b00810723c */ /* 0x002fe2000008106c */
[----:B--2---:R-:W-:-:S02]  /*afd00*/  IMAD.MOV.U32 R26, RZ, RZ, R37 ;  /* 0x000000ffff1a7224 */ /* 0x004fc400078e0025 */
[----:B------:R-:W-:Y:S01]  /*afd10*/  IMAD.MOV.U32 R27, RZ, RZ, R36 ;  /* 0x000000ffff1b7224 */ /* 0x000fe200078e0024 */
[----:B------:R-:W-:Y:S04]  /*afd20*/  LDSM.16.M88.4 R112, [R3+UR11+0x16880] ;  /* 0x0168800b0370783b */ /* 0x000fe80008000200 */
[----:B------:R-:W1:Y:S04]  /*afd30*/  LDSM.16.M88.4 R36, [R3+UR11+0x13880] ;  /* 0x0138800b0324783b */ /* 0x000e680008000200 */
[----:B------:R-:W2:Y:S01]  /*afd40*/  LDSM.16.M88.4 R108, [R3+UR11+0x17080] ;  /* 0x0170800b036c783b */ /* 0x000ea20008000200 */
[----:B------:R-:W-:-:S03]  /*afd50*/  IMAD.MOV.U32 R186, RZ, RZ, R6 ;  /* 0x000000ffffba7224 */ /* 0x000fc600078e0006 */
[----:B------:R5:W-:Y:S01]  /*afd60*/  STL.64 [R1+0x1500], R4 ;  /* 0x0015000401007387 */ /* 0x000be20000100a00 */
[----:B------:R-:W-:Y:S02]  /*afd70*/  IMAD.MOV.U32 R187, RZ, RZ, R7 ;  /* 0x000000ffffbb7224 */ /* 0x000fe400078e0007 */
[----:B-----5:R-:W-:Y:S01]  /*afd80*/  HMMA.1688.F32.TF32 R4, R8, R172, R104 ;  /* 0x000000ac0804723c */ /* 0x020fe20000081068 */
[----:B------:R-:W5:-:S15]  /*afd90*/  LDSM.16.M88.4 R104, [R3+UR11+0x17880] ;  /* 0x0178800b0368783b */ /* 0x000f5e0008000200 */
[----:B------:R-:W-:-:S03]  /*afda0*/  NOP ;  /* 0x0000000000007918 */ /* 0x000fc60000000000 */
[----:B------:R-:W-:Y:S04]  /*afdb0*/  STL.64 [R1+0x14e0], R4 ;  /* 0x0014e00401007387 */ /* 0x000fe80000100a00 */
[----:B------:R-:W-:Y:S04]  /*afdc0*/  STL.64 [R1+0x14f0], R16 ;  /* 0x0014f01001007387 */ /* 0x000fe80000100a00 */
[----:B------:R-:W-:Y:S04]  /*afdd0*/  STL.64 [R1+0x14f8], R18 ;  /* 0x0014f81201007387 */ /* 0x000fe80000100a00 */
[----:B------:R3:W-:Y:S01]  /*afde0*/  STL [R1+0x14e8], R6 ;  /* 0x0014e80601007387 */ /* 0x0007e20000100800 */
[----:B------:R-:W-:-:S02]  /*afdf0*/  IMAD.MOV.U32 R182, RZ, RZ, R7 ;  /* 0x000000ffffb67224 */ /* 0x000fc400078e0007 */
[C---:B---3--:R-:W-:Y:S08]  /*afe00*/  HMMA.1688.F32.TF32 R4, R8.reuse, R168, R100 ;  /* 0x000000a80804723c */ /* 0x048ff00000081064 */
[----:B------:R-:W-:Y:S01]  /*afe10*/  HMMA.1688.F32.TF32 R16, R8, R152, R84 ;  /* 0x000000980810723c */ /* 0x000fe20000081054 */
[----:B------:R-:W3:Y:S04]  /*afe20*/  LDSM.16.M88.4 R100, [R3+UR11+0x18080] ;  /* 0x0180800b0364783b */ /* 0x000ee80008000200 */
[----:B------:R-:W-:Y:S06]  /*afe30*/  LDSM.16.M88.4 R84, [R3+UR11+0x1a080] ;  /* 0x01a0800b0354783b */ /* 0x000fec0008000200 */
[----:B------:R-:W-:Y:S04]  /*afe40*/  STL [R1+0x14d4], R5 ;  /* 0x0014d40501007387 */ /* 0x000fe80000100800 */
[----:B------:R1:W-:Y:S01]  /*afe50*/  STL.64 [R1+0x14d8], R6 ;  /* 0x0014d80601007387 */ /* 0x0003e20000100a00 */
[----:B------:R-:W-:-:S02]  /*afe60*/  IMAD.MOV.U32 R183, RZ, RZ, R4 ;  /* 0x000000ffffb77224 */ /* 0x000fc400078e0004 */
[----:B-1----:R-:W-:Y:S01]  /*afe70*/  HMMA.1688.F32.TF32 R4, R8, R164, R96 ;  /* 0x000000a40804723c */ /* 0x002fe20000081060 */
[----:B------:R-:W1:-:S15]  /*afe80*/  LDSM.16.M88.4 R96, [R3+UR11+0x18880] ;  /* 0x0188800b0360783b */ /* 0x000e5e0008000200 */
[----:B------:R-:W-:-:S03]  /*afe90*/  NOP ;  /* 0x0000000000007918 */ /* 0x000fc60000000000 */
[----:B------:R-:W-:Y:S01]  /*afea0*/  MOV R178, R6 ;  /* 0x0000000600b27202 */ /* 0x000fe20000000f00 */
[----:B------:R2:W-:Y:S01]  /*afeb0*/  STL.64 [R1+0x14c0], R4 ;  /* 0x0014c00401007387 */ /* 0x0005e20000100a00 */
[----:B------:R-:W-:Y:S02]  /*afec0*/  IMAD.MOV.U32 R179, RZ, RZ, R7 ;  /* 0x000000ffffb37224 */ /* 0x000fe400078e0007 */
[----:B--2---:R-:W-:Y:S01]  /*afed0*/  HMMA.1688.F32.TF32 R4, R8, R160, R92 ;  /* 0x000000a00804723c */ /* 0x004fe2000008105c */
[----:B------:R-:W-:Y:S04]  /*afee0*/  STL.64 [R1+0x17d0], R16 ;  /* 0x0017d01001007387 */ /* 0x000fe80000100a00 */
[----:B------:R-:W2:-:S14]  /*afef0*/  LDSM.16.M88.4 R92, [R3+UR11+0x19080] ;  /* 0x0190800b035c783b */ /* 0x000e9c0008000200 */
[----:B------:R-:W-:Y:S02]  /*aff00*/  IMAD.MOV.U32 R170, RZ, RZ, R4 ;  /* 0x000000ffffaa7224 */ /* 0x000fe400078e0004 */
[----:B------:R-:W-:Y:S02]  /*aff10*/  IMAD.MOV.U32 R171, RZ, RZ, R5 ;  /* 0x000000ffffab7224 */ /* 0x000fe400078e0005 */
[----:B------:R-:W-:Y:S02]  /*aff20*/  IMAD.MOV.U32 R174, RZ, RZ, R6 ;  /* 0x000000ffffae7224 */ /* 0x000fe400078e0006 */
[----:B------:R-:W-:Y:S02]  /*aff30*/  IMAD.MOV.U32 R175, RZ, RZ, R7 ;  /* 0x000000ffffaf7224 */ /* 0x000fe400078e0007 */
[----:B------:R-:W-:Y:S01]  /*aff40*/  HMMA.1688.F32.TF32 R4, R8, R156, R88 ;  /* 0x0000009c0804723c */ /* 0x000fe20000081058 */
[----:B------:R1:W-:Y:S04]  /*aff50*/  STL.64 [R1+0x17d8], R18 ;  /* 0x0017d81201007387 */ /* 0x0003e80000100a00 */
[----:B------:R-:W2:-:S14]  /*aff60*/  LDSM.16.M88.4 R88, [R3+UR11+0x19880] ;  /* 0x0198800b0358783b */ /* 0x000e9c0008000200 */
[----:B------:R-:W-:Y:S01]  /*aff70*/  IMAD.MOV.U32 R162, RZ, RZ, R4 ;  /* 0x000000ffffa27224 */ /* 0x000fe200078e0004 */
[----:B------:R-:W-:Y:S01]  /*aff80*/  MOV R166, R5 ;  /* 0x0000000500a67202 */ /* 0x000fe20000000f00 */
[----:B------:R-:W-:Y:S02]  /*aff90*/  IMAD.MOV.U32 R167, RZ, RZ, R6 ;  /* 0x000000ffffa77224 */ /* 0x000fe400078e0006 */
[----:B------:R-:W-:Y:S02]  /*affa0*/  IMAD.MOV.U32 R163, RZ, RZ, R7 ;  /* 0x000000ffffa37224 */ /* 0x000fe400078e0007 */
[C---:B------:R-:W-:Y:S08]  /*affb0*/  HMMA.1688.F32.TF32 R4, R8.reuse, R148, R80 ;  /* 0x000000940804723c */ /* 0x040ff00000081050 */
[----:B-1----:R-:W-:Y:S01]  /*affc0*/  HMMA.1688.F32.TF32 R16, R8, R144, R76 ;  /* 0x000000900810723c */ /* 0x002fe2000008104c */
[----:B------:R-:W1:Y:S04]  /*affd0*/  LDSM.16.M88.4 R80, [R3+UR11+0x1a880] ;  /* 0x01a8800b0350783b */ /* 0x000e680008000200 */
[----:B------:R-:W1:Y:S06]  /*affe0*/  LDSM.16.M88.4 R76, [R3+UR11+0x1b080] ;  /* 0x01b0800b034c783b */ /* 0x000e6c0008000200 */
[----:B------:R-:W-:Y:S01]  /*afff0*/  IMAD.MOV.U32 R158, RZ, RZ, R6 ;  /* 0x000000ffff9e7224 */ /* 0x000fe200078e0006 */
[----:B------:R2:W-:Y:S01]  /*b0000*/  STL.64 [R1+0x17c0], R4 ;  /* 0x0017c00401007387 */ /* 0x0005e20000100a00 */
[----:B------:R-:W-:-:S02]  /*b0010*/  IMAD.MOV.U32 R159, RZ, RZ, R7 ;  /* 0x000000ffff9f7224 */ /* 0x000fc400078e0007 */
[----:B--2---:R-:W-:Y:S04]  /*b0020*/  HMMA.1688.F32.TF32 R4, R8, R140, R72 ;  /* 0x0000008c0804723c */ /* 0x004fe80000081048 */
[----:B------:R-:W-:Y:S04]  /*b0030*/  STL.64 [R1+0x17b0], R16 ;  /* 0x0017b01001007387 */ /* 0x000fe80000100a00 */
[----:B------:R-:W-:Y:S04]  /*b0040*/  STL.64 [R1+0x17b8], R18 ;  /* 0x0017b81201007387 */ /* 0x000fe80000100a00 */
[----:B------:R-:W2:Y:S07]  /*b0050*/  LDSM.16.M88.4 R72, [R3+UR11+0x1b880] ;  /* 0x01b8800b0348783b */ /* 0x000eae0008000200 */
[----:B------:R-:W-:Y:S01]  /*b0060*/  IMAD.MOV.U32 R138, RZ, RZ, R6 ;  /* 0x000000ffff8a7224 */ /* 0x000fe200078e0006 */
[----:B------:R1:W-:Y:S01]  /*b0070*/  STL.64 [R1+0x17a0], R4 ;  /* 0x0017a00401007387 */ /* 0x0003e20000100a00 */
[----:B------:R-:W-:-:S02]  /*b0080*/  IMAD.MOV.U32 R139, RZ, RZ, R7 ;  /* 0x000000ffff8b7224 */ /* 0x000fc400078e0007 */
[----:B-1----:R-:W-:Y:S01]  /*b0090*/  HMMA.1688.F32.TF32 R4, R8, R136, R68 ;  /* 0x000000880804723c */ /* 0x002fe20000081044 */
[----:B------:R-:W-:Y:S04]  /*b00a0*/  LDSM.16.M88.4 R68, [R3+UR11+0x1c080] ;  /* 0x01c0800b0344783b */ /* 0x000fe80008000200 */
[----:B------:R-:W-:Y:S04]  /*b00b0*/  STL.64 [R1+0x7990], R138 ;  /* 0x0079908a01007387 */ /* 0x000fe80000100a00 */
[----:B------:R-:W-:Y:S04]  /*b00c0*/  STL.64 [R1+0x7988], R136 ;  /* 0x0079888801007387 */ /* 0x000fe80000100a00 */
[----:B------:R-:W-:Y:S04]  /*b00d0*/  STL [R1+0x7008], R38 ;  /* 0x0070082601007387 */ /* 0x000fe80000100800 */
[----:B------:R-:W-:Y:S04]  /*b00e0*/  STL [R1+0x7004], R39 ;  /* 0x0070042701007387 */ /* 0x000fe80000100800 */
[----:B------:R-:W-:Y:S01]  /*b00f0*/  STL [R1+0x6ffc], R134 ;  /* 0x006ffc8601007387 */ /* 0x000fe20000100800 */
[----:B------:R-:W-:Y:S01]  /*b0100*/  IMAD.MOV.U32 R32, RZ, RZ, R49 ;  /* 0x000000ffff207224 */ /* 0x000fe200078e0031 */
[----:B------:R-:W-:Y:S01]  /*b0110*/  MOV R154, R4 ;  /* 0x00000004009a7202 */ /* 0x000fe20000000f00 */
[----:B------:R-:W-:-:S02]  /*b0120*/  IMAD.MOV.U32 R155, RZ, RZ, R5 ;  /* 0x000000ffff9b7224 */ /* 0x000fc400078e0005 */
[----:B------:R-:W-:Y:S02]  /*b0130*/  IMAD.MOV.U32 R150, RZ, RZ, R6 ;  /* 0x000000ffff967224 */ /* 0x000fe400078e0006 */
[----:B------:R-:W-:Y:S02]  /*b0140*/  IMAD.MOV.U32 R151, RZ, RZ, R7 ;  /* 0x000000ffff977224 */ /* 0x000fe400078e0007 */
[----:B------:R-:W1:Y:S01]  /*b0150*/  LDSM.16.M88.4 R4, [R3+UR11+0x13080] ;  /* 0x0130800b0304783b */ /* 0x000e620008000200 */
[----:B------:R-:W-:-:S03]  /*b0160*/  IMAD.MOV.U32 R33, RZ, RZ, R48 ;  /* 0x000000ffff217224 */ /* 0x000fc600078e0030 */
[----:B------:R-:W-:Y:S04]  /*b0170*/  STL [R1+0x6ff8], R135 ;  /* 0x006ff88701007387 */ /* 0x000fe80000100800 */
[----:B------:R-:W-:Y:S04]  /*b0180*/  STL [R1+0x6ff4], R130 ;  /* 0x006ff48201007387 */ /* 0x000fe80000100800 */
[----:B------:R-:W1:Y:S01]  /*b0190*/  LDSM.16.M88.4 R48, [R3+UR11+0x1e880] ;  /* 0x01e8800b0330783b */ /* 0x000e620008000200 */
[----:B------:R-:W-:Y:S01]  /*b01a0*/  MOV R34, R45 ;  /* 0x0000002d00227202 */ /* 0x000fe20000000f00 */
[----:B------:R-:W-:-:S02]  /*b01b0*/  IMAD.MOV.U32 R35, RZ, RZ, R44 ;  /* 0x000000ffff237224 */ /* 0x000fc400078e002c */
[----:B------:R-:W-:Y:S04]  /*b01c0*/  STL [R1+0x6ff0], R131 ;  /* 0x006ff08301007387 */ /* 0x000fe80000100800 */
[----:B------:R-:W-:Y:S04]  /*b01d0*/  STL [R1+0x700c], R126 ;  /* 0x00700c7e01007387 */ /* 0x000fe80000100800 */
[----:B------:R-:W1:Y:S01]  /*b01e0*/  LDSM.16.M88.4 R44, [R3+UR11+0x1f080] ;  /* 0x01f0800b032c783b */ /* 0x000e620008000200 */
[----:B----4-:R-:W-:Y:S02]  /*b01f0*/  IMAD.MOV.U32 R24, RZ, RZ, R41 ;  /* 0x000000ffff187224 */ /* 0x010fe400078e0029 */
[----:B------:R-:W-:Y:S01]  /*b0200*/  IMAD.MOV.U32 R25, RZ, RZ, R40 ;  /* 0x000000ffff197224 */ /* 0x000fe200078e0028 */
[----:B------:R-:W-:Y:S04]  /*b0210*/  STL [R1+0x7000], R127 ;  /* 0x0070007f01007387 */ /* 0x000fe80000100800 */
[----:B------:R-:W-:Y:S04]  /*b0220*/  STL [R1+0x7014], R122 ;  /* 0x0070147a01007387 */ /* 0x000fe80000100800 */
[----:B------:R-:W4:Y:S04]  /*b0230*/  LDSM.16.M88.4 R40, [R3+UR11+0x1f880] ;  /* 0x01f8800b0328783b */ /* 0x000f280008000200 */
[----:B------:R-:W-:Y:S04]  /*b0240*/  STL [R1+0x7010], R123 ;  /* 0x0070107b01007387 */ /* 0x000fe80000100800 */
[----:B------:R-:W-:Y:S04]  /*b0250*/  STL [R1+0x701c], R118 ;  /* 0x00701c7601007387 */ /* 0x000fe80000100800 */
[----:B------:R-:W-:Y:S04]  /*b0260*/  STL [R1+0x7018], R119 ;  /* 0x0070187701007387 */ /* 0x000fe80000100800 */
[----:B------:R-:W-:Y:S04]  /*b0270*/  STL [R1+0x7024], R114 ;  /* 0x0070247201007387 */ /* 0x000fe80000100800 */
[----:B------:R-:W-:Y:S04]  /*b0280*/  STL [R1+0x7020], R115 ;  /* 0x0070207301007387 */ /* 0x000fe80000100800 */
[----:B------:R-:W-:Y:S04]  /*b0290*/  STL [R1+0x702c], R110 ;  /* 0x00702c6e01007387 */ /* 0x000fe80000100800 */
[----:B------:R-:W-:Y:S04]  /*b02a0*/  STL [R1+0x7028], R111 ;  /* 0x0070286f01007387 */ /* 0x000fe80000100800 */
[----:B-----5:R-:W-:Y:S04]  /*b02b0*/  STL [R1+0x7034], R106 ;  /* 0x0070346a01007387 */ /* 0x020fe80000100800 */
        /* <DEDUP_REMOVED lines=15> */
[----:B--2---:R-:W-:Y:S04]  /*b03b0*/  STL [R1+0x7074], R74 ;  /* 0x0070744a01007387 */ /* 0x004fe80000100800 */
[----:B------:R-:W-:Y:S01]  /*b03c0*/  STL [R1+0x7070], R75 ;  /* 0x0070704b01007387 */ /* 0x000fe20000100800 */
[----:B-1----:R-:W-:Y:S03]  /*b03d0*/  HMMA.1688.F32.TF32 R16, R8, R4, R24 ;  /* 0x000000040810723c */ /* 0x002fe60000081018 */
        /* <DEDUP_REMOVED lines=16> */
[----:B------:R-:W-:Y:S01]  /*b04e0*/  STL [R1+0x5d90], R3 ;  /* 0x005d900301007387 */ /* 0x000fe20000100800 */
[----:B------:R-:W-:Y:S01]  /*b04f0*/  IMAD.MOV.U32 R142, RZ, RZ, R16 ;  /* 0x000000ffff8e7224 */ /* 0x000fe200078e0010 */
[----:B------:R-:W-:Y:S01]  /*b0500*/  MOV R143, R17 ;  /* 0x00000011008f7202 */ /* 0x000fe20000000f00 */
[----:B------:R-:W-:-:S02]  /*b0510*/  IMAD.MOV.U32 R146, RZ, RZ, R18 ;  /* 0x000000ffff927224 */ /* 0x000fc400078e0012 */
[----:B------:R-:W-:Y:S01]  /*b0520*/  IMAD.MOV.U32 R147, RZ, RZ, R19 ;  /* 0x000000ffff937224 */ /* 0x000fe200078e0013 */
[----:B------:R-:W-:Y:S04]  /*b0530*/  STL.64 [R1+0x79a0], R6 ;  /* 0x0079a00601007387 */ /* 0x000fe80000100a00 */
[----:B------:R1:W-:Y:S01]  /*b0540*/  STL.64 [R1+0x7998], R4 ;  /* 0x0079980401007387 */ /* 0x0003e20000100a00 */
[C---:B------:R-:W-:Y:S03]  /*b0550*/  HMMA.1688.F32.TF32 R16, R8.reuse, R36, R32 ;  /* 0x000000240810723c */ /* 0x040fe60000081020 */
[----:B------:R-:W2:Y:S04]  /*b0560*/  LDL.LU R32, [R1+0xd30] ;  /* 0x000d300001207983 */ /* 0x000ea80000300800 */
[----:B------:R-:W2:Y:S04]  /*b0570*/  LDL.LU R33, [R1+0xd34] ;  /* 0x000d340001217983 */ /* 0x000ea80000300800 */
[----:B------:R-:W2:Y:S04]  /*b0580*/  LDL.LU R34, [R1+0xd38] ;  /* 0x000d380001227983 */ /* 0x000ea80000300800 */
[----:B------:R-:W2:Y:S01]  /*b0590*/  LDL.LU R35, [R1+0xd3c] ;  /* 0x000d3c0001237983 */ /* 0x000ea20000300800 */
[----:B-1----:R-:W-:Y:S03]  /*b05a0*/  HMMA.1688.F32.TF32 R4, R8, R132, R248 ;  /* 0x000000840804723c */ /* 0x002fe600000810f8 */
[----:B------:R-:W-:-:S02]  /*b05b0*/  IMAD.MOV.U32 R75, RZ, RZ, R19 ;  /* 0x000000ffff4b7224 */ /* 0x000fc400078e0013 */
[----:B------:R-:W-:Y:S02]  /*b05c0*/  IMAD.MOV.U32 R74, RZ, RZ, R18 ;  /* 0x000000ffff4a7224 */ /* 0x000fe400078e0012 */
[----:B------:R-:W-:Y:S02]  /*b05d0*/  IMAD.MOV.U32 R71, RZ, RZ, R17 ;  /* 0x000000ffff477224 */ /* 0x000fe400078e0011 */
[----:B------:R-:W-:Y:S01]  /*b05e0*/  IMAD.MOV.U32 R70, RZ, RZ, R16 ;  /* 0x000000ffff467224 */ /* 0x000fe200078e0010 */
[----:B------:R-:W-:Y:S04]  /*b05f0*/  STL [R1+0x70a4], R75 ;  /* 0x0070a44b01007387 */ /* 0x000fe80000100800 */
[----:B------:R-:W-:Y:S04]  /*b0600*/  STL [R1+0x70a0], R74 ;  /* 0x0070a04a01007387 */ /* 0x000fe80000100800 */
[----:B------:R-:W-:Y:S04]  /*b0610*/  STL [R1+0x709c], R71 ;  /* 0x00709c4701007387 */ /* 0x000fe80000100800 */
[----:B------:R1:W-:Y:S04]  /*b0620*/  STL [R1+0x7098], R70 ;  /* 0x0070984601007387 */ /* 0x0003e80000100800 */
[----:B------:R-:W3:Y:S04]  /*b0630*/  LDL.LU R248, [R1+0xd20] ;  /* 0x000d200001f87983 */ /* 0x000ee80000300800 */
[----:B------:R-:W3:Y:S04]  /*b0640*/  LDL.LU R249, [R1+0xd24] ;  /* 0x000d240001f97983 */ /* 0x000ee80000300800 */
[----:B------:R-:W3:Y:S04]  /*b0650*/  LDL.LU R250, [R1+0xd28] ;  /* 0x000d280001fa7983 */ /* 0x000ee80000300800 */
[----:B------:R-:W3:Y:S01]  /*b0660*/  LDL.LU R251, [R1+0xd2c] ;  /* 0x000d2c0001fb7983 */ /* 0x000ee20000300800 */
[----:B------:R-:W-:Y:S01]  /*b0670*/  MOV R78, R4 ;  /* 0x00000004004e7202 */ /* 0x000fe20000000f00 */
[----:B------:R-:W-:-:S02]  /*b0680*/  IMAD.MOV.U32 R79, RZ, RZ, R5 ;  /* 0x000000ffff4f7224 */ /* 0x000fc400078e0005 */
[----:B------:R-:W-:Y:S02]  /*b0690*/  IMAD.MOV.U32 R82, RZ, RZ, R6 ;  /* 0x000000ffff527224 */ /* 0x000fe400078e0006 */
[----:B------:R-:W-:Y:S02]  /*b06a0*/  IMAD.MOV.U32 R83, RZ, RZ, R7 ;  /* 0x000000ffff537224 */ /* 0x000fe400078e0007 */
[----:B------:R-:W-:Y:S03]  /*b06b0*/  HMMA.1688.F32.TF32 R4, R8, R128, R28 ;  /* 0x000000800804723c */ /* 0x000fe6000008101c */
[----:B------:R-:W-:Y:S04]  /*b06c0*/  STL [R1+0x70b4], R83 ;  /* 0x0070b45301007387 */ /* 0x000fe80000100800 */
[----:B------:R-:W-:Y:S04]  /*b06d0*/  STL [R1+0x70b0], R82 ;  /* 0x0070b05201007387 */ /* 0x000fe80000100800 */
[----:B------:R4:W-:Y:S04]  /*b06e0*/  STL [R1+0x70ac], R79 ;  /* 0x0070ac4f01007387 */ /* 0x0009e80000100800 */
[----:B------:R5:W-:Y:S04]  /*b06f0*/  STL [R1+0x70a8], R78 ;  /* 0x0070a84e01007387 */ /* 0x000be80000100800 */
[----:B------:R-:W4:Y:S04]  /*b0700*/  LDL.LU R28, [R1+0xd10] ;  /* 0x000d1000011c7983 */ /* 0x000f280000300800 */
[----:B------:R-:W4:Y:S04]  /*b0710*/  LDL.LU R29, [R1+0xd14] ;  /* 0x000d1400011d7983 */ /* 0x000f280000300800 */
[----:B------:R-:W4:Y:S04]  /*b0720*/  LDL.LU R30, [R1+0xd18] ;  /* 0x000d1800011e7983 */ /* 0x000f280000300800 */
[----:B------:R-:W4:Y:S01]  /*b0730*/  LDL.LU R31, [R1+0xd1c] ;  /* 0x000d1c00011f7983 */ /* 0x000f220000300800 */
[----:B------:R-:W-:Y:S01]  /*b0740*/  MOV R91, R7 ;  /* 0x00000007005b7202 */ /* 0x000fe20000000f00 */
[----:B------:R-:W-:-:S02]  /*b0750*/  IMAD.MOV.U32 R90, RZ, RZ, R6 ;  /* 0x000000ffff5a7224 */ /* 0x000fc400078e0006 */
[----:B------:R-:W-:Y:S02]  /*b0760*/  IMAD.MOV.U32 R87, RZ, RZ, R5 ;  /* 0x000000ffff577224 */ /* 0x000fe400078e0005 */
[----:B------:R-:W-:Y:S01]  /*b0770*/  IMAD.MOV.U32 R86, RZ, RZ, R4 ;  /* 0x000000ffff567224 */ /* 0x000fe200078e0004 */
[----:B------:R-:W-:Y:S04]  /*b0780*/  STL [R1+0x70c4], R91 ;  /* 0x0070c45b01007387 */ /* 0x000fe80000100800 */
[----:B------:R-:W-:Y:S04]  /*b0790*/  STL [R1+0x70c0], R90 ;  /* 0x0070c05a01007387 */ /* 0x000fe80000100800 */
[----:B------:R1:W-:Y:S04]  /*b07a0*/  STL [R1+0x70bc], R87 ;  /* 0x0070bc5701007387 */ /* 0x0003e80000100800 */
[----:B------:R1:W-:Y:S04]  /*b07b0*/  STL [R1+0x70b8], R86 ;  /* 0x0070b85601007387 */ /* 0x0003e80000100800 */
[----:B------:R-:W5:Y:S04]  /*b07c0*/  LDL.LU R24, [R1+0xd00] ;  /* 0x000d000001187983 */ /* 0x000f680000300800 */
[----:B------:R-:W5:Y:S04]  /*b07d0*/  LDL.LU R25, [R1+0xd04] ;  /* 0x000d040001197983 */ /* 0x000f680000300800 */
[----:B------:R-:W5:Y:S04]  /*b07e0*/  LDL.LU R26, [R1+0xd08] ;  /* 0x000d0800011a7983 */ /* 0x000f680000300800 */
[----:B------:R-:W5:Y:S01]  /*b07f0*/  LDL.LU R27, [R1+0xd0c] ;  /* 0x000d0c00011b7983 */ /* 0x000f620000300800 */
[----:B--2---:R-:W-:-:S15]  /*b0800*/  HMMA.1688.F32.TF32 R4, R8, R124, R32 ;  /* 0x0000007c0804723c */ /* 0x004fde0000081020 */
[----:B------:R-:W-:-:S04]  /*b0810*/  NOP ;  /* 0x0000000000007918 */ /* 0x000fc80000000000 */
[----:B------:R-:W-:Y:S02]  /*b0820*/  IMAD.MOV.U32 R67, RZ, RZ, R7 ;  /* 0x000000ffff437224 */ /* 0x000fe400078e0007 */
[----:B------:R-:W-:Y:S02]  /*b0830*/  IMAD.MOV.U32 R66, RZ, RZ, R6 ;  /* 0x000000ffff427224 */ /* 0x000fe400078e0006 */
[----:B------:R-:W-:Y:S02]  /*b0840*/  IMAD.MOV.U32 R63, RZ, RZ, R5 ;  /* 0x000000ffff3f7224 */ /* 0x000fe400078e0005 */
[----:B------:R-:W-:Y:S01]  /*b0850*/  IMAD.MOV.U32 R62, RZ, RZ, R4 ;  /* 0x000000ffff3e7224 */ /* 0x000fe200078e0004 */
[----:B------:R-:W-:Y:S04]  /*b0860*/  STL [R1+0x70d4], R67 ;  /* 0x0070d44301007387 */ /* 0x000fe80000100800 */
[----:B------:R-:W-:Y:S04]  /*b0870*/  STL [R1+0x70d0], R66 ;  /* 0x0070d04201007387 */ /* 0x000fe80000100800 */
[----:B------:R-:W-:Y:S04]  /*b0880*/  STL [R1+0x70cc], R63 ;  /* 0x0070cc3f01007387 */ /* 0x000fe80000100800 */
[----:B------:R2:W-:Y:S01]  /*b0890*/  STL [R1+0x70c8], R62 ;  /* 0x0070c83e01007387 */ /* 0x0005e20000100800 */
[----:B---3--:R-:W-:Y:S03]  /*b08a0*/  HMMA.1688.F32.TF32 R4, R8, R120, R248 ;  /* 0x000000780804723c */ /* 0x008fe600000810f8 */
[----:B------:R-:W3:Y:S04]  /*b08b0*/  LDL.LU R248, [R1+0xcf0] ;  /* 0x000cf00001f87983 */ /* 0x000ee80000300800 */
[----:B------:R-:W3:Y:S04]  /*b08c0*/  LDL.LU R249, [R1+0xcf4] ;  /* 0x000cf40001f97983 */ /* 0x000ee80000300800 */
[----:B------:R-:W3:Y:S04]  /*b08d0*/  LDL.LU R250, [R1+0xcf8] ;  /* 0x000cf80001fa7983 */ /* 0x000ee80000300800 */
[----:B------:R-:W3:Y:S04]  /*b08e0*/  LDL.LU R251, [R1+0xcfc] ;  /* 0x000cfc0001fb7983 */ /* 0x000ee80000300800 */
[----:B------:R-:W-:Y:S01]  /*b08f0*/  IMAD.MOV.U32 R59, RZ, RZ, R7 ;  /* 0x000000ffff3b7224 */ /* 0x000fe200078e0007 */
[----:B------:R-:W-:Y:S01]  /*b0900*/  MOV R58, R6 ;  /* 0x00000006003a7202 */ /* 0x000fe20000000f00 */
[----:B-1----:R-:W-:-:S02]  /*b0910*/  IMAD.MOV.U32 R70, RZ, RZ, R5 ;  /* 0x000000ffff467224 */ /* 0x002fc400078e0005 */
[----:B------:R-:W-:Y:S01]  /*b0920*/  IMAD.MOV.U32 R71, RZ, RZ, R4 ;  /* 0x000000ffff477224 */ /* 0x000fe200078e0004 */
[----:B------:R-:W-:Y:S04]  /*b0930*/  STL [R1+0x70e4], R59 ;  /* 0x0070e43b01007387 */ /* 0x000fe80000100800 */
[----:B------:R-:W-:Y:S04]  /*b0940*/  STL [R1+0x70e0], R58 ;  /* 0x0070e03a01007387 */ /* 0x000fe80000100800 */
[----:B------:R1:W-:Y:S04]  /*b0950*/  STL [R1+0x70dc], R70 ;  /* 0x0070dc4601007387 */ /* 0x0003e80000100800 */
[----:B------:R1:W-:Y:S04]  /*b0960*/  STL [R1+0x70d8], R71 ;  /* 0x0070d84701007387 */ /* 0x0003e80000100800 */
[----:B------:R-:W2:Y:S04]  /*b0970*/  LDL.LU R32, [R1+0xce0] ;  /* 0x000ce00001207983 */ /* 0x000ea80000300800 */
[----:B------:R-:W2:Y:S04]  /*b0980*/  LDL.LU R33, [R1+0xce4] ;  /* 0x000ce40001217983 */ /* 0x000ea80000300800 */
[----:B------:R-:W2:Y:S04]  /*b0990*/  LDL.LU R34, [R1+0xce8] ;  /* 0x000ce80001227983 */ /* 0x000ea80000300800 */
[----:B------:R-:W2:Y:S01]  /*b09a0*/  LDL.LU R35, [R1+0xcec] ;  /* 0x000cec0001237983 */ /* 0x000ea20000300800 */
[----:B----4-:R-:W-:Y:S03]  /*b09b0*/  HMMA.1688.F32.TF32 R4, R8, R116, R28 ;  /* 0x000000740804723c */ /* 0x010fe6000008101c */
[----:B------:R-:W4:Y:S04]  /*b09c0*/  LDL.LU R28, [R1+0xcd0] ;  /* 0x000cd000011c7983 */ /* 0x000f280000300800 */
[----:B------:R-:W4:Y:S04]  /*b09d0*/  LDL.LU R29, [R1+0xcd4] ;  /* 0x000cd400011d7983 */ /* 0x000f280000300800 */
[----:B------:R-:W4:Y:S04]  /*b09e0*/  LDL.LU R30, [R1+0xcd8] ;  /* 0x000cd800011e7983 */ /* 0x000f280000300800 */
[----:B------:R-:W4:Y:S04]  /*b09f0*/  LDL.LU R31, [R1+0xcdc] ;  /* 0x000cdc00011f7983 */ /* 0x000f280000300800 */
[----:B------:R-:W-:-:S02]  /*b0a00*/  IMAD.MOV.U32 R79, RZ, RZ, R4 ;  /* 0x000000ffff4f7224 */ /* 0x000fc400078e0004 */
[----:B-----5:R-:W-:Y:S02]  /*b0a10*/  IMAD.MOV.U32 R78, RZ, RZ, R5 ;  /* 0x000000ffff4e7224 */ /* 0x020fe400078e0005 */
[----:B------:R-:W-:Y:S02]  /*b0a20*/  IMAD.MOV.U32 R75, RZ, RZ, R6 ;  /* 0x000000ffff4b7224 */ /* 0x000fe400078e0006 */
[----:B------:R-:W-:Y:S02]  /*b0a30*/  IMAD.MOV.U32 R74, RZ, RZ, R7 ;  /* 0x000000ffff4a7224 */ /* 0x000fe400078e0007 */
[----:B------:R-:W-:Y:S03]  /*b0a40*/  HMMA.1688.F32.TF32 R4, R8, R112, R24 ;  /* 0x000000700804723c */ /* 0x000fe60000081018 */
[----:B------:R-:W-:Y:S04]  /*b0a50*/  STL [R1+0x70f4], R74 ;  /* 0x0070f44a01007387 */ /* 0x000fe80000100800 */
[----:B------:R-:W-:Y:S04]  /*b0a60*/  STL [R1+0x70f0], R75 ;  /* 0x0070f04b01007387 */ /* 0x000fe80000100800 */
[----:B------:R5:W-:Y:S04]  /*b0a70*/  STL [R1+0x70ec], R78 ;  /* 0x0070ec4e01007387 */ /* 0x000be80000100800 */
[----:B------:R1:W-:Y:S04]  /*b0a80*/  STL [R1+0x70e8], R79 ;  /* 0x0070e84f01007387 */ /* 0x0003e80000100800 */
[----:B------:R-:W-:-:S02]  /*b0a90*/  IMAD.MOV.U32 R99, RZ, RZ, R7 ;  /* 0x000000ffff637224 */ /* 0x000fc400078e0007 */
[----:B------:R-:W-:Y:S01]  /*b0aa0*/  IMAD.MOV.U32 R98, RZ, RZ, R6 ;  /* 0x000000ffff627224 */ /* 0x000fe200078e0006 */
[----:B------:R-:W-:Y:S01]  /*b0ab0*/  MOV R95, R5 ;  /* 0x00000005005f7202 */ /* 0x000fe20000000f00 */
[----:B------:R-:W-:Y:S01]  /*b0ac0*/  IMAD.MOV.U32 R94, RZ, RZ, R4 ;  /* 0x000000ffff5e7224 */ /* 0x000fe200078e0004 */
[----:B------:R-:W-:Y:S04]  /*b0ad0*/  STL [R1+0x7104], R99 ;  /* 0x0071046301007387 */ /* 0x000fe80000100800 */
[----:B------:R-:W-:Y:S04]  /*b0ae0*/  STL [R1+0x7100], R98 ;  /* 0x0071006201007387 */ /* 0x000fe80000100800 */
[----:B------:R1:W-:Y:S04]  /*b0af0*/  STL [R1+0x70fc], R95 ;  /* 0x0070fc5f01007387 */ /* 0x0003e80000100800 */
[----:B------:R1:W-:Y:S01]  /*b0b00*/  STL [R1+0x70f8], R94 ;  /* 0x0070f85e01007387 */ /* 0x0003e20000100800 */
[----:B---3--:R-:W-:Y:S03]  /*b0b10*/  HMMA.1688.F32.TF32 R4, R8, R108, R248 ;  /* 0x0000006c0804723c */ /* 0x008fe600000810f8 */
[----:B------:R-:W3:Y:S04]  /*b0b20*/  LDL.LU R248, [R1+0xcc0] ;  /* 0x000cc00001f87983 */ /* 0x000ee80000300800 */
[----:B------:R-:W3:Y:S04]  /*b0b30*/  LDL.LU R249, [R1+0xcc4] ;  /* 0x000cc40001f97983 */ /* 0x000ee80000300800 */
[----:B------:R-:W3:Y:S04]  /*b0b40*/  LDL.LU R250, [R1+0xcc8] ;  /* 0x000cc80001fa7983 */ /* 0x000ee80000300800 */
[----:B------:R-:W3:Y:S04]  /*b0b50*/  LDL.LU R251, [R1+0xccc] ;  /* 0x000ccc0001fb7983 */ /* 0x000ee80000300800 */
[----:B------:R-:W-:-:S02]  /*b0b60*/  IMAD.MOV.U32 R87, RZ, RZ, R4 ;  /* 0x000000ffff577224 */ /* 0x000fc400078e0004 */
[----:B------:R-:W-:Y:S02]  /*b0b70*/  IMAD.MOV.U32 R86, RZ, RZ, R5 ;  /* 0x000000ffff567224 */ /* 0x000fe400078e0005 */
[----:B------:R-:W-:Y:S02]  /*b0b80*/  IMAD.MOV.U32 R83, RZ, RZ, R6 ;  /* 0x000000ffff537224 */ /* 0x000fe400078e0006 */
[----:B------:R-:W-:Y:S02]  /*b0b90*/  IMAD.MOV.U32 R82, RZ, RZ, R7 ;  /* 0x000000ffff527224 */ /* 0x000fe400078e0007 */
[----:B--2---:R-:W-:Y:S03]  /*b0ba0*/  HMMA.1688.F32.TF32 R4, R8, R104, R32 ;  /* 0x000000680804723c */ /* 0x004fe60000081020 */
[----:B------:R-:W-:Y:S04]  /*b0bb0*/  STL [R1+0x7114], R82 ;  /* 0x0071145201007387 */ /* 0x000fe80000100800 */
[----:B------:R-:W-:Y:S04]  /*b0bc0*/  STL [R1+0x7110], R83 ;  /* 0x0071105301007387 */ /* 0x000fe80000100800 */
[----:B------:R2:W-:Y:S04]  /*b0bd0*/  STL [R1+0x710c], R86 ;  /* 0x00710c5601007387 */ /* 0x0005e80000100800 */
[----:B------:R1:W-:Y:S04]  /*b0be0*/  STL [R1+0x7108], R87 ;  /* 0x0071085701007387 */ /* 0x0003e80000100800 */
[----:B------:R-:W-:-:S02]  /*b0bf0*/  IMAD.MOV.U32 R107, RZ, RZ, R7 ;  /* 0x000000ffff6b7224 */ /* 0x000fc400078e0007 */
[----:B------:R-:W-:Y:S02]  /*b0c00*/  IMAD.MOV.U32 R106, RZ, RZ, R6 ;  /* 0x000000ffff6a7224 */ /* 0x000fe400078e0006 */
[----:B------:R-:W-:Y:S01]  /*b0c10*/  IMAD.MOV.U32 R103, RZ, RZ, R5 ;  /* 0x000000ffff677224 */ /* 0x000fe200078e0005 */
[----:B------:R-:W-:Y:S01]  /*b0c20*/  MOV R102, R4 ;  /* 0x0000000400667202 */ /* 0x000fe20000000f00 */
[----:B------:R-:W-:Y:S04]  /*b0c30*/  STL [R1+0x7124], R107 ;  /* 0x0071246b01007387 */ /* 0x000fe80000100800 */
[----:B------:R-:W-:Y:S04]  /*b0c40*/  STL [R1+0x7120], R106 ;  /* 0x0071206a01007387 */ /* 0x000fe80000100800 */
[----:B------:R1:W-:Y:S04]  /*b0c50*/  STL [R1+0x711c], R103 ;  /* 0x00711c6701007387 */ /* 0x0003e80000100800 */
[----:B------:R1:W-:Y:S04]  /*b0c60*/  STL [R1+0x7118], R102 ;  /* 0x0071186601007387 */ /* 0x0003e80000100800 */
        /* <DEDUP_REMOVED lines=12> */
[----:B----4-:R-:W-:Y:S03]  /*b0d30*/  HMMA.1688.F32.TF32 R4, R8, R100, R28 ;  /* 0x000000640804723c */ /* 0x010fe6000008101c */
[----:B------:R-:W4:Y:S04]  /*b0d40*/  LDL.LU R28, [R1+0xc80] ;  /* 0x000c8000011c7983 */ /* 0x000f280000300800 */
[----:B------:R-:W4:Y:S04]  /*b0d50*/  LDL.LU R29, [R1+0xc84] ;  /* 0x000c8400011d7983 */ /* 0x000f280000300800 */
[----:B------:R-:W4:Y:S04]  /*b0d60*/  LDL.LU R30, [R1+0xc88] ;  /* 0x000c8800011e7983 */ /* 0x000f280000300800 */
[----:B------:R-:W4:Y:S04]  /*b0d70*/  LDL.LU R31, [R1+0xc8c] ;  /* 0x000c8c00011f7983 */ /* 0x000f280000300800 */
        /* <DEDUP_REMOVED lines=21> */
[----:B--2---:R-:W-:-:S15]  /*b0ed0*/  HMMA.1688.F32.TF32 R4, R8, R92, R136 ;  /* 0x0000005c0804723c */ /* 0x004fde0000081088 */
[----:B------:R-:W-:-:S04]  /*b0ee0*/  NOP ;  /* 0x0000000000007918 */ /* 0x000fc80000000000 */
[----:B-1----:R-:W-:Y:S02]  /*b0ef0*/  IMAD.MOV.U32 R70, RZ, RZ, R4 ;  /* 0x000000ffff467224 */ /* 0x002fe400078e0004 */
[----:B------:R-:W-:Y:S01]  /*b0f00*/  IMAD.MOV.U32 R71, RZ, RZ, R5 ;  /* 0x000000ffff477224 */ /* 0x000fe200078e0005 */
[----:B------:R-:W-:Y:S01]  /*b0f10*/  MOV R67, R6 ;  /* 0x0000000600437202 */ /* 0x000fe20000000f00 */
[----:B------:R-:W-:Y:S02]  /*b0f20*/  IMAD.MOV.U32 R66, RZ, RZ, R7 ;  /* 0x000000ffff427224 */ /* 0x000fe400078e0007 */
[----:B-----5:R-:W-:-:S15]  /*b0f30*/  HMMA.1688.F32.TF32 R4, R8, R88, R16 ;  /* 0x000000580804723c */ /* 0x020fde0000081010 */
[----:B------:R-:W-:-:S04]  /*b0f40*/  NOP ;  /* 0x0000000000007918 */ /* 0x000fc80000000000 */
[----:B------:R-:W-:Y:S02]  /*b0f50*/  IMAD.MOV.U32 R78, RZ, RZ, R4 ;  /* 0x000000ffff4e7224 */ /* 0x000fe400078e0004 */
[----:B------:R-:W-:Y:S02]  /*b0f60*/  IMAD.MOV.U32 R79, RZ, RZ, R5 ;  /* 0x000000ffff4f7224 */ /* 0x000fe400078e0005 */
[----:B------:R-:W-:Y:S02]  /*b0f70*/  IMAD.MOV.U32 R59, RZ, RZ, R6 ;  /* 0x000000ffff3b7224 */ /* 0x000fe400078e0006 */
[----:B------:R-:W-:Y:S02]  /*b0f80*/  IMAD.MOV.U32 R58, RZ, RZ, R7 ;  /* 0x000000ffff3a7224 */ /* 0x000fe400078e0007 */
[----:B------:R-:W-:Y:S01]  /*b0f90*/  HMMA.1688.F32.TF32 R4, R8, R84, R24 ;  /* 0x000000540804723c */ /* 0x000fe20000081018 */
[----:B------:R-:W-:Y:S04]  /*b0fa0*/  STL [R1+0x713c], R111 ;  /* 0x00713c6f01007387 */ /* 0x000fe80000100800 */
[----:B------:R-:W-:-:S14]  /*b0fb0*/  STL [R1+0x7138], R110 ;  /* 0x0071386e01007387 */ /* 0x000fdc0000100800 */
[----:B------:R-:W-:Y:S01]  /*b0fc0*/  IMAD.MOV.U32 R95, RZ, RZ, R4 ;  /* 0x000000ffff5f7224 */ /* 0x000fe200078e0004 */
[----:B------:R-:W-:Y:S01]  /*b0fd0*/  MOV R94, R5 ;  /* 0x00000005005e7202 */ /* 0x000fe20000000f00 */
[----:B------:R-:W-:Y:S02]  /*b0fe0*/  IMAD.MOV.U32 R74, RZ, RZ, R6 ;  /* 0x000000ffff4a7224 */ /* 0x000fe400078e0006 */
[----:B------:R-:W-:Y:S02]  /*b0ff0*/  IMAD.MOV.U32 R75, RZ, RZ, R7 ;  /* 0x000000ffff4b7224 */ /* 0x000fe400078e0007 */
[----:B----4-:R-:W-:Y:S01]  /*b1000*/  HMMA.1688.F32.TF32 R4, R8, R80, R28 ;  /* 0x000000500804723c */ /* 0x010fe2000008101c */
[----:B------:R-:W2:Y:S04]  /*b1010*/  LDL.LU R28, [R1+0xc30] ;  /* 0x000c3000011c7983 */ /* 0x000ea80000300800 */
[----:B------:R-:W2:Y:S04]  /*b1020*/  LDL.LU R29, [R1+0xc34] ;  /* 0x000c3400011d7983 */ /* 0x000ea80000300800 */
[----:B------:R-:W2:Y:S04]  /*b1030*/  LDL.LU R30, [R1+0xc38] ;  /* 0x000c3800011e7983 */ /* 0x000ea80000300800 */
[----:B------:R-:W2:Y:S04]  /*b1040*/  LDL.LU R31, [R1+0xc3c] ;  /* 0x000c3c00011f7983 */ /* 0x000ea80000300800 */
[----:B------:R-:W4:Y:S04]  /*b1050*/  LDL.LU R16, [R1+0xc10] ;  /* 0x000c100001107983 */ /* 0x000f280000300800 */
[----:B------:R-:W4:Y:S04]  /*b1060*/  LDL.LU R17, [R1+0xc14] ;  /* 0x000c140001117983 */ /* 0x000f280000300800 */
[----:B------:R-:W4:Y:S04]  /*b1070*/  LDL.LU R18, [R1+0xc18] ;  /* 0x000c180001127983 */ /* 0x000f280000300800 */
[----:B------:R-:W4:Y:S01]  /*b1080*/  LDL.LU R19, [R1+0xc1c] ;  /* 0x000c1c0001137983 */ /* 0x000f220000300800 */
[----:B------:R-:W-:-:S02]  /*b1090*/  IMAD.MOV.U32 R118, RZ, RZ, R4 ;  /* 0x000000ffff767224 */ /* 0x000fc400078e0004 */
[----:B------:R-:W-:Y:S02]  /*b10a0*/  IMAD.MOV.U32 R119, RZ, RZ, R5 ;  /* 0x000000ffff777224 */ /* 0x000fe400078e0005 */
[----:B------:R-:W-:Y:S02]  /*b10b0*/  IMAD.MOV.U32 R122, RZ, RZ, R6 ;  /* 0x000000ffff7a7224 */ /* 0x000fe400078e0006 */
[----:B------:R-:W-:Y:S02]  /*b10c0*/  IMAD.MOV.U32 R123, RZ, RZ, R7 ;  /* 0x000000ffff7b7224 */ /* 0x000fe400078e0007 */
[----:B------:R-:W-:Y:S01]  /*b10d0*/  HMMA.1688.F32.TF32 R4, R8, R76, R32 ;  /* 0x0000004c0804723c */ /* 0x000fe20000081020 */
[----:B------:R-:W5:Y:S04]  /*b10e0*/  LDL.LU R32, [R1+0xa50] ;  /* 0x000a500001207983 */ /* 0x000f680000300800 */
[----:B------:R-:W5:Y:S04]  /*b10f0*/  LDL.LU R33, [R1+0xa54] ;  /* 0x000a540001217983 */ /* 0x000f680000300800 */
[----:B------:R-:W5:Y:S04]  /*b1100*/  LDL.LU R34, [R1+0xa58] ;  /* 0x000a580001227983 */ /* 0x000f680000300800 */
[----:B------:R-:W5:Y:S06]  /*b1110*/  LDL.LU R35, [R1+0xa5c] ;  /* 0x000a5c0001237983 */ /* 0x000f6c0000300800 */
[----:B------:R-:W-:Y:S01]  /*b1120*/  MOV R86, R4 ;  /* 0x0000000400567202 */ /* 0x000fe20000000f00 */
[----:B------:R-:W-:-:S02]  /*b1130*/  IMAD.MOV.U32 R87, RZ, RZ, R5 ;  /* 0x000000ffff577224 */ /* 0x000fc400078e0005 */
[----:B------:R-:W-:Y:S02]  /*b1140*/  IMAD.MOV.U32 R99, RZ, RZ, R6 ;  /* 0x000000ffff637224 */ /* 0x000fe400078e0006 */
[----:B------:R-:W-:Y:S02]  /*b1150*/  IMAD.MOV.U32 R98, RZ, RZ, R7 ;  /* 0x000000ffff627224 */ /* 0x000fe400078e0007 */
[----:B---3--:R-:W-:Y:S01]  /*b1160*/  HMMA.1688.F32.TF32 R4, R8, R72, R248 ;  /* 0x000000480804723c */ /* 0x008fe200000810f8 */
        /* <DEDUP_REMOVED lines=14> */
[----:B------:R-:W5:Y:S01]  /*b1250*/  LDL.LU R4, [R1+0xbe0] ;  /* 0x000be00001047983 */ /* 0x000f620000300800 */
[----:B------:R-:W-:-:S03]  /*b1260*/  IMAD.MOV.U32 R82, RZ, RZ, R6 ;  /* 0x000000ffff527224 */ /* 0x000fc600078e0006 */
[----:B------:R-:W5:Y:S01]  /*b1270*/  LDL.LU R5, [R1+0xbe4] ;  /* 0x000be40001057983 */ /* 0x000f620000300800 */
[----:B------:R-:W-:-:S03]  /*b1280*/  MOV R83, R7 ;  /* 0x0000000700537202 */ /* 0x000fc60000000f00 */
[----:B------:R-:W5:Y:S04]  /*b1290*/  LDL.LU R6, [R1+0xbe8] ;  /* 0x000be80001067983 */ /* 0x000f680000300800 */
[----:B------:R-:W5:Y:S01]  /*b12a0*/  LDL.LU R7, [R1+0xbec] ;  /* 0x000bec0001077983 */ /* 0x000f620000300800 */
[C---:B--2---:R-:W-:Y:S08]  /*b12b0*/  HMMA.1688.F32.TF32 R28, R8.reuse, R68, R28 ;  /* 0x00000044081c723c */ /* 0x044ff0000008101c */
[----:B----4-:R-:W-:Y:S11]  /*b12c0*/  HMMA.1688.F32.TF32 R16, R8, R64, R16 ;  /* 0x000000400810723c */ /* 0x010ff60000081010 */
[----:B------:R-:W-:-:S02]  /*b12d0*/  IMAD.MOV.U32 R62, RZ, RZ, R28 ;  /* 0x000000ffff3e7224 */ /* 0x000fc400078e001c */
[----:B------:R-:W-:Y:S01]  /*b12e0*/  IMAD.MOV.U32 R63, RZ, RZ, R29 ;  /* 0x000000ffff3f7224 */ /* 0x000fe200078e001d */
[----:B------:R-:W2:Y:S01]  /*b12f0*/  LDL.LU R28, [R1+0x2f0] ;  /* 0x0002f000011c7983 */ /* 0x000ea20000300800 */
[----:B------:R-:W-:-:S03]  /*b1300*/  IMAD.MOV.U32 R107, RZ, RZ, R30 ;  /* 0x000000ffff6b7224 */ /* 0x000fc600078e001e */
[----:B------:R-:W2:Y:S01]  /*b1310*/  LDL.LU R29, [R1+0x2f4] ;  /* 0x0002f400011d7983 */ /* 0x000ea20000300800 */
[----:B------:R-:W-:-:S03]  /*b1320*/  IMAD.MOV.U32 R106, RZ, RZ, R31 ;  /* 0x000000ffff6a7224 */ /* 0x000fc600078e001f */
[----:B------:R-:W2:Y:S04]  /*b1330*/  LDL.LU R30, [R1+0x2f8] ;  /* 0x0002f800011e7983 */ /* 0x000ea80000300800 */
[----:B------:R-:W2:Y:S01]  /*b1340*/  LDL.LU R31, [R1+0x2fc] ;  /* 0x0002fc00011f7983 */ /* 0x000ea20000300800 */
[----:B------:R-:W-:Y:S01]  /*b1350*/  MOV R39, R18 ;  /* 0x0000001200277202 */ /* 0x000fe20000000f00 */
[----:B------:R-:W-:Y:S02]  /*b1360*/  IMAD.MOV.U32 R127, RZ, RZ, R19 ;  /* 0x000000ffff7f7224 */ /* 0x000fe400078e0013 */
[----:B------:R-:W-:Y:S02]  /*b1370*/  IMAD.MOV.U32 R126, RZ, RZ, R16 ;  /* 0x000000ffff7e7224 */ /* 0x000fe400078e0010 */
[----:B------:R-:W-:Y:S01]  /*b1380*/  IMAD.MOV.U32 R38, RZ, RZ, R17 ;  /* 0x000000ffff267224 */ /* 0x000fe200078e0011 */
[----:B------:R-:W4:Y:S04]  /*b1390*/  LDL.LU.64 R18, [R1+0x79f8] ;  /* 0x0079f80001127983 */ /* 0x000f280000300a00 */
        /* <DEDUP_REMOVED lines=12> */
[----:B------:R-:W-:Y:S01]  /*b1460*/  IMAD.MOV.U32 R110, RZ, RZ, R249 ;  /* 0x000000ffff6e7224 */ /* 0x000fe200078e00f9 */
[----:B------:R-:W3:Y:S04]  /*b1470*/  LDL.LU.64 R250, [R1+0x79e8] ;  /* 0x0079e80001fa7983 */ /* 0x000ee80000300a00 */
[----:B------:R-:W3:Y:S01]  /*b1480*/  LDL.LU.64 R248, [R1+0x79e0] ;  /* 0x0079e00001f87983 */ /* 0x000ee20000300a00 */
[----:B------:R-:W-:-:S02]  /*b1490*/  LOP3.LUT R247, R252, 0x60, RZ, 0x3c, !PT ;  /* 0x00000060fcf77812 */ /* 0x000fc400078e3cff */
[----:B------:R-:W-:-:S03]  /*b14a0*/  LOP3.LUT R246, R252, 0x40, RZ, 0x3c, !PT ;  /* 0x00000040fcf67812 */ /* 0x000fc600078e3cff */
[----:B------:R-:W-:Y:S04]  /*b14b0*/  LDS R241, [R247+UR10+0x44000] ;  /* 0x0440000af7f17984 */ /* 0x000fe80008000800 */
[----:B------:R-:W-:Y:S04]  /*b14c0*/  LDS R240, [R246+UR10+0x44000] ;  /* 0x0440000af6f07984 */ /* 0x000fe80008000800 */
[----:B------:R-:W-:Y:S04]  /*b14d0*/  LDS R242, [R246+UR10+0x44800] ;  /* 0x0448000af6f27984 */ /* 0x000fe80008000800 */
[----:B------:R-:W3:Y:S04]  /*b14e0*/  LDS R243, [R247+UR10+0x44800] ;  /* 0x0448000af7f37984 */ /* 0x000ee80008000800 */
[----:B------:R-:W-:Y:S04]  /*b14f0*/  STL.64 [R1+0x7970], R62 ;  /* 0x0079703e01007387 */ /* 0x000fe80000100a00 */
[----:B------:R-:W-:Y:S04]  /*b1500*/  STL.64 [R1+0x7968], R60 ;  /* 0x0079683c01007387 */ /* 0x000fe80000100a00 */
[----:B------:R-:W-:Y:S04]  /*b1510*/  STL.64 [R1+0x7960], R58 ;  /* 0x0079603a01007387 */ /* 0x000fe80000100a00 */
[----:B------:R1:W-:Y:S01]  /*b1520*/  STL.64 [R1+0x7958], R56 ;  /* 0x0079583801007387 */ /* 0x0003e20000100a00 */
[C---:B-----5:R-:W-:Y:S08]  /*b1530*/  HMMA.1688.F32.TF32 R24, R8.reuse, R44, R24 ;  /* 0x0000002c0818723c */ /* 0x060ff00000081018 */
[C---:B--2---:R-:W-:Y:S08]  /*b1540*/  HMMA.1688.F32.TF32 R64, R8.reuse, R56, R64 ;  /* 0x000000380840723c */ /* 0x044ff00000081040 */
[C---:B-1----:R-:W-:Y:S08]  /*b1550*/  HMMA.1688.F32.TF32 R56, R8.reuse, R52, R4 ;  /* 0x000000340838723c */ /* 0x042ff00000081004 */
[C---:B------:R-:W-:Y:S08]  /*b1560*/  HMMA.1688.F32.TF32 R4, R8.reuse, R48, R136 ;  /* 0x000000300804723c */ /* 0x040ff00000081088 */
        /* <DEDUP_REMOVED lines=9> */
[----:B------:R-:W-:Y:S01]  /*b1600*/  IMAD.MOV.U32 R134, RZ, RZ, R64 ;  /* 0x000000ffff867224 */ /* 0x000fe200078e0040 */
[----:B------:R-:W-:-:S02]  /*b1610*/  MOV R135, R65 ;  /* 0x0000004100877202 */ /* 0x000fc40000000f00 */
[----:B------:R-:W2:Y:S01]  /*b1620*/  LDL.LU R64, [R1+0x2e0] ;  /* 0x0002e00001407983 */ /* 0x000ea20000300800 */
[----:B------:R-:W-:-:S03]  /*b1630*/  IMAD.MOV.U32 R130, RZ, RZ, R66 ;  /* 0x000000ffff827224 */ /* 0x000fc600078e0042 */
[----:B------:R-:W2:Y:S01]  /*b1640*/  LDL.LU R65, [R1+0x2e4] ;  /* 0x0002e40001417983 */ /* 0x000ea20000300800 */
[----:B------:R-:W-:-:S03]  /*b1650*/  IMAD.MOV.U32 R131, RZ, RZ, R67 ;  /* 0x000000ffff837224 */ /* 0x000fc600078e0043 */
[----:B------:R-:W2:Y:S04]  /*b1660*/  LDL.LU R66, [R1+0x2e8] ;  /* 0x0002e80001427983 */ /* 0x000ea80000300800 */
[----:B------:R-:W2:Y:S01]  /*b1670*/  LDL.LU R67, [R1+0x2ec] ;  /* 0x0002ec0001437983 */ /* 0x000ea20000300800 */
[----:B---3--:R-:W-:Y:S01]  /*b1680*/  HMMA.1688.F32.TF32 R8, R240, R248, R28 ;  /* 0x000000f8f008723c */ /* 0x008fe2000008101c */
[----:B------:R-:W-:Y:S02]  /*b1690*/  IMAD.MOV.U32 R5, RZ, RZ, R250 ;  /* 0x000000ffff057224 */ /* 0x000fe400078e00fa */
[----:B------:R-:W-:-:S15]  /*b16a0*/  IMAD.MOV.U32 R4, RZ, RZ, R251 ;  /* 0x000000ffff047224 */ /* 0x000fde00078e00fb */
[----:B------:R-:W-:Y:S01]  /*b16b0*/  NOP ;  /* 0x0000000000007918 */ /* 0x000fe20000000000 */
        /* <DEDUP_REMOVED lines=9> */
[----:B------:R-:W3:Y:S04]  /*b1750*/  LDL R136, [R1+0x30] ;  /* 0x0000300001887983 */ /* 0x000ee80000100800 */
[----:B------:R-:W3:Y:S04]  /*b1760*/  LDL R137, [R1+0x34] ;  /* 0x0000340001897983 */ /* 0x000ee80000100800 */
        /* <DEDUP_REMOVED lines=8> */
[----:B-1----:R-:W-:Y:S01]  /*b17f0*/  MOV R8, R244 ;  /* 0x000000f400087202 */ /* 0x002fe20000000f00 */
[----:B------:R-:W-:-:S02]  /*b1800*/  IMAD.MOV.U32 R9, RZ, RZ, R245 ;  /* 0x000000ffff097224 */ /* 0x000fc400078e00f5 */
[----:B------:R-:W5:Y:S04]  /*b1810*/  LDL.LU R244, [R1+0x79dc] ;  /* 0x0079dc0001f47983 */ /* 0x000f680000300800 */
[----:B------:R-:W5:Y:S04]  /*b1820*/  LDL.LU R245, [R1+0x79d8] ;  /* 0x0079d80001f57983 */ /* 0x000f680000300800 */
[----:B------:R-:W4:Y:S04]  /*b1830*/  LDL.LU R32, [R1+0x2b0] ;  /* 0x0002b00001207983 */ /* 0x000f280000300800 */
[----:B------:R-:W4:Y:S04]  /*b1840*/  LDL.LU R33, [R1+0x2b4] ;  /* 0x0002b40001217983 */ /* 0x000f280000300800 */
[----:B------:R-:W4:Y:S04]  /*b1850*/  LDL.LU R34, [R1+0x2b8] ;  /* 0x0002b80001227983 */ /* 0x000f280000300800 */
[----:B------:R-:W4:Y:S01]  /*b1860*/  LDL.LU R35, [R1+0x2bc] ;  /* 0x0002bc0001237983 */ /* 0x000f220000300800 */
[----:B------:R-:W-:-:S02]  /*b1870*/  IMAD.MOV.U32 R43, RZ, RZ, R11 ;  /* 0x000000ffff2b7224 */ /* 0x000fc400078e000b */
[----:B------:R-:W-:-:S03]  /*b1880*/  IMAD.MOV.U32 R42, RZ, RZ, R10 ;  /* 0x000000ffff2a7224 */ /* 0x000fc600078e000a */
[----:B------:R-:W-:Y:S04]  /*b1890*/  STL [R1+0x6f7c], R43 ;  /* 0x006f7c2b01007387 */ /* 0x000fe80000100800 */
[----:B------:R-:W-:Y:S01]  /*b18a0*/  STL [R1+0x6f78], R42 ;  /* 0x006f782a01007387 */ /* 0x000fe20000100800 */
[----:B------:R-:W-:Y:S02]  /*b18b0*/  IMAD.MOV.U32 R28, RZ, RZ, R2 ;  /* 0x000000ffff1c7224 */ /* 0x000fe400078e0002 */
[----:B------:R-:W-:Y:S01]  /*b18c0*/  IMAD.MOV.U32 R29, RZ, RZ, R0 ;  /* 0x000000ffff1d7224 */ /* 0x000fe200078e0000 */
[----:B--2---:R-:W-:Y:S01]  /*b18d0*/  HMMA.1688.F32.TF32 R4, R240, R4, R64 ;  /* 0x00000004f004723c */ /* 0x004fe20000081040 */
[----:B------:R-:W2:Y:S04]  /*b18e0*/  LDL.LU R64, [R1+0x270] ;  /* 0x0002700001407983 */ /* 0x000ea80000300800 */
[----:B------:R-:W2:Y:S04]  /*b18f0*/  LDL.LU R65, [R1+0x274] ;  /* 0x0002740001417983 */ /* 0x000ea80000300800 */
[----:B------:R-:W2:Y:S04]  /*b1900*/  LDL.LU R66, [R1+0x278] ;  /* 0x0002780001427983 */ /* 0x000ea80000300800 */
[----:B------:R-:W2:Y:S06]  /*b1910*/  LDL.LU R67, [R1+0x27c] ;  /* 0x00027c0001437983 */ /* 0x000eac0000300800 */
[----:B------:R-:W-:Y:S01]  /*b1920*/  IMAD.MOV.U32 R46, RZ, RZ, R4 ;  /* 0x000000ffff2e7224 */ /* 0x000fe200078e0004 */
[----:B------:R-:W-:Y:S01]  /*b1930*/  MOV R47, R7 ;  /* 0x00000007002f7202 */ /* 0x000fe20000000f00 */
[----:B------:R-:W-:-:S02]  /*b1940*/  IMAD.MOV.U32 R50, RZ, RZ, R5 ;  /* 0x000000ffff327224 */ /* 0x000fc400078e0005 */
        /* <DEDUP_REMOVED lines=9> */
[C---:B---3--:R-:W-:Y:S03]  /*b19e0*/  HMMA.1688.F32.TF32 R136, R240.reuse, R136, R24 ;  /* 0x00000088f088723c */ /* 0x048fe60000081018 */
[----:B------:R-:W3:Y:S04]  /*b19f0*/  LDL.LU.64 R26, [R1+0x79d0] ;  /* 0x0079d000011a7983 */ /* 0x000ee80000300a00 */
[----:B------:R-:W3:Y:S01]  /*b1a00*/  LDL.LU.64 R24, [R1+0x79c8] ;  /* 0x0079c80001187983 */ /* 0x000ee20000300a00 */
[C---:B-----5:R-:W-:Y:S08]  /*b1a10*/  HMMA.1688.F32.TF32 R248, R240.reuse, R244, R248 ;  /* 0x000000f4f0f8723c */ /* 0x060ff000000810f8 */
[C---:B----4-:R-:W-:Y:S03]  /*b1a20*/  HMMA.1688.F32.TF32 R28, R240.reuse, R28, R32 ;  /* 0x0000001cf01c723c */ /* 0x050fe60000081020 */
[----:B------:R1:W-:Y:S04]  /*b1a30*/  STL.64 [R1+0x1460], R136 ;  /* 0x0014608801007387 */ /* 0x0003e80000100a00 */
[----:B------:R4:W-:Y:S04]  /*b1a40*/  STL.64 [R1+0x1468], R138 ;  /* 0x0014688a01007387 */ /* 0x0009e80000100a00 */
[----:B-1----:R-:W3:Y:S04]  /*b1a50*/  LDL.LU R136, [R1+0x250] ;  /* 0x0002500001887983 */ /* 0x002ee80000300800 */
[----:B------:R1:W-:Y:S04]  /*b1a60*/  STL.64 [R1+0x1450], R248 ;  /* 0x001450f801007387 */ /* 0x0003e80000100a00 */
[----:B------:R5:W-:Y:S04]  /*b1a70*/  STL.64 [R1+0x1458], R250 ;  /* 0x001458fa01007387 */ /* 0x000be80000100a00 */
[----:B------:R-:W3:Y:S04]  /*b1a80*/  LDL.LU R137, [R1+0x254] ;  /* 0x0002540001897983 */ /* 0x000ee80000300800 */
[----:B----4-:R-:W3:Y:S04]  /*b1a90*/  LDL.LU R138, [R1+0x258] ;  /* 0x00025800018a7983 */ /* 0x010ee80000300800 */
[----:B------:R-:W3:Y:S04]  /*b1aa0*/  LDL.LU R139, [R1+0x25c] ;  /* 0x00025c00018b7983 */ /* 0x000ee80000300800 */
[----:B-1----:R-:W4:Y:S04]  /*b1ab0*/  LDL.LU R248, [R1+0x240] ;  /* 0x0002400001f87983 */ /* 0x002f280000300800 */
[----:B------:R-:W4:Y:S04]  /*b1ac0*/  LDL.LU R249, [R1+0x244] ;  /* 0x0002440001f97983 */ /* 0x000f280000300800 */
[----:B-----5:R-:W4:Y:S04]  /*b1ad0*/  LDL.LU R250, [R1+0x248] ;  /* 0x0002480001fa7983 */ /* 0x020f280000300800 */
[----:B------:R-:W4:Y:S04]  /*b1ae0*/  LDL.LU R251, [R1+0x24c] ;  /* 0x00024c0001fb7983 */ /* 0x000f280000300800 */
[----:B------:R-:W-:Y:S04]  /*b1af0*/  STL.64 [R1+0x7910], R246 ;  /* 0x007910f601007387 */ /* 0x000fe80000100a00 */
[----:B------:R1:W-:Y:S04]  /*b1b00*/  STL.64 [R1+0x7908], R244 ;  /* 0x007908f401007387 */ /* 0x0003e80000100a00 */
[----:B-1----:R-:W5:Y:S04]  /*b1b10*/  LDL.LU R244, [R1+0x2a0] ;  /* 0x0002a00001f47983 */ /* 0x002f680000300800 */
[----:B------:R-:W5:Y:S04]  /*b1b20*/  LDL.LU R245, [R1+0x2a4] ;  /* 0x0002a40001f57983 */ /* 0x000f680000300800 */
[----:B------:R-:W5:Y:S04]  /*b1b30*/  LDL.LU R246, [R1+0x2a8] ;  /* 0x0002a80001f67983 */ /* 0x000f680000300800 */
[----:B------:R-:W5:Y:S04]  /*b1b40*/  LDL.LU R247, [R1+0x2ac] ;  /* 0x0002ac0001f77983 */ /* 0x000f680000300800 */
[----:B------:R-:W3:Y:S04]  /*b1b50*/  LDL.LU.64 R34, [R1+0x79c0] ;  /* 0x0079c00001227983 */ /* 0x000ee80000300a00 */
[----:B------:R-:W3:Y:S04]  /*b1b60*/  LDL.LU.64 R32, [R1+0x79b8] ;  /* 0x0079b80001207983 */ /* 0x000ee80000300a00 */
[----:B------:R-:W-:Y:S04]  /*b1b70*/  STL.64 [R1+0x1440], R28 ;  /* 0x0014401c01007387 */ /* 0x000fe80000100a00 */
[----:B------:R1:W-:Y:S04]  /*b1b80*/  STL.64 [R1+0x1448], R30 ;  /* 0x0014481e01007387 */ /* 0x0003e80000100a00 */
[----:B-1----:R-:W3:Y:S04]  /*b1b90*/  LDL.LU.64 R30, [R1+0x79b0] ;  /* 0x0079b000011e7983 */ /* 0x002ee80000300a00 */
[----:B------:R-:W3:Y:S01]  /*b1ba0*/  LDL.LU.64 R28, [R1+0x79a8] ;  /* 0x0079a800011c7983 */ /* 0x000ee20000300a00 */
[C---:B--2---:R-:W-:Y:S08]  /*b1bb0*/  HMMA.1688.F32.TF32 R4, R240.reuse, R20, R4 ;  /* 0x00000014f004723c */ /* 0x044ff00000081004 */
[C---:B-----5:R-:W-:Y:S08]  /*b1bc0*/  HMMA.1688.F32.TF32 R244, R240.reuse, R8, R244 ;  /* 0x00000008f0f4723c */ /* 0x060ff000000810f4 */
[C---:B---3--:R-:W-:Y:S01]  /*b1bd0*/  HMMA.1688.F32.TF32 R8, R240.reuse, R28, R56 ;  /* 0x0000001cf008723c */ /* 0x048fe20000081038 */
[----:B------:R-:W-:Y:S10]  /*b1be0*/  STL.64 [R1+0x7920], R30 ;  /* 0x0079201e01007387 */ /* 0x000ff40000100a00 */
[----:B------:R-:W-:Y:S04]  /*b1bf0*/  STL.64 [R1+0x1430], R244 ;  /* 0x001430f401007387 */ /* 0x000fe80000100a00 */
[----:B------:R-:W-:Y:S04]  /*b1c00*/  STL.64 [R1+0x1438], R246 ;  /* 0x001438f601007387 */ /* 0x000fe80000100a00 */
[----:B------:R-:W-:Y:S04]  /*b1c10*/  STL.64 [R1+0x7918], R28 ;  /* 0x0079181c01007387 */ /* 0x000fe80000100a00 */
[----:B------:R-:W-:Y:S04]  /*b1c20*/  STL.64 [R1+0x1420], R8 ;  /* 0x0014200801007387 */ /* 0x000fe80000100a00 */
[----:B------:R1:W-:Y:S02]  /*b1c30*/  STL.64 [R1+0x1428], R10 ;  /* 0x0014280a01007387 */ /* 0x0003e40000100a00 */
[----:B-1----:R-:W-:Y:S02]  /*b1c40*/  HMMA.1688.F32.TF32 R8, R240, R12, R60 ;  /* 0x0000000cf008723c */ /* 0x002fe4000008103c */
[----:B------:R-:W2:-:S15]  /*b1c50*/  LDL.LU R60, [R1+0x230] ;  /* 0x00023000013c7983 */ /* 0x000e9e0000300800 */
[----:B------:R-:W-:Y:S02]  /*b1c60*/  NOP ;  /* 0x0000000000007918 */ /* 0x000fe40000000000 */
[----:B------:R-:W-:Y:S04]  /*b1c70*/  STL.64 [R1+0x1410], R8 ;  /* 0x0014100801007387 */ /* 0x000fe80000100a00 */
[----:B------:R1:W-:Y:S04]  /*b1c80*/  STL.64 [R1+0x1418], R10 ;  /* 0x0014180a01007387 */ /* 0x0003e80000100a00 */
[----:B------:R-:W2:Y:S04]  /*b1c90*/  LDL.LU R61, [R1+0x234] ;  /* 0x00023400013d7983 */ /* 0x000ea80000300800 */
[----:B------:R-:W2:Y:S04]  /*b1ca0*/  LDL.LU R62, [R1+0x238] ;  /* 0x00023800013e7983 */ /* 0x000ea80000300800 */
[----:B------:R-:W2:Y:S01]  /*b1cb0*/  LDL.LU R63, [R1+0x23c] ;  /* 0x00023c00013f7983 */ /* 0x000ea20000300800 */
[C---:B-1----:R-:W-:Y:S03]  /*b1cc0*/  HMMA.1688.F32.TF32 R8, R240.reuse, R32, R64 ;  /* 0x00000020f008723c */ /* 0x042fe60000081040 */
[----:B------:R-:W-:Y:S04]  /*b1cd0*/  STL.64 [R1+0x7930], R14 ;  /* 0x0079300e01007387 */ /* 0x000fe80000100a00 */
[----:B------:R-:W-:Y:S04]  /*b1ce0*/  STL.64 [R1+0x7928], R12 ;  /* 0x0079280c01007387 */ /* 0x000fe80000100a00 */
[----:B------:R-:W-:Y:S04]  /*b1cf0*/  STL.64 [R1+0x7940], R34 ;  /* 0x0079402201007387 */ /* 0x000fe80000100a00 */
[----:B------:R-:W-:Y:S04]  /*b1d00*/  STL.64 [R1+0x7938], R32 ;  /* 0x0079382001007387 */ /* 0x000fe80000100a00 */
[----:B------:R-:W-:Y:S04]  /*b1d10*/  STL.64 [R1+0x1400], R8 ;  /* 0x0014000801007387 */ /* 0x000fe80000100a00 */
[----:B------:R1:W-:Y:S04]  /*b1d20*/  STL.64 [R1+0x1408], R10 ;  /* 0x0014080a01007387 */ /* 0x0003e80000100a00 */
[----:B------:R-:W3:Y:S04]  /*b1d30*/  LDL.LU R64, [R1+0x220] ;  /* 0x0002200001407983 */ /* 0x000ee80000300800 */
[----:B------:R5:W-:Y:S04]  /*b1d40*/  STL.64 [R1+0x13f0], R4 ;  /* 0x0013f00401007387 */ /* 0x000be80000100a00 */
[----:B------:R1:W-:Y:S04]  /*b1d50*/  STL.64 [R1+0x13f8], R6 ;  /* 0x0013f80601007387 */ /* 0x0003e80000100a00 */
[----:B------:R-:W3:Y:S04]  /*b1d60*/  LDL.LU R65, [R1+0x224] ;  /* 0x0002240001417983 */ /* 0x000ee80000300800 */
[----:B------:R-:W3:Y:S04]  /*b1d70*/  LDL.LU R66, [R1+0x228] ;  /* 0x0002280001427983 */ /* 0x000ee80000300800 */
[----:B------:R-:W3:Y:S01]  /*b1d80*/  LDL.LU R67, [R1+0x22c] ;  /* 0x00022c0001437983 */ /* 0x000ee20000300800 */
[C---:B-1----:R-:W-:Y:S03]  /*b1d90*/  HMMA.1688.F32.TF32 R8, R240.reuse, R24, R136 ;  /* 0x00000018f008723c */ /* 0x042fe60000081088 */
[----:B-----5:R-:W5:Y:S04]  /*b1da0*/  LDL.LU R4, [R1+0x210] ;  /* 0x0002100001047983 */ /* 0x020f680000300800 */
        /* <DEDUP_REMOVED lines=8> */
[----:B------:R4:W-:Y:S04]  /*b1e30*/  STL.64 [R1+0x13e8], R10 ;  /* 0x0013e80a01007387 */ /* 0x0009e80000100a00 */
[----:B------:R-:W5:Y:S01]  /*b1e40*/  LDL.LU R136, [R1+0x200] ;  /* 0x0002000001887983 */ /* 0x000f620000300800 */
[----:B----4-:R-:W-:-:S15]  /*b1e50*/  HMMA.1688.F32.TF32 R8, R240, R16, R248 ;  /* 0x00000010f008723c */ /* 0x010fde00000810f8 */
[----:B------:R-:W-:-:S04]  /*b1e60*/  NOP ;  /* 0x0000000000007918 */ /* 0x000fc80000000000 */
[----:B------:R-:W-:Y:S04]  /*b1e70*/  STL.64 [R1+0x13d0], R8 ;  /* 0x0013d00801007387 */ /* 0x000fe80000100a00 */
        /* <DEDUP_REMOVED lines=14> */
[----:B------:R-:W-:Y:S02]  /*b1f60*/  IMAD.MOV.U32 R47, RZ, RZ, R8 ;  /* 0x000000ffff2f7224 */ /* 0x000fe400078e0008 */
[----:B------:R-:W-:Y:S02]  /*b1f70*/  IMAD.MOV.U32 R51, RZ, RZ, R9 ;  /* 0x000000ffff337224 */ /* 0x000fe400078e0009 */
[----:B------:R-:W-:Y:S02]  /*b1f80*/  IMAD.MOV.U32 R50, RZ, RZ, R10 ;  /* 0x000000ffff327224 */ /* 0x000fe400078e000a */
[----:B------:R-:W-:-:S05]  /*b1f90*/  IMAD.MOV.U32 R46, RZ, RZ, R11 ;  /* 0x000000ffff2e7224 */ /* 0x000fca00078e000b */
[----:B------:R1:W-:Y:S04]  /*b1fa0*/  STL [R1+0x6f9c], R46 ;  /* 0x006f9c2e01007387 */ /* 0x0003e80000100800 */
[----:B------:R2:W-:Y:S01]  /*b1fb0*/  STL [R1+0x6f98], R50 ;  /* 0x006f983201007387 */ /* 0x0005e20000100800 */
[C---:B---3--:R-:W-:Y:S08]  /*b1fc0*/  HMMA.1688.F32.TF32 R8, R240.reuse, R232, R64 ;  /* 0x000000e8f008723c */ /* 0x048ff00000081040 */
[----:B-----5:R-:W-:Y:S01]  /*b1fd0*/  HMMA.1688.F32.TF32 R4, R240, R228, R4 ;  /* 0x000000e4f004723c */ /* 0x020fe20000081004 */
[----:B------:R3:W-:Y:S04]  /*b1fe0*/  STL [R1+0x6f94], R51 ;  /* 0x006f943301007387 */ /* 0x0007e80000100800 */
[----:B------:R5:W-:Y:S04]  /*b1ff0*/  STL [R1+0x6f90], R47 ;  /* 0x006f902f01007387 */ /* 0x000be80000100800 */
[----:B------:R-:W-:Y:S04]  /*b2000*/  STL.64 [R1+0x78d0], R234 ;  /* 0x0078d0ea01007387 */ /* 0x000fe80000100a00 */
[----:B------:R-:W-:Y:S04]  /*b2010*/  STL.64 [R1+0x78c8], R232 ;  /* 0x0078c8e801007387 */ /* 0x000fe80000100a00 */
[----:B------:R-:W-:Y:S02]  /*b2020*/  STL.64 [R1+0x13b0], R8 ;  /* 0x0013b00801007387 */ /* 0x000fe40000100a00 */
[----:B-1----:R-:W-:-:S02]  /*b2030*/  IMAD.MOV.U32 R46, RZ, RZ, R4 ;  /* 0x000000ffff2e7224 */ /* 0x002fc400078e0004 */
[----:B--2---:R-:W-:Y:S01]  /*b2040*/  IMAD.MOV.U32 R50, RZ, RZ, R5 ;  /* 0x000000ffff327224 */ /* 0x004fe200078e0005 */
[----:B---3--:R-:W-:Y:S01]  /*b2050*/  MOV R51, R6 ;  /* 0x0000000600337202 */ /* 0x008fe20000000f00 */
[----:B-----5:R-:W-:Y:S01]  /*b2060*/  IMAD.MOV.U32 R47, RZ, RZ, R7 ;  /* 0x000000ffff2f7224 */ /* 0x020fe200078e0007 */
[----:B------:R-:W-:Y:S04]  /*b2070*/  STL.64 [R1+0x13b8], R10 ;  /* 0x0013b80a01007387 */ /* 0x000fe80000100a00 */
[----:B------:R-:W-:Y:S04]  /*b2080*/  STL.64 [R1+0x78c0], R230 ;  /* 0x0078c0e601007387 */ /* 0x000fe80000100a00 */
[----:B------:R-:W-:Y:S04]  /*b2090*/  STL.64 [R1+0x78b8], R228 ;  /* 0x0078b8e401007387 */ /* 0x000fe80000100a00 */
[----:B------:R-:W-:Y:S04]  /*b20a0*/  STL [R1+0x6fac], R47 ;  /* 0x006fac2f01007387 */ /* 0x000fe80000100800 */
[----:B------:R-:W-:Y:S04]  /*b20b0*/  STL [R1+0x6fa8], R51 ;  /* 0x006fa83301007387 */ /* 0x000fe80000100800 */
[----:B------:R-:W-:Y:S04]  /*b20c0*/  STL [R1+0x6fa4], R46 ;  /* 0x006fa42e01007387 */ /* 0x000fe80000100800 */
[----:B------:R-:W-:Y:S04]  /*b20d0*/  STL [R1+0x6fa0], R50 ;  /* 0x006fa03201007387 */ /* 0x000fe80000100800 */
[----:B------:R-:W-:Y:S04]  /*b20e0*/  STL.64 [R1+0x78b0], R226 ;  /* 0x0078b0e201007387 */ /* 0x000fe80000100a00 */
[----:B------:R-:W-:Y:S01]  /*b20f0*/  STL.64 [R1+0x78a8], R224 ;  /* 0x0078a8e001007387 */ /* 0x000fe20000100a00 */
[----:B----4-:R-:W-:-:S15]  /*b2100*/  HMMA.1688.F32.TF32 R4, R240, R224, R136 ;  /* 0x000000e0f004723c */ /* 0x010fde0000081088 */
[----:B------:R-:W-:-:S04]  /*b2110*/  NOP ;  /* 0x0000000000007918 */ /* 0x000fc80000000000 */
[----:B------:R-:W-:Y:S04]  /*b2120*/  STL.64 [R1+0x1390], R4 ;  /* 0x0013900401007387 */ /* 0x000fe80000100a00 */
[----:B------:R1:W-:Y:S02]  /*b2130*/  STL.64 [R1+0x1398], R6 ;  /* 0x0013980601007387 */ /* 0x0003e40000100a00 */
[----:B-1----:R-:W-:Y:S02]  /*b2140*/  HMMA.1688.F32.TF32 R4, R240, R220, R248 ;  /* 0x000000dcf004723c */ /* 0x002fe400000810f8 */
        /* <DEDUP_REMOVED lines=74> */
[----:B------:R-:W5:Y:S04]  /*b25f0*/  LDL.LU R6, [R1+0xf8] ;  /* 0x0000f80001067983 */ /* 0x000f680000300800 */
[----:B------:R-:W5:Y:S04]  /*b2600*/  LDL.LU R7, [R1+0xfc] ;  /* 0x0000fc0001077983 */ /* 0x000f680000300800 */
[----:B------:R1:W-:Y:S04]  /*b2610*/  STL [R1+0x6fbc], R55 ;  /* 0x006fbc3701007387 */ /* 0x0003e80000100800 */
[----:B------:R1:W-:Y:S04]  /*b2620*/  STL [R1+0x6fb8], R54 ;  /* 0x006fb83601007387 */ /* 0x0003e80000100800 */
[----:B------:R1:W-:Y:S04]  /*b2630*/  STL [R1+0x6fb4], R42 ;  /* 0x006fb42a01007387 */ /* 0x0003e80000100800 */
[----:B------:R1:W-:Y:S01]  /*b2640*/  STL [R1+0x6fb0], R43 ;  /* 0x006fb02b01007387 */ /* 0x0003e20000100800 */
        /* <DEDUP_REMOVED lines=8> */
[----:B-1----:R-:W-:Y:S02]  /*b26d0*/  IMAD.MOV.U32 R55, RZ, RZ, R224 ;  /* 0x000000ffff377224 */ /* 0x002fe400078e00e0 */
[----:B------:R-:W-:Y:S02]  /*b26e0*/  IMAD.MOV.U32 R54, RZ, RZ, R225 ;  /* 0x000000ffff367224 */ /* 0x000fe400078e00e1 */
[----:B------:R-:W-:Y:S02]  /*b26f0*/  IMAD.MOV.U32 R42, RZ, RZ, R226 ;  /* 0x000000ffff2a7224 */ /* 0x000fe400078e00e2 */
[----:B------:R-:W-:Y:S02]  /*b2700*/  IMAD.MOV.U32 R43, RZ, RZ, R227 ;  /* 0x000000ffff2b7224 */ /* 0x000fe400078e00e3 */
[C---:B----4-:R-:W-:Y:S08]  /*b2710*/  HMMA.1688.F32.TF32 R224, R240.reuse, R208, R232 ;  /* 0x000000d0f0e0723c */ /* 0x050ff000000810e8 */
[C---:B------:R-:W-:Y:S08]  /*b2720*/  HMMA.1688.F32.TF32 R232, R240.reuse, R204, R236 ;  /* 0x000000ccf0e8723c */ /* 0x040ff000000810ec */
[C---:B------:R-:W-:Y:S08]  /*b2730*/  HMMA.1688.F32.TF32 R228, R240.reuse, R200, R16 ;  /* 0x000000c8f0e4723c */ /* 0x040ff00000081010 */
[C---:B-----5:R-:W-:Y:S01]  /*b2740*/  HMMA.1688.F32.TF32 R16, R240.reuse, R192, R20 ;  /* 0x000000c0f010723c */ /* 0x060fe20000081014 */
[----:B------:R-:W-:Y:S04]  /*b2750*/  STL.64 [R1+0x1350], R224 ;  /* 0x001350e001007387 */ /* 0x000fe80000100a00 */
[----:B------:R1:W-:Y:S03]  /*b2760*/  STL.64 [R1+0x1358], R226 ;  /* 0x001358e201007387 */ /* 0x0003e60000100a00 */
[C---:B-1----:R-:W-:Y:S01]  /*b2770*/  HMMA.1688.F32.TF32 R224, R240.reuse, R196, R24 ;  /* 0x000000c4f0e0723c */ /* 0x042fe20000081018 */
[----:B------:R-:W-:Y:S04]  /*b2780*/  STL.64 [R1+0x1340], R232 ;  /* 0x001340e801007387 */ /* 0x000fe80000100a00 */
[----:B------:R-:W-:Y:S04]  /*b2790*/  STL.64 [R1+0x1348], R234 ;  /* 0x001348ea01007387 */ /* 0x000fe80000100a00 */
[----:B------:R-:W-:Y:S04]  /*b27a0*/  STL.64 [R1+0x1330], R228 ;  /* 0x001330e401007387 */ /* 0x000fe80000100a00 */
[----:B------:R-:W-:Y:S01]  /*b27b0*/  STL.64 [R1+0x1338], R230 ;  /* 0x001338e601007387 */ /* 0x000fe20000100a00 */
[C---:B------:R-:W-:Y:S08]  /*b27c0*/  HMMA.1688.F32.TF32 R24, R240.reuse, R188, R32 ;  /* 0x000000bcf018723c */ /* 0x040ff00000081020 */
[C---:B------:R-:W-:Y:S08]  /*b27d0*/  HMMA.1688.F32.TF32 R20, R240.reuse, R184, R12 ;  /* 0x000000b8f014723c */ /* 0x040ff0000008100c */
        /* <DEDUP_REMOVED lines=10> */
[----:B------:R-:W-:Y:S01]  /*b2880*/  STL.64 [R1+0x12f8], R22 ;  /* 0x0012f81601007387 */ /* 0x000fe20000100a00 */
[C---:B------:R-:W-:Y:S04]  /*b2890*/  HMMA.1688.F32.TF32 R4, R240.reuse, R156, R4 ;  /* 0x0000009cf004723c */ /* 0x040fe80000081004 */
        /* <DEDUP_REMOVED lines=8> */
[----:B---3--:R-:W-:Y:S03]  /*b2920*/  HMMA.1688.F32.TF32 R8, R240, R160, R64 ;  /* 0x000000a0f008723c */ /* 0x008fe60000081040 */
        /* <DEDUP_REMOVED lines=11> */
[----:B------:R2:W-:Y:S04]  /*b29e0*/  STL.64 [R1+0x1288], R6 ;  /* 0x0012880601007387 */ /* 0x0005e80000100a00 */
[----:B------:R-:W3:Y:S01]  /*b29f0*/  LDL.LU R64, [R1+0x590] ;  /* 0x0005900001407983 */ /* 0x000ee20000300800 */
[----:B------:R-:W-:-:S03]  /*b2a00*/  LOP3.LUT R3, R252, 0x20, RZ, 0x3c, !PT ;  /* 0x00000020fc037812 */ /* 0x000fc600078e3cff */
[----:B------:R-:W-:Y:S04]  /*b2a10*/  LDS R8, [R252+UR10+0x44080] ;  /* 0x0440800afc087984 */ /* 0x000fe80008000800 */
[----:B------:R-:W-:Y:S01]  /*b2a20*/  LDS R10, [R252+UR10+0x44880] ;  /* 0x0448800afc0a7984 */ /* 0x000fe20008000800 */
[C---:B-1----:R-:W-:Y:S08]  /*b2a30*/  HMMA.1688.F32.TF32 R12, R240.reuse, R152, R136 ;  /* 0x00000098f00c723c */ /* 0x042ff00000081088 */
[C---:B--2---:R-:W-:Y:S01]  /*b2a40*/  HMMA.1688.F32.TF32 R4, R240.reuse, R148, R248 ;  /* 0x00000094f004723c */ /* 0x044fe200000810f8 */
[----:B------:R-:W-:Y:S04]  /*b2a50*/  LDS R9, [R3+UR10+0x44080] ;  /* 0x0440800a03097984 */ /* 0x000fe80008000800 */
[----:B------:R-:W1:Y:S06]  /*b2a60*/  LDS R11, [R3+UR10+0x44880] ;  /* 0x0448800a030b7984 */ /* 0x000e6c0008000800 */
[----:B------:R2:W-:Y:S04]  /*b2a70*/  STL.64 [R1+0x1270], R12 ;  /* 0x0012700c01007387 */ /* 0x0005e80000100a00 */
[----:B------:R4:W-:Y:S04]  /*b2a80*/  STL.64 [R1+0x1278], R14 ;  /* 0x0012780e01007387 */ /* 0x0009e80000100a00 */
        /* <DEDUP_REMOVED lines=83> */
[C---:B-----5:R-:W-:Y:S08]  /*b2fc0*/  HMMA.1688.F32.TF32 R4, R240.reuse, R144, R4 ;  /* 0x00000090f004723c */ /* 0x060ff00000081004 */
[C---:B--2---:R-:W-:Y:S11]  /*b2fd0*/  HMMA.1688.F32.TF32 R136, R240.reuse, R140, R136 ;  /* 0x0000008cf088723c */ /* 0x044ff60000081088 */
[----:B------:R-:W-:Y:S04]  /*b2fe0*/  STL.64 [R1+0x1250], R4 ;  /* 0x0012500401007387 */ /* 0x000fe80000100a00 */
[----:B------:R1:W-:Y:S04]  /*b2ff0*/  STL.64 [R1+0x1258], R6 ;  /* 0x0012580601007387 */ /* 0x0003e80000100a00 */
[----:B-1----:R-:W2:Y:S04]  /*b3000*/  LDL.LU.64 R6, [R1+0x79a0] ;  /* 0x0079a00001067983 */ /* 0x002ea80000300a00 */
[----:B------:R-:W3:Y:S04]  /*b3010*/  LDL.LU.64 R4, [R1+0x7998] ;  /* 0x0079980001047983 */ /* 0x000ee80000300a00 */
[----:B------:R-:W-:Y:S04]  /*b3020*/  STL.64 [R1+0x7870], R146 ;  /* 0x0078709201007387 */ /* 0x000fe80000100a00 */
[----:B------:R1:W-:Y:S04]  /*b3030*/  STL.64 [R1+0x7868], R144 ;  /* 0x0078689001007387 */ /* 0x0003e80000100a00 */
[----:B-1----:R-:W5:Y:S04]  /*b3040*/  LDL.LU R144, [R1+0x6a0] ;  /* 0x0006a00001907983 */ /* 0x002f680000300800 */
[----:B------:R-:W5:Y:S04]  /*b3050*/  LDL.LU R145, [R1+0x6a4] ;  /* 0x0006a40001917983 */ /* 0x000f680000300800 */
[----:B------:R-:W5:Y:S04]  /*b3060*/  LDL.LU R146, [R1+0x6a8] ;  /* 0x0006a80001927983 */ /* 0x000f680000300800 */
[----:B------:R-:W5:Y:S04]  /*b3070*/  LDL.LU R147, [R1+0x6ac] ;  /* 0x0006ac0001937983 */ /* 0x000f680000300800 */
[----:B------:R-:W-:Y:S04]  /*b3080*/  STL.64 [R1+0x1240], R136 ;  /* 0x0012408801007387 */ /* 0x000fe80000100a00 */
[----:B------:R1:W-:Y:S04]  /*b3090*/  STL.64 [R1+0x1248], R138 ;  /* 0x0012488a01007387 */ /* 0x0003e80000100a00 */
[----:B-1----:R-:W2:Y:S04]  /*b30a0*/  LDL.LU.64 R138, [R1+0x7990] ;  /* 0x00799000018a7983 */ /* 0x002ea80000300a00 */
[----:B------:R-:W5:Y:S04]  /*b30b0*/  LDL.LU.64 R136, [R1+0x7988] ;  /* 0x0079880001887983 */ /* 0x000f680000300a00 */
[----:B------:R-:W-:Y:S04]  /*b30c0*/  STL.64 [R1+0x7860], R142 ;  /* 0x0078608e01007387 */ /* 0x000fe80000100a00 */
[----:B------:R5:W-:Y:S01]  /*b30d0*/  STL.64 [R1+0x7858], R140 ;  /* 0x0078588c01007387 */ /* 0x000be20000100a00 */
[C---:B------:R-:W-:Y:S08]  /*b30e0*/  HMMA.1688.F32.TF32 R12, R240.reuse, R96, R12 ;  /* 0x00000060f00c723c */ /* 0x040ff0000008100c */
[C---:B-----5:R-:W-:Y:S08]  /*b30f0*/  HMMA.1688.F32.TF32 R140, R240.reuse, R136, R144 ;  /* 0x00000088f08c723c */ /* 0x060ff00000081090 */
[C---:B---3--:R-:W-:Y:S11]  /*b3100*/  HMMA.1688.F32.TF32 R144, R240.reuse, R4, R148 ;  /* 0x00000004f090723c */ /* 0x048ff60000081094 */
        /* <DEDUP_REMOVED lines=18> */
[C---:B-1----:R-:W-:Y:S08]  /*b3230*/  HMMA.1688.F32.TF32 R140, R240.reuse, R112, R16 ;  /* 0x00000070f08c723c */ /* 0x042ff00000081010 */
[C---:B----4-:R-:W-:Y:S01]  /*b3240*/  HMMA.1688.F32.TF32 R16, R240.reuse, R108, R24 ;  /* 0x0000006cf010723c */ /* 0x050fe20000081018 */
        /* <DEDUP_REMOVED lines=31> */
[C---:B---3--:R-:W-:Y:S01]  /*b3440*/  HMMA.1688.F32.TF32 R12, R240.reuse, R72, R248 ;  /* 0x00000048f00c723c */ /* 0x048fe200000810f8 */
[----:B------:R1:W-:Y:S04]  /*b3450*/  STL.64 [R1+0x1130], R20 ;  /* 0x0011301401007387 */ /* 0x0003e80000100a00 */
[----:B------:R3:W-:Y:S04]  /*b3460*/  STL.64 [R1+0x1138], R22 ;  /* 0x0011381601007387 */ /* 0x0007e80000100a00 */
[----:B------:R-:W4:Y:S04]  /*b3470*/  LDL.LU R248, [R1+0x22a0] ;  /* 0x0022a00001f87983 */ /* 0x000f280000300800 */
[----:B------:R-:W-:Y:S04]  /*b3480*/  STL.64 [R1+0x1120], R16 ;  /* 0x0011201001007387 */ /* 0x000fe80000100a00 */
[----:B------:R-:W-:Y:S04]  /*b3490*/  STL.64 [R1+0x1128], R18 ;  /* 0x0011281201007387 */ /* 0x000fe80000100a00 */
        /* <DEDUP_REMOVED lines=45> */
[----:B-----5:R-:W5:Y:S04]  /*b3770*/  LDL.LU R12, [R1+0x520] ;  /* 0x00052000010c7983 */ /* 0x020f680000300800 */
[----:B------:R-:W5:Y:S04]  /*b3780*/  LDL.LU R13, [R1+0x524] ;  /* 0x00052400010d7983 */ /* 0x000f680000300800 */
[----:B------:R-:W5:Y:S04]  /*b3790*/  LDL.LU R14, [R1+0x528] ;  /* 0x00052800010e7983 */ /* 0x000f680000300800 */
[----:B------:R-:W5:Y:S04]  /*b37a0*/  LDL.LU R15, [R1+0x52c] ;  /* 0x00052c00010f7983 */ /* 0x000f680000300800 */
        /* <DEDUP_REMOVED lines=12> */
[----:B------:R-:W4:Y:S04]  /*b3870*/  LDL.64 R232, [R1] ;  /* 0x0000000001e87983 */ /* 0x000f280000100a00 */
        /* <DEDUP_REMOVED lines=31> */
[C---:B-----5:R-:W-:Y:S08]  /*b3a70*/  HMMA.1688.F32.TF32 R12, R240.reuse, R48, R12 ;  /* 0x00000030f00c723c */ /* 0x060ff0000008100c */
[----:B------:R-:W-:Y:S08]  /*b3a80*/  HMMA.1688.F32.TF32 R28, R240, R44, R28 ;  /* 0x0000002cf01c723c */ /* 0x000ff0000008101c */
[----:B------:R-:W-:Y:S08]  /*b3a90*/  HMMA.1688.F32.TF32 R104, R8, R108, R104 ;  /* 0x0000006c0868723c */ /* 0x000ff00000081068 */
[C---:B--2---:R-:W-:Y:S08]  /*b3aa0*/  HMMA.1688.F32.TF32 R20, R240.reuse, R56, R20 ;  /* 0x00000038f014723c */ /* 0x044ff00000081014 */
[----:B------:R-:W-:Y:S11]  /*b3ab0*/  HMMA.1688.F32.TF32 R240, R240, R40, R244 ;  /* 0x00000028f0f0723c */ /* 0x000ff600000810f4 */
[----:B------:R-:W-:Y:S04]  /*b3ac0*/  STL.64 [R1+0x10d0], R20 ;  /* 0x0010d01401007387 */ /* 0x000fe80000100a00 */
[----:B------:R1:W-:Y:S04]  /*b3ad0*/  STL.64 [R1+0x10d8], R22 ;  /* 0x0010d81601007387 */ /* 0x0003e80000100a00 */
[----:B-1----:R-:W2:Y:S04]  /*b3ae0*/  LDL.LU.64 R22, [R1+0x7950] ;  /* 0x0079500001167983 */ /* 0x002ea80000300a00 */
        /* <DEDUP_REMOVED lines=16> */
[----:B------:R-:W-:Y:S04]  /*b3bf0*/  STL.64 [R1+0xeb8], R242 ;  /* 0x000eb8f201007387 */ /* 0x000fe80000100a00 */
[----:B------:R-:W-:Y:S04]  /*b3c00*/  STL.64 [R1+0xea0], R104 ;  /* 0x000ea06801007387 */ /* 0x000fe80000100a00 */
[----:B------:R1:W-:Y:S02]  /*b3c10*/  STL.64 [R1+0xea8], R106 ;  /* 0x000ea86a01007387 */ /* 0x0003e40000100a00 */
[----:B-1----:R-:W-:-:S15]  /*b3c20*/  HMMA.1688.F32.TF32 R104, R8, R144, R140 ;  /* 0x000000900868723c */ /* 0x002fde000008108c */
[----:B------:R-:W-:-:S04]  /*b3c30*/  NOP ;  /* 0x0000000000007918 */ /* 0x000fc80000000000 */
[----:B------:R-:W-:Y:S04]  /*b3c40*/  STL.64 [R1+0xe90], R104 ;  /* 0x000e906801007387 */ /* 0x000fe80000100a00 */
[----:B------:R1:W-:Y:S02]  /*b3c50*/  STL.64 [R1+0xe98], R106 ;  /* 0x000e986a01007387 */ /* 0x0003e40000100a00 */
[----:B-1----:R-:W-:Y:S01]  /*b3c60*/  HMMA.1688.F32.TF32 R104, R8, R156, R148 ;  /* 0x0000009c0868723c */ /* 0x002fe20000081094 */
[----:B------:R-:W-:Y:S01]  /*b3c70*/  MOV R2, R108 ;  /* 0x0000006c00027202 */ /* 0x000fe20000000f00 */
[----:B------:R-:W-:-:S15]  /*b3c80*/  IMAD.MOV.U32 R0, RZ, RZ, R109 ;  /* 0x000000ffff007224 */ /* 0x000fde00078e006d */
[----:B------:R-:W-:Y:S02]  /*b3c90*/  NOP ;  /* 0x0000000000007918 */ /* 0x000fe40000000000 */
[----:B------:R-:W-:Y:S04]  /*b3ca0*/  STL.64 [R1+0xe80], R104 ;  /* 0x000e806801007387 */ /* 0x000fe80000100a00 */
[----:B------:R1:W-:Y:S02]  /*b3cb0*/  STL.64 [R1+0xe88], R106 ;  /* 0x000e886a01007387 */ /* 0x0003e40000100a00 */
[----:B-1----:R-:W-:Y:S01]  /*b3cc0*/  HMMA.1688.F32.TF32 R104, R8, R228, R224 ;  /* 0x000000e40868723c */ /* 0x002fe200000810e0 */
[----:B------:R-:W-:Y:S02]  /*b3cd0*/  IMAD.MOV.U32 R219, RZ, RZ, R156 ;  /* 0x000000ffffdb7224 */ /* 0x000fe400078e009c */
[----:B------:R-:W-:Y:S02]  /*b3ce0*/  IMAD.MOV.U32 R218, RZ, RZ, R157 ;  /* 0x000000ffffda7224 */ /* 0x000fe400078e009d */
[----:B------:R-:W-:-:S02]  /*b3cf0*/  IMAD.MOV.U32 R214, RZ, RZ, R144 ;  /* 0x000000ffffd67224 */ /* 0x000fc400078e0090 */
[----:B------:R-:W-:Y:S01]  /*b3d00*/  IMAD.MOV.U32 R206, RZ, RZ, R145 ;  /* 0x000000ffffce7224 */ /* 0x000fe200078e0091 */
[----:B--2---:R-:W-:-:S15]  /*b3d10*/  HMMA.1688.F32.TF32 R108, R8, R244, R160 ;  /* 0x000000f4086c723c */ /* 0x004fde00000810a0 */
[----:B------:R-:W-:-:S04]  /*b3d20*/  NOP ;  /* 0x0000000000007918 */ /* 0x000fc80000000000 */
        /* <DEDUP_REMOVED lines=8> */
[C---:B-1----:R-:W-:Y:S02]  /*b3db0*/  HMMA.1688.F32.TF32 R104, R8.reuse, R28, R236 ;  /* 0x0000001c0868723c */ /* 0x042fe400000810ec */
[----:B------:R-:W-:Y:S04]  /*b3dc0*/  STL.64 [R1+0x77d0], R30 ;  /* 0x0077d01e01007387 */ /* 0x000fe80000100a00 */
[----:B------:R-:W-:Y:S02]  /*b3dd0*/  STL.64 [R1+0x77c8], R28 ;  /* 0x0077c81c01007387 */ /* 0x000fe40000100a00 */
[C---:B------:R-:W-:Y:S11]  /*b3de0*/  HMMA.1688.F32.TF32 R16, R8.reuse, R12, R16 ;  /* 0x0000000c0810723c */ /* 0x040ff60000081010 */
        /* <DEDUP_REMOVED lines=72> */
[----:B------:R-:W-:-:S03]  /*b4270*/  MOV R222, R229 ;  /* 0x000000e500de7202 */ /* 0x000fc60000000f00 */
        /* <DEDUP_REMOVED lines=28> */
[----:B-----5:R-:W-:Y:S04]  /*b4440*/  STL.64 [R1+0x7810], R26 ;  /* 0x0078101a01007387 */ /* 0x020fe80000100a00 */
[----:B------:R1:W-:Y:S04]  /*b4450*/  STL.64 [R1+0x7808], R24 ;  /* 0x0078081801007387 */ /* 0x0003e80000100a00 */
[----:B-1----:R-:W5:Y:S04]  /*b4460*/  LDL.LU R24, [R1+0xd90] ;  /* 0x000d900001187983 */ /* 0x002f680000300800 */
        /* <DEDUP_REMOVED lines=42> */
[----:B------:R1:W-:Y:S02]  /*b4710*/  STL.64 [R1+0xdb8], R238 ;  /* 0x000db8ee01007387 */ /* 0x0003e40000100a00 */
[C---:B-1----:R-:W-:Y:S08]  /*b4720*/  HMMA.1688.F32.TF32 R236, R8.reuse, R220, R16 ;  /* 0x000000dc08ec723c */ /* 0x042ff00000081010 */
[C---:B-----5:R-:W-:Y:S08]  /*b4730*/  HMMA.1688.F32.TF32 R16, R8.reuse, R216, R24 ;  /* 0x000000d80810723c */ /* 0x060ff00000081018 */
        /* <DEDUP_REMOVED lines=9> */
[C---:B----4-:R-:W-:Y:S02]  /*b47d0*/  HMMA.1688.F32.TF32 R12, R8.reuse, R200, R28 ;  /* 0x000000c8080c723c */ /* 0x050fe4000008101c */
        /* <DEDUP_REMOVED lines=24> */
[----:B------:R1:W-:Y:S04]  /*b4960*/  STL.64 [R1+0xcf0], R12 ;  /* 0x000cf00c01007387 */ /* 0x0003e80000100a00 */
[----:B------:R3:W-:Y:S04]  /*b4970*/  STL.64 [R1+0xcf8], R14 ;  /* 0x000cf80e01007387 */ /* 0x0007e80000100a00 */
[----:B-1----:R-:W4:Y:S04]  /*b4980*/  LDL.LU R12, [R1+0xa10] ;  /* 0x000a1000010c7983 */ /* 0x002f280000300800 */
[----:B------:R-:W-:Y:S04]  /*b4990*/  STL.64 [R1+0xce0], R20 ;  /* 0x000ce01401007387 */ /* 0x000fe80000100a00 */
[----:B------:R-:W-:Y:S04]  /*b49a0*/  STL.64 [R1+0xce8], R22 ;  /* 0x000ce81601007387 */ /* 0x000fe80000100a00 */
[----:B------:R1:W-:Y:S04]  /*b49b0*/  STL.64 [R1+0xcd0], R16 ;  /* 0x000cd01001007387 */ /* 0x0003e80000100a00 */
[----:B------:R5:W-:Y:S04]  /*b49c0*/  STL.64 [R1+0xcd8], R18 ;  /* 0x000cd81201007387 */ /* 0x000be80000100a00 */
[----:B------:R-:W4:Y:S04]  /*b49d0*/  LDL.LU R13, [R1+0xa14] ;  /* 0x000a1400010d7983 */ /* 0x000f280000300800 */
[----:B---3--:R-:W4:Y:S04]  /*b49e0*/  LDL.LU R14, [R1+0xa18] ;  /* 0x000a1800010e7983 */ /* 0x008f280000300800 */
[----:B------:R-:W4:Y:S04]  /*b49f0*/  LDL.LU R15, [R1+0xa1c] ;  /* 0x000a1c00010f7983 */ /* 0x000f280000300800 */
[----:B------:R-:W3:Y:S04]  /*b4a00*/  LDL.LU R24, [R1+0xa40] ;  /* 0x000a400001187983 */ /* 0x000ee80000300800 */
[----:B------:R-:W3:Y:S04]  /*b4a10*/  LDL.LU R25, [R1+0xa44] ;  /* 0x000a440001197983 */ /* 0x000ee80000300800 */
[----:B------:R-:W3:Y:S04]  /*b4a20*/  LDL.LU R26, [R1+0xa48] ;  /* 0x000a4800011a7983 */ /* 0x000ee80000300800 */
[----:B------:R-:W3:Y:S04]  /*b4a30*/  LDL.LU R27, [R1+0xa4c] ;  /* 0x000a4c00011b7983 */ /* 0x000ee80000300800 */
        /* <DEDUP_REMOVED lines=65> */
[----:B--2---:R-:W-:-:S15]  /*b4e50*/  HMMA.1688.F32.TF32 R240, R8, R156, R240 ;  /* 0x0000009c08f0723c */ /* 0x004fde00000810f0 */
[----:B------:R-:W-:-:S04]  /*b4e60*/  NOP ;  /* 0x0000000000007918 */ /* 0x000fc80000000000 */
[----:B------:R-:W-:Y:S04]  /*b4e70*/  STL.64 [R1+0xca0], R240 ;  /* 0x000ca0f001007387 */ /* 0x000fe80000100a00 */
[----:B------:R-:W-:Y:S04]  /*b4e80*/  STL.64 [R1+0xca8], R242 ;  /* 0x000ca8f201007387 */ /* 0x000fe80000100a00 */
[----:B------:R-:W-:Y:S04]  /*b4e90*/  STL.64 [R1+0x1090], R148 ;  /* 0x0010909401007387 */ /* 0x000fe80000100a00 */
[----:B------:R1:W-:Y:S04]  /*b4ea0*/  STL.64 [R1+0x1098], R150 ;  /* 0x0010989601007387 */ /* 0x0003e80000100a00 */
[----:B------:R-:W-:Y:S04]  /*b4eb0*/  LDS R240, [R246+UR10+0x44080] ;  /* 0x0440800af6f07984 */ /* 0x000fe80008000800 */
[----:B------:R-:W-:Y:S04]  /*b4ec0*/  LDS R242, [R246+UR10+0x44880] ;  /* 0x0448800af6f27984 */ /* 0x000fe80008000800 */
[----:B------:R-:W-:Y:S04]  /*b4ed0*/  LDS R241, [R247+UR10+0x44080] ;  /* 0x0440800af7f17984 */ /* 0x000fe80008000800 */
[----:B------:R-:W2:Y:S04]  /*b4ee0*/  LDS R243, [R247+UR10+0x44880] ;  /* 0x0448800af7f37984 */ /* 0x000ea80008000800 */
[----:B-1----:R-:W3:Y:S04]  /*b4ef0*/  LDL.LU.64 R150, [R1+0x7880] ;  /* 0x0078800001967983 */ /* 0x002ee80000300a00 */
[----:B------:R-:W2:Y:S02]  /*b4f00*/  LDL.LU.64 R148, [R1+0x7878] ;  /* 0x0078780001947983 */ /* 0x000ea40000300a00 */
        /* <DEDUP_REMOVED lines=15> */
[----:B------:R1:W-:Y:S02]  /*b5000*/  STL.64 [R1+0x1068], R238 ;  /* 0x001068ee01007387 */ /* 0x0003e40000100a00 */
[C---:B-1----:R-:W-:Y:S08]  /*b5010*/  HMMA.1688.F32.TF32 R236, R8.reuse, R136, R16 ;  /* 0x0000008808ec723c */ /* 0x042ff00000081010 */
[C---:B------:R-:W-:Y:S01]  /*b5020*/  HMMA.1688.F32.TF32 R16, R8.reuse, R4, R24 ;  /* 0x000000040810723c */ /* 0x040fe20000081018 */
[----:B------:R-:W-:Y:S10]  /*b5030*/  STL.64 [R1+0x77c0], R6 ;  /* 0x0077c00601007387 */ /* 0x000ff40000100a00 */
        /* <DEDUP_REMOVED lines=15> */
[----:B----4-:R-:W-:Y:S02]  /*b5130*/  HMMA.1688.F32.TF32 R4, R8, R128, R12 ;  /* 0x000000800804723c */ /* 0x010fe4000008100c */
        /* <DEDUP_REMOVED lines=40> */
[----:B----4-:R-:W4:Y:S04]  /*b53c0*/  LDL.LU R6, [R1+0x938] ;  /* 0x0009380001067983 */ /* 0x010f280000300800 */
        /* <DEDUP_REMOVED lines=68> */
[C---:B------:R-:W-:Y:S08]  /*b5810*/  HMMA.1688.F32.TF32 R24, R8.reuse, R60, R24 ;  /* 0x0000003c0818723c */ /* 0x040ff00000081018 */
[C---:B------:R-:W-:Y:S01]  /*b5820*/  HMMA.1688.F32.TF32 R12, R8.reuse, R48, R12 ;  /* 0x00000030080c723c */ /* 0x040fe2000008100c */
[----:B---3--:R-:W-:Y:S07]  /*b5830*/  STL.64 [R1+0x7730], R106 ;  /* 0x0077306a01007387 */ /* 0x008fee0000100a00 */
[C---:B----4-:R-:W-:Y:S01]  /*b5840*/  HMMA.1688.F32.TF32 R108, R8.reuse, R104, R108 ;  /* 0x00000068086c723c */ /* 0x050fe2000008106c */
[----:B------:R1:W-:Y:S07]  /*b5850*/  STL.64 [R1+0x7728], R104 ;  /* 0x0077286801007387 */ /* 0x0003ee0000100a00 */
[C---:B-1----:R-:W-:Y:S11]  /*b5860*/  HMMA.1688.F32.TF32 R104, R8.reuse, R100, R112 ;  /* 0x000000640868723c */ /* 0x042ff60000081070 */
        /* <DEDUP_REMOVED lines=11> */
[----:B------:R-:W-:Y:S04]  /*b5920*/  STL.64 [R1+0xf98], R102 ;  /* 0x000f986601007387 */ /* 0x000fe80000100a00 */
[----:B------:R-:W-:Y:S04]  /*b5930*/  STL.64 [R1+0x7700], R94 ;  /* 0x0077005e01007387 */ /* 0x000fe80000100a00 */
[----:B------:R1:W-:Y:S02]  /*b5940*/  STL.64 [R1+0x76f8], R92 ;  /* 0x0076f85c01007387 */ /* 0x0003e40000100a00 */
[C---:B-1----:R-:W-:Y:S02]  /*b5950*/  HMMA.1688.F32.TF32 R92, R8.reuse, R88, R124 ;  /* 0x00000058085c723c */ /* 0x042fe4000008107c */
[----:B------:R-:W-:Y:S06]  /*b5960*/  STL.64 [R1+0xf80], R96 ;  /* 0x000f806001007387 */ /* 0x000fec0000100a00 */
[C---:B------:R-:W-:Y:S01]  /*b5970*/  HMMA.1688.F32.TF32 R100, R8.reuse, R84, R128 ;  /* 0x000000540864723c */ /* 0x040fe20000081080 */
[----:B------:R1:W-:Y:S07]  /*b5980*/  STL.64 [R1+0xf88], R98 ;  /* 0x000f886201007387 */ /* 0x0003ee0000100a00 */
[C---:B-1----:R-:W-:Y:S03]  /*b5990*/  HMMA.1688.F32.TF32 R96, R8.reuse, R80, R132 ;  /* 0x000000500860723c */ /* 0x042fe60000081084 */
[----:B------:R-:W-:Y:S04]  /*b59a0*/  STL.64 [R1+0xf70], R92 ;  /* 0x000f705c01007387 */ /* 0x000fe80000100a00 */
[----:B------:R1:W-:Y:S02]  /*b59b0*/  STL.64 [R1+0xf78], R94 ;  /* 0x000f785e01007387 */ /* 0x0003e40000100a00 */
[C---:B-1----:R-:W-:Y:S08]  /*b59c0*/  HMMA.1688.F32.TF32 R92, R8.reuse, R76, R36 ;  /* 0x0000004c085c723c */ /* 0x042ff00000081024 */
        /* <DEDUP_REMOVED lines=20> */
[----:B-1----:R-:W-:Y:S09]  /*b5b10*/  HMMA.1688.F32.TF32 R4, R8, R44, R28 ;  /* 0x0000002c0804723c */ /* 0x002ff2000008101c */
        /* <DEDUP_REMOVED lines=59> */
[----:B------:R-:W5:Y:S04]  /*b5ed0*/  LDL.LU R123, [R1+0x47c] ;  /* 0x00047c00017b7983 */ /* 0x000f680000300800 */
[----:B------:R-:W5:Y:S04]  /*b5ee0*/  LDL.LU R128, [R1+0x450] ;  /* 0x0004500001807983 */ /* 0x000f680000300800 */
[----:B------:R-:W5:Y:S04]  /*b5ef0*/  LDL.LU R129, [R1+0x454] ;  /* 0x0004540001817983 */ /* 0x000f680000300800 */
[----:B------:R-:W5:Y:S04]  /*b5f00*/  LDL.LU R130, [R1+0x458] ;  /* 0x0004580001827983 */ /* 0x000f680000300800 */
[----:B------:R-:W5:Y:S04]  /*b5f10*/  LDL.LU R131, [R1+0x45c] ;  /* 0x00045c0001837983 */ /* 0x000f680000300800 */
[----:B----4-:R-:W4:Y:S01]  /*b5f20*/  LDL.LU R4, [R1+0x420] ;  /* 0x0004200001047983 */ /* 0x010f220000300800 */
[----:B------:R-:W-:-:S02]  /*b5f30*/  IMAD.MOV.U32 R32, RZ, RZ, R214 ;  /* 0x000000ffff207224 */ /* 0x000fc400078e00d6 */
[----:B------:R-:W-:Y:S01]  /*b5f40*/  IMAD.MOV.U32 R33, RZ, RZ, R206 ;  /* 0x000000ffff217224 */ /* 0x000fe200078e00ce */
[----:B------:R-:W4:Y:S04]  /*b5f50*/  LDL.LU R5, [R1+0x424] ;  /* 0x0004240001057983 */ /* 0x000f280000300800 */
[----:B------:R-:W4:Y:S01]  /*b5f60*/  LDL.LU R6, [R1+0x428] ;  /* 0x0004280001067983 */ /* 0x000f220000300800 */
[----:B------:R-:W-:-:S03]  /*b5f70*/  IMAD.MOV.U32 R105, RZ, RZ, R248 ;  /* 0x000000ffff697224 */ /* 0x000fc600078e00f8 */
[----:B------:R-:W4:Y:S01]  /*b5f80*/  LDL.LU R7, [R1+0x42c] ;  /* 0x00042c0001077983 */ /* 0x000f220000300800 */
[----:B------:R-:W-:-:S03]  /*b5f90*/  IMAD.MOV.U32 R104, RZ, RZ, R249 ;  /* 0x000000ffff687224 */ /* 0x000fc600078e00f9 */
[----:B------:R-:W4:Y:S04]  /*b5fa0*/  LDL.LU R248, [R1+0x410] ;  /* 0x0004100001f87983 */ /* 0x000f280000300800 */
[----:B------:R-:W4:Y:S04]  /*b5fb0*/  LDL.LU R249, [R1+0x414] ;  /* 0x0004140001f97983 */ /* 0x000f280000300800 */
[----:B------:R-:W4:Y:S01]  /*b5fc0*/  LDL.LU R250, [R1+0x418] ;  /* 0x0004180001fa7983 */ /* 0x000f220000300800 */
[----:B------:R-:W-:Y:S01]  /*b5fd0*/  MOV R28, R219 ;  /* 0x000000db001c7202 */ /* 0x000fe20000000f00 */
[----:B------:R-:W-:-:S02]  /*b5fe0*/  IMAD.MOV.U32 R29, RZ, RZ, R218 ;  /* 0x000000ffff1d7224 */ /* 0x000fc400078e00da */
[----:B------:R-:W4:Y:S01]  /*b5ff0*/  LDL.LU R251, [R1+0x41c] ;  /* 0x00041c0001fb7983 */ /* 0x000f220000300800 */
[----:B---3--:R-:W-:Y:S08]  /*b6000*/  HMMA.1688.F32.TF32 R8, R8, R40, R236 ;  /* 0x000000280808723c */ /* 0x008ff000000810ec */
[C---:B--2---:R-:W-:Y:S01]  /*b6010*/  HMMA.1688.F32.TF32 R24, R240.reuse, R24, R16 ;  /* 0x00000018f018723c */ /* 0x044fe20000081010 */
[----:B------:R-:W2:Y:S07]  /*b6020*/  LDL.LU.64 R238, [R1+0x7830] ;  /* 0x0078300001ee7983 */ /* 0x000eae0000300a00 */
[C---:B-----5:R-:W-:Y:S01]  /*b6030*/  HMMA.1688.F32.TF32 R32, R240.reuse, R32, R20 ;  /* 0x00000020f020723c */ /* 0x060fe20000081014 */
[----:B------:R-:W3:Y:S07]  /*b6040*/  LDL.LU.64 R236, [R1+0x7828] ;  /* 0x0078280001ec7983 */ /* 0x000eee0000300a00 */
[----:B------:R-:W-:Y:S01]  /*b6050*/  HMMA.1688.F32.TF32 R28, R240, R28, R12 ;  /* 0x0000001cf01c723c */ /* 0x000fe2000008100c */
[----:B------:R1:W-:Y:S04]  /*b6060*/  STL.64 [R1+0xc90], R8 ;  /* 0x000c900801007387 */ /* 0x0003e80000100a00 */
[----:B------:R5:W-:Y:S04]  /*b6070*/  STL.64 [R1+0xc98], R10 ;  /* 0x000c980a01007387 */ /* 0x000be80000100a00 */
[----:B-1----:R-:W2:Y:S04]  /*b6080*/  LDL.LU R8, [R1+0x4d0] ;  /* 0x0004d00001087983 */ /* 0x002ea80000300800 */
[----:B------:R-:W2:Y:S04]  /*b6090*/  LDL.LU R9, [R1+0x4d4] ;  /* 0x0004d40001097983 */ /* 0x000ea80000300800 */
[----:B-----5:R-:W2:Y:S04]  /*b60a0*/  LDL.LU R10, [R1+0x4d8] ;  /* 0x0004d800010a7983 */ /* 0x020ea80000300800 */
[----:B------:R-:W2:Y:S04]  /*b60b0*/  LDL.LU R11, [R1+0x4dc] ;  /* 0x0004dc00010b7983 */ /* 0x000ea80000300800 */
[----:B------:R-:W5:Y:S04]  /*b60c0*/  LDL.LU.64 R18, [R1+0x7820] ;  /* 0x0078200001127983 */ /* 0x000f680000300a00 */
[----:B------:R-:W3:Y:S04]  /*b60d0*/  LDL.LU.64 R16, [R1+0x7818] ;  /* 0x0078180001107983 */ /* 0x000ee80000300a00 */
[----:B------:R-:W-:Y:S04]  /*b60e0*/  STL.64 [R1+0xc80], R24 ;  /* 0x000c801801007387 */ /* 0x000fe80000100a00 */
[----:B------:R1:W-:Y:S04]  /*b60f0*/  STL.64 [R1+0xc88], R26 ;  /* 0x000c881a01007387 */ /* 0x0003e80000100a00 */
[----:B-1----:R-:W3:Y:S04]  /*b6100*/  LDL.LU.64 R26, [R1+0x7810] ;  /* 0x00781000011a7983 */ /* 0x002ee80000300a00 */
[----:B------:R-:W3:Y:S04]  /*b6110*/  LDL.LU.64 R24, [R1+0x7808] ;  /* 0x0078080001187983 */ /* 0x000ee80000300a00 */
[----:B------:R-:W3:Y:S04]  /*b6120*/  LDL.LU.64 R22, [R1+0x7800] ;  /* 0x0078000001167983 */ /* 0x000ee80000300a00 */
        /* <DEDUP_REMOVED lines=10> */
[----:B------:R-:W3:Y:S01]  /*b61d0*/  LDL.LU.64 R28, [R1+0x77c8] ;  /* 0x0077c800011c7983 */ /* 0x000ee20000300a00 */
[----:B------:R-:W-:-:S02]  /*b61e0*/  IMAD.MOV.U32 R96, RZ, RZ, R223 ;  /* 0x000000ffff607224 */ /* 0x000fc400078e00df */
[----:B------:R-:W-:Y:S01]  /*b61f0*/  IMAD.MOV.U32 R97, RZ, RZ, R222 ;  /* 0x000000ffff617224 */ /* 0x000fe200078e00de */
[----:B------:R-:W-:Y:S04]  /*b6200*/  STL.64 [R1+0x76c0], R246 ;  /* 0x0076c0f601007387 */ /* 0x000fe80000100a00 */
[----:B------:R-:W-:Y:S02]  /*b6210*/  STL.64 [R1+0x76b8], R244 ;  /* 0x0076b8f401007387 */ /* 0x000fe40000100a00 */
[C---:B------:R-:W-:Y:S08]  /*b6220*/  HMMA.1688.F32.TF32 R96, R240.reuse, R96, R92 ;  /* 0x00000060f060723c */ /* 0x040ff0000008105c */
[C---:B------:R-:W-:Y:S08]  /*b6230*/  HMMA.1688.F32.TF32 R92, R240.reuse, R104, R100 ;  /* 0x00000068f05c723c */ /* 0x040ff00000081064 */
[C---:B----4-:R-:W-:Y:S08]  /*b6240*/  HMMA.1688.F32.TF32 R4, R240.reuse, R228, R4 ;  /* 0x000000e4f004723c */ /* 0x050ff00000081004 */
[----:B--2---:R-:W-:-:S15]  /*b6250*/  HMMA.1688.F32.TF32 R8, R240, R244, R8 ;  /* 0x000000f4f008723c */ /* 0x004fde0000081008 */
[----:B------:R-:W-:-:S04]  /*b6260*/  NOP ;  /* 0x0000000000007918 */ /* 0x000fc80000000000 */
[----:B------:R-:W-:Y:S04]  /*b6270*/  STL.64 [R1+0xc30], R8 ;  /* 0x000c300801007387 */ /* 0x000fe80000100a00 */
[----:B------:R3:W-:Y:S04]  /*b6280*/  STL.64 [R1+0xc38], R10 ;  /* 0x000c380a01007387 */ /* 0x0007e80000100a00 */
[----:B------:R-:W-:Y:S04]  /*b6290*/  STL.64 [R1+0xc10], R96 ;  /* 0x000c106001007387 */ /* 0x000fe80000100a00 */
[----:B------:R-:W-:Y:S01]  /*b62a0*/  STL.64 [R1+0xc18], R98 ;  /* 0x000c186201007387 */ /* 0x000fe20000100a00 */
[C---:B---3--:R-:W-:Y:S03]  /*b62b0*/  HMMA.1688.F32.TF32 R8, R240.reuse, R28, R108 ;  /* 0x0000001cf008723c */ /* 0x048fe6000008106c */
        /* <DEDUP_REMOVED lines=38> */
[----:B------:R1:W-:Y:S04]  /*b6520*/  STL.64 [R1+0xb70], R4 ;  /* 0x000b700401007387 */ /* 0x0003e80000100a00 */
[----:B------:R2:W-:Y:S04]  /*b6530*/  STL.64 [R1+0xb78], R6 ;  /* 0x000b780601007387 */ /* 0x0005e80000100a00 */
[----:B-1----:R-:W3:Y:S04]  /*b6540*/  LDL.LU R4, [R1+0x710] ;  /* 0x0007100001047983 */ /* 0x002ee80000300800 */
        /* <DEDUP_REMOVED lines=61> */
[----:B-1----:R-:W5:Y:S04]  /*b6920*/  LDL.LU R8, [R1+0x3a0] ;  /* 0x0003a00001087983 */ /* 0x002f680000300800 */
[----:B------:R-:W5:Y:S04]  /*b6930*/  LDL.LU R9, [R1+0x3a4] ;  /* 0x0003a40001097983 */ /* 0x000f680000300800 */
        /* <DEDUP_REMOVED lines=24> */
[----:B------:R-:W-:Y:S01]  /*b6ac0*/  STL.64 [R1+0x7670], R220 ;  /* 0x007670dc01007387 */ /* 0x000fe20000100a00 */
[C---:B--2---:R-:W-:Y:S08]  /*b6ad0*/  HMMA.1688.F32.TF32 R20, R240.reuse, R216, R20 ;  /* 0x000000d8f014723c */ /* 0x044ff00000081014 */
[C---:B---3--:R-:W-:Y:S08]  /*b6ae0*/  HMMA.1688.F32.TF32 R224, R240.reuse, R220, R232 ;  /* 0x000000dcf0e0723c */ /* 0x048ff000000810e8 */
[C---:B-----5:R-:W-:Y:S11]  /*b6af0*/  HMMA.1688.F32.TF32 R32, R240.reuse, R212, R32 ;  /* 0x000000d4f020723c */ /* 0x060ff60000081020 */
[----:B------:R-:W-:Y:S04]  /*b6b00*/  STL.64 [R1+0xb50], R224 ;  /* 0x000b50e001007387 */ /* 0x000fe80000100a00 */
[----:B------:R-:W-:Y:S04]  /*b6b10*/  STL.64 [R1+0xb58], R226 ;  /* 0x000b58e201007387 */ /* 0x000fe80000100a00 */
[----:B------:R-:W-:Y:S04]  /*b6b20*/  STL.64 [R1+0x7668], R216 ;  /* 0x007668d801007387 */ /* 0x000fe80000100a00 */
[----:B------:R-:W-:Y:S04]  /*b6b30*/  STL.64 [R1+0xb40], R20 ;  /* 0x000b401401007387 */ /* 0x000fe80000100a00 */
[----:B------:R1:W-:Y:S02]  /*b6b40*/  STL.64 [R1+0xb48], R22 ;  /* 0x000b481601007387 */ /* 0x0003e40000100a00 */
[C---:B-1----:R-:W-:Y:S08]  /*b6b50*/  HMMA.1688.F32.TF32 R20, R240.reuse, R208, R12 ;  /* 0x000000d0f014723c */ /* 0x042ff0000008100c */
[C---:B------:R-:W-:Y:S01]  /*b6b60*/  HMMA.1688.F32.TF32 R12, R240.reuse, R204, R28 ;  /* 0x000000ccf00c723c */ /* 0x040fe2000008101c */
[----:B------:R-:W-:Y:S04]  /*b6b70*/  STL.64 [R1+0xb30], R32 ;  /* 0x000b302001007387 */ /* 0x000fe80000100a00 */
[----:B------:R-:W-:Y:S03]  /*b6b80*/  STL.64 [R1+0xb38], R34 ;  /* 0x000b382201007387 */ /* 0x000fe60000100a00 */
[C---:B------:R-:W-:Y:S03]  /*b6b90*/  HMMA.1688.F32.TF32 R28, R240.reuse, R200, R244 ;  /* 0x000000c8f01c723c */ /* 0x040fe600000810f4 */
[----:B------:R-:W-:Y:S04]  /*b6ba0*/  STL.64 [R1+0xb20], R20 ;  /* 0x000b201401007387 */ /* 0x000fe80000100a00 */
[----:B------:R4:W-:Y:S04]  /*b6bb0*/  STL.64 [R1+0xb28], R22 ;  /* 0x000b281601007387 */ /* 0x0009e80000100a00 */
[----:B------:R-:W-:Y:S04]  /*b6bc0*/  STL.64 [R1+0xb10], R12 ;  /* 0x000b100c01007387 */ /* 0x000fe80000100a00 */
[----:B------:R1:W-:Y:S01]  /*b6bd0*/  STL.64 [R1+0xb18], R14 ;  /* 0x000b180e01007387 */ /* 0x0003e20000100a00 */
[C---:B----4-:R-:W-:Y:S08]  /*b6be0*/  HMMA.1688.F32.TF32 R20, R240.reuse, R196, R8 ;  /* 0x000000c4f014723c */ /* 0x050ff00000081008 */
[C---:B-1----:R-:W-:Y:S01]  /*b6bf0*/  HMMA.1688.F32.TF32 R12, R240.reuse, R192, R92 ;  /* 0x000000c0f00c723c */ /* 0x042fe2000008105c */
        /* <DEDUP_REMOVED lines=29> */
[C---:B------:R-:W-:Y:S01]  /*b6dd0*/  HMMA.1688.F32.TF32 R4, R240.reuse, R144, R4 ;  /* 0x00000090f004723c */ /* 0x040fe20000081004 */
        /* <DEDUP_REMOVED lines=215> */
[----:B--2---:R-:W-:-:S15]  /*b7b50*/  HMMA.1688.F32.TF32 R140, R240, R92, R140 ;  /* 0x0000005cf08c723c */ /* 0x004fde000008108c */
[----:B------:R-:W-:-:S04]  /*b7b60*/  NOP ;  /* 0x0000000000007918 */ /* 0x000fc80000000000 */
[----:B------:R-:W-:Y:S04]  /*b7b70*/  STL.64 [R1+0x940], R140 ;  /* 0x0009408c01007387 */ /* 0x000fe80000100a00 */
[----:B------:R1:W-:Y:S04]  /*b7b80*/  STL.64 [R1+0x948], R142 ;  /* 0x0009488e01007387 */ /* 0x0003e80000100a00 */
[----:B------:R-:W-:Y:S04]  /*b7b90*/  STL.64 [R1+0x7630], R86 ;  /* 0x0076305601007387 */ /* 0x000fe80000100a00 */
[----:B------:R-:W-:Y:S04]  /*b7ba0*/  STL.64 [R1+0x930], R144 ;  /* 0x0009309001007387 */ /* 0x000fe80000100a00 */
        /* <DEDUP_REMOVED lines=9> */
[----:B------:R2:W-:Y:S01]  /*b7c40*/  STL.64 [R1+0x918], R86 ;  /* 0x0009185601007387 */ /* 0x0005e20000100a00 */
[C---:B-1----:R-:W-:Y:S08]  /*b7c50*/  HMMA.1688.F32.TF32 R80, R240.reuse, R72, R224 ;  /* 0x00000048f050723c */ /* 0x042ff000000810e0 */
[C---:B--2---:R-:W-:Y:S08]  /*b7c60*/  HMMA.1688.F32.TF32 R84, R240.reuse, R76, R220 ;  /* 0x0000004cf054723c */ /* 0x044ff000000810dc */
[C---:B------:R-:W-:Y:S11]  /*b7c70*/  HMMA.1688.F32.TF32 R140, R240.reuse, R68, R228 ;  /* 0x00000044f08c723c */ /* 0x040ff600000810e4 */
[----:B------:R-:W-:Y:S04]  /*b7c80*/  STL.64 [R1+0x900], R84 ;  /* 0x0009005401007387 */ /* 0x000fe80000100a00 */
[----:B------:R1:W-:Y:S04]  /*b7c90*/  STL.64 [R1+0x908], R86 ;  /* 0x0009085601007387 */ /* 0x0003e80000100a00 */
[----:B------:R-:W-:Y:S04]  /*b7ca0*/  STL.64 [R1+0x8f0], R80 ;  /* 0x0008f05001007387 */ /* 0x000fe80000100a00 */
[----:B------:R2:W-:Y:S01]  /*b7cb0*/  STL.64 [R1+0x8f8], R82 ;  /* 0x0008f85201007387 */ /* 0x0005e20000100a00 */
[C---:B-1----:R-:W-:Y:S08]  /*b7cc0*/  HMMA.1688.F32.TF32 R84, R240.reuse, R64, R232 ;  /* 0x00000040f054723c */ /* 0x042ff000000810e8 */
[C---:B--2---:R-:W-:Y:S08]  /*b7cd0*/  HMMA.1688.F32.TF32 R80, R240.reuse, R60, R20 ;  /* 0x0000003cf050723c */ /* 0x044ff00000081014 */
        /* <DEDUP_REMOVED lines=11> */
[C---:B-----5:R-:W-:Y:S08]  /*b7d90*/  HMMA.1688.F32.TF32 R20, R240.reuse, R44, R244 ;  /* 0x0000002cf014723c */ /* 0x060ff000000810f4 */
[----:B-1----:R-:W-:Y:S01]  /*b7da0*/  HMMA.1688.F32.TF32 R12, R240, R40, R248 ;  /* 0x00000028f00c723c */ /* 0x002fe200000810f8 */
[----:B------:R-:W-:Y:S04]  /*b7db0*/  STL.64 [R1+0x890], R28 ;  /* 0x0008901c01007387 */ /* 0x000fe80000100a00 */
[----:B------:R-:W-:Y:S04]  /*b7dc0*/  STL.64 [R1+0x898], R30 ;  /* 0x0008981e01007387 */ /* 0x000fe80000100a00 */
[----:B------:R-:W2:Y:S04]  /*b7dd0*/  LDL.LU R228, [R1+0x24d0] ;  /* 0x0024d00001e47983 */ /* 0x000ea80000300800 */
[----:B------:R1:W-:Y:S04]  /*b7de0*/  STL.64 [R1+0x880], R20 ;  /* 0x0008801401007387 */ /* 0x0003e80000100a00 */
[----:B------:R-:W-:Y:S04]  /*b7df0*/  STL.64 [R1+0x888], R22 ;  /* 0x0008881601007387 */ /* 0x000fe80000100a00 */
        /* <DEDUP_REMOVED lines=21> */
[----:B-1----:R-:W2:Y:S04]  /*b7f50*/  LDL.64 R20, [R1+0x50] ;  /* 0x0000500001147983 */ /* 0x002ea80000100a00 */
[----:B------:R-:W3:Y:S04]  /*b7f60*/  LDL.LU R32, [R1+0x2550] ;  /* 0x0025500001207983 */ /* 0x000ee80000300800 */
[----:B------:R-:W3:Y:S04]  /*b7f70*/  LDL.LU R33, [R1+0x2554] ;  /* 0x0025540001217983 */ /* 0x000ee80000300800 */
[----:B------:R-:W3:Y:S04]  /*b7f80*/  LDL.LU R34, [R1+0x2558] ;  /* 0x0025580001227983 */ /* 0x000ee80000300800 */
[----:B------:R-:W3:Y:S04]  /*b7f90*/  LDL.LU R35, [R1+0x255c] ;  /* 0x00255c0001237983 */ /* 0x000ee80000300800 */
[----:B-----5:R-:W3:Y:S04]  /*b7fa0*/  LDL.64 R12, [R1+0x40] ;  /* 0x00004000010c7983 */ /* 0x020ee80000100a00 */
[----:B------:R-:W5:Y:S04]  /*b7fb0*/  LDL.64 R244, [R1+0x30] ;  /* 0x0000300001f47983 */ /* 0x000f680000100a00 */
[----:B------:R-:W4:Y:S04]  /*b7fc0*/  LDL.LU R28, [R1+0x2530] ;  /* 0x00253000011c7983 */ /* 0x000f280000300800 */
[----:B------:R-:W4:Y:S04]  /*b7fd0*/  LDL.LU R29, [R1+0x2534] ;  /* 0x00253400011d7983 */ /* 0x000f280000300800 */
[----:B------:R-:W4:Y:S04]  /*b7fe0*/  LDL.LU R30, [R1+0x2538] ;  /* 0x00253800011e7983 */ /* 0x000f280000300800 */
[----:B------:R-:W4:Y:S04]  /*b7ff0*/  LDL.LU R31, [R1+0x253c] ;  /* 0x00253c00011f7983 */ /* 0x000f280000300800 */
[----:B------:R-:W4:Y:S04]  /*b8000*/  LDL.64 R140, [R1+0x10] ;  /* 0x00001000018c7983 */ /* 0x000f280000100a00 */
[----:B------:R-:W4:Y:S04]  /*b8010*/  LDL.64 R148, [R1] ;  /* 0x0000000001947983 */ /* 0x000f280000100a00 */
        /* <DEDUP_REMOVED lines=21> */
[C---:B---3--:R-:W-:Y:S08]  /*b8170*/  HMMA.1688.F32.TF32 R32, R8.reuse, R12, R32 ;  /* 0x0000000c0820723c */ /* 0x048ff00000081020 */
[----:B-----5:R-:W-:Y:S03]  /*b8180*/  HMMA.1688.F32.TF32 R84, R8, R244, R84 ;  /* 0x000000f40854723c */ /* 0x020fe60000081054 */
[----:B------:R1:W-:Y:S04]  /*b8190*/  STL.64 [R1+0x490], R80 ;  /* 0x0004905001007387 */ /* 0x0003e80000100a00 */
[----:B------:R2:W-:Y:S04]  /*b81a0*/  STL.64 [R1+0x498], R82 ;  /* 0x0004985201007387 */ /* 0x0005e80000100a00 */
[----:B------:R-:W3:Y:S01]  /*b81b0*/  LDL.LU.64 R22, [R1+0x76f0] ;  /* 0x0076f00001167983 */ /* 0x000ee20000300a00 */
[----:B-1----:R-:W-:Y:S01]  /*b81c0*/  IMAD.MOV.U32 R81, RZ, RZ, R20 ;  /* 0x000000ffff517224 */ /* 0x002fe200078e0014 */
[----:B------:R-:W-:-:S02]  /*b81d0*/  MOV R80, R21 ;  /* 0x0000001500507202 */ /* 0x000fc40000000f00 */
[----:B------:R-:W5:Y:S04]  /*b81e0*/  LDL.LU.64 R20, [R1+0x76e8] ;  /* 0x0076e80001147983 */ /* 0x000f680000300a00 */
[----:B------:R-:W-:Y:S04]  /*b81f0*/  STL.64 [R1+0x480], R32 ;  /* 0x0004802001007387 */ /* 0x000fe80000100a00 */
[----:B------:R1:W-:Y:S01]  /*b8200*/  STL.64 [R1+0x488], R34 ;  /* 0x0004882201007387 */ /* 0x0003e20000100a00 */
[----:B--2---:R-:W-:Y:S02]  /*b8210*/  IMAD.MOV.U32 R83, RZ, RZ, R12 ;  /* 0x000000ffff537224 */ /* 0x004fe400078e000c */
[----:B------:R-:W-:Y:S01]  /*b8220*/  IMAD.MOV.U32 R82, RZ, RZ, R13 ;  /* 0x000000ffff527224 */ /* 0x000fe200078e000d */
[----:B-1----:R-:W2:Y:S04]  /*b8230*/  LDL.LU.64 R34, [R1+0x76e0] ;  /* 0x0076e00001227983 */ /* 0x002ea80000300a00 */
[----:B------:R-:W2:Y:S04]  /*b8240*/  LDL.LU.64 R32, [R1+0x76d8] ;  /* 0x0076d80001207983 */ /* 0x000ea80000300a00 */
[----:B------:R-:W2:Y:S04]  /*b8250*/  LDL.LU.64 R14, [R1+0x76d0] ;  /* 0x0076d000010e7983 */ /* 0x000ea80000300a00 */
[----:B------:R-:W2:Y:S04]  /*b8260*/  LDL.LU.64 R12, [R1+0x76c8] ;  /* 0x0076c800010c7983 */ /* 0x000ea80000300a00 */
[----:B------:R1:W-:Y:S04]  /*b8270*/  STL.64 [R1+0x470], R84 ;  /* 0x0004705401007387 */ /* 0x0003e80000100a00 */
[----:B------:R-:W-:Y:S04]  /*b8280*/  STL.64 [R1+0x478], R86 ;  /* 0x0004785601007387 */ /* 0x000fe80000100a00 */
[----:B------:R-:W2:Y:S01]  /*b8290*/  LDL.LU.64 R246, [R1+0x76c0] ;  /* 0x0076c00001f67983 */ /* 0x000ea20000300a00 */
[----:B-1----:R-:W-:-:S02]  /*b82a0*/  IMAD.MOV.U32 R85, RZ, RZ, R244 ;  /* 0x000000ffff557224 */ /* 0x002fc400078e00f4 */
[----:B------:R-:W-:Y:S02]  /*b82b0*/  IMAD.MOV.U32 R84, RZ, RZ, R245 ;  /* 0x000000ffff547224 */ /* 0x000fe400078e00f5 */
[----:B------:R-:W2:Y:S01]  /*b82c0*/  LDL.LU.64 R244, [R1+0x76b8] ;  /* 0x0076b80001f47983 */ /* 0x000ea20000300a00 */
[C---:B----4-:R-:W-:Y:S08]  /*b82d0*/  HMMA.1688.F32.TF32 R240, R8.reuse, R140, R240 ;  /* 0x0000008c08f0723c */ /* 0x050ff000000810f0 */
[----:B--2---:R-:W-:-:S15]  /*b82e0*/  HMMA.1688.F32.TF32 R28, R8, R244, R28 ;  /* 0x000000f4081c723c */ /* 0x004fde000008101c */
[----:B------:R-:W-:-:S04]  /*b82f0*/  NOP ;  /* 0x0000000000007918 */ /* 0x000fc80000000000 */
[----:B------:R-:W-:Y:S04]  /*b8300*/  STL.64 [R1+0x460], R28 ;  /* 0x0004601c01007387 */ /* 0x000fe80000100a00 */
[----:B------:R1:W-:Y:S04]  /*b8310*/  STL.64 [R1+0x468], R30 ;  /* 0x0004681e01007387 */ /* 0x0003e80000100a00 */
[----:B-1----:R-:W2:Y:S04]  /*b8320*/  LDL.LU.64 R30, [R1+0x76b0] ;  /* 0x0076b000011e7983 */ /* 0x002ea80000300a00 */
[----:B------:R-:W4:Y:S01]  /*b8330*/  LDL.LU.64 R28, [R1+0x76a8] ;  /* 0x0076a800011c7983 */ /* 0x000f220000300a00 */
[----:B------:R-:W-:-:S02]  /*b8340*/  IMAD.MOV.U32 R2, RZ, RZ, R140 ;  /* 0x000000ffff027224 */ /* 0x000fc400078e008c */
[----:B------:R-:W-:Y:S02]  /*b8350*/  IMAD.MOV.U32 R0, RZ, RZ, R141 ;  /* 0x000000ffff007224 */ /* 0x000fe400078e008d */
[----:B------:R-:W-:Y:S01]  /*b8360*/  HMMA.1688.F32.TF32 R140, R8, R148, R144 ;  /* 0x00000094088c723c */ /* 0x000fe20000081090 */
[----:B------:R-:W-:Y:S04]  /*b8370*/  STL.64 [R1+0x450], R240 ;  /* 0x000450f001007387 */ /* 0x000fe80000100a00 */
[----:B------:R-:W-:-:S14]  /*b8380*/  STL.64 [R1+0x458], R242 ;  /* 0x000458f201007387 */ /* 0x000fdc0000100a00 */
[----:B------:R-:W-:Y:S04]  /*b8390*/  STL.64 [R1+0x440], R140 ;  /* 0x0004408c01007387 */ /* 0x000fe80000100a00 */
[----:B------:R4:W-:Y:S01]  /*b83a0*/  STL.64 [R1+0x448], R142 ;  /* 0x0004488e01007387 */ /* 0x0009e20000100a00 */
[----:B------:R-:W-:Y:S01]  /*b83b0*/  MOV R214, R148 ;  /* 0x0000009400d67202 */ /* 0x000fe20000000f00 */
[----:B------:R-:W-:Y:S01]  /*b83c0*/  IMAD.MOV.U32 R206, RZ, RZ, R149 ;  /* 0x000000ffffce7224 */ /* 0x000fe200078e0095 */
[C---:B----4-:R-:W-:Y:S01]  /*b83d0*/  HMMA.1688.F32.TF32 R140, R8.reuse, R28, R216 ;  /* 0x0000001c088c723c */ /* 0x050fe200000810d8 */
[----:B--2---:R-:W-:Y:S04]  /*b83e0*/  STL.64 [R1+0x75f0], R30 ;  /* 0x0075f01e01007387 */ /* 0x004fe80000100a00 */
[----:B------:R1:W-:Y:S03]  /*b83f0*/  STL.64 [R1+0x75e8], R28 ;  /* 0x0075e81c01007387 */ /* 0x0003e60000100a00 */
        /* <DEDUP_REMOVED lines=12> */
[----:B-----5:R-:W-:Y:S02]  /*b84c0*/  HMMA.1688.F32.TF32 R12, R8, R20, R228 ;  /* 0x00000014080c723c */ /* 0x020fe400000810e4 */
[----:B---3--:R-:W-:Y:S04]  /*b84d0*/  STL.64 [R1+0x75c0], R22 ;  /* 0x0075c01601007387 */ /* 0x008fe80000100a00 */
        /* <DEDUP_REMOVED lines=108> */
[----:B----4-:R-:W-:Y:S04]  /*b8ba0*/  STL.64 [R1+0x7570], R230 ;  /* 0x007570e601007387 */ /* 0x010fe80000100a00 */
[----:B------:R1:W-:Y:S04]  /*b8bb0*/  STL.64 [R1+0x7568], R228 ;  /* 0x007568e401007387 */ /* 0x0003e80000100a00 */
[----:B-1----:R-:W4:Y:S04]  /*b8bc0*/  LDL.LU R228, [R1+0x2430] ;  /* 0x0024300001e47983 */ /* 0x002f280000300800 */
[----:B------:R-:W4:Y:S04]  /*b8bd0*/  LDL.LU R229, [R1+0x2434] ;  /* 0x0024340001e57983 */ /* 0x000f280000300800 */
[----:B------:R-:W4:Y:S04]  /*b8be0*/  LDL.LU R230, [R1+0x2438] ;  /* 0x0024380001e67983 */ /* 0x000f280000300800 */
[----:B------:R-:W4:Y:S01]  /*b8bf0*/  LDL.LU R231, [R1+0x243c] ;  /* 0x00243c0001e77983 */ /* 0x000f220000300800 */
[----:B--2---:R-:W-:-:S15]  /*b8c00*/  HMMA.1688.F32.TF32 R220, R8, R224, R220 ;  /* 0x000000e008dc723c */ /* 0x004fde00000810dc */
[----:B------:R-:W-:-:S04]  /*b8c10*/  NOP ;  /* 0x0000000000007918 */ /* 0x000fc80000000000 */
[----:B------:R1:W-:Y:S04]  /*b8c20*/  STL.64 [R1+0x3a0], R220 ;  /* 0x0003a0dc01007387 */ /* 0x0003e80000100a00 */
[----:B------:R-:W-:Y:S04]  /*b8c30*/  STL.64 [R1+0x3a8], R222 ;  /* 0x0003a8de01007387 */ /* 0x000fe80000100a00 */
[----:B-1----:R-:W2:Y:S04]  /*b8c40*/  LDL.LU.64 R220, [R1+0x7670] ;  /* 0x0076700001dc7983 */ /* 0x002ea80000300a00 */
[----:B---3--:R-:W-:Y:S04]  /*b8c50*/  STL.64 [R1+0x7600], R226 ;  /* 0x007600e201007387 */ /* 0x008fe80000100a00 */
[----:B------:R1:W-:Y:S04]  /*b8c60*/  STL.64 [R1+0x75f8], R224 ;  /* 0x0075f8e001007387 */ /* 0x0003e80000100a00 */
[----:B-1----:R-:W3:Y:S04]  /*b8c70*/  LDL.LU R224, [R1+0x2440] ;  /* 0x0024400001e07983 */ /* 0x002ee80000300800 */
[----:B------:R-:W3:Y:S04]  /*b8c80*/  LDL.LU R225, [R1+0x2444] ;  /* 0x0024440001e17983 */ /* 0x000ee80000300800 */
[----:B------:R-:W3:Y:S04]  /*b8c90*/  LDL.LU R226, [R1+0x2448] ;  /* 0x0024480001e27983 */ /* 0x000ee80000300800 */
[----:B------:R-:W3:Y:S01]  /*b8ca0*/  LDL.LU R227, [R1+0x244c] ;  /* 0x00244c0001e37983 */ /* 0x000ee20000300800 */
[----:B--2---:R-:W-:-:S15]  /*b8cb0*/  HMMA.1688.F32.TF32 R216, R8, R220, R216 ;  /* 0x000000dc08d8723c */ /* 0x004fde00000810d8 */
[----:B------:R-:W-:-:S04]  /*b8cc0*/  NOP ;  /* 0x0000000000007918 */ /* 0x000fc80000000000 */
[----:B------:R1:W-:Y:S04]  /*b8cd0*/  STL.64 [R1+0x390], R216 ;  /* 0x000390d801007387 */ /* 0x0003e80000100a00 */
[----:B------:R-:W-:Y:S04]  /*b8ce0*/  STL.64 [R1+0x398], R218 ;  /* 0x000398da01007387 */ /* 0x000fe80000100a00 */
[----:B-1----:R-:W2:Y:S04]  /*b8cf0*/  LDL.LU.64 R216, [R1+0x7668] ;  /* 0x0076680001d87983 */ /* 0x002ea80000300a00 */
[----:B------:R1:W-:Y:S04]  /*b8d00*/  STL.64 [R1+0x7608], R220 ;  /* 0x007608dc01007387 */ /* 0x0003e80000100a00 */
[----:B-1----:R-:W3:Y:S04]  /*b8d10*/  LDL.LU R220, [R1+0x2450] ;  /* 0x0024500001dc7983 */ /* 0x002ee80000300800 */
[----:B------:R-:W3:Y:S04]  /*b8d20*/  LDL.LU R221, [R1+0x2454] ;  /* 0x0024540001dd7983 */ /* 0x000ee80000300800 */
[----:B------:R-:W3:Y:S04]  /*b8d30*/  LDL.LU R222, [R1+0x2458] ;  /* 0x0024580001de7983 */ /* 0x000ee80000300800 */
[----:B------:R-:W3:Y:S01]  /*b8d40*/  LDL.LU R223, [R1+0x245c] ;  /* 0x00245c0001df7983 */ /* 0x000ee20000300800 */
[C---:B------:R-:W-:Y:S08]  /*b8d50*/  HMMA.1688.F32.TF32 R16, R8.reuse, R196, R16 ;  /* 0x000000c40810723c */ /* 0x040ff00000081010 */
[C---:B------:R-:W-:Y:S08]  /*b8d60*/  HMMA.1688.F32.TF32 R24, R8.reuse, R192, R24 ;  /* 0x000000c00818723c */ /* 0x040ff00000081018 */
[C---:B------:R-:W-:Y:S08]  /*b8d70*/  HMMA.1688.F32.TF32 R20, R8.reuse, R188, R20 ;  /* 0x000000bc0814723c */ /* 0x040ff00000081014 */
[C---:B------:R-:W-:Y:S01]  /*b8d80*/  HMMA.1688.F32.TF32 R12, R8.reuse, R180, R12 ;  /* 0x000000b4080c723c */ /* 0x040fe2000008100c */
[----:B--2---:R1:W-:Y:S07]  /*b8d90*/  STL.64 [R1+0x7610], R216 ;  /* 0x007610d801007387 */ /* 0x0043ee0000100a00 */
[C---:B---3--:R-:W-:Y:S08]  /*b8da0*/  HMMA.1688.F32.TF32 R220, R8.reuse, R216, R220 ;  /* 0x000000d808dc723c */ /* 0x048ff000000810dc */
[C---:B-1----:R-:W-:Y:S08]  /*b8db0*/  HMMA.1688.F32.TF32 R216, R8.reuse, R212, R224 ;  /* 0x000000d408d8723c */ /* 0x042ff000000810e0 */
[C---:B----4-:R-:W-:Y:S03]  /*b8dc0*/  HMMA.1688.F32.TF32 R224, R8.reuse, R208, R228 ;  /* 0x000000d008e0723c */ /* 0x050fe600000810e4 */
[----:B------:R-:W-:Y:S04]  /*b8dd0*/  STL.64 [R1+0x380], R220 ;  /* 0x000380dc01007387 */ /* 0x000fe80000100a00 */
[----:B------:R1:W-:Y:S04]  /*b8de0*/  STL.64 [R1+0x388], R222 ;  /* 0x000388de01007387 */ /* 0x0003e80000100a00 */
[----:B------:R-:W-:Y:S04]  /*b8df0*/  STL.64 [R1+0x370], R216 ;  /* 0x000370d801007387 */ /* 0x000fe80000100a00 */
[----:B------:R2:W-:Y:S01]  /*b8e00*/  STL.64 [R1+0x378], R218 ;  /* 0x000378da01007387 */ /* 0x0005e20000100a00 */
[C---:B-1----:R-:W-:Y:S08]  /*b8e10*/  HMMA.1688.F32.TF32 R220, R8.reuse, R204, R232 ;  /* 0x000000cc08dc723c */ /* 0x042ff000000810e8 */
[C---:B--2---:R-:W-:Y:S01]  /*b8e20*/  HMMA.1688.F32.TF32 R216, R8.reuse, R200, R236 ;  /* 0x000000c808d8723c */ /* 0x044fe200000810ec */
[----:B------:R-:W-:Y:S04]  /*b8e30*/  STL.64 [R1+0x360], R224 ;  /* 0x000360e001007387 */ /* 0x000fe80000100a00 */
[----:B------:R-:W-:Y:S06]  /*b8e40*/  STL.64 [R1+0x368], R226 ;  /* 0x000368e201007387 */ /* 0x000fec0000100a00 */
        /* <DEDUP_REMOVED lines=13> */
[----:B------:R1:W-:Y:S04]  /*b8f20*/  STL.64 [R1+0x308], R18 ;  /* 0x0003081201007387 */ /* 0x0003e80000100a00 */
[----:B------:R-:W-:Y:S04]  /*b8f30*/  STL.64 [R1+0x2f0], R12 ;  /* 0x0002f00c01007387 */ /* 0x000fe80000100a00 */
[----:B------:R5:W-:Y:S01]  /*b8f40*/  STL.64 [R1+0x2f8], R14 ;  /* 0x0002f80e01007387 */ /* 0x000be20000100a00 */
[C---:B-1----:R-:W-:Y:S08]  /*b8f50*/  HMMA.1688.F32.TF32 R16, R8.reuse, R172, R240 ;  /* 0x000000ac0810723c */ /* 0x042ff000000810f0 */
[C---:B-----5:R-:W-:Y:S01]  /*b8f60*/  HMMA.1688.F32.TF32 R12, R8.reuse, R168, R140 ;  /* 0x000000a8080c723c */ /* 0x060fe2000008108c */
[----:B------:R-:W-:Y:S04]  /*b8f70*/  LDS R240, [R246+UR10+0x44100] ;  /* 0x0441000af6f07984 */ /* 0x000fe80008000800 */
[----:B------:R-:W-:Y:S04]  /*b8f80*/  STL.64 [R1+0x2e0], R20 ;  /* 0x0002e01401007387 */ /* 0x000fe80000100a00 */
[----:B------:R1:W-:Y:S04]  /*b8f90*/  STL.64 [R1+0x2e8], R22 ;  /* 0x0002e81601007387 */ /* 0x0003e80000100a00 */
[----:B------:R-:W-:Y:S04]  /*b8fa0*/  LDS R242, [R246+UR10+0x44900] ;  /* 0x0449000af6f27984 */ /* 0x000fe80008000800 */
[----:B------:R-:W-:Y:S04]  /*b8fb0*/  LDS R241, [R247+UR10+0x44100] ;  /* 0x0441000af7f17984 */ /* 0x000fe80008000800 */
[----:B------:R-:W2:Y:S01]  /*b8fc0*/  LDS R243, [R247+UR10+0x44900] ;  /* 0x0449000af7f37984 */ /* 0x000ea20008000800 */
        /* <DEDUP_REMOVED lines=108> */
[----:B------:R3:W-:Y:S02]  /*b9690*/  STL.64 [R1+0x7538], R144 ;  /* 0x0075389001007387 */ /* 0x0007e40000100a00 */
[C---:B---3--:R-:W-:Y:S02]  /*b96a0*/  HMMA.1688.F32.TF32 R144, R8.reuse, R140, R148 ;  /* 0x0000008c0890723c */ /* 0x048fe40000081094 */
[----:B------:R-:W-:Y:S04]  /*b96b0*/  STL.64 [R1+0x7530], R142 ;  /* 0x0075308e01007387 */ /* 0x000fe80000100a00 */
[----:B------:R1:W-:Y:S02]  /*b96c0*/  STL.64 [R1+0x7528], R140 ;  /* 0x0075288c01007387 */ /* 0x0003e40000100a00 */
[C---:B-1----:R-:W-:Y:S11]  /*b96d0*/  HMMA.1688.F32.TF32 R140, R8.reuse, R136, R156 ;  /* 0x00000088088c723c */ /* 0x042ff6000008109c */
        /* <DEDUP_REMOVED lines=26> */
[----:B------:R-:W-:Y:S03]  /*b9880*/  STL.64 [R1+0x7d8], R146 ;  /* 0x0007d89201007387 */ /* 0x000fe60000100a00 */
        /* <DEDUP_REMOVED lines=15> */
[----:B------:R-:W-:Y:S04]  /*b9980*/  STL.64 [R1+0x778], R18 ;  /* 0x0007781201007387 */ /* 0x000fe80000100a00 */
[----:B------:R1:W-:Y:S04]  /*b9990*/  STL.64 [R1+0x760], R12 ;  /* 0x0007600c01007387 */ /* 0x0003e80000100a00 */
[----:B------:R2:W-:Y:S04]  /*b99a0*/  STL.64 [R1+0x768], R14 ;  /* 0x0007680e01007387 */ /* 0x0005e80000100a00 */
        /* <DEDUP_REMOVED lines=86> */
[----:B------:R-:W-:Y:S08]  /*b9f10*/  HMMA.1688.F32.TF32 R140, R8, R76, R140 ;  /* 0x0000004c088c723c */ /* 0x000ff0000008108c */
[----:B---3--:R-:W-:Y:S08]  /*b9f20*/  HMMA.1688.F32.TF32 R12, R240, R28, R12 ;  /* 0x0000001cf00c723c */ /* 0x008ff0000008100c */
        /* <DEDUP_REMOVED lines=40> */
[----:B------:R5:W-:Y:S01]  /*ba1b0*/  STL.64 [R1+0x6b8], R54 ;  /* 0x0006b83601007387 */ /* 0x000be20000100a00 */
[C---:B-1----:R-:W-:Y:S08]  /*ba1c0*/  HMMA.1688.F32.TF32 R48, R8.reuse, R40, R236 ;  /* 0x000000280830723c */ /* 0x042ff000000810ec */
[----:B-----5:R-:W-:Y:S08]  /*ba1d0*/  HMMA.1688.F32.TF32 R52, R8, R44, R232 ;  /* 0x0000002c0834723c */ /* 0x020ff000000810e8 */
[C---:B----4-:R-:W-:Y:S08]  /*ba1e0*/  HMMA.1688.F32.TF32 R8, R240.reuse, R24, R16 ;  /* 0x00000018f008723c */ /* 0x050ff00000081010 */
[C---:B------:R-:W-:Y:S03]  /*ba1f0*/  HMMA.1688.F32.TF32 R16, R240.reuse, R32, R20 ;  /* 0x00000020f010723c */ /* 0x040fe60000081014 */
        /* <DEDUP_REMOVED lines=89> */
[----:B------:R-:W-:Y:S01]  /*ba790*/  IMAD.MOV.U32 R221, RZ, RZ, R0 ;  /* 0x000000ffffdd7224 */ /* 0x000fe200078e0000 */
        /* <DEDUP_REMOVED lines=27> */
[C---:B--2---:R-:W-:Y:S08]  /*ba950*/  HMMA.1688.F32.TF32 R220, R240.reuse, R220, R216 ;  /* 0x000000dcf0dc723c */ /* 0x044ff000000810d8 */
[C---:B------:R-:W-:Y:S01]  /*ba960*/  HMMA.1688.F32.TF32 R28, R240.reuse, R28, R224 ;  /* 0x0000001cf01c723c */ /* 0x040fe200000810e0 */
[----:B------:R-:W2:Y:S10]  /*ba970*/  LDL.LU.64 R216, [R1+0x7610] ;  /* 0x0076100001d87983 */ /* 0x000eb40000300a00 */
[----:B------:R1:W-:Y:S04]  /*ba980*/  STL.64 [R1+0x230], R220 ;  /* 0x000230dc01007387 */ /* 0x0003e80000100a00 */
[----:B------:R-:W-:Y:S04]  /*ba990*/  STL.64 [R1+0x238], R222 ;  /* 0x000238de01007387 */ /* 0x000fe80000100a00 */
[----:B-1----:R-:W2:Y:S04]  /*ba9a0*/  LDL.LU.64 R220, [R1+0x7608] ;  /* 0x0076080001dc7983 */ /* 0x002ea80000300a00 */
[----:B------:R-:W2:Y:S04]  /*ba9b0*/  LDL.LU.64 R226, [R1+0x7600] ;  /* 0x0076000001e27983 */ /* 0x000ea80000300a00 */
[----:B------:R-:W2:Y:S04]  /*ba9c0*/  LDL.LU.64 R224, [R1+0x75f8] ;  /* 0x0075f80001e07983 */ /* 0x000ea80000300a00 */
        /* <DEDUP_REMOVED lines=100> */
[C---:B-----5:R-:W-:Y:S01]  /*bb010*/  HMMA.1688.F32.TF32 R8, R240.reuse, R176, R148 ;  /* 0x000000b0f008723c */ /* 0x060fe20000081094 */
[----:B------:R-:W-:Y:S04]  /*bb020*/  STL.64 [R1+0xe0], R28 ;  /* 0x0000e01c01007387 */ /* 0x000fe80000100a00 */
[----:B------:R4:W-:Y:S03]  /*bb030*/  STL.64 [R1+0xe8], R30 ;  /* 0x0000e81e01007387 */ /* 0x0009e60000100a00 */
[C---:B----4-:R-:W-:Y:S03]  /*bb040*/  HMMA.1688.F32.TF32 R28, R240.reuse, R172, R156 ;  /* 0x000000acf01c723c */ /* 0x050fe6000008109c */
        /* <DEDUP_REMOVED lines=85> */
[----:B------:R-:W5:Y:S01]  /*bb5a0*/  LDL.LU.64 R156, [R1+0x7558] ;  /* 0x00755800019c7983 */ /* 0x000f620000300a00 */
[C---:B---3--:R-:W-:Y:S08]  /*bb5b0*/  HMMA.1688.F32.TF32 R148, R240.reuse, R152, R148 ;  /* 0x00000098f094723c */ /* 0x048ff00000081094 */
[----:B-----5:R-:W-:-:S15]  /*bb5c0*/  HMMA.1688.F32.TF32 R8, R240, R156, R8 ;  /* 0x0000009cf008723c */ /* 0x020fde0000081008 */
[----:B------:R-:W-:-:S04]  /*bb5d0*/  NOP ;  /* 0x0000000000007918 */ /* 0x000fc80000000000 */
[----:B------:R-:W-:Y:S04]  /*bb5e0*/  STL.64 [R1+0x60], R8 ;  /* 0x0000600801007387 */ /* 0x000fe80000100a00 */
[----:B------:R-:W-:Y:S04]  /*bb5f0*/  STL.64 [R1+0x68], R10 ;  /* 0x0000680a01007387 */ /* 0x000fe80000100a00 */
[----:B------:R-:W-:Y:S04]  /*bb600*/  STL.64 [R1+0x690], R148 ;  /* 0x0006909401007387 */ /* 0x000fe80000100a00 */
[----:B------:R1:W-:Y:S01]  /*bb610*/  STL.64 [R1+0x698], R150 ;  /* 0x0006989601007387 */ /* 0x0003e20000100a00 */
[C---:B------:R-:W-:Y:S03]  /*bb620*/  HMMA.1688.F32.TF32 R12, R240.reuse, R4, R12 ;  /* 0x00000004f00c723c */ /* 0x040fe6000008100c */
[----:B------:R-:W-:Y:S04]  /*bb630*/  LDS R8, [R252+UR10+0x44180] ;  /* 0x0441800afc087984 */ /* 0x000fe80008000800 */
[----:B------:R-:W-:Y:S04]  /*bb640*/  LDS R10, [R252+UR10+0x44980] ;  /* 0x0449800afc0a7984 */ /* 0x000fe80008000800 */
[----:B------:R-:W-:Y:S04]  /*bb650*/  LDS R9, [R3+UR10+0x44180] ;  /* 0x0441800a03097984 */ /* 0x000fe80008000800 */
[----:B------:R-:W3:Y:S04]  /*bb660*/  LDS R11, [R3+UR10+0x44980] ;  /* 0x0449800a030b7984 */ /* 0x000ee80008000800 */
        /* <DEDUP_REMOVED lines=22> */
[----:B------:R1:W-:Y:S04]  /*bb7d0*/  STL.64 [R1+0x650], R248 ;  /* 0x000650f801007387 */ /* 0x0003e80000100a00 */
[----:B------:R-:W-:Y:S04]  /*bb7e0*/  STL.64 [R1+0x658], R250 ;  /* 0x000658fa01007387 */ /* 0x000fe80000100a00 */
[----:B-1----:R-:W2:Y:S04]  /*bb7f0*/  LDL.LU.64 R248, [R1+0x7510] ;  /* 0x0075100001f87983 */ /* 0x002ea80000300a00 */
        /* <DEDUP_REMOVED lines=33> */
[----:B------:R1:W-:Y:S04]  /*bba10*/  STL.64 [R1+0x5d0], R28 ;  /* 0x0005d01c01007387 */ /* 0x0003e80000100a00 */
[----:B------:R1:W-:Y:S04]  /*bba20*/  STL.64 [R1+0x5d8], R30 ;  /* 0x0005d81e01007387 */ /* 0x0003e80000100a00 */
        /* <DEDUP_REMOVED lines=67> */
[C---:B---3--:R-:W-:Y:S08]  /*bbe60*/  HMMA.1688.F32.TF32 R244, R240.reuse, R100, R244 ;  /* 0x00000064f0f4723c */ /* 0x048ff000000810f4 */
[C---:B------:R-:W-:Y:S11]  /*bbe70*/  HMMA.1688.F32.TF32 R12, R240.reuse, R84, R12 ;  /* 0x00000054f00c723c */ /* 0x040ff6000008100c */
[----:B------:R1:W-:Y:S04]  /*bbe80*/  STL.64 [R1+0x5a0], R244 ;  /* 0x0005a0f401007387 */ /* 0x0003e80000100a00 */
[----:B------:R-:W-:Y:S04]  /*bbe90*/  STL.64 [R1+0x5a8], R246 ;  /* 0x0005a8f601007387 */ /* 0x000fe80000100a00 */
[----:B-1----:R-:W2:Y:S04]  /*bbea0*/  LDL.LU.64 R244, [R1+0x7508] ;  /* 0x0075080001f47983 */ /* 0x002ea80000300a00 */
[----:B------:R-:W-:Y:S04]  /*bbeb0*/  STL.64 [R1+0x590], R124 ;  /* 0x0005907c01007387 */ /* 0x000fe80000100a00 */
[----:B------:R4:W-:Y:S02]  /*bbec0*/  STL.64 [R1+0x598], R126 ;  /* 0x0005987e01007387 */ /* 0x0009e40000100a00 */
[C---:B----4-:R-:W-:Y:S08]  /*bbed0*/  HMMA.1688.F32.TF32 R124, R240.reuse, R92, R36 ;  /* 0x0000005cf07c723c */ /* 0x050ff00000081024 */
[C---:B------:R-:W-:Y:S08]  /*bbee0*/  HMMA.1688.F32.TF32 R36, R240.reuse, R88, R4 ;  /* 0x00000058f024723c */ /* 0x040ff00000081004 */
[C---:B------:R-:W-:Y:S08]  /*bbef0*/  HMMA.1688.F32.TF32 R4, R240.reuse, R80, R28 ;  /* 0x00000050f004723c */ /* 0x040ff0000008101c */
[C---:B-----5:R-:W-:Y:S01]  /*bbf00*/  HMMA.1688.F32.TF32 R72, R240.reuse, R76, R72 ;  /* 0x0000004cf048723c */ /* 0x060fe20000081048 */
[----:B------:R-:W-:Y:S04]  /*bbf10*/  STL.64 [R1+0x580], R124 ;  /* 0x0005807c01007387 */ /* 0x000fe80000100a00 */
[----:B------:R-:W-:Y:S04]  /*bbf20*/  STL.64 [R1+0x588], R126 ;  /* 0x0005887e01007387 */ /* 0x000fe80000100a00 */
[----:B------:R-:W-:Y:S04]  /*bbf30*/  STL.64 [R1+0x570], R36 ;  /* 0x0005702401007387 */ /* 0x000fe80000100a00 */
[----:B------:R-:W-:Y:S04]  /*bbf40*/  STL.64 [R1+0x578], R38 ;  /* 0x0005782601007387 */ /* 0x000fe80000100a00 */
[----:B------:R1:W-:Y:S04]  /*bbf50*/  STL.64 [R1+0x560], R12 ;  /* 0x0005600c01007387 */ /* 0x0003e80000100a00 */
[----:B------:R-:W-:Y:S04]  /*bbf60*/  STL.64 [R1+0x568], R14 ;  /* 0x0005680e01007387 */ /* 0x000fe80000100a00 */
[----:B------:R3:W-:Y:S04]  /*bbf70*/  STL.64 [R1+0x550], R4 ;  /* 0x0005500401007387 */ /* 0x0007e80000100a00 */
[----:B------:R4:W-:Y:S04]  /*bbf80*/  STL.64 [R1+0x558], R6 ;  /* 0x0005580601007387 */ /* 0x0009e80000100a00 */
[----:B------:R-:W2:Y:S04]  /*bbf90*/  LDL.LU R246, [R1+0x2968] ;  /* 0x0029680001f67983 */ /* 0x000ea80000300800 */
[----:B------:R-:W2:Y:S04]  /*bbfa0*/  LDL.LU R247, [R1+0x296c] ;  /* 0x00296c0001f77983 */ /* 0x000ea80000300800 */
[----:B-1----:R-:W2:Y:S04]  /*bbfb0*/  LDL.LU.64 R12, [R1+0x50] ;  /* 0x00005000010c7983 */ /* 0x002ea80000300a00 */
[----:B------:R-:W5:Y:S04]  /*bbfc0*/  LDL.LU.64 R124, [R1+0x30] ;  /* 0x00003000017c7983 */ /* 0x000f680000300a00 */
        /* <DEDUP_REMOVED lines=8> */
[----:B------:R-:W4:Y:S04]  /*bc050*/  LDL.LU.64 R28, [R1+0x20] ;  /* 0x00002000011c7983 */ /* 0x000f280000300a00 */
        /* <DEDUP_REMOVED lines=44> */
[----:B------:R1:W-:Y:S02]  /*bc320*/  STL.64 [R1+0x4d8], R130 ;  /* 0x0004d88201007387 */ /* 0x0003e40000100a00 */
[----:B-1----:R-:W-:Y:S02]  /*bc330*/  HMMA.1688.F32.TF32 R128, R240, R44, R132 ;  /* 0x0000002cf080723c */ /* 0x002fe40000081084 */
[----:B------:R-:W5:-:S15]  /*bc340*/  LDL.LU R240, [R1+0x2940] ;  /* 0x0029400001f07983 */ /* 0x000f5e0000300800 */
[----:B------:R-:W-:Y:S02]  /*bc350*/  NOP ;  /* 0x0000000000007918 */ /* 0x000fe40000000000 */
[----:B------:R1:W-:Y:S04]  /*bc360*/  STL.64 [R1+0x4c0], R128 ;  /* 0x0004c08001007387 */ /* 0x0003e80000100a00 */
[----:B------:R2:W-:Y:S04]  /*bc370*/  STL.64 [R1+0x4c8], R130 ;  /* 0x0004c88201007387 */ /* 0x0005e80000100a00 */
[----:B------:R-:W5:Y:S04]  /*bc380*/  LDL.LU R241, [R1+0x2944] ;  /* 0x0029440001f17983 */ /* 0x000f680000300800 */
[----:B------:R-:W5:Y:S04]  /*bc390*/  LDL.LU R242, [R1+0x2948] ;  /* 0x0029480001f27983 */ /* 0x000f680000300800 */
[----:B------:R-:W5:Y:S04]  /*bc3a0*/  LDL.LU R243, [R1+0x294c] ;  /* 0x00294c0001f37983 */ /* 0x000f680000300800 */
[----:B-1----:R-:W3:Y:S04]  /*bc3b0*/  LDL.LU R128, [R1+0x2920] ;  /* 0x0029200001807983 */ /* 0x002ee80000300800 */
[----:B------:R-:W3:Y:S04]  /*bc3c0*/  LDL.LU R129, [R1+0x2924] ;  /* 0x0029240001817983 */ /* 0x000ee80000300800 */
[----:B--2---:R-:W2:Y:S04]  /*bc3d0*/  LDL.LU R130, [R1+0x2928] ;  /* 0x0029280001827983 */ /* 0x004ea80000300800 */
[----:B------:R-:W2:Y:S04]  /*bc3e0*/  LDL.LU R131, [R1+0x292c] ;  /* 0x00292c0001837983 */ /* 0x000ea80000300800 */
[----:B------:R-:W2:Y:S04]  /*bc3f0*/  LDL.LU.64 R132, [R1+0x10] ;  /* 0x0000100001847983 */ /* 0x000ea80000300a00 */
[----:B------:R-:W-:Y:S04]  /*bc400*/  STL.64 [R1+0x6918], R250 ;  /* 0x006918fa01007387 */ /* 0x000fe80000100a00 */
[----:B------:R1:W-:Y:S04]  /*bc410*/  STL.64 [R1+0x6910], R248 ;  /* 0x006910f801007387 */ /* 0x0003e80000100a00 */
[----:B-1----:R-:W3:Y:S01]  /*bc420*/  LDL.LU.64 R248, [R1+0x40] ;  /* 0x0000400001f87983 */ /* 0x002ee20000300a00 */
[----:B------:R-:W-:Y:S01]  /*bc430*/  HMMA.1688.F32.TF32 R244, R8, R12, R244 ;  /* 0x0000000c08f4723c */ /* 0x000fe200000810f4 */
[----:B------:R-:W-:-:S02]  /*bc440*/  IMAD.MOV.U32 R0, RZ, RZ, R12 ;  /* 0x000000ffff007224 */ /* 0x000fc400078e000c */
[----:B------:R-:W-:Y:S01]  /*bc450*/  IMAD.MOV.U32 R2, RZ, RZ, R13 ;  /* 0x000000ffff027224 */ /* 0x000fe200078e000d */
[----:B------:R-:W2:Y:S04]  /*bc460*/  LDL.LU.64 R14, [R1+0x7490] ;  /* 0x00749000010e7983 */ /* 0x000ea80000300a00 */
[----:B------:R-:W2:Y:S01]  /*bc470*/  LDL.LU.64 R12, [R1+0x7488] ;  /* 0x00748800010c7983 */ /* 0x000ea20000300a00 */
[C---:B----4-:R-:W-:Y:S10]  /*bc480*/  HMMA.1688.F32.TF32 R36, R8.reuse, R28, R36 ;  /* 0x0000001c0824723c */ /* 0x050ff40000081024 */
[----:B------:R-:W-:Y:S04]  /*bc490*/  STL [R1+0x692c], R244 ;  /* 0x00692cf401007387 */ /* 0x000fe80000100800 */
[----:B------:R-:W-:Y:S04]  /*bc4a0*/  STL [R1+0x6928], R245 ;  /* 0x006928f501007387 */ /* 0x000fe80000100800 */
[----:B------:R-:W-:Y:S04]  /*bc4b0*/  STL [R1+0x6924], R246 ;  /* 0x006924f601007387 */ /* 0x000fe80000100800 */
[----:B------:R3:W-:Y:S01]  /*bc4c0*/  STL [R1+0x6920], R247 ;  /* 0x006920f701007387 */ /* 0x0007e20000100800 */
[C---:B-----5:R-:W-:Y:S08]  /*bc4d0*/  HMMA.1688.F32.TF32 R240, R8.reuse, R124, R240 ;  /* 0x0000007c08f0723c */ /* 0x060ff000000810f0 */
[----:B---3--:R-:W-:Y:S01]  /*bc4e0*/  HMMA.1688.F32.TF32 R244, R8, R248, R4 ;  /* 0x000000f808f4723c */ /* 0x008fe20000081004 */
[----:B------:R-:W-:-:S02]  /*bc4f0*/  IMAD.MOV.U32 R5, RZ, RZ, R28 ;  /* 0x000000ffff057224 */ /* 0x000fc400078e001c */
[----:B------:R-:W-:-:S15]  /*bc500*/  IMAD.MOV.U32 R4, RZ, RZ, R29 ;  /* 0x000000ffff047224 */ /* 0x000fde00078e001d */
[----:B------:R-:W-:Y:S01]  /*bc510*/  NOP ;  /* 0x0000000000007918 */ /* 0x000fe20000000000 */
[----:B------:R-:W-:Y:S04]  /*bc520*/  STL.64 [R1+0xc20], R244 ;  /* 0x000c20f401007387 */ /* 0x000fe80000100a00 */
[----:B------:R-:W-:Y:S04]  /*bc530*/  STL.64 [R1+0xc28], R246 ;  /* 0x000c28f601007387 */ /* 0x000fe80000100a00 */
[----:B------:R1:W-:Y:S04]  /*bc540*/  STL.64 [R1+0xc40], R240 ;  /* 0x000c40f001007387 */ /* 0x0003e80000100a00 */
[----:B------:R3:W-:Y:S04]  /*bc550*/  STL.64 [R1+0xc48], R242 ;  /* 0x000c48f201007387 */ /* 0x0007e80000100a00 */
[----:B------:R4:W-:Y:S04]  /*bc560*/  STL.64 [R1+0xc50], R36 ;  /* 0x000c502401007387 */ /* 0x0009e80000100a00 */
[----:B------:R-:W-:Y:S04]  /*bc570*/  STL.64 [R1+0xc58], R38 ;  /* 0x000c582601007387 */ /* 0x000fe80000100a00 */
        /* <DEDUP_REMOVED lines=8> */
[----:B----4-:R-:W3:Y:S01]  /*bc600*/  LDL.LU.64 R36, [R1] ;  /* 0x0000000001247983 */ /* 0x010ee20000300a00 */
[----:B------:R-:W-:-:S02]  /*bc610*/  IMAD.MOV.U32 R222, RZ, RZ, R124 ;  /* 0x000000ffffde7224 */ /* 0x000fc400078e007c */
[----:B------:R-:W-:Y:S01]  /*bc620*/  IMAD.MOV.U32 R223, RZ, RZ, R125 ;  /* 0x000000ffffdf7224 */ /* 0x000fe200078e007d */
[----:B------:R-:W4:Y:S01]  /*bc630*/  LDL.LU R244, [R1+0x28f0] ;  /* 0x0028f00001f47983 */ /* 0x000f220000300800 */
[----:B--2---:R-:W-:Y:S03]  /*bc640*/  HMMA.1688.F32.TF32 R124, R8, R132, R128 ;  /* 0x00000084087c723c */ /* 0x004fe60000081080 */
[----:B------:R-:W4:Y:S04]  /*bc650*/  LDL.LU R245, [R1+0x28f4] ;  /* 0x0028f40001f57983 */ /* 0x000f280000300800 */
[----:B------:R-:W4:Y:S04]  /*bc660*/  LDL.LU R246, [R1+0x28f8] ;  /* 0x0028f80001f67983 */ /* 0x000f280000300800 */
[----:B------:R-:W4:Y:S04]  /*bc670*/  LDL.LU R247, [R1+0x28fc] ;  /* 0x0028fc0001f77983 */ /* 0x000f280000300800 */
[----:B------:R-:W2:Y:S04]  /*bc680*/  LDL.LU R128, [R1+0x28c0] ;  /* 0x0028c00001807983 */ /* 0x000ea80000300800 */
[----:B------:R-:W2:Y:S04]  /*bc690*/  LDL.LU R129, [R1+0x28c4] ;  /* 0x0028c40001817983 */ /* 0x000ea80000300800 */
[----:B------:R-:W2:Y:S04]  /*bc6a0*/  LDL.LU R130, [R1+0x28c8] ;  /* 0x0028c80001827983 */ /* 0x000ea80000300800 */
[----:B------:R-:W2:Y:S01]  /*bc6b0*/  LDL.LU R131, [R1+0x28cc] ;  /* 0x0028cc0001837983 */ /* 0x000ea20000300800 */
[----:B------:R-:W-:Y:S01]  /*bc6c0*/  IMAD.MOV.U32 R6, RZ, RZ, R249 ;  /* 0x000000ffff067224 */ /* 0x000fe200078e00f9 */
[----:B------:R-:W-:Y:S01]  /*bc6d0*/  MOV R7, R248 ;  /* 0x000000f800077202 */ /* 0x000fe20000000f00 */
[----:B------:R-:W-:Y:S01]  /*bc6e0*/  IMAD.MOV.U32 R218, RZ, RZ, R132 ;  /* 0x000000ffffda7224 */ /* 0x000fe200078e0084 */
[----:B------:R-:W-:Y:S01]  /*bc6f0*/  MOV R219, R133 ;  /* 0x0000008500db7202 */ /* 0x000fe20000000f00 */
[----:B------:R-:W-:-:S02]  /*bc700*/  IMAD.MOV.U32 R251, RZ, RZ, R124 ;  /* 0x000000fffffb7224 */ /* 0x000fc400078e007c */
[----:B------:R-:W-:Y:S01]  /*bc710*/  IMAD.MOV.U32 R250, RZ, RZ, R125 ;  /* 0x000000fffffa7224 */ /* 0x000fe200078e007d */
        /* <DEDUP_REMOVED lines=10> */
[----:B------:R1:W-:Y:S04]  /*bc7c0*/  STL [R1+0x693c], R248 ;  /* 0x00693cf801007387 */ /* 0x0003e80000100800 */
[----:B------:R-:W-:Y:S04]  /*bc7d0*/  STL [R1+0x6938], R250 ;  /* 0x006938fa01007387 */ /* 0x000fe80000100800 */
[----:B------:R-:W-:Y:S04]  /*bc7e0*/  STL [R1+0x6934], R251 ;  /* 0x006934fb01007387 */ /* 0x000fe80000100800 */
[----:B------:R1:W-:Y:S04]  /*bc7f0*/  STL [R1+0x6930], R249 ;  /* 0x006930f901007387 */ /* 0x0003e80000100800 */
        /* <DEDUP_REMOVED lines=10> */
[----:B------:R-:W-:-:S02]  /*bc8a0*/  IMAD.MOV.U32 R214, RZ, RZ, R36 ;  /* 0x000000ffffd67224 */ /* 0x000fc400078e0024 */
[----:B------:R-:W-:Y:S01]  /*bc8b0*/  IMAD.MOV.U32 R206, RZ, RZ, R37 ;  /* 0x000000ffffce7224 */ /* 0x000fe200078e0025 */
[----:B------:R-:W4:Y:S04]  /*bc8c0*/  LDL.LU R36, [R1+0x28a0] ;  /* 0x0028a00001247983 */ /* 0x000f280000300800 */
[----:B------:R-:W4:Y:S04]  /*bc8d0*/  LDL.LU R37, [R1+0x28a4] ;  /* 0x0028a40001257983 */ /* 0x000f280000300800 */
[----:B------:R-:W4:Y:S04]  /*bc8e0*/  LDL.LU R38, [R1+0x28a8] ;  /* 0x0028a80001267983 */ /* 0x000f280000300800 */
[----:B------:R-:W4:Y:S01]  /*bc8f0*/  LDL.LU R39, [R1+0x28ac] ;  /* 0x0028ac0001277983 */ /* 0x000f220000300800 */
[C---:B--2---:R-:W-:Y:S03]  /*bc900*/  HMMA.1688.F32.TF32 R248, R8.reuse, R28, R248 ;  /* 0x0000001c08f8723c */ /* 0x044fe600000810f8 */
[----:B---3--:R-:W-:Y:S04]  /*bc910*/  STL.64 [R1+0x7370], R30 ;  /* 0x0073701e01007387 */ /* 0x008fe80000100a00 */
[----:B------:R4:W-:Y:S02]  /*bc920*/  STL.64 [R1+0x7368], R28 ;  /* 0x0073681c01007387 */ /* 0x0009e40000100a00 */
[C---:B----4-:R-:W-:Y:S10]  /*bc930*/  HMMA.1688.F32.TF32 R28, R8.reuse, R12, R244 ;  /* 0x0000000c081c723c */ /* 0x050ff400000810f4 */
[----:B------:R-:W-:Y:S04]  /*bc940*/  STL.64 [R1+0x1940], R248 ;  /* 0x001940f801007387 */ /* 0x000fe80000100a00 */
[----:B------:R-:W-:Y:S04]  /*bc950*/  STL.64 [R1+0x1948], R250 ;  /* 0x001948fa01007387 */ /* 0x000fe80000100a00 */
[----:B------:R-:W-:Y:S04]  /*bc960*/  STL.64 [R1+0x7380], R14 ;  /* 0x0073800e01007387 */ /* 0x000fe80000100a00 */
[----:B------:R1:W-:Y:S04]  /*bc970*/  STL.64 [R1+0x7378], R12 ;  /* 0x0073780c01007387 */ /* 0x0003e80000100a00 */
[----:B------:R-:W-:Y:S04]  /*bc980*/  STL.64 [R1+0x1970], R28 ;  /* 0x0019701c01007387 */ /* 0x000fe80000100a00 */
[----:B------:R5:W-:Y:S01]  /*bc990*/  STL.64 [R1+0x1978], R30 ;  /* 0x0019781e01007387 */ /* 0x000be20000100a00 */
[C---:B-1----:R-:W-:Y:S08]  /*bc9a0*/  HMMA.1688.F32.TF32 R12, R8.reuse, R20, R124 ;  /* 0x00000014080c723c */ /* 0x042ff0000008107c */
[----:B-----5:R-:W-:Y:S01]  /*bc9b0*/  HMMA.1688.F32.TF32 R28, R8, R32, R240 ;  /* 0x00000020081c723c */ /* 0x020fe200000810f0 */
[----:B------:R-:W-:Y:S04]  /*bc9c0*/  STL.64 [R1+0x7390], R34 ;  /* 0x0073902201007387 */ /* 0x000fe80000100a00 */
[----:B------:R-:W-:-:S14]  /*bc9d0*/  STL.64 [R1+0x7388], R32 ;  /* 0x0073882001007387 */ /* 0x000fdc0000100a00 */
        /* <DEDUP_REMOVED lines=18> */
[----:B------:R-:W-:Y:S02]  /*bcb00*/  IMAD.MOV.U32 R244, RZ, RZ, R12 ;  /* 0x000000fffff47224 */ /* 0x000fe400078e000c */
[----:B------:R-:W-:Y:S02]  /*bcb10*/  IMAD.MOV.U32 R245, RZ, RZ, R13 ;  /* 0x000000fffff57224 */ /* 0x000fe400078e000d */
[----:B------:R-:W-:Y:S01]  /*bcb20*/  IMAD.MOV.U32 R246, RZ, RZ, R14 ;  /* 0x000000fffff67224 */ /* 0x000fe200078e000e */
[----:B------:R-:W-:Y:S02]  /*bcb30*/  MOV R247, R15 ;  /* 0x0000000f00f77202 */ /* 0x000fe40000000f00 */
[C---:B------:R-:W-:Y:S03]  /*bcb40*/  HMMA.1688.F32.TF32 R12, R8.reuse, R236, R36 ;  /* 0x000000ec080c723c */ /* 0x040fe60000081024 */
[----:B------:R-:W-:Y:S04]  /*bcb50*/  STL.64 [R1+0x6958], R246 ;  /* 0x006958f601007387 */ /* 0x000fe80000100a00 */
[----:B------:R-:W-:Y:S04]  /*bcb60*/  STL.64 [R1+0x6950], R244 ;  /* 0x006950f401007387 */ /* 0x000fe80000100a00 */
[----:B------:R-:W2:Y:S08]  /*bcb70*/  LDL.LU R240, [R1+0x2800] ;  /* 0x0028000001f07983 */ /* 0x000eb00000300800 */
        /* <DEDUP_REMOVED lines=54> */
[----:B------:R2:W-:Y:S02]  /*bcee0*/  STL.64 [R1+0x73c8], R236 ;  /* 0x0073c8ec01007387 */ /* 0x0005e40000100a00 */
[C---:B--2---:R-:W-:Y:S02]  /*bcef0*/  HMMA.1688.F32.TF32 R236, R8.reuse, R232, R128 ;  /* 0x000000e808ec723c */ /* 0x044fe40000081080 */
[----:B------:R-:W2:Y:S06]  /*bcf00*/  LDL.LU R128, [R1+0x27c0] ;  /* 0x0027c00001807983 */ /* 0x000eac0000300800 */
[C---:B---3--:R-:W-:Y:S11]  /*bcf10*/  HMMA.1688.F32.TF32 R16, R8.reuse, R224, R16 ;  /* 0x000000e00810723c */ /* 0x048ff60000081010 */
[----:B------:R-:W-:Y:S04]  /*bcf20*/  STL.64 [R1+0x19d0], R236 ;  /* 0x0019d0ec01007387 */ /* 0x000fe80000100a00 */
[----:B------:R-:W-:Y:S04]  /*bcf30*/  STL.64 [R1+0x19d8], R238 ;  /* 0x0019d8ee01007387 */ /* 0x000fe80000100a00 */
[----:B------:R-:W2:Y:S04]  /*bcf40*/  LDL.LU R129, [R1+0x27c4] ;  /* 0x0027c40001817983 */ /* 0x000ea80000300800 */
[----:B------:R-:W2:Y:S04]  /*bcf50*/  LDL.LU R130, [R1+0x27c8] ;  /* 0x0027c80001827983 */ /* 0x000ea80000300800 */
[----:B------:R-:W2:Y:S04]  /*bcf60*/  LDL.LU R131, [R1+0x27cc] ;  /* 0x0027cc0001837983 */ /* 0x000ea80000300800 */
        /* <DEDUP_REMOVED lines=21> */
[----:B------:R1:W-:Y:S02]  /*bd0c0*/  STL.64 [R1+0x1a28], R22 ;  /* 0x001a281601007387 */ /* 0x0003e40000100a00 */
[C---:B-1----:R-:W-:Y:S04]  /*bd0d0*/  HMMA.1688.F32.TF32 R20, R8.reuse, R200, R28 ;  /* 0x000000c80814723c */ /* 0x042fe8000008101c */
        /* <DEDUP_REMOVED lines=15> */
[----:B------:R-:W3:Y:S01]  /*bd1d0*/  LDL.LU R135, [R1+0x27bc] ;  /* 0x0027bc0001877983 */ /* 0x000ee20000300800 */
[C---:B-1----:R-:W-:Y:S03]  /*bd1e0*/  HMMA.1688.F32.TF32 R12, R8.reuse, R188, R124 ;  /* 0x000000bc080c723c */ /* 0x042fe6000008107c */
[----:B------:R-:W-:Y:S04]  /*bd1f0*/  STL.64 [R1+0x7360], R194 ;  /* 0x007360c201007387 */ /* 0x000fe80000100a00 */
[----:B------:R-:W-:Y:S04]  /*bd200*/  STL.64 [R1+0x7358], R192 ;  /* 0x007358c001007387 */ /* 0x000fe80000100a00 */
[----:B------:R-:W-:Y:S04]  /*bd210*/  STL.64 [R1+0x7350], R190 ;  /* 0x007350be01007387 */ /* 0x000fe80000100a00 */
[----:B------:R-:W-:Y:S04]  /*bd220*/  STL.64 [R1+0x7348], R188 ;  /* 0x007348bc01007387 */ /* 0x000fe80000100a00 */
        /* <DEDUP_REMOVED lines=10> */
[----:B------:R-:W-:Y:S04]  /*bd2d0*/  STL.64 [R1+0x7340], R186 ;  /* 0x007340ba01007387 */ /* 0x000fe80000100a00 */
[----:B------:R-:W-:Y:S04]  /*bd2e0*/  STL.64 [R1+0x7338], R184 ;  /* 0x007338b801007387 */ /* 0x000fe80000100a00 */
[----:B-1----:R-:W4:Y:S01]  /*bd2f0*/  LDL.LU R12, [R1+0x2780] ;  /* 0x00278000010c7983 */ /* 0x002f220000300800 */
[----:B--2---:R-:W-:-:S15]  /*bd300*/  HMMA.1688.F32.TF32 R16, R8, R180, R128 ;  /* 0x000000b40810723c */ /* 0x004fde0000081080 */
[----:B------:R-:W-:-:S04]  /*bd310*/  NOP ;  /* 0x0000000000007918 */ /* 0x000fc80000000000 */
[----:B------:R-:W-:Y:S04]  /*bd320*/  STL.64 [R1+0x1ad0], R16 ;  /* 0x001ad01001007387 */ /* 0x000fe80000100a00 */
[----:B------:R3:W-:Y:S04]  /*bd330*/  STL.64 [R1+0x1ad8], R18 ;  /* 0x001ad81201007387 */ /* 0x0007e80000100a00 */
[----:B------:R-:W2:Y:S04]  /*bd340*/  LDL.LU R13, [R1+0x2784] ;  /* 0x00278400010d7983 */ /* 0x000ea80000300800 */
[----:B-----5:R-:W2:Y:S04]  /*bd350*/  LDL.LU R14, [R1+0x2788] ;  /* 0x00278800010e7983 */ /* 0x020ea80000300800 */
        /* <DEDUP_REMOVED lines=15> */
[----:B------:R-:W5:Y:S01]  /*bd450*/  LDL.LU R124, [R1+0x2b40] ;  /* 0x002b4000017c7983 */ /* 0x000f620000300800 */
[----:B---3--:R-:W-:-:S15]  /*bd460*/  HMMA.1688.F32.TF32 R16, R8, R176, R132 ;  /* 0x000000b00810723c */ /* 0x008fde0000081084 */
[----:B------:R-:W-:-:S04]  /*bd470*/  NOP ;  /* 0x0000000000007918 */ /* 0x000fc80000000000 */
[----:B------:R-:W-:Y:S04]  /*bd480*/  STL.64 [R1+0x1ae0], R16 ;  /* 0x001ae01001007387 */ /* 0x000fe80000100a00 */
        /* <DEDUP_REMOVED lines=24> */
[C---:B--2---:R-:W-:Y:S08]  /*bd610*/  HMMA.1688.F32.TF32 R12, R8.reuse, R164, R12 ;  /* 0x000000a4080c723c */ /* 0x044ff0000008100c */
[----:B-----5:R-:W-:-:S15]  /*bd620*/  HMMA.1688.F32.TF32 R16, R8, R168, R32 ;  /* 0x000000a80810723c */ /* 0x020fde0000081020 */
[----:B------:R-:W-:-:S04]  /*bd630*/  NOP ;  /* 0x0000000000007918 */ /* 0x000fc80000000000 */
        /* <DEDUP_REMOVED lines=12> */
[----:B------:R-:W-:-:S15]  /*bd700*/  STL.64 [R1+0x72e0], R158 ;  /* 0x0072e09e01007387 */ /* 0x000fde0000100a00 */
[----:B------:R-:W-:Y:S02]  /*bd710*/  NOP ;  /* 0x0000000000007918 */ /* 0x000fe40000000000 */
[----:B------:R-:W-:Y:S04]  /*bd720*/  STL.64 [R1+0x1b30], R12 ;  /* 0x001b300c01007387 */ /* 0x000fe80000100a00 */
[----:B------:R3:W-:Y:S04]  /*bd730*/  STL.64 [R1+0x1b38], R14 ;  /* 0x001b380e01007387 */ /* 0x0007e80000100a00 */
[----:B------:R-:W-:Y:S04]  /*bd740*/  STL.64 [R1+0x72d8], R156 ;  /* 0x0072d89c01007387 */ /* 0x000fe80000100a00 */
[----:B------:R-:W-:Y:S04]  /*bd750*/  STL.64 [R1+0x72d0], R154 ;  /* 0x0072d09a01007387 */ /* 0x000fe80000100a00 */
[----:B------:R-:W-:Y:S01]  /*bd760*/  STL.64 [R1+0x72c8], R152 ;  /* 0x0072c89801007387 */ /* 0x000fe20000100a00 */
[----:B---3--:R-:W-:-:S15]  /*bd770*/  HMMA.1688.F32.TF32 R12, R8, R152, R124 ;  /* 0x00000098080c723c */ /* 0x008fde000008107c */
        /* <DEDUP_REMOVED lines=8> */
[----:B------:R-:W2:Y:S04]  /*bd800*/  LDL R246, [R1+0x48] ;  /* 0x0000480001f67983 */ /* 0x000ea80000100800 */
[----:B------:R-:W2:Y:S01]  /*bd810*/  LDL R247, [R1+0x4c] ;  /* 0x00004c0001f77983 */ /* 0x000ea20000100800 */
[----:B----4-:R-:W-:Y:S03]  /*bd820*/  HMMA.1688.F32.TF32 R12, R8, R144, R132 ;  /* 0x00000090080c723c */ /* 0x010fe60000081084 */
[----:B------:R-:W-:Y:S04]  /*bd830*/  STL.64 [R1+0x72b0], R146 ;  /* 0x0072b09201007387 */ /* 0x000fe80000100a00 */
[----:B------:R-:W-:-:S12]  /*bd840*/  STL.64 [R1+0x72a8], R144 ;  /* 0x0072a89001007387 */ /* 0x000fd80000100a00 */
[----:B------:R-:W-:Y:S04]  /*bd850*/  STL.64 [R1+0x1b60], R12 ;  /* 0x001b600c01007387 */ /* 0x000fe80000100a00 */
[----:B------:R1:W-:Y:S02]  /*bd860*/  STL.64 [R1+0x1b68], R14 ;  /* 0x001b680e01007387 */ /* 0x0003e40000100a00 */
[----:B-1----:R-:W-:-:S15]  /*bd870*/  HMMA.1688.F32.TF32 R12, R8, R140, R36 ;  /* 0x0000008c080c723c */ /* 0x002fde0000081024 */
[----:B------:R-:W-:-:S04]  /*bd880*/  NOP ;  /* 0x0000000000007918 */ /* 0x000fc80000000000 */
[----:B------:R1:W-:Y:S04]  /*bd890*/  STL.64 [R1+0x1b70], R12 ;  /* 0x001b700c01007387 */ /* 0x0003e80000100a00 */
[----:B------:R3:W-:Y:S04]  /*bd8a0*/  STL.64 [R1+0x1b78], R14 ;  /* 0x001b780e01007387 */ /* 0x0007e80000100a00 */
[----:B------:R-:W4:Y:S04]  /*bd8b0*/  LDL R250, [R1+0x28] ;  /* 0x0000280001fa7983 */ /* 0x000f280000100800 */
[----:B------:R-:W4:Y:S04]  /*bd8c0*/  LDL R251, [R1+0x2c] ;  /* 0x00002c0001fb7983 */ /* 0x000f280000100800 */
        /* <DEDUP_REMOVED lines=197> */
[C---:B-----5:R-:W-:Y:S08]  /*be520*/  HMMA.1688.F32.TF32 R16, R8.reuse, R48, R32 ;  /* 0x000000300810723c */ /* 0x060ff00000081020 */
[----:B------:R-:W-:Y:S01]  /*be530*/  HMMA.1688.F32.TF32 R8, R8, R40, R28 ;  /* 0x000000280808723c */ /* 0x000fe2000008101c */
        /* <DEDUP_REMOVED lines=44> */
[----:B------:R-:W3:Y:S04]  /*be800*/  LDL.LU R50, [R1+0x20c8] ;  /* 0x0020c80001327983 */ /* 0x000ee80000300800 */
[----:B------:R-:W3:Y:S04]  /*be810*/  LDL.LU R51, [R1+0x20cc] ;  /* 0x0020cc0001337983 */ /* 0x000ee80000300800 */
[----:B--2---:R-:W2:Y:S04]  /*be820*/  LDL.LU R44, [R1+0x20d0] ;  /* 0x0020d000012c7983 */ /* 0x004ea80000300800 */
[----:B------:R-:W2:Y:S04]  /*be830*/  LDL.LU R45, [R1+0x20d4] ;  /* 0x0020d400012d7983 */ /* 0x000ea80000300800 */
[----:B------:R-:W2:Y:S04]  /*be840*/  LDL.LU R46, [R1+0x20d8] ;  /* 0x0020d800012e7983 */ /* 0x000ea80000300800 */
[----:B------:R-:W2:Y:S04]  /*be850*/  LDL.LU R47, [R1+0x20dc] ;  /* 0x0020dc00012f7983 */ /* 0x000ea80000300800 */
[----:B-----5:R-:W5:Y:S04]  /*be860*/  LDL.LU R8, [R1+0x20e0] ;  /* 0x0020e00001087983 */ /* 0x020f680000300800 */
[----:B------:R-:W5:Y:S04]  /*be870*/  LDL.LU R9, [R1+0x20e4] ;  /* 0x0020e40001097983 */ /* 0x000f680000300800 */
[----:B------:R-:W5:Y:S04]  /*be880*/  LDL.LU R10, [R1+0x20e8] ;  /* 0x0020e800010a7983 */ /* 0x000f680000300800 */
[----:B------:R-:W5:Y:S01]  /*be890*/  LDL.LU R11, [R1+0x20ec] ;  /* 0x0020ec00010b7983 */ /* 0x000f620000300800 */
[----:B------:R-:W-:-:S02]  /*be8a0*/  IMAD.MOV.U32 R28, RZ, RZ, R214 ;  /* 0x000000ffff1c7224 */ /* 0x000fc400078e00d6 */
[----:B------:R-:W-:Y:S01]  /*be8b0*/  IMAD.MOV.U32 R29, RZ, RZ, R206 ;  /* 0x000000ffff1d7224 */ /* 0x000fe200078e00ce */
        /* <DEDUP_REMOVED lines=38> */
[----:B------:R-:W-:-:S02]  /*beb20*/  LOP3.LUT R242, R252, 0x40, RZ, 0x3c, !PT ;  /* 0x00000040fcf27812 */ /* 0x000fc400078e3cff */
[----:B------:R-:W-:Y:S01]  /*beb30*/  LOP3.LUT R243, R252, 0x60, RZ, 0x3c, !PT ;  /* 0x00000060fcf37812 */ /* 0x000fe200078e3cff */
[----:B------:R-:W5:Y:S04]  /*beb40*/  LDL.LU R144, [R1+0x20b0] ;  /* 0x0020b00001907983 */ /* 0x000f680000300800 */
[----:B------:R-:W-:Y:S04]  /*beb50*/  LDS R240, [R242+UR10+0x44180] ;  /* 0x0441800af2f07984 */ /* 0x000fe80008000800 */
[----:B------:R-:W-:Y:S04]  /*beb60*/  LDS R241, [R243+UR10+0x44180] ;  /* 0x0441800af3f17984 */ /* 0x000fe80008000800 */
[----:B------:R-:W-:Y:S04]  /*beb70*/  LDS R242, [R242+UR10+0x44980] ;  /* 0x0449800af2f27984 */ /* 0x000fe80008000800 */
[----:B------:R-:W2:Y:S04]  /*beb80*/  LDS R243, [R243+UR10+0x44980] ;  /* 0x0449800af3f37984 */ /* 0x000ea80008000800 */
        /* <DEDUP_REMOVED lines=20> */
[----:B------:R1:W-:Y:S04]  /*becd0*/  STL.64 [R1+0x7278], R40 ;  /* 0x0072782801007387 */ /* 0x0003e80000100a00 */
[----:B-1----:R-:W5:Y:S04]  /*bece0*/  LDL.LU R40, [R1+0x20f0] ;  /* 0x0020f00001287983 */ /* 0x002f680000300800 */
[----:B------:R-:W5:Y:S04]  /*becf0*/  LDL.LU R41, [R1+0x20f4] ;  /* 0x0020f40001297983 */ /* 0x000f680000300800 */
[----:B------:R-:W5:Y:S04]  /*bed00*/  LDL.LU R42, [R1+0x20f8] ;  /* 0x0020f800012a7983 */ /* 0x000f680000300800 */
[----:B------:R-:W5:Y:S01]  /*bed10*/  LDL.LU R43, [R1+0x20fc] ;  /* 0x0020fc00012b7983 */ /* 0x000f620000300800 */
[C---:B--2---:R-:W-:Y:S08]  /*bed20*/  HMMA.1688.F32.TF32 R24, R240.reuse, R248, R24 ;  /* 0x000000f8f018723c */ /* 0x044ff00000081018 */
[C---:B---3--:R-:W-:Y:S08]  /*bed30*/  HMMA.1688.F32.TF32 R232, R240.reuse, R244, R232 ;  /* 0x000000f4f0e8723c */ /* 0x048ff000000810e8 */
[C---:B----4-:R-:W-:Y:S08]  /*bed40*/  HMMA.1688.F32.TF32 R228, R240.reuse, R228, R224 ;  /* 0x000000e4f0e4723c */ /* 0x050ff000000810e0 */
[C---:B------:R-:W-:Y:S01]  /*bed50*/  HMMA.1688.F32.TF32 R16, R240.reuse, R16, R236 ;  /* 0x00000010f010723c */ /* 0x040fe200000810ec */
[----:B------:R-:W2:Y:S04]  /*bed60*/  LDL.LU.64 R226, [R1+0x7400] ;  /* 0x0074000001e27983 */ /* 0x000ea80000300a00 */
[----:B------:R-:W3:Y:S03]  /*bed70*/  LDL.LU.64 R224, [R1+0x73f8] ;  /* 0x0073f80001e07983 */ /* 0x000ee60000300a00 */
[C---:B-----5:R-:W-:Y:S08]  /*bed80*/  HMMA.1688.F32.TF32 R32, R240.reuse, R32, R20 ;  /* 0x00000020f020723c */ /* 0x060ff00000081014 */
[C---:B------:R-:W-:Y:S01]  /*bed90*/  HMMA.1688.F32.TF32 R28, R240.reuse, R28, R12 ;  /* 0x0000001cf01c723c */ /* 0x040fe2000008100c */
[----:B------:R-:W-:Y:S04]  /*beda0*/  STL.64 [R1+0x25b0], R228 ;  /* 0x0025b0e401007387 */ /* 0x000fe80000100a00 */
[----:B------:R1:W-:Y:S04]  /*bedb0*/  STL.64 [R1+0x25b8], R230 ;  /* 0x0025b8e601007387 */ /* 0x0003e80000100a00 */
[----:B-1----:R-:W4:Y:S04]  /*bedc0*/  LDL.LU.64 R230, [R1+0x73f0] ;  /* 0x0073f00001e67983 */ /* 0x002f280000300a00 */
[----:B------:R-:W5:Y:S04]  /*bedd0*/  LDL.LU.64 R228, [R1+0x73e8] ;  /* 0x0073e80001e47983 */ /* 0x000f680000300a00 */
        /* <DEDUP_REMOVED lines=24> */
[----:B-1----:R-:W3:Y:S04]  /*bef60*/  LDL.LU.64 R30, [R1+0x7370] ;  /* 0x00737000011e7983 */ /* 0x002ee80000300a00 */
[----:B------:R-:W3:Y:S01]  /*bef70*/  LDL.LU.64 R28, [R1+0x7368] ;  /* 0x00736800011c7983 */ /* 0x000ee20000300a00 */
[C---:B--2---:R-:W-:Y:S08]  /*bef80*/  HMMA.1688.F32.TF32 R8, R240.reuse, R12, R8 ;  /* 0x0000000cf008723c */ /* 0x044ff00000081008 */
[C---:B---3--:R-:W-:Y:S01]  /*bef90*/  HMMA.1688.F32.TF32 R40, R240.reuse, R28, R40 ;  /* 0x0000001cf028723c */ /* 0x048fe20000081028 */
[----:B------:R1:W-:Y:S07]  /*befa0*/  STL.64 [R1+0x7238], R30 ;  /* 0x0072381e01007387 */ /* 0x0003ee0000100a00 */
[C---:B-1----:R-:W-:Y:S11]  /*befb0*/  HMMA.1688.F32.TF32 R28, R240.reuse, R32, R44 ;  /* 0x00000020f01c723c */ /* 0x042ff6000008102c */
        /* <DEDUP_REMOVED lines=12> */
[C---:B-1----:R-:W-:Y:S05]  /*bf080*/  HMMA.1688.F32.TF32 R8, R240.reuse, R16, R148 ;  /* 0x00000010f008723c */ /* 0x042fea0000081094 */
[----:B------:R-:W-:Y:S04]  /*bf090*/  STL.64 [R1+0x2510], R28 ;  /* 0x0025101c01007387 */ /* 0x000fe80000100a00 */
[----:B------:R-:W-:Y:S01]  /*bf0a0*/  STL.64 [R1+0x2518], R30 ;  /* 0x0025181e01007387 */ /* 0x000fe20000100a00 */
[C---:B------:R-:W-:Y:S03]  /*bf0b0*/  HMMA.1688.F32.TF32 R24, R240.reuse, R236, R152 ;  /* 0x000000ecf018723c */ /* 0x040fe60000081098 */
[----:B------:R-:W-:Y:S06]  /*bf0c0*/  STL.64 [R1+0x7248], R238 ;  /* 0x007248ee01007387 */ /* 0x000fec0000100a00 */
[----:B------:R-:W-:Y:S04]  /*bf0d0*/  STL.64 [R1+0x2500], R8 ;  /* 0x0025000801007387 */ /* 0x000fe80000100a00 */
[----:B------:R1:W-:Y:S02]  /*bf0e0*/  STL.64 [R1+0x2508], R10 ;  /* 0x0025080a01007387 */ /* 0x0003e40000100a00 */
[C---:B-1----:R-:W-:Y:S04]  /*bf0f0*/  HMMA.1688.F32.TF32 R8, R240.reuse, R232, R156 ;  /* 0x000000e8f008723c */ /* 0x042fe8000008109c */
[----:B------:R-:W-:Y:S04]  /*bf100*/  STL.64 [R1+0x24f0], R24 ;  /* 0x0024f01801007387 */ /* 0x000fe80000100a00 */
[C---:B-----5:R-:W-:Y:S01]  /*bf110*/  HMMA.1688.F32.TF32 R28, R240.reuse, R228, R160 ;  /* 0x000000e4f01c723c */ /* 0x060fe200000810a0 */
[----:B------:R1:W-:Y:S04]  /*bf120*/  STL.64 [R1+0x24f8], R26 ;  /* 0x0024f81a01007387 */ /* 0x0003e80000100a00 */
[----:B------:R-:W-:Y:S03]  /*bf130*/  STL.64 [R1+0x7250], R234 ;  /* 0x007250ea01007387 */ /* 0x000fe60000100a00 */
[C---:B-1----:R-:W-:Y:S03]  /*bf140*/  HMMA.1688.F32.TF32 R24, R240.reuse, R224, R164 ;  /* 0x000000e0f018723c */ /* 0x042fe600000810a4 */
[----:B------:R-:W-:Y:S04]  /*bf150*/  STL.64 [R1+0x24e0], R8 ;  /* 0x0024e00801007387 */ /* 0x000fe80000100a00 */
[----:B------:R1:W-:Y:S02]  /*bf160*/  STL.64 [R1+0x24e8], R10 ;  /* 0x0024e80a01007387 */ /* 0x0003e40000100a00 */
[C---:B-1----:R-:W-:Y:S02]  /*bf170*/  HMMA.1688.F32.TF32 R8, R240.reuse, R220, R168 ;  /* 0x000000dcf008723c */ /* 0x042fe400000810a8 */
[----:B------:R-:W-:Y:S04]  /*bf180*/  STL.64 [R1+0x24d0], R28 ;  /* 0x0024d01c01007387 */ /* 0x000fe80000100a00 */
[----:B------:R-:W-:Y:S04]  /*bf190*/  STL.64 [R1+0x24d8], R30 ;  /* 0x0024d81e01007387 */ /* 0x000fe80000100a00 */
[----:B------:R-:W-:Y:S04]  /*bf1a0*/  STL.64 [R1+0x71e8], R222 ;  /* 0x0071e8de01007387 */ /* 0x000fe80000100a00 */
[----:B------:R-:W-:Y:S04]  /*bf1b0*/  STL.64 [R1+0x24c0], R24 ;  /* 0x0024c01801007387 */ /* 0x000fe80000100a00 */
[----:B------:R1:W-:Y:S02]  /*bf1c0*/  STL.64 [R1+0x24c8], R26 ;  /* 0x0024c81a01007387 */ /* 0x0003e40000100a00 */
[C---:B-1----:R-:W-:Y:S02]  /*bf1d0*/  HMMA.1688.F32.TF32 R24, R240.reuse, R216, R172 ;  /* 0x000000d8f018723c */ /* 0x042fe400000810ac */
[----:B------:R-:W-:Y:S04]  /*bf1e0*/  STL.64 [R1+0x24b0], R8 ;  /* 0x0024b00801007387 */ /* 0x000fe80000100a00 */
[----:B------:R1:W-:Y:S02]  /*bf1f0*/  STL.64 [R1+0x24b8], R10 ;  /* 0x0024b80a01007387 */ /* 0x0003e40000100a00 */
[C---:B-1----:R-:W-:Y:S02]  /*bf200*/  HMMA.1688.F32.TF32 R8, R240.reuse, R212, R180 ;  /* 0x000000d4f008723c */ /* 0x042fe400000810b4 */
[----:B------:R-:W-:Y:S06]  /*bf210*/  STL.64 [R1+0x71d0], R218 ;  /* 0x0071d0da01007387 */ /* 0x000fec0000100a00 */
[C---:B------:R-:W-:Y:S03]  /*bf220*/  HMMA.1688.F32.TF32 R28, R240.reuse, R208, R184 ;  /* 0x000000d0f01c723c */ /* 0x040fe600000810b8 */
[----:B------:R-:W-:Y:S04]  /*bf230*/  STL.64 [R1+0x24a0], R24 ;  /* 0x0024a01801007387 */ /* 0x000fe80000100a00 */
[----:B------:R1:W-:Y:S02]  /*bf240*/  STL.64 [R1+0x24a8], R26 ;  /* 0x0024a81a01007387 */ /* 0x0003e40000100a00 */
[C---:B-1----:R-:W-:Y:S02]  /*bf250*/  HMMA.1688.F32.TF32 R24, R240.reuse, R204, R188 ;  /* 0x000000ccf018723c */ /* 0x042fe400000810bc */
        /* <DEDUP_REMOVED lines=130> */
[----:B-1----:R-:W3:Y:S04]  /*bfa80*/  LDL.LU R48, [R1+0x1d60] ;  /* 0x001d600001307983 */ /* 0x002ee80000300800 */
[----:B------:R-:W3:Y:S04]  /*bfa90*/  LDL.LU R49, [R1+0x1d64] ;  /* 0x001d640001317983 */ /* 0x000ee80000300800 */
[----:B--2---:R-:W3:Y:S04]  /*bfaa0*/  LDL.LU R50, [R1+0x1d68] ;  /* 0x001d680001327983 */ /* 0x004ee80000300800 */
[----:B------:R-:W3:Y:S04]  /*bfab0*/  LDL.LU R51, [R1+0x1d6c] ;  /* 0x001d6c0001337983 */ /* 0x000ee80000300800 */
        /* <DEDUP_REMOVED lines=52> */
[----:B------:R5:W-:Y:S02]  /*bfe00*/  STL.64 [R1+0x2388], R218 ;  /* 0x002388da01007387 */ /* 0x000be40000100a00 */
[C---:B-----5:R-:W-:Y:S02]  /*bfe10*/  HMMA.1688.F32.TF32 R216, R240.reuse, R136, R8 ;  /* 0x00000088f0d8723c */ /* 0x060fe40000081008 */
[----:B------:R-:W-:Y:S04]  /*bfe20*/  STL.64 [R1+0x2370], R220 ;  /* 0x002370dc01007387 */ /* 0x000fe80000100a00 */
[----:B------:R1:W-:Y:S04]  /*bfe30*/  STL.64 [R1+0x2378], R222 ;  /* 0x002378de01007387 */ /* 0x0003e80000100a00 */
[----:B------:R-:W-:Y:S04]  /*bfe40*/  LDS R9, [R3+UR10+0x45000] ;  /* 0x0450000a03097984 */ /* 0x000fe80008000800 */
[----:B------:R-:W-:Y:S04]  /*bfe50*/  LDS R11, [R3+UR10+0x45800] ;  /* 0x0458000a030b7984 */ /* 0x000fe80008000800 */
[----:B------:R-:W-:Y:S04]  /*bfe60*/  LDS R8, [R252+UR10+0x45000] ;  /* 0x0450000afc087984 */ /* 0x000fe80008000800 */
[----:B------:R-:W2:Y:S01]  /*bfe70*/  LDS R10, [R252+UR10+0x45800] ;  /* 0x0458000afc0a7984 */ /* 0x000ea20008000800 */
[C---:B-1----:R-:W-:Y:S03]  /*bfe80*/  HMMA.1688.F32.TF32 R220, R240.reuse, R36, R236 ;  /* 0x00000024f0dc723c */ /* 0x042fe600000810ec */
[----:B------:R-:W-:Y:S04]  /*bfe90*/  STL.64 [R1+0x2360], R216 ;  /* 0x002360d801007387 */ /* 0x000fe80000100a00 */
[----:B------:R1:W-:Y:S02]  /*bfea0*/  STL.64 [R1+0x2368], R218 ;  /* 0x002368da01007387 */ /* 0x0003e40000100a00 */
        /* <DEDUP_REMOVED lines=12> */
[----:B------:R1:W-:Y:S04]  /*bff70*/  STL.64 [R1+0x2310], R28 ;  /* 0x0023101c01007387 */ /* 0x0003e80000100a00 */
[----:B------:R5:W-:Y:S04]  /*bff80*/  STL.64 [R1+0x2318], R30 ;  /* 0x0023181e01007387 */ /* 0x000be80000100a00 */
[----:B-1----:R-:W2:Y:S04]  /*bff90*/  LDL.LU R28, [R1+0x1d40] ;  /* 0x001d4000011c7983 */ /* 0x002ea80000300800 */
[----:B------:R-:W-:Y:S04]  /*bffa0*/  STL.64 [R1+0x2300], R32 ;  /* 0x0023002001007387 */ /* 0x000fe80000100a00 */
[----:B------:R-:W-:Y:S04]  /*bffb0*/  STL.64 [R1+0x2308], R34 ;  /* 0x0023082201007387 */ /* 0x000fe80000100a00 */
        /* <DEDUP_REMOVED lines=8> */
[----:B------:R-:W5:Y:S01]  /*c0040*/  LDL.LU R43, [R1+0x1cfc] ;  /* 0x001cfc00012b7983 */ /* 0x000f620000300800 */
[----:B---3--:R-:W-:Y:S03]  /*c0050*/  HMMA.1688.F32.TF32 R24, R240, R112, R48 ;  /* 0x00000070f018723c */ /* 0x008fe60000081030 */
[----:B------:R-:W3:-:S15]  /*c0060*/  LDL.LU R48, [R1+0x1c50] ;  /* 0x001c500001307983 */ /* 0x000ede0000300800 */
[----:B------:R-:W-:Y:S01]  /*c0070*/  NOP ;  /* 0x0000000000007918 */ /* 0x000fe20000000000 */
        /* <DEDUP_REMOVED lines=30> */
[C---:B-----5:R-:W-:Y:S01]  /*c0260*/  HMMA.1688.F32.TF32 R40, R240.reuse, R104, R40 ;  /* 0x00000068f028723c */ /* 0x060fe20000081028 */
[----:B------:R-:W2:Y:S10]  /*c0270*/  LDL.LU R28, [R1+0x1930] ;  /* 0x00193000011c7983 */ /* 0x000eb40000300800 */
[----:B------:R-:W-:Y:S04]  /*c0280*/  STL.64 [R1+0x22d0], R216 ;  /* 0x0022d0d801007387 */ /* 0x000fe80000100a00 */
[----:B------:R4:W-:Y:S04]  /*c0290*/  STL.64 [R1+0x22d8], R218 ;  /* 0x0022d8da01007387 */ /* 0x0009e80000100a00 */
[----:B------:R1:W-:Y:S04]  /*c02a0*/  STL.64 [R1+0x22c0], R40 ;  /* 0x0022c02801007387 */ /* 0x0003e80000100a00 */
[----:B------:R5:W-:Y:S04]  /*c02b0*/  STL.64 [R1+0x22c8], R42 ;  /* 0x0022c82a01007387 */ /* 0x000be80000100a00 */
[----:B------:R-:W2:Y:S04]  /*c02c0*/  LDL.LU R29, [R1+0x1934] ;  /* 0x00193400011d7983 */ /* 0x000ea80000300800 */
[----:B------:R-:W2:Y:S04]  /*c02d0*/  LDL.LU R30, [R1+0x1938] ;  /* 0x00193800011e7983 */ /* 0x000ea80000300800 */
[----:B------:R-:W2:Y:S01]  /*c02e0*/  LDL.LU R31, [R1+0x193c] ;  /* 0x00193c00011f7983 */ /* 0x000ea20000300800 */
[C---:B---3--:R-:W-:Y:S08]  /*c02f0*/  HMMA.1688.F32.TF32 R48, R240.reuse, R96, R48 ;  /* 0x00000060f030723c */ /* 0x048ff00000081030 */
[C---:B----4-:R-:W-:Y:S01]  /*c0300*/  HMMA.1688.F32.TF32 R216, R240.reuse, R100, R44 ;  /* 0x00000064f0d8723c */ /* 0x050fe2000008102c */
[----:B-1----:R-:W3:Y:S04]  /*c0310*/  LDL.LU R40, [R1+0x1920] ;  /* 0x0019200001287983 */ /* 0x002ee80000300800 */
[----:B------:R-:W3:Y:S04]  /*c0320*/  LDL.LU R41, [R1+0x1924] ;  /* 0x0019240001297983 */ /* 0x000ee80000300800 */
[----:B-----5:R-:W3:Y:S04]  /*c0330*/  LDL.LU R42, [R1+0x1928] ;  /* 0x00192800012a7983 */ /* 0x020ee80000300800 */
[----:B------:R-:W3:Y:S04]  /*c0340*/  LDL.LU R43, [R1+0x192c] ;  /* 0x00192c00012b7983 */ /* 0x000ee80000300800 */
[----:B------:R-:W4:Y:S04]  /*c0350*/  LDL.LU R44, [R1+0x1900] ;  /* 0x00190000012c7983 */ /* 0x000f280000300800 */
[----:B------:R-:W-:Y:S04]  /*c0360*/  STL.64 [R1+0x22b0], R216 ;  /* 0x0022b0d801007387 */ /* 0x000fe80000100a00 */
[----:B------:R-:W-:Y:S04]  /*c0370*/  STL.64 [R1+0x22b8], R218 ;  /* 0x0022b8da01007387 */ /* 0x000fe80000100a00 */
[----:B------:R1:W-:Y:S04]  /*c0380*/  STL.64 [R1+0x22a0], R48 ;  /* 0x0022a03001007387 */ /* 0x0003e80000100a00 */
[----:B------:R-:W-:Y:S04]  /*c0390*/  STL.64 [R1+0x22a8], R50 ;  /* 0x0022a83201007387 */ /* 0x000fe80000100a00 */
[----:B------:R-:W4:Y:S04]  /*c03a0*/  LDL.LU R45, [R1+0x1904] ;  /* 0x00190400012d7983 */ /* 0x000f280000300800 */
[----:B------:R-:W4:Y:S04]  /*c03b0*/  LDL.LU R46, [R1+0x1908] ;  /* 0x00190800012e7983 */ /* 0x000f280000300800 */
[----:B------:R-:W4:Y:S04]  /*c03c0*/  LDL.LU R47, [R1+0x190c] ;  /* 0x00190c00012f7983 */ /* 0x000f280000300800 */
[----:B-1----:R-:W5:Y:S04]  /*c03d0*/  LDL.LU R48, [R1+0x18f0] ;  /* 0x0018f00001307983 */ /* 0x002f680000300800 */
[----:B------:R-:W5:Y:S01]  /*c03e0*/  LDL.LU R49, [R1+0x18f4] ;  /* 0x0018f40001317983 */ /* 0x000f620000300800 */
[C---:B------:R-:W-:Y:S08]  /*c03f0*/  HMMA.1688.F32.TF32 R216, R240.reuse, R92, R220 ;  /* 0x0000005cf0d8723c */ /* 0x040ff000000810dc */
[C---:B------:R-:W-:Y:S11]  /*c0400*/  HMMA.1688.F32.TF32 R220, R240.reuse, R88, R232 ;  /* 0x00000058f0dc723c */ /* 0x040ff600000810e8 */
[----:B------:R-:W-:Y:S04]  /*c0410*/  STL.64 [R1+0x2290], R216 ;  /* 0x002290d801007387 */ /* 0x000fe80000100a00 */
[----:B------:R1:W-:Y:S02]  /*c0420*/  STL.64 [R1+0x2298], R218 ;  /* 0x002298da01007387 */ /* 0x0003e40000100a00 */
[----:B-1----:R-:W-:Y:S02]  /*c0430*/  HMMA.1688.F32.TF32 R216, R240, R84, R236 ;  /* 0x00000054f0d8723c */ /* 0x002fe400000810ec */
[----:B------:R-:W-:Y:S01]  /*c0440*/  STL.64 [R1+0x2280], R220 ;  /* 0x002280dc01007387 */ /* 0x000fe20000100a00 */
[----:B------:R-:W-:Y:S01]  /*c0450*/  IMAD.MOV.U32 R50, RZ, RZ, R2 ;  /* 0x000000ffff327224 */ /* 0x000fe200078e0002 */
[----:B------:R-:W-:-:S02]  /*c0460*/  MOV R51, R0 ;  /* 0x0000000000337202 */ /* 0x000fc40000000f00 */
[----:B------:R-:W-:-:S13]  /*c0470*/  STL.64 [R1+0x2288], R222 ;  /* 0x002288de01007387 */ /* 0x000fda0000100a00 */
[----:B------:R-:W-:Y:S02]  /*c0480*/  IMAD.MOV.U32 R3, RZ, RZ, R217 ;  /* 0x000000ffff037224 */ /* 0x000fe400078e00d9 */
[----:B------:R-:W-:Y:S01]  /*c0490*/  IMAD.MOV.U32 R2, RZ, RZ, R218 ;  /* 0x000000ffff027224 */ /* 0x000fe200078e00da */
[----:B------:R1:W-:Y:S01]  /*c04a0*/  STL [R1+0x2270], R216 ;  /* 0x002270d801007387 */ /* 0x0003e20000100800 */
[----:B------:R-:W-:Y:S02]  /*c04b0*/  IMAD.MOV.U32 R0, RZ, RZ, R219 ;  /* 0x000000ffff007224 */ /* 0x000fe400078e00db */
[C---:B-1----:R-:W-:Y:S08]  /*c04c0*/  HMMA.1688.F32.TF32 R216, R240.reuse, R80, R24 ;  /* 0x00000050f0d8723c */ /* 0x042ff00000081018 */
[----:B------:R-:W-:Y:S01]  /*c04d0*/  HMMA.1688.F32.TF32 R24, R240, R76, R32 ;  /* 0x0000004cf018723c */ /* 0x000fe20000081020 */
[----:B------:R-:W-:Y:S04]  /*c04e0*/  STL [R1+0x6ac8], R0 ;  /* 0x006ac80001007387 */ /* 0x000fe80000100800 */
[----:B------:R-:W-:Y:S04]  /*c04f0*/  STL [R1+0x6ac4], R2 ;  /* 0x006ac40201007387 */ /* 0x000fe80000100800 */
[----:B------:R-:W-:Y:S10]  /*c0500*/  STL [R1+0x6ac0], R3 ;  /* 0x006ac00301007387 */ /* 0x000ff40000100800 */
[----:B------:R-:W-:-:S02]  /*c0510*/  IMAD.MOV.U32 R21, RZ, RZ, R24 ;  /* 0x000000ffff157224 */ /* 0x000fc400078e0018 */
[----:B------:R-:W-:Y:S02]  /*c0520*/  IMAD.MOV.U32 R20, RZ, RZ, R25 ;  /* 0x000000ffff147224 */ /* 0x000fe400078e0019 */
[----:B------:R-:W-:Y:S01]  /*c0530*/  IMAD.MOV.U32 R17, RZ, RZ, R26 ;  /* 0x000000ffff117224 */ /* 0x000fe200078e001a */
[----:B------:R-:W-:Y:S01]  /*c0540*/  MOV R16, R27 ;  /* 0x0000001b00107202 */ /* 0x000fe20000000f00 */
[----:B------:R-:W-:Y:S04]  /*c0550*/  STL.64 [R1+0x2a50], R216 ;  /* 0x002a50d801007387 */ /* 0x000fe80000100a00 */
[----:B------:R-:W-:Y:S04]  /*c0560*/  STL.64 [R1+0x2a58], R218 ;  /* 0x002a58da01007387 */ /* 0x000fe80000100a00 */
[----:B------:R1:W-:Y:S04]  /*c0570*/  STL [R1+0x66ec], R16 ;  /* 0x0066ec1001007387 */ /* 0x0003e80000100800 */
[----:B------:R1:W-:Y:S04]  /*c0580*/  STL [R1+0x66e8], R17 ;  /* 0x0066e81101007387 */ /* 0x0003e80000100800 */
[----:B------:R1:W-:Y:S04]  /*c0590*/  STL [R1+0x66e4], R20 ;  /* 0x0066e41401007387 */ /* 0x0003e80000100800 */
[----:B------:R1:W-:Y:S01]  /*c05a0*/  STL [R1+0x66e0], R21 ;  /* 0x0066e01501007387 */ /* 0x0003e20000100800 */
[C---:B--2---:R-:W-:Y:S08]  /*c05b0*/  HMMA.1688.F32.TF32 R28, R240.reuse, R72, R28 ;  /* 0x00000048f01c723c */ /* 0x044ff0000008101c */
[----:B---3--:R-:W-:Y:S11]  /*c05c0*/  HMMA.1688.F32.TF32 R24, R240, R68, R40 ;  /* 0x00000044f018723c */ /* 0x008ff60000081028 */
[----:B------:R-:W-:Y:S04]  /*c05d0*/  STL.64 [R1+0x2a30], R28 ;  /* 0x002a301c01007387 */ /* 0x000fe80000100a00 */
[----:B------:R4:W-:Y:S04]  /*c05e0*/  STL.64 [R1+0x2a38], R30 ;  /* 0x002a381e01007387 */ /* 0x0009e80000100a00 */
[----:B-1----:R-:W-:-:S02]  /*c05f0*/  IMAD.MOV.U32 R16, RZ, RZ, R24 ;  /* 0x000000ffff107224 */ /* 0x002fc400078e0018 */
[----:B------:R-:W-:Y:S02]  /*c0600*/  IMAD.MOV.U32 R17, RZ, RZ, R25 ;  /* 0x000000ffff117224 */ /* 0x000fe400078e0019 */
[----:B------:R-:W-:Y:S02]  /*c0610*/  IMAD.MOV.U32 R20, RZ, RZ, R26 ;  /* 0x000000ffff147224 */ /* 0x000fe400078e001a */
[----:B------:R-:W-:Y:S01]  /*c0620*/  IMAD.MOV.U32 R21, RZ, RZ, R27 ;  /* 0x000000ffff157224 */ /* 0x000fe200078e001b */
[C---:B----4-:R-:W-:Y:S08]  /*c0630*/  HMMA.1688.F32.TF32 R28, R240.reuse, R64, R44 ;  /* 0x00000040f01c723c */ /* 0x050ff0000008102c */
[----:B-----5:R-:W-:Y:S01]  /*c0640*/  HMMA.1688.F32.TF32 R24, R240, R60, R48 ;  /* 0x0000003cf018723c */ /* 0x020fe20000081030 */
[----:B------:R-:W-:Y:S04]  /*c0650*/  STL [R1+0x66fc], R21 ;  /* 0x0066fc1501007387 */ /* 0x000fe80000100800 */
[----:B------:R-:W-:Y:S04]  /*c0660*/  STL [R1+0x66f8], R20 ;  /* 0x0066f81401007387 */ /* 0x000fe80000100800 */
[----:B------:R-:W-:Y:S04]  /*c0670*/  STL [R1+0x66f4], R16 ;  /* 0x0066f41001007387 */ /* 0x000fe80000100800 */
[----:B------:R-:W-:Y:S04]  /*c0680*/  STL [R1+0x66f0], R17 ;  /* 0x0066f01101007387 */ /* 0x000fe80000100800 */
[----:B------:R-:W-:Y:S02]  /*c0690*/  STL.64 [R1+0x2a10], R28 ;  /* 0x002a101c01007387 */ /* 0x000fe40000100a00 */
[----:B------:R-:W-:-:S02]  /*c06a0*/  IMAD.MOV.U32 R13, RZ, RZ, R24 ;  /* 0x000000ffff0d7224 */ /* 0x000fc400078e0018 */
[----:B------:R1:W-:Y:S01]  /*c06b0*/  STL.64 [R1+0x2a18], R30 ;  /* 0x002a181e01007387 */ /* 0x0003e20000100a00 */
[----:B------:R-:W-:-:S03]  /*c06c0*/  IMAD.MOV.U32 R12, RZ, RZ, R25 ;  /* 0x000000ffff0c7224 */ /* 0x000fc600078e0019 */
[----:B------:R-:W2:Y:S01]  /*c06d0*/  LDL.LU R24, [R1+0x1860] ;  /* 0x0018600001187983 */ /* 0x000ea20000300800 */
[----:B------:R-:W-:-:S03]  /*c06e0*/  MOV R5, R26 ;  /* 0x0000001a00057202 */ /* 0x000fc60000000f00 */
        /* <DEDUP_REMOVED lines=33> */
[----:B-1----:R-:W4:Y:S04]  /*c0900*/  LDL.64 R30, [R1+0x38] ;  /* 0x00003800011e7983 */ /* 0x002f280000100a00 */
[----:B------:R-:W-:Y:S04]  /*c0910*/  STL [R1+0x670c], R4 ;  /* 0x00670c0401007387 */ /* 0x000fe80000100800 */
[----:B------:R-:W-:Y:S04]  /*c0920*/  STL [R1+0x6708], R5 ;  /* 0x0067080501007387 */ /* 0x000fe80000100800 */
[----:B------:R1:W-:Y:S04]  /*c0930*/  STL [R1+0x6704], R12 ;  /* 0x0067040c01007387 */ /* 0x0003e80000100800 */
[----:B------:R1:W-:Y:S01]  /*c0940*/  STL [R1+0x6700], R13 ;  /* 0x0067000d01007387 */ /* 0x0003e20000100800 */
[C---:B---3--:R-:W-:Y:S08]  /*c0950*/  HMMA.1688.F32.TF32 R32, R240.reuse, R56, R32 ;  /* 0x00000038f020723c */ /* 0x048ff00000081020 */
[----:B--2---:R-:W-:Y:S11]  /*c0960*/  HMMA.1688.F32.TF32 R48, R240, R52, R48 ;  /* 0x00000034f030723c */ /* 0x004ff60000081030 */
[----:B------:R-:W-:-:S02]  /*c0970*/  IMAD.MOV.U32 R21, RZ, RZ, R32 ;  /* 0x000000ffff157224 */ /* 0x000fc400078e0020 */
[----:B------:R-:W-:Y:S02]  /*c0980*/  IMAD.MOV.U32 R17, RZ, RZ, R35 ;  /* 0x000000ffff117224 */ /* 0x000fe400078e0023 */
        /* <DEDUP_REMOVED lines=8> */
[----:B------:R3:W-:Y:S04]  /*c0a10*/  STL [R1+0x6714], R21 ;  /* 0x0067141501007387 */ /* 0x0007e80000100800 */
[----:B------:R2:W-:Y:S01]  /*c0a20*/  STL [R1+0x6710], R20 ;  /* 0x0067101401007387 */ /* 0x0005e20000100800 */
[----:B-1----:R-:W-:-:S02]  /*c0a30*/  IMAD.MOV.U32 R12, RZ, RZ, R50 ;  /* 0x000000ffff0c7224 */ /* 0x002fc400078e0032 */
[----:B------:R-:W-:Y:S02]  /*c0a40*/  IMAD.MOV.U32 R13, RZ, RZ, R51 ;  /* 0x000000ffff0d7224 */ /* 0x000fe400078e0033 */
[----:B------:R-:W-:Y:S01]  /*c0a50*/  IMAD.MOV.U32 R4, RZ, RZ, R48 ;  /* 0x000000ffff047224 */ /* 0x000fe200078e0030 */
[----:B------:R-:W-:Y:S01]  /*c0a60*/  MOV R5, R49 ;  /* 0x0000003100057202 */ /* 0x000fe20000000f00 */
[----:B------:R-:W2:Y:S04]  /*c0a70*/  LDL.LU.64 R50, [R1+0x72a0] ;  /* 0x0072a00001327983 */ /* 0x000ea80000300a00 */
[----:B------:R-:W4:Y:S02]  /*c0a80*/  LDL.LU.64 R48, [R1+0x7298] ;  /* 0x0072980001307983 */ /* 0x000f240000300a00 */
[----:B----4-:R-:W-:-:S15]  /*c0a90*/  HMMA.1688.F32.TF32 R44, R240, R48, R44 ;  /* 0x00000030f02c723c */ /* 0x010fde000008102c */
[----:B------:R-:W-:-:S04]  /*c0aa0*/  NOP ;  /* 0x0000000000007918 */ /* 0x000fc80000000000 */
[----:B---3--:R-:W-:Y:S02]  /*c0ab0*/  IMAD.MOV.U32 R21, RZ, RZ, R46 ;  /* 0x000000ffff157224 */ /* 0x008fe400078e002e */
[----:B--2---:R-:W-:Y:S02]  /*c0ac0*/  IMAD.MOV.U32 R20, RZ, RZ, R47 ;  /* 0x000000ffff147224 */ /* 0x004fe400078e002f */
[----:B------:R-:W-:Y:S02]  /*c0ad0*/  IMAD.MOV.U32 R17, RZ, RZ, R44 ;  /* 0x000000ffff117224 */ /* 0x000fe400078e002c */
[----:B------:R-:W-:Y:S01]  /*c0ae0*/  IMAD.MOV.U32 R16, RZ, RZ, R45 ;  /* 0x000000ffff107224 */ /* 0x000fe200078e002d */
[----:B------:R-:W2:Y:S04]  /*c0af0*/  LDL.LU.64 R46, [R1+0x7290] ;  /* 0x00729000012e7983 */ /* 0x000ea80000300a00 */
[----:B------:R-:W3:Y:S04]  /*c0b00*/  LDL.LU.64 R44, [R1+0x7288] ;  /* 0x00728800012c7983 */ /* 0x000ee80000300a00 */
[----:B------:R-:W-:Y:S01]  /*c0b10*/  STL [R1+0x6acc], R17 ;  /* 0x006acc1101007387 */ /* 0x000fe20000100800 */
[----:B---3--:R-:W-:-:S15]  /*c0b20*/  HMMA.1688.F32.TF32 R40, R240, R44, R40 ;  /* 0x0000002cf028723c */ /* 0x008fde0000081028 */
[----:B------:R-:W-:-:S04]  /*c0b30*/  NOP ;  /* 0x0000000000007918 */ /* 0x000fc80000000000 */
[----:B------:R-:W-:Y:S04]  /*c0b40*/  STL.64 [R1+0x29c0], R40 ;  /* 0x0029c02801007387 */ /* 0x000fe80000100a00 */
[----:B------:R1:W-:Y:S04]  /*c0b50*/  STL.64 [R1+0x29c8], R42 ;  /* 0x0029c82a01007387 */ /* 0x0003e80000100a00 */
[----:B-1----:R-:W3:Y:S04]  /*c0b60*/  LDL.LU.64 R42, [R1+0x7280] ;  /* 0x00728000012a7983 */ /* 0x002ee80000300a00 */
[----:B------:R-:W4:Y:S01]  /*c0b70*/  LDL.LU.64 R40, [R1+0x7278] ;  /* 0x0072780001287983 */ /* 0x000f220000300a00 */
[C---:B------:R-:W-:Y:S08]  /*c0b80*/  HMMA.1688.F32.TF32 R24, R8.reuse, R30, R24 ;  /* 0x0000001e0818723c */ /* 0x040ff00000081018 */
[----:B------:R-:W-:Y:S01]  /*c0b90*/  HMMA.1688.F32.TF32 R32, R8, R250, R32 ;  /* 0x000000fa0820723c */ /* 0x000fe20000081020 */
[----:B------:R-:W-:Y:S01]  /*c0ba0*/  MOV R2, R234 ;  /* 0x000000ea00027202 */ /* 0x000fe20000000f00 */
[----:B------:R-:W-:-:S02]  /*c0bb0*/  IMAD.MOV.U32 R0, RZ, RZ, R235 ;  /* 0x000000ffff007224 */ /* 0x000fc400078e00eb */
[----:B------:R-:W-:Y:S02]  /*c0bc0*/  IMAD.MOV.U32 R17, RZ, RZ, R30 ;  /* 0x000000ffff117224 */ /* 0x000fe400078e001e */
[----:B------:R-:W-:-:S13]  /*c0bd0*/  IMAD.MOV.U32 R3, RZ, RZ, R31 ;  /* 0x000000ffff037224 */ /* 0x000fda00078e001f */
[----:B------:R-:W-:Y:S02]  /*c0be0*/  IMAD.MOV.U32 R224, RZ, RZ, R32 ;  /* 0x000000ffffe07224 */ /* 0x000fe400078e0020 */
[----:B------:R-:W-:Y:S01]  /*c0bf0*/  IMAD.MOV.U32 R225, RZ, RZ, R33 ;  /* 0x000000ffffe17224 */ /* 0x000fe200078e0021 */
[----:B----4-:R-:W-:Y:S08]  /*c0c00*/  HMMA.1688.F32.TF32 R240, R240, R40, R216 ;  /* 0x00000028f0f0723c */ /* 0x010ff000000810d8 */
[C---:B-----5:R-:W-:Y:S11]  /*c0c10*/  HMMA.1688.F32.TF32 R216, R8.reuse, R234, R220 ;  /* 0x000000ea08d8723c */ /* 0x060ff600000810dc */
[----:B------:R-:W-:Y:S04]  /*c0c20*/  STL.64 [R1+0x2990], R240 ;  /* 0x002990f001007387 */ /* 0x000fe80000100a00 */
[----:B------:R-:W-:Y:S04]  /*c0c30*/  STL.64 [R1+0x2998], R242 ;  /* 0x002998f201007387 */ /* 0x000fe80000100a00 */
[----:B------:R-:W-:Y:S04]  /*c0c40*/  STL.64 [R1+0x2980], R216 ;  /* 0x002980d801007387 */ /* 0x000fe80000100a00 */
[----:B------:R1:W-:Y:S02]  /*c0c50*/  STL.64 [R1+0x2988], R218 ;  /* 0x002988da01007387 */ /* 0x0003e40000100a00 */
[----:B-1----:R-:W-:Y:S02]  /*c0c60*/  HMMA.1688.F32.TF32 R216, R8, R246, R236 ;  /* 0x000000f608d8723c */ /* 0x002fe400000810ec */
[----:B------:R-:W-:-:S15]  /*c0c70*/  STL.64 [R1+0x6f38], R246 ;  /* 0x006f38f601007387 */ /* 0x000fde0000100a00 */
[----:B------:R-:W-:Y:S02]  /*c0c80*/  NOP ;  /* 0x0000000000007918 */ /* 0x000fe40000000000 */
[----:B------:R-:W-:Y:S04]  /*c0c90*/  STL.64 [R1+0x2950], R216 ;  /* 0x002950d801007387 */ /* 0x000fe80000100a00 */
[----:B------:R-:W-:Y:S04]  /*c0ca0*/  STL.64 [R1+0x2958], R218 ;  /* 0x002958da01007387 */ /* 0x000fe80000100a00 */
[----:B------:R-:W-:Y:S04]  /*c0cb0*/  STL.64 [R1+0x2920], R24 ;  /* 0x0029201801007387 */ /* 0x000fe80000100a00 */
[----:B------:R1:W-:Y:S04]  /*c0cc0*/  STL.64 [R1+0x2928], R26 ;  /* 0x0029281a01007387 */ /* 0x0003e80000100a00 */
[----:B------:R-:W4:Y:S04]  /*c0cd0*/  LDL.LU R236, [R1+0x1840] ;  /* 0x0018400001ec7983 */ /* 0x000f280000300800 */
        /* <DEDUP_REMOVED lines=8> */
[----:B-1----:R-:W5:Y:S04]  /*c0d60*/  LDL.64 R26, [R1+0x8] ;  /* 0x00000800011a7983 */ /* 0x002f680000100a00 */
[----:B------:R1:W-:Y:S04]  /*c0d70*/  STL.64 [R1+0x28f8], R34 ;  /* 0x0028f82201007387 */ /* 0x0003e80000100a00 */
[----:B------:R-:W2:Y:S04]  /*c0d80*/  LDL.LU R240, [R1+0x17f0] ;  /* 0x0017f00001f07983 */ /* 0x000ea80000300800 */
[----:B------:R-:W2:Y:S04]  /*c0d90*/  LDL.LU R241, [R1+0x17f4] ;  /* 0x0017f40001f17983 */ /* 0x000ea80000300800 */
[----:B------:R-:W2:Y:S04]  /*c0da0*/  LDL.LU R242, [R1+0x17f8] ;  /* 0x0017f80001f27983 */ /* 0x000ea80000300800 */
[----:B------:R-:W2:Y:S04]  /*c0db0*/  LDL.LU R243, [R1+0x17fc] ;  /* 0x0017fc0001f37983 */ /* 0x000ea80000300800 */
[----:B------:R-:W2:Y:S04]  /*c0dc0*/  LDL.LU R32, [R1+0x1820] ;  /* 0x0018200001207983 */ /* 0x000ea80000300800 */
[----:B------:R-:W2:Y:S01]  /*c0dd0*/  LDL.LU R33, [R1+0x1824] ;  /* 0x0018240001217983 */ /* 0x000ea20000300800 */
[----:B------:R-:W-:Y:S01]  /*c0de0*/  IMAD.MOV.U32 R218, RZ, RZ, R19 ;  /* 0x000000ffffda7224 */ /* 0x000fe200078e0013 */
[----:B------:R-:W-:-:S02]  /*c0df0*/  MOV R219, R18 ;  /* 0x0000001200db7202 */ /* 0x000fc40000000f00 */
[----:B-1----:R-:W2:Y:S04]  /*c0e00*/  LDL.LU R34, [R1+0x1828] ;  /* 0x0018280001227983 */ /* 0x002ea80000300800 */
[----:B------:R-:W2:Y:S04]  /*c0e10*/  LDL.LU R35, [R1+0x182c] ;  /* 0x00182c0001237983 */ /* 0x000ea80000300800 */
[----:B------:R-:W2:Y:S04]  /*c0e20*/  LDL.LU R216, [R1+0x17e0] ;  /* 0x0017e00001d87983 */ /* 0x000ea80000300800 */
[----:B------:R-:W2:Y:S04]  /*c0e30*/  LDL.LU R217, [R1+0x17e4] ;  /* 0x0017e40001d97983 */ /* 0x000ea80000300800 */
[----:B------:R-:W2:Y:S04]  /*c0e40*/  LDL.LU R19, [R1+0x7274] ;  /* 0x0072740001137983 */ /* 0x000ea80000300800 */
[----:B------:R-:W3:Y:S01]  /*c0e50*/  LDL.LU R18, [R1+0x7270] ;  /* 0x0072700001127983 */ /* 0x000ee20000300800 */
[----:B------:R-:W-:-:S02]  /*c0e60*/  IMAD.MOV.U32 R220, RZ, RZ, R23 ;  /* 0x000000ffffdc7224 */ /* 0x000fc400078e0017 */
[----:B------:R-:W-:Y:S01]  /*c0e70*/  IMAD.MOV.U32 R221, RZ, RZ, R22 ;  /* 0x000000ffffdd7224 */ /* 0x000fe200078e0016 */
[----:B------:R-:W3:Y:S04]  /*c0e80*/  LDL.LU R23, [R1+0x726c] ;  /* 0x00726c0001177983 */ /* 0x000ee80000300800 */
[----:B------:R-:W3:Y:S01]  /*c0e90*/  LDL.LU R22, [R1+0x7268] ;  /* 0x0072680001167983 */ /* 0x000ee20000300800 */
[----:B------:R-:W-:Y:S02]  /*c0ea0*/  IMAD.MOV.U32 R222, RZ, RZ, R15 ;  /* 0x000000ffffde7224 */ /* 0x000fe400078e000f */
[----:B------:R-:W-:Y:S01]  /*c0eb0*/  IMAD.MOV.U32 R223, RZ, RZ, R14 ;  /* 0x000000ffffdf7224 */ /* 0x000fe200078e000e */
[----:B------:R-:W3:Y:S04]  /*c0ec0*/  LDL.LU R15, [R1+0x7264] ;  /* 0x00726400010f7983 */ /* 0x000ee80000300800 */
[----:B------:R-:W3:Y:S04]  /*c0ed0*/  LDL.LU R14, [R1+0x7260] ;  /* 0x00726000010e7983 */ /* 0x000ee80000300800 */
[----:B------:R2:W-:Y:S04]  /*c0ee0*/  STL.64 [R1+0x6f48], R250 ;  /* 0x006f48fa01007387 */ /* 0x0005e80000100a00 */
[----:B------:R-:W3:Y:S04]  /*c0ef0*/  LDL.LU R248, [R1+0x1800] ;  /* 0x0018000001f87983 */ /* 0x000ee80000300800 */
[----:B------:R-:W3:Y:S01]  /*c0f00*/  LDL.LU R249, [R1+0x1804] ;  /* 0x0018040001f97983 */ /* 0x000ee20000300800 */
[C---:B----4-:R-:W-:Y:S08]  /*c0f10*/  HMMA.1688.F32.TF32 R236, R8.reuse, R234, R236 ;  /* 0x000000ea08ec723c */ /* 0x050ff000000810ec */
[----:B-----5:R-:W-:Y:S01]  /*c0f20*/  HMMA.1688.F32.TF32 R28, R8, R26, R28 ;  /* 0x0000001a081c723c */ /* 0x020fe2000008101c */
[----:B------:R-:W-:Y:S01]  /*c0f30*/  MOV R244, R234 ;  /* 0x000000ea00f47202 */ /* 0x000fe20000000f00 */
[----:B------:R-:W-:-:S02]  /*c0f40*/  IMAD.MOV.U32 R77, RZ, RZ, R235 ;  /* 0x000000ffff4d7224 */ /* 0x000fc400078e00eb */
[----:B------:R-:W-:Y:S02]  /*c0f50*/  IMAD.MOV.U32 R246, RZ, RZ, R26 ;  /* 0x000000fffff67224 */ /* 0x000fe400078e001a */
[----:B------:R-:W-:Y:S02]  /*c0f60*/  IMAD.MOV.U32 R245, RZ, RZ, R27 ;  /* 0x000000fffff57224 */ /* 0x000fe400078e001b */
[----:B--2---:R-:W-:Y:S02]  /*c0f70*/  IMAD.MOV.U32 R251, RZ, RZ, R19 ;  /* 0x000000fffffb7224 */ /* 0x004fe400078e0013 */
[----:B---3--:R-:W-:Y:S02]  /*c0f80*/  IMAD.MOV.U32 R250, RZ, RZ, R18 ;  /* 0x000000fffffa7224 */ /* 0x008fe400078e0012 */
[----:B------:R-:W2:Y:S04]  /*c0f90*/  LDL.LU R18, [R1+0x725c] ;  /* 0x00725c0001127983 */ /* 0x000ea80000300800 */
[----:B------:R-:W2:Y:S04]  /*c0fa0*/  LDL.LU R19, [R1+0x7258] ;  /* 0x0072580001137983 */ /* 0x000ea80000300800 */
[----:B------:R-:W-:Y:S04]  /*c0fb0*/  STL [R1+0x66bc], R225 ;  /* 0x0066bce101007387 */ /* 0x000fe80000100800 */
[----:B------:R-:W-:Y:S04]  /*c0fc0*/  STL [R1+0x66b8], R224 ;  /* 0x0066b8e001007387 */ /* 0x000fe80000100800 */
[----:B------:R-:W3:Y:S04]  /*c0fd0*/  LDL.LU.64 R234, [R1+0x7250] ;  /* 0x0072500001ea7983 */ /* 0x000ee80000300a00 */
[----:B------:R1:W-:Y:S04]  /*c0fe0*/  STL.64 [R1+0x28c8], R238 ;  /* 0x0028c8ee01007387 */ /* 0x0003e80000100a00 */
[----:B-1----:R-:W4:Y:S04]  /*c0ff0*/  LDL.LU.64 R238, [R1+0x7248] ;  /* 0x0072480001ee7983 */ /* 0x002f280000300a00 */
[----:B------:R-:W5:Y:S04]  /*c1000*/  LDL.LU.64 R26, [R1+0x7240] ;  /* 0x00724000011a7983 */ /* 0x000f680000300a00 */
[----:B------:R1:W-:Y:S04]  /*c1010*/  STL.64 [R1+0x2898], R30 ;  /* 0x0028981e01007387 */ /* 0x0003e80000100a00 */
[----:B-1----:R-:W2:Y:S04]  /*c1020*/  LDL.LU.64 R30, [R1+0x7238] ;  /* 0x00723800011e7983 */ /* 0x002ea80000300a00 */
[----:B------:R-:W-:Y:S04]  /*c1030*/  STL [R1+0x6fc8], R246 ;  /* 0x006fc8f601007387 */ /* 0x000fe80000100800 */
[----:B------:R1:W-:Y:S02]  /*c1040*/  STL.64 [R1+0x6fc0], R244 ;  /* 0x006fc0f401007387 */ /* 0x0003e40000100a00 */
[----:B-1----:R-:W-:-:S02]  /*c1050*/  IMAD.MOV.U32 R244, RZ, RZ, R14 ;  /* 0x000000fffff47224 */ /* 0x002fc400078e000e */
[----:B------:R-:W-:Y:S01]  /*c1060*/  IMAD.MOV.U32 R245, RZ, RZ, R15 ;  /* 0x000000fffff57224 */ /* 0x000fe200078e000f */
[----:B------:R-:W3:Y:S04]  /*c1070*/  LDL.LU R14, [R1+0x7234] ;  /* 0x00723400010e7983 */ /* 0x000ee80000300800 */
[----:B------:R-:W3:Y:S01]  /*c1080*/  LDL.LU R15, [R1+0x7230] ;  /* 0x00723000010f7983 */ /* 0x000ee20000300800 */
[----:B------:R-:W-:Y:S02]  /*c1090*/  IMAD.MOV.U32 R246, RZ, RZ, R22 ;  /* 0x000000fffff67224 */ /* 0x000fe400078e0016 */
[----:B------:R-:W-:Y:S01]  /*c10a0*/  IMAD.MOV.U32 R247, RZ, RZ, R23 ;  /* 0x000000fffff77224 */ /* 0x000fe200078e0017 */
[----:B------:R-:W4:Y:S04]  /*c10b0*/  LDL.LU R22, [R1+0x722c] ;  /* 0x00722c0001167983 */ /* 0x000f280000300800 */
[----:B------:R-:W4:Y:S01]  /*c10c0*/  LDL.LU R23, [R1+0x7228] ;  /* 0x0072280001177983 */ /* 0x000f220000300800 */
[----:B--2---:R-:W-:-:S15]  /*c10d0*/  HMMA.1688.F32.TF32 R32, R8, R30, R32 ;  /* 0x0000001e0820723c */ /* 0x004fde0000081020 */
[----:B------:R-:W-:-:S04]  /*c10e0*/  NOP ;  /* 0x0000000000007918 */ /* 0x000fc80000000000 */
[----:B------:R-:W-:Y:S01]  /*c10f0*/  MOV R225, R34 ;  /* 0x0000002200e17202 */ /* 0x000fe20000000f00 */
[----:B------:R-:W-:Y:S02]  /*c1100*/  IMAD.MOV.U32 R224, RZ, RZ, R35 ;  /* 0x000000ffffe07224 */ /* 0x000fe400078e0023 */
[----:B------:R-:W2:Y:S01]  /*c1110*/  LDL.LU.64 R34, [R1+0x7220] ;  /* 0x0072200001227983 */ /* 0x000ea20000300a00 */
[C---:B---3--:R-:W-:Y:S03]  /*c1120*/  HMMA.1688.F32.TF32 R244, R8.reuse, R14, R244 ;  /* 0x0000000e08f4723c */ /* 0x048fe600000810f4 */
[----:B------:R-:W-:Y:S04]  /*c1130*/  STL.64 [R1+0x6f58], R14 ;  /* 0x006f580e01007387 */ /* 0x000fe80000100a00 */
[----:B------:R4:W-:Y:S02]  /*c1140*/  STL.64 [R1+0x6f50], R12 ;  /* 0x006f500c01007387 */ /* 0x0009e40000100a00 */
[C---:B----4-:R-:W-:Y:S10]  /*c1150*/  HMMA.1688.F32.TF32 R12, R8.reuse, R22, R240 ;  /* 0x00000016080c723c */ /* 0x050ff400000810f0 */
[----:B------:R-:W-:Y:S04]  /*c1160*/  STL.64 [R1+0x2830], R244 ;  /* 0x002830f401007387 */ /* 0x000fe80000100a00 */
[----:B------:R2:W-:Y:S04]  /*c1170*/  STL.64 [R1+0x2838], R246 ;  /* 0x002838f601007387 */ /* 0x0005e80000100a00 */
[----:B------:R-:W-:Y:S01]  /*c1180*/  STL.64 [R1+0x6fd8], R22 ;  /* 0x006fd81601007387 */ /* 0x000fe20000100a00 */
[----:B--2---:R-:W-:-:S15]  /*c1190*/  HMMA.1688.F32.TF32 R244, R8, R34, R248 ;  /* 0x0000002208f4723c */ /* 0x004fde00000810f8 */
[----:B------:R-:W-:-:S04]  /*c11a0*/  NOP ;  /* 0x0000000000007918 */ /* 0x000fc80000000000 */
[----:B------:R1:W-:Y:S04]  /*c11b0*/  STL.64 [R1+0x2800], R244 ;  /* 0x002800f401007387 */ /* 0x0003e80000100a00 */
[----:B------:R2:W-:Y:S04]  /*c11c0*/  STL.64 [R1+0x2808], R246 ;  /* 0x002808f601007387 */ /* 0x0005e80000100a00 */
[----:B------:R-:W-:Y:S04]  /*c11d0*/  STL.64 [R1+0x6fd0], R20 ;  /* 0x006fd01401007387 */ /* 0x000fe80000100a00 */
[----:B------:R-:W-:Y:S04]  /*c11e0*/  STL.64 [R1+0x27e0], R12 ;  /* 0x0027e00c01007387 */ /* 0x000fe80000100a00 */
[----:B------:R5:W-:Y:S04]  /*c11f0*/  STL.64 [R1+0x27e8], R14 ;  /* 0x0027e80e01007387 */ /* 0x000be80000100a00 */
[----:B-1----:R-:W3:Y:S04]  /*c1200*/  LDL.LU R244, [R1+0x15e0] ;  /* 0x0015e00001f47983 */ /* 0x002ee80000300800 */
[----:B------:R-:W3:Y:S04]  /*c1210*/  LDL.LU R245, [R1+0x15e4] ;  /* 0x0015e40001f57983 */ /* 0x000ee80000300800 */
[----:B--2---:R-:W3:Y:S04]  /*c1220*/  LDL.LU R246, [R1+0x15e8] ;  /* 0x0015e80001f67983 */ /* 0x004ee80000300800 */
[----:B------:R-:W3:Y:S01]  /*c1230*/  LDL.LU R247, [R1+0x15ec] ;  /* 0x0015ec0001f77983 */ /* 0x000ee20000300800 */
[----:B-----5:R-:W-:Y:S03]  /*c1240*/  HMMA.1688.F32.TF32 R12, R8, R26, R216 ;  /* 0x0000001a080c723c */ /* 0x020fe600000810d8 */
        /* <DEDUP_REMOVED lines=8> */
[----:B------:R-:W-:Y:S04]  /*c12d0*/  STL.64 [R1+0x6fe8], R18 ;  /* 0x006fe81201007387 */ /* 0x000fe80000100a00 */
[----:B------:R1:W-:Y:S01]  /*c12e0*/  STL.64 [R1+0x6fe0], R16 ;  /* 0x006fe01001007387 */ /* 0x0003e20000100a00 */
[----:B------:R-:W-:-:S02]  /*c12f0*/  IMAD.MOV.U32 R149, RZ, RZ, R12 ;  /* 0x000000ffff957224 */ /* 0x000fc400078e000c */
[----:B------:R-:W-:Y:S02]  /*c1300*/  IMAD.MOV.U32 R148, RZ, RZ, R13 ;  /* 0x000000ffff947224 */ /* 0x000fe400078e000d */
[----:B------:R-:W-:Y:S02]  /*c1310*/  IMAD.MOV.U32 R145, RZ, RZ, R14 ;  /* 0x000000ffff917224 */ /* 0x000fe400078e000e */
[----:B------:R-:W-:Y:S01]  /*c1320*/  IMAD.MOV.U32 R144, RZ, RZ, R15 ;  /* 0x000000ffff907224 */ /* 0x000fe200078e000f */
[----:B-1----:R-:W5:Y:S01]  /*c1330*/  LDL.LU R16, [R1+0x1590] ;  /* 0x0015900001107983 */ /* 0x002f620000300800 */
[----:B------:R-:W-:Y:S03]  /*c1340*/  HMMA.1688.F32.TF32 R12, R8, R18, R220 ;  /* 0x00000012080c723c */ /* 0x000fe600000810dc */
[----:B------:R-:W5:Y:S01]  /*c1350*/  LDL.LU R17, [R1+0x1594] ;  /* 0x0015940001117983 */ /* 0x000f620000300800 */
[----:B------:R-:W-:-:S02]  /*c1360*/  IMAD.MOV.U32 R18, RZ, RZ, R239 ;  /* 0x000000ffff127224 */ /* 0x000fc400078e00ef */
[----:B------:R-:W-:Y:S01]  /*c1370*/  IMAD.MOV.U32 R19, RZ, RZ, R238 ;  /* 0x000000ffff137224 */ /* 0x000fe200078e00ee */
[----:B------:R-:W2:Y:S04]  /*c1380*/  LDL.LU R239, [R1+0x7218] ;  /* 0x0072180001ef7983 */ /* 0x000ea80000300800 */
[----:B------:R-:W3:Y:S04]  /*c1390*/  LDL.LU R238, [R1+0x7214] ;  /* 0x0072140001ee7983 */ /* 0x000ee80000300800 */
        /* <DEDUP_REMOVED lines=8> */
[----:B--2---:R-:W-:-:S02]  /*c1420*/  IMAD.MOV.U32 R14, RZ, RZ, R239 ;  /* 0x000000ffff0e7224 */ /* 0x004fc400078e00ef */
[----:B---3--:R-:W-:Y:S02]  /*c1430*/  IMAD.MOV.U32 R13, RZ, RZ, R238 ;  /* 0x000000ffff0d7224 */ /* 0x008fe400078e00ee */
[----:B------:R-:W2:Y:S04]  /*c1440*/  LDL.LU R238, [R1+0x7210] ;  /* 0x0072100001ee7983 */ /* 0x000ea80000300800 */
[----:B------:R-:W2:Y:S01]  /*c1450*/  LDL.LU R239, [R1+0x720c] ;  /* 0x00720c0001ef7983 */ /* 0x000ea20000300800 */
[----:B------:R-:W-:-:S03]  /*c1460*/  IMAD.MOV.U32 R136, RZ, RZ, R15 ;  /* 0x000000ffff887224 */ /* 0x000fc600078e000f */
[----:B------:R-:W3:Y:S04]  /*c1470*/  LDL.LU R15, [R1+0x15bc] ;  /* 0x0015bc00010f7983 */ /* 0x000ee80000300800 */
[----:B------:R-:W3:Y:S04]  /*c1480*/  LDL.LU R216, [R1+0x15a0] ;  /* 0x0015a00001d87983 */ /* 0x000ee80000300800 */
[----:B------:R-:W3:Y:S04]  /*c1490*/  LDL.LU R217, [R1+0x15a4] ;  /* 0x0015a40001d97983 */ /* 0x000ee80000300800 */
[----:B------:R-:W3:Y:S04]  /*c14a0*/  LDL.LU R218, [R1+0x15a8] ;  /* 0x0015a80001da7983 */ /* 0x000ee80000300800 */
[----:B------:R-:W3:Y:S01]  /*c14b0*/  LDL.LU R219, [R1+0x15ac] ;  /* 0x0015ac0001db7983 */ /* 0x000ee20000300800 */
[----:B--2---:R-:W-:Y:S01]  /*c14c0*/  HMMA.1688.F32.TF32 R20, R8, R238, R244 ;  /* 0x000000ee0814723c */ /* 0x004fe200000810f4 */
[----:B------:R-:W-:Y:S01]  /*c14d0*/  IMAD.MOV.U32 R246, RZ, RZ, R230 ;  /* 0x000000fffff67224 */ /* 0x000fe200078e00e6 */
[----:B------:R-:W-:-:S15]  /*c14e0*/  MOV R247, R231 ;  /* 0x000000e700f77202 */ /* 0x000fde0000000f00 */
[----:B------:R-:W-:Y:S02]  /*c14f0*/  NOP ;  /* 0x0000000000007918 */ /* 0x000fe40000000000 */
[----:B------:R-:W-:Y:S01]  /*c1500*/  MOV R157, R20 ;  /* 0x00000014009d7202 */ /* 0x000fe20000000f00 */
[----:B------:R-:W-:Y:S02]  /*c1510*/  IMAD.MOV.U32 R156, RZ, RZ, R21 ;  /* 0x000000ffff9c7224 */ /* 0x000fe400078e0015 */
[----:B------:R-:W-:Y:S01]  /*c1520*/  IMAD.MOV.U32 R153, RZ, RZ, R22 ;  /* 0x000000ffff997224 */ /* 0x000fe200078e0016 */
[----:B------:R-:W2:Y:S01]  /*c1530*/  LDL.LU R20, [R1+0x1570] ;  /* 0x0015700001147983 */ /* 0x000ea20000300800 */
[----:B------:R-:W-:-:S03]  /*c1540*/  IMAD.MOV.U32 R21, RZ, RZ, R234 ;  /* 0x000000ffff157224 */ /* 0x000fc600078e00ea */
[----:B------:R-:W4:Y:S01]  /*c1550*/  LDL.LU R234, [R1+0x7208] ;  /* 0x0072080001ea7983 */ /* 0x000f220000300800 */
[----:B------:R-:W-:-:S03]  /*c1560*/  IMAD.MOV.U32 R22, RZ, RZ, R235 ;  /* 0x000000ffff167224 */ /* 0x000fc600078e00eb */
[----:B------:R-:W4:Y:S01]  /*c1570*/  LDL.LU R235, [R1+0x7204] ;  /* 0x0072040001eb7983 */ /* 0x000f220000300800 */
[----:B------:R-:W-:-:S03]  /*c1580*/  IMAD.MOV.U32 R152, RZ, RZ, R23 ;  /* 0x000000ffff987224 */ /* 0x000fc600078e0017 */
[----:B------:R-:W2:Y:S04]  /*c1590*/  LDL.LU R23, [R1+0x157c] ;  /* 0x00157c0001177983 */ /* 0x000ea80000300800 */
[----:B------:R-:W2:Y:S04]  /*c15a0*/  LDL.LU R244, [R1+0x1560] ;  /* 0x0015600001f47983 */ /* 0x000ea80000300800 */
[----:B------:R-:W2:Y:S04]  /*c15b0*/  LDL.LU R245, [R1+0x1564] ;  /* 0x0015640001f57983 */ /* 0x000ea80000300800 */
[----:B------:R-:W2:Y:S04]  /*c15c0*/  LDL.LU R230, [R1+0x7200] ;  /* 0x0072000001e67983 */ /* 0x000ea80000300800 */
[----:B------:R-:W2:Y:S01]  /*c15d0*/  LDL.LU R231, [R1+0x71fc] ;  /* 0x0071fc0001e77983 */ /* 0x000ea20000300800 */
[C---:B----4-:R-:W-:Y:S08]  /*c15e0*/  HMMA.1688.F32.TF32 R240, R8.reuse, R234, R240 ;  /* 0x000000ea08f0723c */ /* 0x050ff000000810f0 */
[----:B--2---:R-:W-:Y:S11]  /*c15f0*/  HMMA.1688.F32.TF32 R220, R8, R230, R220 ;  /* 0x000000e608dc723c */ /* 0x004ff600000810dc */
[----:B------:R-:W-:-:S02]  /*c1600*/  IMAD.MOV.U32 R165, RZ, RZ, R240 ;  /* 0x000000ffffa57224 */ /* 0x000fc400078e00f0 */
[----:B------:R-:W-:Y:S02]  /*c1610*/  IMAD.MOV.U32 R164, RZ, RZ, R241 ;  /* 0x000000ffffa47224 */ /* 0x000fe400078e00f1 */
[----:B------:R-:W-:Y:S02]  /*c1620*/  IMAD.MOV.U32 R240, RZ, RZ, R226 ;  /* 0x000000fffff07224 */ /* 0x000fe400078e00e2 */
[----:B------:R-:W-:Y:S01]  /*c1630*/  IMAD.MOV.U32 R241, RZ, RZ, R227 ;  /* 0x000000fffff17224 */ /* 0x000fe200078e00e3 */
[----:B------:R-:W3:Y:S04]  /*c1640*/  LDL.LU R226, [R1+0x71f8] ;  /* 0x0071f80001e27983 */ /* 0x000ee80000300800 */
[----:B------:R-:W3:Y:S01]  /*c1650*/  LDL.LU R227, [R1+0x71f4] ;  /* 0x0071f40001e37983 */ /* 0x000ee20000300800 */
[----:B------:R-:W-:-:S02]  /*c1660*/  IMAD.MOV.U32 R161, RZ, RZ, R242 ;  /* 0x000000ffffa17224 */ /* 0x000fc400078e00f2 */
[----:B------:R-:W-:Y:S01]  /*c1670*/  IMAD.MOV.U32 R160, RZ, RZ, R243 ;  /* 0x000000ffffa07224 */ /* 0x000fe200078e00f3 */
[----:B------:R-:W2:Y:S01]  /*c1680*/  LDL.LU R242, [R1+0x1558] ;  /* 0x0015580001f27983 */ /* 0x000ea20000300800 */
[----:B------:R-:W-:-:S03]  /*c1690*/  MOV R243, R206 ;  /* 0x000000ce00f37202 */ /* 0x000fc60000000f00 */
[----:B------:R-:W4:Y:S01]  /*c16a0*/  LDL.LU R206, [R1+0x71f0] ;  /* 0x0071f00001ce7983 */ /* 0x000f220000300800 */
[----:B------:R-:W-:Y:S02]  /*c16b0*/  IMAD.MOV.U32 R169, RZ, RZ, R222 ;  /* 0x000000ffffa97224 */ /* 0x000fe400078e00de */
[----:B------:R-:W-:Y:S02]  /*c16c0*/  IMAD.MOV.U32 R168, RZ, RZ, R223 ;  /* 0x000000ffffa87224 */ /* 0x000fe400078e00df */
[----:B------:R-:W2:Y:S01]  /*c16d0*/  LDL.LU.64 R222, [R1+0x71e8] ;  /* 0x0071e80001de7983 */ /* 0x000ea20000300a00 */
[C---:B---3--:R-:W-:Y:S08]  /*c16e0*/  HMMA.1688.F32.TF32 R12, R8.reuse, R226, R12 ;  /* 0x000000e2080c723c */ /* 0x048ff0000008100c */
[----:B--2---:R-:W-:Y:S11]  /*c16f0*/  HMMA.1688.F32.TF32 R216, R8, R222, R216 ;  /* 0x000000de08d8723c */ /* 0x004ff600000810d8 */
[----:B------:R1:W-:Y:S04]  /*c1700*/  STL.64 [R1+0x2b90], R12 ;  /* 0x002b900c01007387 */ /* 0x0003e80000100a00 */
[----:B------:R2:W-:Y:S01]  /*c1710*/  STL.64 [R1+0x2b98], R14 ;  /* 0x002b980e01007387 */ /* 0x0005e20000100a00 */
[----:B-1----:R-:W-:-:S02]  /*c1720*/  IMAD.MOV.U32 R12, RZ, RZ, R214 ;  /* 0x000000ffff0c7224 */ /* 0x002fc400078e00d6 */
[----:B------:R-:W-:Y:S01]  /*c1730*/  IMAD.MOV.U32 R13, RZ, RZ, R215 ;  /* 0x000000ffff0d7224 */ /* 0x000fe200078e00d7 */
[----:B------:R-:W3:Y:S04]  /*c1740*/  LDL.LU R214, [R1+0x71e4] ;  /* 0x0071e40001d67983 */ /* 0x000ee80000300800 */
[----:B------:R-:W3:Y:S01]  /*c1750*/  LDL.LU R215, [R1+0x71e0] ;  /* 0x0071e00001d77983 */ /* 0x000ee20000300800 */
[----:B--2---:R-:W-:Y:S01]  /*c1760*/  MOV R14, R210 ;  /* 0x000000d2000e7202 */ /* 0x004fe20000000f00 */
[----:B------:R-:W-:Y:S02]  /*c1770*/  IMAD.MOV.U32 R15, RZ, RZ, R211 ;  /* 0x000000ffff0f7224 */ /* 0x000fe400078e00d3 */
[----:B------:R-:W2:Y:S04]  /*c1780*/  LDL.LU R210, [R1+0x71dc] ;  /* 0x0071dc0001d27983 */ /* 0x000ea80000300800 */
[----:B------:R-:W2:Y:S04]  /*c1790*/  LDL.LU R211, [R1+0x71d8] ;  /* 0x0071d80001d37983 */ /* 0x000ea80000300800 */
[----:B------:R-:W-:Y:S04]  /*c17a0*/  STL.64 [R1+0x2b70], R216 ;  /* 0x002b70d801007387 */ /* 0x000fe80000100a00 */
[----:B------:R1:W-:Y:S04]  /*c17b0*/  STL.64 [R1+0x2b78], R218 ;  /* 0x002b78da01007387 */ /* 0x0003e80000100a00 */
[----:B-1----:R-:W5:Y:S02]  /*c17c0*/  LDL.LU.64 R218, [R1+0x71d0] ;  /* 0x0071d00001da7983 */ /* 0x002f640000300a00 */
[----:B-----5:R-:W-:-:S15]  /*c17d0*/  HMMA.1688.F32.TF32 R16, R8, R218, R16 ;  /* 0x000000da0810723c */ /* 0x020fde0000081010 */
[----:B------:R-:W-:-:S04]  /*c17e0*/  NOP ;  /* 0x0000000000007918 */ /* 0x000fc80000000000 */
[----:B------:R-:W-:Y:S04]  /*c17f0*/  STL.64 [R1+0x2b50], R16 ;  /* 0x002b501001007387 */ /* 0x000fe80000100a00 */
[----:B------:R3:W-:Y:S02]  /*c1800*/  STL.64 [R1+0x2b58], R18 ;  /* 0x002b581201007387 */ /* 0x0007e40000100a00 */
[----:B---3--:R-:W-:Y:S01]  /*c1810*/  HMMA.1688.F32.TF32 R16, R8, R214, R248 ;  /* 0x000000d60810723c */ /* 0x008fe200000810f8 */
[----:B------:R-:W-:Y:S02]  /*c1820*/  IMAD.MOV.U32 R248, RZ, RZ, R207 ;  /* 0x000000fffff87224 */ /* 0x000fe400078e00cf */
[----:B------:R-:W4:Y:S01]  /*c1830*/  LDL.LU R207, [R1+0x71c8] ;  /* 0x0071c80001cf7983 */ /* 0x000f220000300800 */
[----:B------:R-:W-:-:S02]  /*c1840*/  IMAD.MOV.U32 R250, RZ, RZ, R202 ;  /* 0x000000fffffa7224 */ /* 0x000fc400078e00ca */
[----:B------:R-:W-:-:S13]  /*c1850*/  IMAD.MOV.U32 R251, RZ, RZ, R203 ;  /* 0x000000fffffb7224 */ /* 0x000fda00078e00cb */
[----:B------:R-:W-:Y:S04]  /*c1860*/  STL.64 [R1+0x2b30], R16 ;  /* 0x002b301001007387 */ /* 0x000fe80000100a00 */
[----:B------:R2:W-:Y:S04]  /*c1870*/  STL.64 [R1+0x2b38], R18 ;  /* 0x002b381201007387 */ /* 0x0005e80000100a00 */
[----:B------:R-:W3:Y:S04]  /*c1880*/  LDL.LU R249, [R1+0x1534] ;  /* 0x0015340001f97983 */ /* 0x000ee80000300800 */
[----:B------:R-:W5:Y:S04]  /*c1890*/  LDL.LU R202, [R1+0x71c4] ;  /* 0x0071c40001ca7983 */ /* 0x000f680000300800 */
[----:B------:R-:W5:Y:S01]  /*c18a0*/  LDL.LU R203, [R1+0x71c0] ;  /* 0x0071c00001cb7983 */ /* 0x000f620000300800 */
[----:B--2---:R-:W-:-:S15]  /*c18b0*/  HMMA.1688.F32.TF32 R16, R8, R210, R20 ;  /* 0x000000d20810723c */ /* 0x004fde0000081014 */
[----:B------:R-:W-:-:S04]  /*c18c0*/  NOP ;  /* 0x0000000000007918 */ /* 0x000fc80000000000 */
[----:B------:R-:W-:Y:S02]  /*c18d0*/  IMAD.MOV.U32 R181, RZ, RZ, R16 ;  /* 0x000000ffffb57224 */ /* 0x000fe400078e0010 */
[----:B------:R-:W-:Y:S01]  /*c18e0*/  IMAD.MOV.U32 R180, RZ, RZ, R17 ;  /* 0x000000ffffb47224 */ /* 0x000fe200078e0011 */
[----:B------:R-:W-:Y:S01]  /*c18f0*/  MOV R177, R18 ;  /* 0x0000001200b17202 */ /* 0x000fe20000000f00 */
[----:B------:R-:W-:Y:S02]  /*c1900*/  IMAD.MOV.U32 R176, RZ, RZ, R19 ;  /* 0x000000ffffb07224 */ /* 0x000fe400078e0013 */
[----:B----4-:R-:W-:Y:S01]  /*c1910*/  HMMA.1688.F32.TF32 R16, R8, R206, R244 ;  /* 0x000000ce0810723c */ /* 0x010fe200000810f4 */
[----:B------:R-:W2:Y:S04]  /*c1920*/  LDL.LU R244, [R1+0x1520] ;  /* 0x0015200001f47983 */ /* 0x000ea80000300800 */
[----:B------:R-:W2:Y:S01]  /*c1930*/  LDL.LU R245, [R1+0x1524] ;  /* 0x0015240001f57983 */ /* 0x000ea20000300800 */
[----:B------:R-:W-:Y:S01]  /*c1940*/  IMAD.MOV.U32 R246, RZ, RZ, R198 ;  /* 0x000000fffff67224 */ /* 0x000fe200078e00c6 */
[----:B------:R-:W-:-:S02]  /*c1950*/  MOV R247, R199 ;  /* 0x000000c700f77202 */ /* 0x000fc40000000f00 */
[----:B------:R-:W4:Y:S04]  /*c1960*/  LDL.LU R198, [R1+0x71bc] ;  /* 0x0071bc0001c67983 */ /* 0x000f280000300800 */
[----:B------:R-:W4:Y:S06]  /*c1970*/  LDL.LU R199, [R1+0x71b8] ;  /* 0x0071b80001c77983 */ /* 0x000f2c0000300800 */
[----:B------:R-:W-:-:S02]  /*c1980*/  IMAD.MOV.U32 R189, RZ, RZ, R16 ;  /* 0x000000ffffbd7224 */ /* 0x000fc400078e0010 */
[----:B------:R-:W-:Y:S02]  /*c1990*/  IMAD.MOV.U32 R188, RZ, RZ, R17 ;  /* 0x000000ffffbc7224 */ /* 0x000fe400078e0011 */
[----:B------:R-:W-:Y:S02]  /*c19a0*/  IMAD.MOV.U32 R185, RZ, RZ, R18 ;  /* 0x000000ffffb97224 */ /* 0x000fe400078e0012 */
[----:B------:R-:W-:Y:S02]  /*c19b0*/  IMAD.MOV.U32 R184, RZ, RZ, R19 ;  /* 0x000000ffffb87224 */ /* 0x000fe400078e0013 */
[----:B-----5:R-:W-:Y:S01]  /*c19c0*/  HMMA.1688.F32.TF32 R16, R8, R202, R240 ;  /* 0x000000ca0810723c */ /* 0x020fe200000810f0 */
[----:B------:R-:W-:Y:S02]  /*c19d0*/  IMAD.MOV.U32 R240, RZ, RZ, R190 ;  /* 0x000000fffff07224 */ /* 0x000fe400078e00be */
[----:B------:R-:W-:Y:S01]  /*c19e0*/  IMAD.MOV.U32 R241, RZ, RZ, R191 ;  /* 0x000000fffff17224 */ /* 0x000fe200078e00bf */
[----:B------:R-:W2:Y:S04]  /*c19f0*/  LDL.LU R190, [R1+0x71b4] ;  /* 0x0071b40001be7983 */ /* 0x000ea80000300800 */
[----:B------:R-:W2:Y:S01]  /*c1a00*/  LDL.LU R191, [R1+0x71b0] ;  /* 0x0071b00001bf7983 */ /* 0x000ea20000300800 */
[----:B------:R-:W-:Y:S01]  /*c1a10*/  MOV R242, R194 ;  /* 0x000000c200f27202 */ /* 0x000fe20000000f00 */
[----:B------:R-:W-:-:S02]  /*c1a20*/  IMAD.MOV.U32 R243, RZ, RZ, R195 ;  /* 0x000000fffff37224 */ /* 0x000fc400078e00c3 */
[----:B------:R-:W3:Y:S04]  /*c1a30*/  LDL.LU R194, [R1+0x71ac] ;  /* 0x0071ac0001c27983 */ /* 0x000ee80000300800 */
[----:B------:R-:W3:Y:S04]  /*c1a40*/  LDL.LU R195, [R1+0x71a8] ;  /* 0x0071a80001c37983 */ /* 0x000ee80000300800 */
[----:B------:R-:W-:Y:S01]  /*c1a50*/  STL.64 [R1+0x6f30], R206 ;  /* 0x006f30ce01007387 */ /* 0x000fe20000100a00 */
[----:B------:R-:W-:Y:S02]  /*c1a60*/  IMAD.MOV.U32 R197, RZ, RZ, R16 ;  /* 0x000000ffffc57224 */ /* 0x000fe400078e0010 */
[----:B------:R-:W-:Y:S01]  /*c1a70*/  IMAD.MOV.U32 R196, RZ, RZ, R17 ;  /* 0x000000ffffc47224 */ /* 0x000fe200078e0011 */
[----:B----4-:R-:W-:-:S15]  /*c1a80*/  HMMA.1688.F32.TF32 R12, R8, R198, R12 ;  /* 0x000000c6080c723c */ /* 0x010fde000008100c */
[----:B------:R-:W-:-:S04]  /*c1a90*/  NOP ;  /* 0x0000000000007918 */ /* 0x000fc80000000000 */
[----:B------:R-:W-:Y:S02]  /*c1aa0*/  IMAD.MOV.U32 R205, RZ, RZ, R12 ;  /* 0x000000ffffcd7224 */ /* 0x000fe400078e000c */
[----:B------:R-:W-:Y:S02]  /*c1ab0*/  IMAD.MOV.U32 R204, RZ, RZ, R13 ;  /* 0x000000ffffcc7224 */ /* 0x000fe400078e000d */
[----:B------:R-:W-:Y:S02]  /*c1ac0*/  IMAD.MOV.U32 R201, RZ, RZ, R14 ;  /* 0x000000ffffc97224 */ /* 0x000fe400078e000e */
[----:B------:R-:W-:Y:S01]  /*c1ad0*/  IMAD.MOV.U32 R200, RZ, RZ, R15 ;  /* 0x000000ffffc87224 */ /* 0x000fe200078e000f */
[----:B------:R-:W-:Y:S04]  /*c1ae0*/  STL.64 [R1+0x6f28], R204 ;  /* 0x006f28cc01007387 */ /* 0x000fe80000100a00 */
[----:B------:R-:W-:Y:S04]  /*c1af0*/  STL.64 [R1+0x6f20], R202 ;  /* 0x006f20ca01007387 */ /* 0x000fe80000100a00 */
[----:B------:R-:W-:Y:S04]  /*c1b00*/  STL.64 [R1+0x6f18], R200 ;  /* 0x006f18c801007387 */ /* 0x000fe80000100a00 */
[----:B------:R-:W-:Y:S04]  /*c1b10*/  STL.64 [R1+0x6f10], R198 ;  /* 0x006f10c601007387 */ /* 0x000fe80000100a00 */
[----:B------:R-:W-:Y:S01]  /*c1b20*/  STL.64 [R1+0x6f08], R196 ;  /* 0x006f08c401007387 */ /* 0x000fe20000100a00 */
[----:B---3--:R-:W-:Y:S03]  /*c1b30*/  HMMA.1688.F32.TF32 R12, R8, R194, R248 ;  /* 0x000000c2080c723c */ /* 0x008fe600000810f8 */
[----:B------:R-:W3:Y:S04]  /*c1b40*/  LDL.LU R248, [R1+0x1500] ;  /* 0x0015000001f87983 */ /* 0x000ee80000300800 */
[----:B------:R-:W3:Y:S01]  /*c1b50*/  LDL.LU R249, [R1+0x1504] ;  /* 0x0015040001f97983 */ /* 0x000ee20000300800 */
[----:B------:R-:W-:-:S02]  /*c1b60*/  IMAD.MOV.U32 R250, RZ, RZ, R186 ;  /* 0x000000fffffa7224 */ /* 0x000fc400078e00ba */
[----:B------:R-:W-:Y:S01]  /*c1b70*/  IMAD.MOV.U32 R251, RZ, RZ, R187 ;  /* 0x000000fffffb7224 */ /* 0x000fe200078e00bb */
[----:B------:R-:W4:Y:S04]  /*c1b80*/  LDL.LU R186, [R1+0x71a4] ;  /* 0x0071a40001ba7983 */ /* 0x000f280000300800 */
[----:B------:R-:W4:Y:S04]  /*c1b90*/  LDL.LU R187, [R1+0x71a0] ;  /* 0x0071a00001bb7983 */ /* 0x000f280000300800 */
[----:B------:R-:W-:Y:S01]  /*c1ba0*/  IMAD.MOV.U32 R213, RZ, RZ, R12 ;  /* 0x000000ffffd57224 */ /* 0x000fe200078e000c */
[----:B------:R-:W-:Y:S01]  /*c1bb0*/  MOV R212, R13 ;  /* 0x0000000d00d47202 */ /* 0x000fe20000000f00 */
[----:B------:R-:W-:-:S02]  /*c1bc0*/  IMAD.MOV.U32 R209, RZ, RZ, R14 ;  /* 0x000000ffffd17224 */ /* 0x000fc400078e000e */
[----:B------:R-:W-:Y:S02]  /*c1bd0*/  IMAD.MOV.U32 R208, RZ, RZ, R15 ;  /* 0x000000ffffd07224 */ /* 0x000fe400078e000f */
[----:B--2---:R-:W-:Y:S01]  /*c1be0*/  HMMA.1688.F32.TF32 R12, R8, R190, R244 ;  /* 0x000000be080c723c */ /* 0x004fe200000810f4 */
[----:B------:R-:W-:Y:S02]  /*c1bf0*/  IMAD.MOV.U32 R173, RZ, RZ, R220 ;  /* 0x000000ffffad7224 */ /* 0x000fe400078e00dc */
[----:B------:R-:W-:Y:S02]  /*c1c00*/  IMAD.MOV.U32 R172, RZ, RZ, R221 ;  /* 0x000000ffffac7224 */ /* 0x000fe400078e00dd */
[----:B------:R-:W-:Y:S02]  /*c1c10*/  IMAD.MOV.U32 R193, RZ, RZ, R18 ;  /* 0x000000ffffc17224 */ /* 0x000fe400078e0012 */
[----:B------:R-:W-:Y:S01]  /*c1c20*/  IMAD.MOV.U32 R192, RZ, RZ, R19 ;  /* 0x000000ffffc07224 */ /* 0x000fe200078e0013 */
[----:B------:R-:W-:Y:S11]  /*c1c30*/  STL.64 [R1+0x6f00], R194 ;  /* 0x006f00c201007387 */ /* 0x000ff60000100a00 */
[----:B------:R-:W-:-:S02]  /*c1c40*/  IMAD.MOV.U32 R221, RZ, RZ, R12 ;  /* 0x000000ffffdd7224 */ /* 0x000fc400078e000c */
[----:B------:R-:W-:Y:S01]  /*c1c50*/  IMAD.MOV.U32 R220, RZ, RZ, R13 ;  /* 0x000000ffffdc7224 */ /* 0x000fe200078e000d */
[----:B------:R-:W-:Y:S01]  /*c1c60*/  MOV R217, R14 ;  /* 0x0000000e00d97202 */ /* 0x000fe20000000f00 */
[----:B------:R-:W-:Y:S01]  /*c1c70*/  IMAD.MOV.U32 R216, RZ, RZ, R15 ;  /* 0x000000ffffd87224 */ /* 0x000fe200078e000f */
[----:B------:R-:W-:Y:S04]  /*c1c80*/  STL.64 [R1+0x6ef8], R192 ;  /* 0x006ef8c001007387 */ /* 0x000fe80000100a00 */
[----:B------:R-:W2:Y:S04]  /*c1c90*/  LDL.LU R20, [R1+0x14f0] ;  /* 0x0014f00001147983 */ /* 0x000ea80000300800 */
[----:B------:R-:W2:Y:S04]  /*c1ca0*/  LDL.LU R21, [R1+0x14f4] ;  /* 0x0014f40001157983 */ /* 0x000ea80000300800 */
[----:B------:R-:W2:Y:S04]  /*c1cb0*/  LDL.LU R22, [R1+0x14f8] ;  /* 0x0014f80001167983 */ /* 0x000ea80000300800 */
[----:B------:R-:W2:Y:S04]  /*c1cc0*/  LDL.LU R23, [R1+0x14fc] ;  /* 0x0014fc0001177983 */ /* 0x000ea80000300800 */
[----:B------:R-:W-:Y:S04]  /*c1cd0*/  STL.64 [R1+0x6ef0], R190 ;  /* 0x006ef0be01007387 */ /* 0x000fe80000100a00 */
[----:B------:R-:W-:Y:S01]  /*c1ce0*/  STL.64 [R1+0x6ee8], R188 ;  /* 0x006ee8bc01007387 */ /* 0x000fe20000100a00 */
[----:B----4-:R-:W-:Y:S01]  /*c1cf0*/  HMMA.1688.F32.TF32 R12, R8, R186, R240 ;  /* 0x000000ba080c723c */ /* 0x010fe200000810f0 */
[----:B------:R-:W-:-:S15]  /*c1d00*/  IMAD.MOV.U32 R243, RZ, RZ, R182 ;  /* 0x000000fffff37224 */ /* 0x000fde00078e00b6 */
[----:B------:R-:W-:-:S03]  /*c1d10*/  NOP ;  /* 0x0000000000007918 */ /* 0x000fc60000000000 */
[----:B------:R1:W-:Y:S04]  /*c1d20*/  STL [R1+0x29b8], R14 ;  /* 0x0029b80e01007387 */ /* 0x0003e80000100800 */
[----:B------:R-:W4:Y:S04]  /*c1d30*/  LDL.LU R240, [R1+0x14e0] ;  /* 0x0014e00001f07983 */ /* 0x000f280000300800 */
[----:B------:R-:W4:Y:S01]  /*c1d40*/  LDL.LU R241, [R1+0x14e4] ;  /* 0x0014e40001f17983 */ /* 0x000f220000300800 */
[----:B------:R-:W-:-:S03]  /*c1d50*/  IMAD.MOV.U32 R88, RZ, RZ, R12 ;  /* 0x000000ffff587224 */ /* 0x000fc600078e000c */
[----:B------:R-:W4:Y:S04]  /*c1d60*/  LDL.LU R242, [R1+0x14e8] ;  /* 0x0014e80001f27983 */ /* 0x000f280000300800 */
[----:B------:R-:W3:Y:S01]  /*c1d70*/  LDL.LU R182, [R1+0x719c] ;  /* 0x00719c0001b67983 */ /* 0x000ee20000300800 */
[----:B------:R-:W-:-:S03]  /*c1d80*/  IMAD.MOV.U32 R12, RZ, RZ, R183 ;  /* 0x000000ffff0c7224 */ /* 0x000fc600078e00b7 */
[----:B------:R-:W3:Y:S01]  /*c1d90*/  LDL.LU R183, [R1+0x7198] ;  /* 0x0071980001b77983 */ /* 0x000ee20000300800 */
[----:B------:R-:W-:-:S03]  /*c1da0*/  IMAD.MOV.U32 R89, RZ, RZ, R13 ;  /* 0x000000ffff597224 */ /* 0x000fc600078e000d */
[----:B------:R-:W5:Y:S01]  /*c1db0*/  LDL.LU R13, [R1+0x14d4] ;  /* 0x0014d400010d7983 */ /* 0x000f620000300800 */
[----:B------:R-:W-:-:S03]  /*c1dc0*/  IMAD.MOV.U32 R129, RZ, RZ, R15 ;  /* 0x000000ffff817224 */ /* 0x000fc600078e000f */
[----:B-1----:R-:W5:Y:S04]  /*c1dd0*/  LDL.LU R14, [R1+0x14d8] ;  /* 0x0014d800010e7983 */ /* 0x002f680000300800 */
[----:B------:R-:W5:Y:S04]  /*c1de0*/  LDL.LU R15, [R1+0x14dc] ;  /* 0x0014dc00010f7983 */ /* 0x000f680000300800 */
[----:B------:R-:W-:Y:S04]  /*c1df0*/  STL.64 [R1+0x6ee0], R186 ;  /* 0x006ee0ba01007387 */ /* 0x000fe80000100a00 */
[----:B------:R-:W-:Y:S04]  /*c1e00*/  STL.64 [R1+0x6ed8], R184 ;  /* 0x006ed8b801007387 */ /* 0x000fe80000100a00 */
[----:B------:R-:W-:Y:S04]  /*c1e10*/  STL [R1+0x6654], R89 ;  /* 0x0066545901007387 */ /* 0x000fe80000100800 */
[----:B------:R-:W-:Y:S04]  /*c1e20*/  STL [R1+0x6650], R88 ;  /* 0x0066505801007387 */ /* 0x000fe80000100800 */
[----:B------:R-:W-:Y:S01]  /*c1e30*/  STL [R1+0x6648], R129 ;  /* 0x0066488101007387 */ /* 0x000fe20000100800 */
[----:B------:R-:W-:-:S02]  /*c1e40*/  IMAD.MOV.U32 R246, RZ, RZ, R178 ;  /* 0x000000fffff67224 */ /* 0x000fc400078e00b2 */
[----:B------:R-:W-:Y:S01]  /*c1e50*/  IMAD.MOV.U32 R247, RZ, RZ, R179 ;  /* 0x000000fffff77224 */ /* 0x000fe200078e00b3 */
[----:B---3--:R-:W-:-:S15]  /*c1e60*/  HMMA.1688.F32.TF32 R16, R8, R182, R248 ;  /* 0x000000b60810723c */ /* 0x008fde00000810f8 */
[----:B------:R-:W-:-:S04]  /*c1e70*/  NOP ;  /* 0x0000000000007918 */ /* 0x000fc80000000000 */
[----:B------:R2:W-:Y:S04]  /*c1e80*/  STL.64 [R1+0x2978], R18 ;  /* 0x0029781201007387 */ /* 0x0005e80000100a00 */
[----:B------:R-:W3:Y:S04]  /*c1e90*/  LDL.LU R244, [R1+0x14c0] ;  /* 0x0014c00001f47983 */ /* 0x000ee80000300800 */
[----:B------:R-:W3:Y:S04]  /*c1ea0*/  LDL.LU R245, [R1+0x14c4] ;  /* 0x0014c40001f57983 */ /* 0x000ee80000300800 */
[----:B------:R-:W2:Y:S04]  /*c1eb0*/  LDL.LU R178, [R1+0x7194] ;  /* 0x0071940001b27983 */ /* 0x000ea80000300800 */
[----:B------:R-:W2:Y:S01]  /*c1ec0*/  LDL.LU R179, [R1+0x7190] ;  /* 0x0071900001b37983 */ /* 0x000ea20000300800 */
[----:B------:R-:W-:-:S03]  /*c1ed0*/  IMAD.MOV.U32 R248, RZ, RZ, R170 ;  /* 0x000000fffff87224 */ /* 0x000fc600078e00aa */
[----:B------:R-:W3:Y:S01]  /*c1ee0*/  LDL.LU R170, [R1+0x718c] ;  /* 0x00718c0001aa7983 */ /* 0x000ee20000300800 */
[----:B------:R-:W-:Y:S02]  /*c1ef0*/  IMAD.MOV.U32 R249, RZ, RZ, R171 ;  /* 0x000000fffff97224 */ /* 0x000fe400078e00ab */
[----:B------:R-:W-:Y:S01]  /*c1f00*/  IMAD.MOV.U32 R250, RZ, RZ, R174 ;  /* 0x000000fffffa7224 */ /* 0x000fe200078e00ae */
[----:B------:R-:W3:Y:S04]  /*c1f10*/  LDL.LU R171, [R1+0x7188] ;  /* 0x0071880001ab7983 */ /* 0x000ee80000300800 */
[----:B------:R-:W4:Y:S01]  /*c1f20*/  LDL.LU R174, [R1+0x7184] ;  /* 0x0071840001ae7983 */ /* 0x000f220000300800 */
[----:B------:R-:W-:-:S03]  /*c1f30*/  MOV R251, R175 ;  /* 0x000000af00fb7202 */ /* 0x000fc60000000f00 */
[----:B------:R-:W4:Y:S01]  /*c1f40*/  LDL.LU R175, [R1+0x7180] ;  /* 0x0071800001af7983 */ /* 0x000f220000300800 */
[----:B------:R-:W-:Y:S01]  /*c1f50*/  MOV R92, R16 ;  /* 0x00000010005c7202 */ /* 0x000fe20000000f00 */
[----:B------:R-:W-:Y:S02]  /*c1f60*/  IMAD.MOV.U32 R93, RZ, RZ, R17 ;  /* 0x000000ffff5d7224 */ /* 0x000fe400078e0011 */
[----:B------:R-:W-:Y:S04]  /*c1f70*/  STL.64 [R1+0x6ed0], R182 ;  /* 0x006ed0b601007387 */ /* 0x000fe80000100a00 */
[----:B------:R-:W-:Y:S01]  /*c1f80*/  STL.64 [R1+0x6ec8], R180 ;  /* 0x006ec8b401007387 */ /* 0x000fe20000100a00 */
[----:B--2---:R-:W-:Y:S03]  /*c1f90*/  HMMA.1688.F32.TF32 R16, R8, R178, R20 ;  /* 0x000000b20810723c */ /* 0x004fe60000081014 */
[----:B------:R-:W-:Y:S04]  /*c1fa0*/  STL.64 [R1+0x6ec0], R178 ;  /* 0x006ec0b201007387 */ /* 0x000fe80000100a00 */
[----:B------:R-:W-:-:S12]  /*c1fb0*/  STL.64 [R1+0x6eb8], R176 ;  /* 0x006eb8b001007387 */ /* 0x000fd80000100a00 */
[----:B------:R-:W-:Y:S02]  /*c1fc0*/  IMAD.MOV.U32 R96, RZ, RZ, R16 ;  /* 0x000000ffff607224 */ /* 0x000fe400078e0010 */
[----:B------:R-:W-:Y:S02]  /*c1fd0*/  IMAD.MOV.U32 R97, RZ, RZ, R17 ;  /* 0x000000ffff617224 */ /* 0x000fe400078e0011 */
[----:B------:R-:W-:Y:S02]  /*c1fe0*/  IMAD.MOV.U32 R128, RZ, RZ, R18 ;  /* 0x000000ffff807224 */ /* 0x000fe400078e0012 */
[----:B------:R-:W-:Y:S02]  /*c1ff0*/  IMAD.MOV.U32 R121, RZ, RZ, R19 ;  /* 0x000000ffff797224 */ /* 0x000fe400078e0013 */
[----:B----4-:R-:W-:Y:S01]  /*c2000*/  HMMA.1688.F32.TF32 R16, R8, R174, R240 ;  /* 0x000000ae0810723c */ /* 0x010fe200000810f0 */
[----:B------:R1:W-:Y:S01]  /*c2010*/  STL [R1+0x664c], R96 ;  /* 0x00664c6001007387 */ /* 0x0003e20000100800 */
[----:B------:R-:W-:-:S03]  /*c2020*/  IMAD.MOV.U32 R240, RZ, RZ, R162 ;  /* 0x000000fffff07224 */ /* 0x000fc600078e00a2 */
[----:B------:R-:W2:Y:S01]  /*c2030*/  LDL.LU R162, [R1+0x717c] ;  /* 0x00717c0001a27983 */ /* 0x000ea20000300800 */
[----:B------:R-:W-:Y:S02]  /*c2040*/  IMAD.MOV.U32 R241, RZ, RZ, R166 ;  /* 0x000000fffff17224 */ /* 0x000fe400078e00a6 */
[----:B------:R-:W-:Y:S01]  /*c2050*/  IMAD.MOV.U32 R242, RZ, RZ, R167 ;  /* 0x000000fffff27224 */ /* 0x000fe200078e00a7 */
[----:B------:R-:W4:Y:S04]  /*c2060*/  LDL.LU R166, [R1+0x7178] ;  /* 0x0071780001a67983 */ /* 0x000f280000300800 */
[----:B------:R-:W4:Y:S01]  /*c2070*/  LDL.LU R167, [R1+0x7174] ;  /* 0x0071740001a77983 */ /* 0x000f220000300800 */
[----:B------:R-:W-:-:S03]  /*c2080*/  IMAD.MOV.U32 R243, RZ, RZ, R163 ;  /* 0x000000fffff37224 */ /* 0x000fc600078e00a3 */
[----:B------:R-:W2:Y:S04]  /*c2090*/  LDL.LU R163, [R1+0x7170] ;  /* 0x0071700001a37983 */ /* 0x000ea80000300800 */
[----:B------:R-:W-:Y:S04]  /*c20a0*/  STL.64 [R1+0x6eb0], R174 ;  /* 0x006eb0ae01007387 */ /* 0x000fe80000100a00 */
[----:B------:R-:W-:Y:S04]  /*c20b0*/  STL.64 [R1+0x6ea8], R172 ;  /* 0x006ea8ac01007387 */ /* 0x000fe80000100a00 */
[----:B---3--:R-:W-:Y:S04]  /*c20c0*/  STL.64 [R1+0x6ea0], R170 ;  /* 0x006ea0aa01007387 */ /* 0x008fe80000100a00 */
[----:B------:R-:W-:Y:S01]  /*c20d0*/  STL.64 [R1+0x6e98], R168 ;  /* 0x006e98a801007387 */ /* 0x000fe20000100a00 */
[----:B------:R-:W-:-:S02]  /*c20e0*/  IMAD.MOV.U32 R100, RZ, RZ, R16 ;  /* 0x000000ffff647224 */ /* 0x000fc400078e0010 */
[----:B------:R-:W-:Y:S01]  /*c20f0*/  IMAD.MOV.U32 R101, RZ, RZ, R17 ;  /* 0x000000ffff657224 */ /* 0x000fe200078e0011 */
[----:B------:R-:W-:Y:S01]  /*c2100*/  MOV R120, R18 ;  /* 0x0000001200787202 */ /* 0x000fe20000000f00 */
[----:B------:R-:W-:Y:S02]  /*c2110*/  IMAD.MOV.U32 R117, RZ, RZ, R19 ;  /* 0x000000ffff757224 */ /* 0x000fe400078e0013 */
[----:B------:R-:W-:Y:S02]  /*c2120*/  IMAD.MOV.U32 R18, RZ, RZ, R158 ;  /* 0x000000ffff127224 */ /* 0x000fe400078e009e */
[----:B------:R-:W-:Y:S01]  /*c2130*/  IMAD.MOV.U32 R19, RZ, RZ, R159 ;  /* 0x000000ffff137224 */ /* 0x000fe200078e009f */
[----:B-----5:R-:W-:Y:S01]  /*c2140*/  HMMA.1688.F32.TF32 R12, R8, R170, R12 ;  /* 0x000000aa080c723c */ /* 0x020fe2000008100c */
[----:B----4-:R-:W-:Y:S04]  /*c2150*/  STL.64 [R1+0x6e90], R166 ;  /* 0x006e90a601007387 */ /* 0x010fe80000100a00 */
[----:B------:R-:W-:Y:S04]  /*c2160*/  STL.64 [R1+0x6e88], R164 ;  /* 0x006e88a401007387 */ /* 0x000fe80000100a00 */
[----:B------:R-:W3:Y:S04]  /*c2170*/  LDL.LU R16, [R1+0x17c0] ;  /* 0x0017c00001107983 */ /* 0x000ee80000300800 */
[----:B------:R-:W3:Y:S04]  /*c2180*/  LDL.LU R17, [R1+0x17c4] ;  /* 0x0017c40001117983 */ /* 0x000ee80000300800 */
[----:B------:R-:W4:Y:S04]  /*c2190*/  LDL.LU R158, [R1+0x716c] ;  /* 0x00716c00019e7983 */ /* 0x000f280000300800 */
[----:B------:R-:W4:Y:S01]  /*c21a0*/  LDL.LU R159, [R1+0x7168] ;  /* 0x00716800019f7983 */ /* 0x000f220000300800 */
[----:B------:R-:W-:Y:S01]  /*c21b0*/  IMAD.MOV.U32 R104, RZ, RZ, R12 ;  /* 0x000000ffff687224 */ /* 0x000fe200078e000c */
[----:B------:R-:W-:Y:S01]  /*c21c0*/  MOV R105, R13 ;  /* 0x0000000d00697202 */ /* 0x000fe20000000f00 */
[----:B------:R-:W-:-:S02]  /*c21d0*/  IMAD.MOV.U32 R116, RZ, RZ, R14 ;  /* 0x000000ffff747224 */ /* 0x000fc400078e000e */
[----:B------:R-:W-:Y:S01]  /*c21e0*/  IMAD.MOV.U32 R113, RZ, RZ, R15 ;  /* 0x000000ffff717224 */ /* 0x000fe200078e000f */
[----:B------:R-:W5:Y:S01]  /*c21f0*/  LDL.LU R204, [R1+0x17d0] ;  /* 0x0017d00001cc7983 */ /* 0x000f620000300800 */
[----:B------:R-:W-:Y:S03]  /*c2200*/  HMMA.1688.F32.TF32 R12, R8, R166, R244 ;  /* 0x000000a6080c723c */ /* 0x000fe600000810f4 */
[----:B------:R-:W5:Y:S04]  /*c2210*/  LDL.LU R205, [R1+0x17d4] ;  /* 0x0017d40001cd7983 */ /* 0x000f680000300800 */
[----:B------:R-:W5:Y:S04]  /*c2220*/  LDL.LU R206, [R1+0x17d8] ;  /* 0x0017d80001ce7983 */ /* 0x000f680000300800 */
[----:B------:R-:W5:Y:S08]  /*c2230*/  LDL.LU R207, [R1+0x17dc] ;  /* 0x0017dc0001cf7983 */ /* 0x000f700000300800 */
[----:B------:R-:W-:-:S02]  /*c2240*/  IMAD.MOV.U32 R108, RZ, RZ, R12 ;  /* 0x000000ffff6c7224 */ /* 0x000fc400078e000c */
[----:B------:R-:W-:Y:S02]  /*c2250*/  IMAD.MOV.U32 R109, RZ, RZ, R13 ;  /* 0x000000ffff6d7224 */ /* 0x000fe400078e000d */
[----:B-1----:R-:W-:Y:S02]  /*c2260*/  IMAD.MOV.U32 R96, RZ, RZ, R14 ;  /* 0x000000ffff607224 */ /* 0x002fe400078e000e */
[----:B------:R-:W-:Y:S02]  /*c2270*/  IMAD.MOV.U32 R129, RZ, RZ, R15 ;  /* 0x000000ffff817224 */ /* 0x000fe400078e000f */
[----:B--2---:R-:W-:Y:S01]  /*c2280*/  HMMA.1688.F32.TF32 R12, R8, R162, R248 ;  /* 0x000000a2080c723c */ /* 0x004fe200000810f8 */
[----:B------:R-:W-:Y:S04]  /*c2290*/  STL.64 [R1+0x6e80], R162 ;  /* 0x006e80a201007387 */ /* 0x000fe80000100a00 */
[----:B------:R5:W-:Y:S04]  /*c22a0*/  STL.64 [R1+0x6e78], R160 ;  /* 0x006e78a001007387 */ /* 0x000be80000100a00 */
[----:B------:R-:W2:Y:S04]  /*c22b0*/  LDL.LU R20, [R1+0x17b0] ;  /* 0x0017b00001147983 */ /* 0x000ea80000300800 */
[----:B------:R-:W2:Y:S04]  /*c22c0*/  LDL.LU R21, [R1+0x17b4] ;  /* 0x0017b40001157983 */ /* 0x000ea80000300800 */
[----:B------:R-:W2:Y:S04]  /*c22d0*/  LDL.LU R22, [R1+0x17b8] ;  /* 0x0017b80001167983 */ /* 0x000ea80000300800 */
[----:B------:R-:W2:Y:S01]  /*c22e0*/  LDL.LU R23, [R1+0x17bc] ;  /* 0x0017bc0001177983 */ /* 0x000ea20000300800 */
[----:B------:R-:W-:Y:S01]  /*c22f0*/  MOV R112, R12 ;  /* 0x0000000c00707202 */ /* 0x000fe20000000f00 */
        /* <DEDUP_REMOVED lines=10> */
[----:B------:R-:W-:Y:S01]  /*c23a0*/  IMAD.MOV.U32 R247, RZ, RZ, R151 ;  /* 0x000000fffff77224 */ /* 0x000fe200078e0097 */
[----:B----4-:R-:W-:-:S15]  /*c23b0*/  HMMA.1688.F32.TF32 R12, R8, R158, R240 ;  /* 0x0000009e080c723c */ /* 0x010fde00000810f0 */
[----:B------:R-:W-:-:S04]  /*c23c0*/  NOP ;  /* 0x0000000000007918 */ /* 0x000fc80000000000 */
[----:B------:R-:W-:Y:S01]  /*c23d0*/  IMAD.MOV.U32 R80, RZ, RZ, R12 ;  /* 0x000000ffff507224 */ /* 0x000fe200078e000c */
[----:B------:R-:W-:Y:S01]  /*c23e0*/  MOV R76, R13 ;  /* 0x0000000d004c7202 */ /* 0x000fe20000000f00 */
[----:B------:R-:W-:Y:S01]  /*c23f0*/  IMAD.MOV.U32 R73, RZ, RZ, R14 ;  /* 0x000000ffff497224 */ /* 0x000fe200078e000e */
[----:B------:R-:W4:Y:S01]  /*c2400*/  LDL.LU R12, [R1+0x17a0] ;  /* 0x0017a000010c7983 */ /* 0x000f220000300800 */
[----:B------:R-:W-:-:S03]  /*c2410*/  IMAD.MOV.U32 R72, RZ, RZ, R15 ;  /* 0x000000ffff487224 */ /* 0x000fc600078e000f */
[----:B------:R-:W4:Y:S01]  /*c2420*/  LDL.LU R13, [R1+0x17a4] ;  /* 0x0017a400010d7983 */ /* 0x000f220000300800 */
[----:B------:R-:W-:Y:S02]  /*c2430*/  IMAD.MOV.U32 R14, RZ, RZ, R138 ;  /* 0x000000ffff0e7224 */ /* 0x000fe400078e008a */
[----:B------:R-:W-:Y:S01]  /*c2440*/  IMAD.MOV.U32 R15, RZ, RZ, R139 ;  /* 0x000000ffff0f7224 */ /* 0x000fe200078e008b */
[----:B------:R-:W2:Y:S04]  /*c2450*/  LDL.LU R138, [R1+0x7164] ;  /* 0x00716400018a7983 */ /* 0x000ea80000300800 */
[----:B------:R-:W2:Y:S04]  /*c2460*/  LDL.LU R139, [R1+0x7160] ;  /* 0x00716000018b7983 */ /* 0x000ea80000300800 */
[----:B------:R-:W4:Y:S04]  /*c2470*/  LDL.LU R142, [R1+0x715c] ;  /* 0x00715c00018e7983 */ /* 0x000f280000300800 */
[----:B------:R-:W4:Y:S04]  /*c2480*/  LDL.LU R143, [R1+0x7158] ;  /* 0x00715800018f7983 */ /* 0x000f280000300800 */
[----:B------:R-:W2:Y:S04]  /*c2490*/  LDL.LU R146, [R1+0x7154] ;  /* 0x0071540001927983 */ /* 0x000ea80000300800 */
[----:B------:R-:W2:Y:S04]  /*c24a0*/  LDL.LU R147, [R1+0x7150] ;  /* 0x0071500001937983 */ /* 0x000ea80000300800 */
[----:B------:R-:W5:Y:S04]  /*c24b0*/  LDL.LU R154, [R1+0x714c] ;  /* 0x00714c00019a7983 */ /* 0x000f680000300800 */
[----:B------:R-:W5:Y:S04]  /*c24c0*/  LDL.LU R155, [R1+0x7148] ;  /* 0x00714800019b7983 */ /* 0x000f680000300800 */
[----:B------:R-:W2:Y:S04]  /*c24d0*/  LDL.LU R150, [R1+0x7144] ;  /* 0x0071440001967983 */ /* 0x000ea80000300800 */
[----:B------:R-:W2:Y:S01]  /*c24e0*/  LDL.LU R151, [R1+0x7140] ;  /* 0x0071400001977983 */ /* 0x000ea20000300800 */
[----:B------:R-:W-:-:S02]  /*c24f0*/  IMAD.MOV.U32 R228, RZ, RZ, R236 ;  /* 0x000000ffffe47224 */ /* 0x000fc400078e00ec */
[----:B------:R-:W-:Y:S02]  /*c2500*/  IMAD.MOV.U32 R229, RZ, RZ, R237 ;  /* 0x000000ffffe57224 */ /* 0x000fe400078e00ed */
[----:B------:R-:W-:Y:S02]  /*c2510*/  IMAD.MOV.U32 R236, RZ, RZ, R32 ;  /* 0x000000ffffec7224 */ /* 0x000fe400078e0020 */
[----:B------:R-:W-:Y:S02]  /*c2520*/  IMAD.MOV.U32 R237, RZ, RZ, R33 ;  /* 0x000000ffffed7224 */ /* 0x000fe400078e0021 */
[----:B------:R-:W-:Y:S01]  /*c2530*/  IMAD.MOV.U32 R232, RZ, RZ, R28 ;  /* 0x000000ffffe87224 */ /* 0x000fe200078e001c */
[----:B------:R-:W-:Y:S01]  /*c2540*/  MOV R233, R29 ;  /* 0x0000001d00e97202 */ /* 0x000fe20000000f00 */
[----:B------:R-:W-:Y:S04]  /*c2550*/  STL.64 [R1+0x6e70], R158 ;  /* 0x006e709e01007387 */ /* 0x000fe80000100a00 */
[----:B------:R-:W-:Y:S01]  /*c2560*/  STL.64 [R1+0x6e68], R156 ;  /* 0x006e689c01007387 */ /* 0x000fe20000100a00 */
        /* <DEDUP_REMOVED lines=22> */
[----:B----4-:R-:W-:-:S15]  /*c26d0*/  HMMA.1688.F32.TF32 R12, R8, R142, R12 ;  /* 0x0000008e080c723c */ /* 0x010fde000008100c */
[----:B------:R-:W-:-:S04]  /*c26e0*/  NOP ;  /* 0x0000000000007918 */ /* 0x000fc80000000000 */
[----:B------:R-:W-:Y:S02]  /*c26f0*/  IMAD.MOV.U32 R37, RZ, RZ, R12 ;  /* 0x000000ffff257224 */ /* 0x000fe400078e000c */
[----:B------:R-:W-:Y:S02]  /*c2700*/  IMAD.MOV.U32 R36, RZ, RZ, R13 ;  /* 0x000000ffff247224 */ /* 0x000fe400078e000d */
[----:B------:R-:W-:Y:S01]  /*c2710*/  IMAD.MOV.U32 R33, RZ, RZ, R14 ;  /* 0x000000ffff217224 */ /* 0x000fe200078e000e */
[----:B------:R-:W-:Y:S02]  /*c2720*/  MOV R32, R15 ;  /* 0x0000000f00207202 */ /* 0x000fe40000000f00 */
[----:B--2---:R-:W-:Y:S01]  /*c2730*/  HMMA.1688.F32.TF32 R12, R8, R138, R244 ;  /* 0x0000008a080c723c */ /* 0x004fe200000810f4 */
[----:B------:R-:W-:Y:S04]  /*c2740*/  STL.64 [R1+0x6e60], R150 ;  /* 0x006e609601007387 */ /* 0x000fe80000100a00 */
[----:B------:R1:W-:-:S14]  /*c2750*/  STL.64 [R1+0x6e58], R148 ;  /* 0x006e589401007387 */ /* 0x0003dc0000100a00 */
[----:B------:R-:W-:Y:S02]  /*c2760*/  IMAD.MOV.U32 R29, RZ, RZ, R12 ;  /* 0x000000ffff1d7224 */ /* 0x000fe400078e000c */
[----:B------:R-:W-:Y:S02]  /*c2770*/  IMAD.MOV.U32 R28, RZ, RZ, R13 ;  /* 0x000000ffff1c7224 */ /* 0x000fe400078e000d */
[----:B------:R-:W-:Y:S02]  /*c2780*/  IMAD.MOV.U32 R25, RZ, RZ, R14 ;  /* 0x000000ffff197224 */ /* 0x000fe400078e000e */
[----:B------:R-:W-:Y:S02]  /*c2790*/  IMAD.MOV.U32 R24, RZ, RZ, R15 ;  /* 0x000000ffff187224 */ /* 0x000fe400078e000f */
[----:B------:R-:W-:Y:S01]  /*c27a0*/  HMMA.1688.F32.TF32 R12, R8, R6, R248 ;  /* 0x00000006080c723c */ /* 0x000fe200000810f8 */
[----:B------:R-:W-:Y:S04]  /*c27b0*/  STL.64 [R1+0x6e50], R146 ;  /* 0x006e509201007387 */ /* 0x000fe80000100a00 */
[----:B------:R2:W-:Y:S04]  /*c27c0*/  STL.64 [R1+0x6e48], R144 ;  /* 0x006e489001007387 */ /* 0x0005e80000100a00 */
[----:B------:R4:W-:Y:S04]  /*c27d0*/  STL.64 [R1+0x6e40], R142 ;  /* 0x006e408e01007387 */ /* 0x0009e80000100a00 */
[----:B------:R1:W-:Y:S06]  /*c27e0*/  STL.64 [R1+0x6e38], R140 ;  /* 0x006e388c01007387 */ /* 0x0003ec0000100a00 */
[----:B------:R-:W-:-:S02]  /*c27f0*/  IMAD.MOV.U32 R45, RZ, RZ, R12 ;  /* 0x000000ffff2d7224 */ /* 0x000fc400078e000c */
[----:B------:R-:W-:Y:S02]  /*c2800*/  IMAD.MOV.U32 R44, RZ, RZ, R13 ;  /* 0x000000ffff2c7224 */ /* 0x000fe400078e000d */
[----:B------:R-:W-:Y:S01]  /*c2810*/  IMAD.MOV.U32 R12, RZ, RZ, R111 ;  /* 0x000000ffff0c7224 */ /* 0x000fe200078e006f */
[----:B------:R-:W-:Y:S01]  /*c2820*/  MOV R41, R14 ;  /* 0x0000000e00297202 */ /* 0x000fe20000000f00 */
[----:B------:R-:W2:Y:S01]  /*c2830*/  LDL.LU R111, [R1+0x713c] ;  /* 0x00713c00016f7983 */ /* 0x000ea20000300800 */
[----:B------:R-:W-:Y:S02]  /*c2840*/  IMAD.MOV.U32 R13, RZ, RZ, R110 ;  /* 0x000000ffff0d7224 */ /* 0x000fe400078e006e */
[----:B------:R-:W-:Y:S01]  /*c2850*/  IMAD.MOV.U32 R40, RZ, RZ, R15 ;  /* 0x000000ffff287224 */ /* 0x000fe200078e000f */
[----:B------:R-:W2:Y:S01]  /*c2860*/  LDL.LU R110, [R1+0x7138] ;  /* 0x00713800016e7983 */ /* 0x000ea20000300800 */
[----:B------:R-:W-:Y:S02]  /*c2870*/  IMAD.MOV.U32 R14, RZ, RZ, R90 ;  /* 0x000000ffff0e7224 */ /* 0x000fe400078e005a */
[----:B------:R-:W-:Y:S01]  /*c2880*/  IMAD.MOV.U32 R15, RZ, RZ, R91 ;  /* 0x000000ffff0f7224 */ /* 0x000fe200078e005b */
        /* <DEDUP_REMOVED lines=19> */
[----:B------:R-:W1:Y:S04]  /*c29c0*/  LDL.LU R79, [R1+0x70e8] ;  /* 0x0070e800014f7983 */ /* 0x000e680000300800 */
[----:B------:R-:W4:Y:S04]  /*c29d0*/  LDL.LU R59, [R1+0x70e4] ;  /* 0x0070e400013b7983 */ /* 0x000f280000300800 */
[----:B------:R-:W4:Y:S04]  /*c29e0*/  LDL.LU R58, [R1+0x70e0] ;  /* 0x0070e000013a7983 */ /* 0x000f280000300800 */
[----:B------:R-:W4:Y:S04]  /*c29f0*/  LDL.LU R70, [R1+0x70dc] ;  /* 0x0070dc0001467983 */ /* 0x000f280000300800 */
[----:B------:R-:W4:Y:S01]  /*c2a00*/  LDL.LU R71, [R1+0x70d8] ;  /* 0x0070d80001477983 */ /* 0x000f220000300800 */
[C---:B-----5:R-:W-:Y:S01]  /*c2a10*/  HMMA.1688.F32.TF32 R160, R8.reuse, R154, R204 ;  /* 0x0000009a08a0723c */ /* 0x060fe200000810cc */
[----:B------:R-:W-:Y:S01]  /*c2a20*/  MOV R178, R67 ;  /* 0x0000004300b27202 */ /* 0x000fe20000000f00 */
[----:B------:R-:W-:Y:S01]  /*c2a30*/  IMAD.MOV.U32 R179, RZ, RZ, R66 ;  /* 0x000000ffffb37224 */ /* 0x000fe200078e0042 */
[----:B------:R-:W5:Y:S04]  /*c2a40*/  LDL.LU R67, [R1+0x70d4] ;  /* 0x0070d40001437983 */ /* 0x000f680000300800 */
[----:B------:R-:W5:Y:S01]  /*c2a50*/  LDL.LU R66, [R1+0x70d0] ;  /* 0x0070d00001427983 */ /* 0x000f620000300800 */
[----:B---3--:R-:W-:Y:S11]  /*c2a60*/  HMMA.1688.F32.TF32 R16, R8, R150, R16 ;  /* 0x000000960810723c */ /* 0x008ff60000081010 */
[----:B------:R-:W-:Y:S01]  /*c2a70*/  IMAD.MOV.U32 R69, RZ, RZ, R160 ;  /* 0x000000ffff457224 */ /* 0x000fe200078e00a0 */
[----:B------:R-:W-:Y:S01]  /*c2a80*/  MOV R68, R161 ;  /* 0x000000a100447202 */ /* 0x000fe20000000f00 */
[----:B------:R-:W-:-:S02]  /*c2a90*/  IMAD.MOV.U32 R65, RZ, RZ, R162 ;  /* 0x000000ffff417224 */ /* 0x000fc400078e00a2 */
[----:B------:R-:W-:Y:S02]  /*c2aa0*/  IMAD.MOV.U32 R64, RZ, RZ, R163 ;  /* 0x000000ffff407224 */ /* 0x000fe400078e00a3 */
[----:B--2---:R-:W-:Y:S02]  /*c2ab0*/  IMAD.MOV.U32 R171, RZ, RZ, R90 ;  /* 0x000000ffffab7224 */ /* 0x004fe400078e005a */
[----:B----4-:R-:W-:Y:S02]  /*c2ac0*/  IMAD.MOV.U32 R170, RZ, RZ, R91 ;  /* 0x000000ffffaa7224 */ /* 0x010fe400078e005b */
[----:B------:R-:W-:Y:S02]  /*c2ad0*/  IMAD.MOV.U32 R169, RZ, RZ, R62 ;  /* 0x000000ffffa97224 */ /* 0x000fe400078e003e */
[----:B------:R-:W-:Y:S02]  /*c2ae0*/  IMAD.MOV.U32 R168, RZ, RZ, R63 ;  /* 0x000000ffffa87224 */ /* 0x000fe400078e003f */
[----:B------:R-:W2:Y:S04]  /*c2af0*/  LDL.LU R63, [R1+0x70cc] ;  /* 0x0070cc00013f7983 */ /* 0x000ea80000300800 */
[----:B------:R-:W3:Y:S04]  /*c2b00*/  LDL.LU R62, [R1+0x70c8] ;  /* 0x0070c800013e7983 */ /* 0x000ee80000300800 */
        /* <DEDUP_REMOVED lines=9> */
[----:B------:R-:W4:Y:S01]  /*c2ba0*/  LDL.LU R82, [R1+0x70b0] ;  /* 0x0070b00001527983 */ /* 0x000f220000300800 */
[----:B-1----:R-:W-:-:S02]  /*c2bb0*/  IMAD.MOV.U32 R148, RZ, RZ, R79 ;  /* 0x000000ffff947224 */ /* 0x002fc400078e004f */
[----:B------:R-:W-:Y:S01]  /*c2bc0*/  IMAD.MOV.U32 R149, RZ, RZ, R78 ;  /* 0x000000ffff957224 */ /* 0x000fe200078e004e */
[----:B------:R-:W4:Y:S04]  /*c2bd0*/  LDL.LU R79, [R1+0x70ac] ;  /* 0x0070ac00014f7983 */ /* 0x000f280000300800 */
[----:B------:R-:W4:Y:S01]  /*c2be0*/  LDL.LU R78, [R1+0x70a8] ;  /* 0x0070a800014e7983 */ /* 0x000f220000300800 */
[----:B------:R-:W-:Y:S02]  /*c2bf0*/  IMAD.MOV.U32 R150, RZ, RZ, R75 ;  /* 0x000000ffff967224 */ /* 0x000fe400078e004b */
[----:B------:R-:W-:Y:S01]  /*c2c00*/  IMAD.MOV.U32 R151, RZ, RZ, R74 ;  /* 0x000000ffff977224 */ /* 0x000fe200078e004a */
[----:B------:R-:W4:Y:S04]  /*c2c10*/  LDL.LU R75, [R1+0x70a4] ;  /* 0x0070a400014b7983 */ /* 0x000f280000300800 */
[----:B------:R-:W4:Y:S01]  /*c2c20*/  LDL.LU R74, [R1+0x70a0] ;  /* 0x0070a000014a7983 */ /* 0x000f220000300800 */
[----:B------:R-:W-:Y:S01]  /*c2c30*/  MOV R144, R71 ;  /* 0x0000004700907202 */ /* 0x000fe20000000f00 */
[----:B------:R-:W-:-:S02]  /*c2c40*/  IMAD.MOV.U32 R145, RZ, RZ, R70 ;  /* 0x000000ffff917224 */ /* 0x000fc400078e0046 */
[----:B------:R-:W4:Y:S04]  /*c2c50*/  LDL.LU R71, [R1+0x709c] ;  /* 0x00709c0001477983 */ /* 0x000f280000300800 */
[----:B------:R-:W4:Y:S01]  /*c2c60*/  LDL.LU R70, [R1+0x7098] ;  /* 0x0070980001467983 */ /* 0x000f220000300800 */
[----:B------:R-:W-:Y:S02]  /*c2c70*/  IMAD.MOV.U32 R124, RZ, RZ, R16 ;  /* 0x000000ffff7c7224 */ /* 0x000fe400078e0010 */
[----:B------:R-:W-:Y:S02]  /*c2c80*/  IMAD.MOV.U32 R125, RZ, RZ, R17 ;  /* 0x000000ffff7d7224 */ /* 0x000fe400078e0011 */
[----:B------:R-:W-:Y:S02]  /*c2c90*/  IMAD.MOV.U32 R89, RZ, RZ, R18 ;  /* 0x000000ffff597224 */ /* 0x000fe400078e0012 */
[----:B------:R-:W-:-:S02]  /*c2ca0*/  IMAD.MOV.U32 R88, RZ, RZ, R19 ;  /* 0x000000ffff587224 */ /* 0x000fc400078e0013 */
[----:B------:R-:W-:Y:S01]  /*c2cb0*/  HMMA.1688.F32.TF32 R16, R8, R146, R20 ;  /* 0x000000920810723c */ /* 0x000fe20000081014 */
[----:B------:R-:W-:Y:S02]  /*c2cc0*/  IMAD.MOV.U32 R146, RZ, RZ, R58 ;  /* 0x000000ffff927224 */ /* 0x000fe400078e003a */
[----:B------:R-:W-:Y:S01]  /*c2cd0*/  IMAD.MOV.U32 R147, RZ, RZ, R59 ;  /* 0x000000ffff937224 */ /* 0x000fe200078e003b */
[----:B------:R-:W4:Y:S04]  /*c2ce0*/  LDL.LU R58, [R1+0x7094] ;  /* 0x00709400013a7983 */ /* 0x000f280000300800 */
[----:B------:R-:W4:Y:S01]  /*c2cf0*/  LDL.LU R59, [R1+0x7090] ;  /* 0x00709000013b7983 */ /* 0x000f220000300800 */
[----:B-----5:R-:W-:Y:S01]  /*c2d00*/  IMAD.MOV.U32 R142, RZ, RZ, R66 ;  /* 0x000000ffff8e7224 */ /* 0x020fe200078e0042 */
[----:B------:R-:W-:-:S09]  /*c2d10*/  MOV R143, R67 ;  /* 0x00000043008f7202 */ /* 0x000fd20000000f00 */
[----:B------:R-:W-:Y:S01]  /*c2d20*/  MOV R61, R16 ;  /* 0x00000010003d7202 */ /* 0x000fe20000000f00 */
        /* <DEDUP_REMOVED lines=27> */
[----:B--2---:R-:W-:-:S02]  /*c2ee0*/  IMAD.MOV.U32 R141, RZ, RZ, R63 ;  /* 0x000000ffff8d7224 */ /* 0x004fc400078e003f */
[----:B---3--:R-:W-:Y:S02]  /*c2ef0*/  IMAD.MOV.U32 R140, RZ, RZ, R62 ;  /* 0x000000ffff8c7224 */ /* 0x008fe400078e003e */
[----:B------:R-:W2:Y:S04]  /*c2f00*/  LDL.LU R62, [R1+0x708c] ;  /* 0x00708c00013e7983 */ /* 0x000ea80000300800 */
[----:B------:R-:W2:Y:S04]  /*c2f10*/  LDL.LU R63, [R1+0x7088] ;  /* 0x00708800013f7983 */ /* 0x000ea80000300800 */
[----:B------:R-:W3:Y:S04]  /*c2f20*/  LDL.LU R66, [R1+0x7084] ;  /* 0x0070840001427983 */ /* 0x000ee80000300800 */
[----:B------:R-:W3:Y:S01]  /*c2f30*/  LDL.LU R67, [R1+0x7080] ;  /* 0x0070800001437983 */ /* 0x000ee20000300800 */
[----:B----4-:R-:W-:-:S02]  /*c2f40*/  IMAD.MOV.U32 R244, RZ, RZ, R86 ;  /* 0x000000fffff47224 */ /* 0x010fc400078e0056 */
[----:B------:R-:W-:Y:S02]  /*c2f50*/  IMAD.MOV.U32 R245, RZ, RZ, R87 ;  /* 0x000000fffff57224 */ /* 0x000fe400078e0057 */
[----:B------:R-:W-:Y:S01]  /*c2f60*/  IMAD.MOV.U32 R23, RZ, RZ, R83 ;  /* 0x000000ffff177224 */ /* 0x000fe200078e0053 */
[----:B------:R-:W-:Y:S01]  /*c2f70*/  MOV R22, R82 ;  /* 0x0000005200167202 */ /* 0x000fe20000000f00 */
[----:B------:R-:W-:Y:S02]  /*c2f80*/  IMAD.MOV.U32 R21, RZ, RZ, R79 ;  /* 0x000000ffff157224 */ /* 0x000fe400078e004f */
[----:B------:R-:W-:Y:S02]  /*c2f90*/  IMAD.MOV.U32 R20, RZ, RZ, R78 ;  /* 0x000000ffff147224 */ /* 0x000fe400078e004e */
[----:B------:R-:W-:Y:S02]  /*c2fa0*/  IMAD.MOV.U32 R19, RZ, RZ, R75 ;  /* 0x000000ffff137224 */ /* 0x000fe400078e004b */
[----:B------:R-:W-:-:S02]  /*c2fb0*/  IMAD.MOV.U32 R18, RZ, RZ, R74 ;  /* 0x000000ffff127224 */ /* 0x000fc400078e004a */
[----:B------:R-:W-:Y:S02]  /*c2fc0*/  IMAD.MOV.U32 R17, RZ, RZ, R71 ;  /* 0x000000ffff117224 */ /* 0x000fe400078e0047 */
[----:B------:R-:W-:Y:S02]  /*c2fd0*/  IMAD.MOV.U32 R16, RZ, RZ, R70 ;  /* 0x000000ffff107224 */ /* 0x000fe400078e0046 */
[----:B------:R-:W4:Y:S04]  /*c2fe0*/  LDL.LU R70, [R1+0x707c] ;  /* 0x00707c0001467983 */ /* 0x000f280000300800 */
[----:B------:R-:W4:Y:S04]  /*c2ff0*/  LDL.LU R71, [R1+0x7078] ;  /* 0x0070780001477983 */ /* 0x000f280000300800 */
[----:B------:R-:W5:Y:S04]  /*c3000*/  LDL.LU R74, [R1+0x7074] ;  /* 0x00707400014a7983 */ /* 0x000f680000300800 */
[----:B------:R-:W5:Y:S04]  /*c3010*/  LDL.LU R75, [R1+0x7070] ;  /* 0x00707000014b7983 */ /* 0x000f680000300800 */
        /* <DEDUP_REMOVED lines=32> */
[----:B------:R-:W4:Y:S04]  /*c3220*/  LDL.LU R130, [R1+0x6ff4] ;  /* 0x006ff40001827983 */ /* 0x000f280000300800 */
[----:B------:R-:W4:Y:S01]  /*c3230*/  LDL.LU R131, [R1+0x6ff0] ;  /* 0x006ff00001837983 */ /* 0x000f220000300800 */
[C---:B--2---:R-:W-:Y:S08]  /*c3240*/  HMMA.1688.F32.TF32 R16, R8.reuse, R38, R16 ;  /* 0x000000260810723c */ /* 0x044ff00000081010 */
[C---:B---3--:R-:W-:Y:S08]  /*c3250*/  HMMA.1688.F32.TF32 R20, R8.reuse, R134, R20 ;  /* 0x000000860814723c */ /* 0x048ff00000081014 */
[C---:B----4-:R-:W-:Y:S08]  /*c3260*/  HMMA.1688.F32.TF32 R244, R8.reuse, R130, R244 ;  /* 0x0000008208f4723c */ /* 0x050ff000000810f4 */
[----:B------:R-:W-:Y:S01]  /*c3270*/  HMMA.1688.F32.TF32 R140, R8, R126, R140 ;  /* 0x0000007e088c723c */ /* 0x000fe2000008108c */
[----:B------:R-:W-:-:S02]  /*c3280*/  IMAD.MOV.U32 R49, RZ, RZ, R18 ;  /* 0x000000ffff317224 */ /* 0x000fc400078e0012 */
[----:B------:R-:W-:Y:S02]  /*c3290*/  IMAD.MOV.U32 R48, RZ, RZ, R19 ;  /* 0x000000ffff307224 */ /* 0x000fe400078e0013 */
[----:B------:R-:W-:Y:S02]  /*c32a0*/  IMAD.MOV.U32 R53, RZ, RZ, R16 ;  /* 0x000000ffff357224 */ /* 0x000fe400078e0010 */
[----:B------:R-:W-:Y:S01]  /*c32b0*/  IMAD.MOV.U32 R52, RZ, RZ, R17 ;  /* 0x000000ffff347224 */ /* 0x000fe200078e0011 */
[----:B------:R-:W2:Y:S04]  /*c32c0*/  LDL.LU.64 R18, [R1+0x6fe8] ;  /* 0x006fe80001127983 */ /* 0x000ea80000300a00 */
[----:B------:R-:W3:Y:S04]  /*c32d0*/  LDL.LU.64 R16, [R1+0x6fe0] ;  /* 0x006fe00001107983 */ /* 0x000ee80000300a00 */
[----:B------:R-:W-:Y:S04]  /*c32e0*/  STL.64 [R1+0x2c00], R20 ;  /* 0x002c001401007387 */ /* 0x000fe80000100a00 */
[----:B------:R1:W-:Y:S04]  /*c32f0*/  STL.64 [R1+0x2c08], R22 ;  /* 0x002c081601007387 */ /* 0x0003e80000100a00 */
[----:B-1----:R-:W4:Y:S04]  /*c3300*/  LDL.LU.64 R22, [R1+0x6fd8] ;  /* 0x006fd80001167983 */ /* 0x002f280000300a00 */
[----:B------:R-:W2:Y:S04]  /*c3310*/  LDL.LU.64 R20, [R1+0x6fd0] ;  /* 0x006fd00001147983 */ /* 0x000ea80000300a00 */
[----:B------:R-:W-:Y:S04]  /*c3320*/  STL.64 [R1+0x2be0], R244 ;  /* 0x002be0f401007387 */ /* 0x000fe80000100a00 */
[----:B------:R1:W-:Y:S04]  /*c3330*/  STL.64 [R1+0x2be8], R246 ;  /* 0x002be8f601007387 */ /* 0x0003e80000100a00 */
[----:B-1----:R-:W2:Y:S04]  /*c3340*/  LDL.LU R246, [R1+0x6fc8] ;  /* 0x006fc80001f67983 */ /* 0x002ea80000300800 */
[----:B------:R-:W2:Y:S04]  /*c3350*/  LDL.LU.64 R244, [R1+0x6fc0] ;  /* 0x006fc00001f47983 */ /* 0x000ea80000300a00 */
        /* <DEDUP_REMOVED lines=44> */
[C---:B------:R-:W-:Y:S08]  /*c3620*/  HMMA.1688.F32.TF32 R12, R8.reuse, R62, R12 ;  /* 0x0000003e080c723c */ /* 0x040ff0000008100c */
[C---:B-1----:R-:W-:Y:S01]  /*c3630*/  HMMA.1688.F32.TF32 R104, R8.reuse, R66, R204 ;  /* 0x000000420868723c */ /* 0x042fe200000810cc */
        /* <DEDUP_REMOVED lines=12> */
[----:B-1----:R-:W-:Y:S01]  /*c3700*/  HMMA.1688.F32.TF32 R12, R8, R58, R248 ;  /* 0x0000003a080c723c */ /* 0x002fe200000810f8 */
[----:B------:R-:W-:-:S02]  /*c3710*/  IMAD.MOV.U32 R204, RZ, RZ, R55 ;  /* 0x000000ffffcc7224 */ /* 0x000fc400078e0037 */
[----:B------:R-:W5:Y:S01]  /*c3720*/  LDL.LU R55, [R1+0x6fbc] ;  /* 0x006fbc0001377983 */ /* 0x000f620000300800 */
[----:B------:R-:W-:Y:S01]  /*c3730*/  MOV R205, R54 ;  /* 0x0000003600cd7202 */ /* 0x000fe20000000f00 */
[----:B------:R-:W-:Y:S02]  /*c3740*/  IMAD.MOV.U32 R206, RZ, RZ, R42 ;  /* 0x000000ffffce7224 */ /* 0x000fe400078e002a */
[----:B------:R-:W-:Y:S02]  /*c3750*/  IMAD.MOV.U32 R207, RZ, RZ, R43 ;  /* 0x000000ffffcf7224 */ /* 0x000fe400078e002b */
[----:B------:R-:W-:Y:S02]  /*c3760*/  IMAD.MOV.U32 R200, RZ, RZ, R47 ;  /* 0x000000ffffc87224 */ /* 0x000fe400078e002f */
[----:B------:R-:W-:Y:S02]  /*c3770*/  IMAD.MOV.U32 R201, RZ, RZ, R51 ;  /* 0x000000ffffc97224 */ /* 0x000fe400078e0033 */
[----:B------:R-:W-:-:S02]  /*c3780*/  IMAD.MOV.U32 R202, RZ, RZ, R46 ;  /* 0x000000ffffca7224 */ /* 0x000fc400078e002e */
[----:B------:R-:W-:-:S04]  /*c3790*/  IMAD.MOV.U32 R203, RZ, RZ, R50 ;  /* 0x000000ffffcb7224 */ /* 0x000fc800078e0032 */
        /* <DEDUP_REMOVED lines=13> */
[----:B--2---:R-:W-:Y:S01]  /*c3870*/  MOV R188, R46 ;  /* 0x0000002e00bc7202 */ /* 0x004fe20000000f00 */
[----:B---3--:R-:W-:-:S02]  /*c3880*/  IMAD.MOV.U32 R189, RZ, RZ, R50 ;  /* 0x000000ffffbd7224 */ /* 0x008fc400078e0032 */
[----:B------:R-:W2:Y:S04]  /*c3890*/  LDL.LU R46, [R1+0x6f9c] ;  /* 0x006f9c00012e7983 */ /* 0x000ea80000300800 */
[----:B------:R-:W3:Y:S01]  /*c38a0*/  LDL.LU R50, [R1+0x6f98] ;  /* 0x006f980001327983 */ /* 0x000ee20000300800 */
[----:B------:R-:W-:Y:S02]  /*c38b0*/  IMAD.MOV.U32 R190, RZ, RZ, R51 ;  /* 0x000000ffffbe7224 */ /* 0x000fe400078e0033 */
[----:B------:R-:W-:Y:S01]  /*c38c0*/  IMAD.MOV.U32 R191, RZ, RZ, R47 ;  /* 0x000000ffffbf7224 */ /* 0x000fe200078e002f */
        /* <DEDUP_REMOVED lines=60> */
[----:B------:R-:W5:Y:S01]  /*c3c90*/  LDL.LU R167, [R1+0x140c] ;  /* 0x00140c0001a77983 */ /* 0x000f620000300800 */
[----:B--2---:R-:W-:-:S02]  /*c3ca0*/  IMAD.MOV.U32 R183, RZ, RZ, R46 ;  /* 0x000000ffffb77224 */ /* 0x004fc400078e002e */
[----:B---3--:R-:W-:Y:S02]  /*c3cb0*/  IMAD.MOV.U32 R182, RZ, RZ, R50 ;  /* 0x000000ffffb67224 */ /* 0x008fe400078e0032 */
[----:B----4-:R-:W-:Y:S02]  /*c3cc0*/  IMAD.MOV.U32 R181, RZ, RZ, R51 ;  /* 0x000000ffffb57224 */ /* 0x010fe400078e0033 */
[----:B-----5:R-:W-:Y:S02]  /*c3cd0*/  IMAD.MOV.U32 R180, RZ, RZ, R47 ;  /* 0x000000ffffb47224 */ /* 0x020fe400078e002f */
[----:B------:R-:W2:Y:S04]  /*c3ce0*/  LDL.LU R47, [R1+0x6f8c] ;  /* 0x006f8c00012f7983 */ /* 0x000ea80000300800 */
[----:B------:R-:W3:Y:S04]  /*c3cf0*/  LDL.LU R51, [R1+0x6f88] ;  /* 0x006f880001337983 */ /* 0x000ee80000300800 */
[----:B------:R-:W4:Y:S04]  /*c3d00*/  LDL.LU R50, [R1+0x6f84] ;  /* 0x006f840001327983 */ /* 0x000f280000300800 */
[----:B------:R-:W5:Y:S01]  /*c3d10*/  LDL.LU R46, [R1+0x6f80] ;  /* 0x006f8000012e7983 */ /* 0x000f620000300800 */
[----:B------:R-:W-:Y:S01]  /*c3d20*/  MOV R196, R43 ;  /* 0x0000002b00c47202 */ /* 0x000fe20000000f00 */
[----:B------:R-:W-:-:S02]  /*c3d30*/  IMAD.MOV.U32 R197, RZ, RZ, R42 ;  /* 0x000000ffffc57224 */ /* 0x000fc400078e002a */
[----:B------:R-:W2:Y:S04]  /*c3d40*/  LDL.LU R43, [R1+0x6f7c] ;  /* 0x006f7c00012b7983 */ /* 0x000ea80000300800 */
[----:B------:R-:W2:Y:S01]  /*c3d50*/  LDL.LU R42, [R1+0x6f78] ;  /* 0x006f7800012a7983 */ /* 0x000ea20000300800 */
[----:B------:R-:W-:Y:S02]  /*c3d60*/  IMAD.MOV.U32 R198, RZ, RZ, R54 ;  /* 0x000000ffffc67224 */ /* 0x000fe400078e0036 */
[----:B------:R-:W-:Y:S01]  /*c3d70*/  IMAD.MOV.U32 R199, RZ, RZ, R55 ;  /* 0x000000ffffc77224 */ /* 0x000fe200078e0037 */
[----:B------:R-:W2:Y:S04]  /*c3d80*/  LDL.LU R54, [R1+0x6f74] ;  /* 0x006f740001367983 */ /* 0x000ea80000300800 */
[----:B------:R-:W2:Y:S04]  /*c3d90*/  LDL.LU R55, [R1+0x6f70] ;  /* 0x006f700001377983 */ /* 0x000ea80000300800 */
[----:B------:R3:W-:Y:S04]  /*c3da0*/  STL.64 [R1+0x6df0], R58 ;  /* 0x006df03a01007387 */ /* 0x0007e80000100a00 */
[----:B------:R4:W-:Y:S01]  /*c3db0*/  STL.64 [R1+0x6de8], R56 ;  /* 0x006de83801007387 */ /* 0x0009e20000100a00 */
[----:B---3--:R-:W-:-:S02]  /*c3dc0*/  IMAD.MOV.U32 R58, RZ, RZ, R51 ;  /* 0x000000ffff3a7224 */ /* 0x008fc400078e0033 */
[----:B----4-:R-:W-:Y:S02]  /*c3dd0*/  IMAD.MOV.U32 R57, RZ, RZ, R50 ;  /* 0x000000ffff397224 */ /* 0x010fe400078e0032 */
[----:B-----5:R-:W-:Y:S02]  /*c3de0*/  IMAD.MOV.U32 R56, RZ, RZ, R46 ;  /* 0x000000ffff387224 */ /* 0x020fe400078e002e */
[----:B------:R-:W3:Y:S04]  /*c3df0*/  LDL.LU R46, [R1+0x6f6c] ;  /* 0x006f6c00012e7983 */ /* 0x000ee80000300800 */
[----:B------:R-:W4:Y:S04]  /*c3e00*/  LDL.LU R50, [R1+0x6f68] ;  /* 0x006f680001327983 */ /* 0x000f280000300800 */
[----:B------:R-:W4:Y:S01]  /*c3e10*/  LDL.LU R51, [R1+0x6f64] ;  /* 0x006f640001337983 */ /* 0x000f220000300800 */
[----:B--2---:R-:W-:-:S03]  /*c3e20*/  MOV R59, R47 ;  /* 0x0000002f003b7202 */ /* 0x004fc60000000f00 */
[----:B------:R-:W3:Y:S01]  /*c3e30*/  LDL.LU R47, [R1+0x6f60] ;  /* 0x006f6000012f7983 */ /* 0x000ee20000300800 */
[----:B------:R-:W-:-:S15]  /*c3e40*/  HMMA.1688.F32.TF32 R12, R8, R54, R12 ;  /* 0x00000036080c723c */ /* 0x000fde000008100c */
[----:B------:R-:W-:-:S04]  /*c3e50*/  NOP ;  /* 0x0000000000007918 */ /* 0x000fc80000000000 */
[----:B------:R-:W-:Y:S04]  /*c3e60*/  STL.64 [R1+0x2870], R12 ;  /* 0x0028700c01007387 */ /* 0x000fe80000100a00 */
[----:B------:R1:W-:Y:S04]  /*c3e70*/  STL.64 [R1+0x2878], R14 ;  /* 0x0028780e01007387 */ /* 0x0003e80000100a00 */
[----:B-1----:R-:W2:Y:S04]  /*c3e80*/  LDL.LU.64 R14, [R1+0x6f58] ;  /* 0x006f5800010e7983 */ /* 0x002ea80000300a00 */
[----:B------:R-:W5:Y:S04]  /*c3e90*/  LDL.LU.64 R12, [R1+0x6f50] ;  /* 0x006f5000010c7983 */ /* 0x000f680000300a00 */
[----:B------:R-:W-:Y:S04]  /*c3ea0*/  STL.64 [R1+0x6de0], R54 ;  /* 0x006de03601007387 */ /* 0x000fe80000100a00 */
[----:B------:R-:W-:Y:S01]  /*c3eb0*/  STL.64 [R1+0x6dd8], R52 ;  /* 0x006dd83401007387 */ /* 0x000fe20000100a00 */
[C---:B----4-:R-:W-:Y:S08]  /*c3ec0*/  HMMA.1688.F32.TF32 R248, R8.reuse, R50, R248 ;  /* 0x0000003208f8723c */ /* 0x050ff000000810f8 */
[----:B---3--:R-:W-:Y:S11]  /*c3ed0*/  HMMA.1688.F32.TF32 R244, R8, R46, R244 ;  /* 0x0000002e08f4723c */ /* 0x008ff600000810f4 */
[----:B------:R-:W-:Y:S04]  /*c3ee0*/  STL.64 [R1+0x2840], R248 ;  /* 0x002840f801007387 */ /* 0x000fe80000100a00 */
[----:B------:R1:W-:Y:S04]  /*c3ef0*/  STL.64 [R1+0x2848], R250 ;  /* 0x002848fa01007387 */ /* 0x0003e80000100a00 */
[----:B-1----:R-:W3:Y:S04]  /*c3f00*/  LDL.LU.64 R250, [R1+0x6f48] ;  /* 0x006f480001fa7983 */ /* 0x002ee80000300a00 */
[----:B------:R1:W-:Y:S04]  /*c3f10*/  STL.64 [R1+0x6dd0], R50 ;  /* 0x006dd03201007387 */ /* 0x0003e80000100a00 */
[----:B------:R4:W-:Y:S01]  /*c3f20*/  STL.64 [R1+0x6dc8], R48 ;  /* 0x006dc83001007387 */ /* 0x0009e20000100a00 */
[----:B-1----:R-:W-:-:S03]  /*c3f30*/  IMAD.MOV.U32 R50, RZ, RZ, R42 ;  /* 0x000000ffff327224 */ /* 0x002fc600078e002a */
[----:B----4-:R-:W4:Y:S04]  /*c3f40*/  LDL.LU R48, [R1+0x1480] ;  /* 0x0014800001307983 */ /* 0x010f280000300800 */
[----:B------:R-:W4:Y:S04]  /*c3f50*/  LDL.LU R49, [R1+0x1484] ;  /* 0x0014840001317983 */ /* 0x000f280000300800 */
[----:B------:R-:W2:Y:S01]  /*c3f60*/  LDL.LU R42, [R1+0x6f44] ;  /* 0x006f4400012a7983 */ /* 0x000ea20000300800 */
[----:B------:R-:W-:-:S03]  /*c3f70*/  IMAD.MOV.U32 R51, RZ, RZ, R43 ;  /* 0x000000ffff337224 */ /* 0x000fc600078e002b */
[----:B------:R-:W2:Y:S04]  /*c3f80*/  LDL.LU R43, [R1+0x6f40] ;  /* 0x006f4000012b7983 */ /* 0x000ea80000300800 */
[----:B------:R-:W-:Y:S04]  /*c3f90*/  STL.64 [R1+0x2810], R244 ;  /* 0x002810f401007387 */ /* 0x000fe80000100a00 */
[----:B------:R1:W-:Y:S04]  /*c3fa0*/  STL.64 [R1+0x2818], R246 ;  /* 0x002818f601007387 */ /* 0x0003e80000100a00 */
[----:B-1----:R-:W3:Y:S04]  /*c3fb0*/  LDL.LU.64 R246, [R1+0x6f38] ;  /* 0x006f380001f67983 */ /* 0x002ee80000300a00 */
[----:B------:R-:W-:Y:S04]  /*c3fc0*/  STL.64 [R1+0x6dc0], R46 ;  /* 0x006dc02e01007387 */ /* 0x000fe80000100a00 */
[----:B------:R1:W-:Y:S04]  /*c3fd0*/  STL.64 [R1+0x6db8], R44 ;  /* 0x006db82c01007387 */ /* 0x0003e80000100a00 */
[----:B-1----:R-:W3:Y:S04]  /*c3fe0*/  LDL.LU R44, [R1+0x1490] ;  /* 0x00149000012c7983 */ /* 0x002ee80000300800 */
[----:B------:R-:W3:Y:S04]  /*c3ff0*/  LDL.LU R45, [R1+0x1494] ;  /* 0x00149400012d7983 */ /* 0x000ee80000300800 */
[----:B------:R-:W3:Y:S04]  /*c4000*/  LDL.LU R46, [R1+0x1498] ;  /* 0x00149800012e7983 */ /* 0x000ee80000300800 */
[----:B------:R-:W3:Y:S01]  /*c4010*/  LDL.LU R47, [R1+0x149c] ;  /* 0x00149c00012f7983 */ /* 0x000ee20000300800 */
[----:B------:R-:W-:-:S02]  /*c4020*/  LOP3.LUT R132, R252, 0x40, RZ, 0x3c, !PT ;  /* 0x00000040fc847812 */ /* 0x000fc400078e3cff */
[----:B------:R-:W-:-:S03]  /*c4030*/  LOP3.LUT R133, R252, 0x60, RZ, 0x3c, !PT ;  /* 0x00000060fc857812 */ /* 0x000fc600078e3cff */
[----:B------:R-:W-:Y:S04]  /*c4040*/  LDS R240, [R132+UR10+0x45000] ;  /* 0x0450000a84f07984 */ /* 0x000fe80008000800 */
[----:B------:R-:W-:Y:S04]  /*c4050*/  LDS R242, [R132+UR10+0x45800] ;  /* 0x0458000a84f27984 */ /* 0x000fe80008000800 */
[----:B------:R-:W-:Y:S04]  /*c4060*/  LDS R241, [R133+UR10+0x45000] ;  /* 0x0450000a85f17984 */ /* 0x000fe80008000800 */
[----:B------:R-:W1:Y:S01]  /*c4070*/  LDS R243, [R133+UR10+0x45800] ;  /* 0x0458000a85f37984 */ /* 0x000e620008000800 */
[----:B------:R-:W-:-:S02]  /*c4080*/  IMAD.MOV.U32 R54, RZ, RZ, R2 ;  /* 0x000000ffff367224 */ /* 0x000fc400078e0002 */
[----:B------:R-:W-:Y:S02]  /*c4090*/  IMAD.MOV.U32 R55, RZ, RZ, R0 ;  /* 0x000000ffff377224 */ /* 0x000fe400078e0000 */
[----:B------:R-:W-:Y:S02]  /*c40a0*/  IMAD.MOV.U32 R66, RZ, RZ, R17 ;  /* 0x000000ffff427224 */ /* 0x000fe400078e0011 */
[----:B------:R-:W-:Y:S01]  /*c40b0*/  IMAD.MOV.U32 R67, RZ, RZ, R3 ;  /* 0x000000ffff437224 */ /* 0x000fe200078e0003 */
[----:B------:R-:W-:Y:S01]  /*c40c0*/  MOV R143, R77 ;  /* 0x0000004d008f7202 */ /* 0x000fe20000000f00 */
[----:B--2---:R-:W-:Y:S04]  /*c40d0*/  STL.64 [R1+0x6db0], R42 ;  /* 0x006db02a01007387 */ /* 0x004fe80000100a00 */
[----:B------:R-:W-:Y:S01]  /*c40e0*/  STL.64 [R1+0x6da8], R40 ;  /* 0x006da82801007387 */ /* 0x000fe20000100a00 */
[----:B---3--:R-:W-:Y:S08]  /*c40f0*/  HMMA.1688.F32.TF32 R8, R8, R42, R44 ;  /* 0x0000002a0808723c */ /* 0x008ff0000008102c */
[C---:B-1----:R-:W-:Y:S11]  /*c4100*/  HMMA.1688.F32.TF32 R44, R240.reuse, R246, R56 ;  /* 0x000000f6f02c723c */ /* 0x042ff60000081038 */
[----:B------:R-:W-:Y:S04]  /*c4110*/  STL.64 [R1+0x27c0], R8 ;  /* 0x0027c00801007387 */ /* 0x000fe80000100a00 */
[----:B------:R4:W-:Y:S02]  /*c4120*/  STL.64 [R1+0x27c8], R10 ;  /* 0x0027c80a01007387 */ /* 0x0009e40000100a00 */
[C---:B----4-:R-:W-:Y:S08]  /*c4130*/  HMMA.1688.F32.TF32 R8, R240.reuse, R54, R48 ;  /* 0x00000036f008723c */ /* 0x050ff00000081030 */
        /* <DEDUP_REMOVED lines=235> */
[----:B-1----:R-:W4:Y:S01]  /*c4ff0*/  LDL.LU.64 R158, [R1+0x6e70] ;  /* 0x006e7000019e7983 */ /* 0x002f220000300a00 */
[C---:B------:R-:W-:Y:S03]  /*c5000*/  HMMA.1688.F32.TF32 R148, R240.reuse, R154, R148 ;  /* 0x0000009af094723c */ /* 0x040fe60000081094 */
[----:B------:R-:W3:Y:S05]  /*c5010*/  LDL.LU.64 R156, [R1+0x6e68] ;  /* 0x006e6800019c7983 */ /* 0x000eea0000300a00 */
[----:B----4-:R-:W-:-:S15]  /*c5020*/  HMMA.1688.F32.TF32 R8, R240, R158, R8 ;  /* 0x0000009ef008723c */ /* 0x010fde0000081008 */
[----:B------:R-:W-:-:S04]  /*c5030*/  NOP ;  /* 0x0000000000007918 */ /* 0x000fc80000000000 */
[----:B------:R-:W-:Y:S04]  /*c5040*/  STL.64 [R1+0x1380], R8 ;  /* 0x0013800801007387 */ /* 0x000fe80000100a00 */
[----:B------:R-:W-:Y:S04]  /*c5050*/  STL.64 [R1+0x1388], R10 ;  /* 0x0013880a01007387 */ /* 0x000fe80000100a00 */
[----:B------:R-:W-:Y:S04]  /*c5060*/  STL.64 [R1+0x27b0], R148 ;  /* 0x0027b09401007387 */ /* 0x000fe80000100a00 */
[----:B------:R1:W-:Y:S01]  /*c5070*/  STL.64 [R1+0x27b8], R150 ;  /* 0x0027b89601007387 */ /* 0x0003e20000100a00 */
[----:B------:R-:W-:Y:S01]  /*c5080*/  HMMA.1688.F32.TF32 R44, R240, R138, R44 ;  /* 0x0000008af02c723c */ /* 0x000fe2000008102c */
[----:B------:R-:W-:-:S02]  /*c5090*/  LOP3.LUT R77, R252, 0x20, RZ, 0x3c, !PT ;  /* 0x00000020fc4d7812 */ /* 0x000fc400078e3cff */
[----:B------:R-:W-:Y:S04]  /*c50a0*/  LDS R8, [R252+UR10+0x45080] ;  /* 0x0450800afc087984 */ /* 0x000fe80008000800 */
[----:B------:R-:W-:Y:S04]  /*c50b0*/  LDS R10, [R252+UR10+0x45880] ;  /* 0x0458800afc0a7984 */ /* 0x000fe80008000800 */
[----:B------:R-:W-:Y:S04]  /*c50c0*/  LDS R9, [R77+UR10+0x45080] ;  /* 0x0450800a4d097984 */ /* 0x000fe80008000800 */
[----:B------:R-:W4:Y:S04]  /*c50d0*/  LDS R11, [R77+UR10+0x45880] ;  /* 0x0458800a4d0b7984 */ /* 0x000f280008000800 */
        /* <DEDUP_REMOVED lines=101> */
[C---:B------:R-:W-:Y:S03]  /*c5730*/  HMMA.1688.F32.TF32 R40, R240.reuse, R98, R40 ;  /* 0x00000062f028723c */ /* 0x040fe60000081028 */
[----:B---3--:R-:W-:Y:S04]  /*c5740*/  STL.64 [R1+0x6d80], R106 ;  /* 0x006d806a01007387 */ /* 0x008fe80000100a00 */
[----:B----4-:R1:W-:Y:S01]  /*c5750*/  STL.64 [R1+0x6d78], R104 ;  /* 0x006d786801007387 */ /* 0x0103e20000100a00 */
[C---:B--2---:R-:W-:Y:S08]  /*c5760*/  HMMA.1688.F32.TF32 R108, R240.reuse, R106, R108 ;  /* 0x0000006af06c723c */ /* 0x044ff0000008106c */
        /* <DEDUP_REMOVED lines=100> */
[----:B------:R-:W-:Y:S04]  /*c5db0*/  STL.64 [R1+0x6cf8], R72 ;  /* 0x006cf84801007387 */ /* 0x000fe80000100a00 */
[----:B-1----:R-:W2:Y:S01]  /*c5dc0*/  LDL.64 R74, [R1+0x58] ;  /* 0x00005800014a7983 */ /* 0x002ea20000100a00 */
        /* <DEDUP_REMOVED lines=19> */
[----:B---3--:R1:W-:Y:S04]  /*c5f00*/  STL.64 [R1+0x6cd8], R64 ;  /* 0x006cd84001007387 */ /* 0x0083e80000100a00 */
        /* <DEDUP_REMOVED lines=32> */
[----:B-1----:R-:W3:Y:S01]  /*c6110*/  LDL.LU.64 R42, [R1+0x6db0] ;  /* 0x006db000012a7983 */ /* 0x002ee20000300a00 */
[----:B------:R-:W-:Y:S03]  /*c6120*/  HMMA.1688.F32.TF32 R68, R8, R74, R68 ;  /* 0x0000004a0844723c */ /* 0x000fe60000081044 */
[----:B------:R-:W2:Y:S01]  /*c6130*/  LDL.LU.64 R40, [R1+0x6da8] ;  /* 0x006da80001287983 */ /* 0x000ea20000300a00 */
[----:B------:R-:W-:-:S02]  /*c6140*/  IMAD.MOV.U32 R17, RZ, RZ, R106 ;  /* 0x000000ffff117224 */ /* 0x000fc400078e006a */
[----:B------:R-:W-:Y:S02]  /*c6150*/  IMAD.MOV.U32 R3, RZ, RZ, R107 ;  /* 0x000000ffff037224 */ /* 0x000fe400078e006b */
[----:B------:R-:W-:Y:S02]  /*c6160*/  IMAD.MOV.U32 R2, RZ, RZ, R98 ;  /* 0x000000ffff027224 */ /* 0x000fe400078e0062 */
[----:B------:R-:W-:Y:S01]  /*c6170*/  IMAD.MOV.U32 R0, RZ, RZ, R99 ;  /* 0x000000ffff007224 */ /* 0x000fe200078e0063 */
[----:B---3--:R-:W-:Y:S01]  /*c6180*/  HMMA.1688.F32.TF32 R240, R240, R42, R64 ;  /* 0x0000002af0f0723c */ /* 0x008fe20000081040 */
[----:B------:R-:W-:Y:S02]  /*c6190*/  IMAD.MOV.U32 R65, RZ, RZ, R74 ;  /* 0x000000ffff417224 */ /* 0x000fe400078e004a */
[----:B------:R-:W-:-:S05]  /*c61a0*/  IMAD.MOV.U32 R64, RZ, RZ, R75 ;  /* 0x000000ffff407224 */ /* 0x000fca00078e004b */
[C---:B------:R-:W-:Y:S11]  /*c61b0*/  HMMA.1688.F32.TF32 R72, R8.reuse, R246, R76 ;  /* 0x000000f60848723c */ /* 0x040ff6000008104c */
[----:B------:R-:W-:Y:S04]  /*c61c0*/  STL.64 [R1+0x20e0], R240 ;  /* 0x0020e0f001007387 */ /* 0x000fe80000100a00 */
[----:B------:R-:W-:Y:S04]  /*c61d0*/  STL.64 [R1+0x20e8], R242 ;  /* 0x0020e8f201007387 */ /* 0x000fe80000100a00 */
[----:B------:R-:W-:Y:S04]  /*c61e0*/  STL.64 [R1+0x20d0], R68 ;  /* 0x0020d04401007387 */ /* 0x000fe80000100a00 */
[----:B------:R1:W-:Y:S02]  /*c61f0*/  STL.64 [R1+0x20d8], R70 ;  /* 0x0020d84601007387 */ /* 0x0003e40000100a00 */
[C---:B-1----:R-:W-:Y:S02]  /*c6200*/  HMMA.1688.F32.TF32 R68, R8.reuse, R86, R80 ;  /* 0x000000560844723c */ /* 0x042fe40000081050 */
[----:B------:R-:W-:Y:S04]  /*c6210*/  STL.64 [R1+0x20c0], R72 ;  /* 0x0020c04801007387 */ /* 0x000fe80000100a00 */
[----:B------:R1:W-:Y:S02]  /*c6220*/  STL.64 [R1+0x20c8], R74 ;  /* 0x0020c84a01007387 */ /* 0x0003e40000100a00 */
[C---:B-1----:R-:W-:Y:S11]  /*c6230*/  HMMA.1688.F32.TF32 R72, R8.reuse, R250, R88 ;  /* 0x000000fa0848723c */ /* 0x042ff60000081058 */
[----:B------:R-:W-:Y:S04]  /*c6240*/  STL.64 [R1+0x20b0], R68 ;  /* 0x0020b04401007387 */ /* 0x000fe80000100a00 */
[----:B------:R4:W-:Y:S02]  /*c6250*/  STL.64 [R1+0x20b8], R70 ;  /* 0x0020b84601007387 */ /* 0x0009e40000100a00 */
[----:B----4-:R-:W-:Y:S02]  /*c6260*/  HMMA.1688.F32.TF32 R68, R8, R98, R92 ;  /* 0x000000620844723c */ /* 0x010fe4000008105c */
[----:B------:R-:W-:Y:S04]  /*c6270*/  STL.64 [R1+0x20a0], R72 ;  /* 0x0020a04801007387 */ /* 0x000fe80000100a00 */
[----:B------:R-:W-:-:S13]  /*c6280*/  STL.64 [R1+0x20a8], R74 ;  /* 0x0020a84a01007387 */ /* 0x000fda0000100a00 */
        /* <DEDUP_REMOVED lines=9> */
[----:B---3--:R-:W-:Y:S11]  /*c6320*/  HMMA.1688.F32.TF32 R28, R8, R14, R112 ;  /* 0x0000000e081c723c */ /* 0x008ff60000081070 */
        /* <DEDUP_REMOVED lines=63> */
[----:B-----5:R1:W-:Y:S04]  /*c6720*/  STL.64 [R1+0x6c88], R12 ;  /* 0x006c880c01007387 */ /* 0x0203e80000100a00 */
[----:B-1----:R-:W5:Y:S04]  /*c6730*/  LDL.LU R12, [R1+0xe20] ;  /* 0x000e2000010c7983 */ /* 0x002f680000300800 */
[----:B------:R-:W5:Y:S04]  /*c6740*/  LDL.LU R13, [R1+0xe24] ;  /* 0x000e2400010d7983 */ /* 0x000f680000300800 */
[----:B------:R-:W5:Y:S04]  /*c6750*/  LDL.LU R14, [R1+0xe28] ;  /* 0x000e2800010e7983 */ /* 0x000f680000300800 */
[----:B------:R-:W5:Y:S04]  /*c6760*/  LDL.LU R15, [R1+0xe2c] ;  /* 0x000e2c00010f7983 */ /* 0x000f680000300800 */
[----:B------:R-:W-:Y:S04]  /*c6770*/  STL.64 [R1+0x6c80], R34 ;  /* 0x006c802201007387 */ /* 0x000fe80000100a00 */
[----:B------:R-:W-:Y:S01]  /*c6780*/  STL.64 [R1+0x6c78], R32 ;  /* 0x006c782001007387 */ /* 0x000fe20000100a00 */
[----:B-----5:R-:W-:-:S15]  /*c6790*/  HMMA.1688.F32.TF32 R12, R8, R34, R12 ;  /* 0x00000022080c723c */ /* 0x020fde000008100c */
[----:B------:R-:W-:-:S04]  /*c67a0*/  NOP ;  /* 0x0000000000007918 */ /* 0x000fc80000000000 */
[----:B------:R-:W-:Y:S04]  /*c67b0*/  STL.64 [R1+0x2050], R12 ;  /* 0x0020500c01007387 */ /* 0x000fe80000100a00 */
[----:B------:R2:W-:Y:S02]  /*c67c0*/  STL.64 [R1+0x2058], R14 ;  /* 0x0020580e01007387 */ /* 0x0005e40000100a00 */
[----:B--2---:R-:W-:Y:S02]  /*c67d0*/  HMMA.1688.F32.TF32 R12, R8, R22, R28 ;  /* 0x00000016080c723c */ /* 0x004fe4000008101c */
        /* <DEDUP_REMOVED lines=11> */
[----:B------:R-:W-:-:S13]  /*c6890*/  STL [R1+0x6c48], R16 ;  /* 0x006c481001007387 */ /* 0x000fda0000100800 */
        /* <DEDUP_REMOVED lines=127> */
[C---:B--2---:R-:W-:Y:S08]  /*c7090*/  HMMA.1688.F32.TF32 R196, R8.reuse, R194, R228 ;  /* 0x000000c208c4723c */ /* 0x044ff000000810e4 */
[C---:B------:R-:W-:Y:S08]  /*c70a0*/  HMMA.1688.F32.TF32 R232, R8.reuse, R190, R232 ;  /* 0x000000be08e8723c */ /* 0x040ff000000810e8 */
[C---:B------:R-:W-:Y:S08]  /*c70b0*/  HMMA.1688.F32.TF32 R228, R8.reuse, R186, R236 ;  /* 0x000000ba08e4723c */ /* 0x040ff000000810ec */
[C---:B------:R-:W-:Y:S01]  /*c70c0*/  HMMA.1688.F32.TF32 R12, R8.reuse, R170, R12 ;  /* 0x000000aa080c723c */ /* 0x040fe2000008100c */
[----:B------:R-:W-:Y:S04]  /*c70d0*/  STL.64 [R1+0x1f60], R196 ;  /* 0x001f60c401007387 */ /* 0x000fe80000100a00 */
[----:B------:R1:W-:Y:S03]  /*c70e0*/  STL.64 [R1+0x1f68], R198 ;  /* 0x001f68c601007387 */ /* 0x0003e60000100a00 */
[C---:B-1----:R-:W-:Y:S08]  /*c70f0*/  HMMA.1688.F32.TF32 R196, R8.reuse, R182, R24 ;  /* 0x000000b608c4723c */ /* 0x042ff00000081018 */
[C---:B---3--:R-:W-:Y:S08]  /*c7100*/  HMMA.1688.F32.TF32 R24, R8.reuse, R178, R20 ;  /* 0x000000b20818723c */ /* 0x048ff00000081014 */
        /* <DEDUP_REMOVED lines=15> */
[C---:B---3--:R-:W-:Y:S01]  /*c7200*/  HMMA.1688.F32.TF32 R12, R8.reuse, R158, R68 ;  /* 0x0000009e080c723c */ /* 0x048fe20000081044 */
[----:B------:R-:W-:Y:S04]  /*c7210*/  LDS R240, [R132+UR10+0x45080] ;  /* 0x0450800a84f07984 */ /* 0x000fe80008000800 */
[----:B------:R-:W-:Y:S04]  /*c7220*/  LDS R242, [R132+UR10+0x45880] ;  /* 0x0458800a84f27984 */ /* 0x000fe80008000800 */
[----:B------:R-:W-:Y:S04]  /*c7230*/  LDS R241, [R133+UR10+0x45080] ;  /* 0x0450800a85f17984 */ /* 0x000fe80008000800 */
[----:B------:R-:W1:Y:S04]  /*c7240*/  LDS R243, [R133+UR10+0x45880] ;  /* 0x0458800a85f37984 */ /* 0x000e680008000800 */
[----:B------:R-:W-:Y:S04]  /*c7250*/  STL.64 [R1+0x1ef0], R24 ;  /* 0x001ef01801007387 */ /* 0x000fe80000100a00 */
[----:B------:R2:W-:Y:S04]  /*c7260*/  STL.64 [R1+0x1ef8], R26 ;  /* 0x001ef81a01007387 */ /* 0x0005e80000100a00 */
[----:B------:R-:W-:Y:S04]  /*c7270*/  STL.64 [R1+0x1ee0], R20 ;  /* 0x001ee01401007387 */ /* 0x000fe80000100a00 */
[----:B------:R3:W-:Y:S04]  /*c7280*/  STL.64 [R1+0x1ee8], R22 ;  /* 0x001ee81601007387 */ /* 0x0007e80000100a00 */
[----:B------:R-:W-:Y:S04]  /*c7290*/  STL.64 [R1+0x1ed0], R12 ;  /* 0x001ed00c01007387 */ /* 0x000fe80000100a00 */
[----:B------:R4:W-:Y:S01]  /*c72a0*/  STL.64 [R1+0x1ed8], R14 ;  /* 0x001ed80e01007387 */ /* 0x0009e20000100a00 */
[C---:B--2---:R-:W-:Y:S08]  /*c72b0*/  HMMA.1688.F32.TF32 R24, R8.reuse, R154, R72 ;  /* 0x0000009a0818723c */ /* 0x044ff00000081048 */
[C---:B---3--:R-:W-:Y:S08]  /*c72c0*/  HMMA.1688.F32.TF32 R20, R8.reuse, R150, R76 ;  /* 0x000000960814723c */ /* 0x048ff0000008104c */
[C---:B----4-:R-:W-:Y:S03]  /*c72d0*/  HMMA.1688.F32.TF32 R12, R8.reuse, R146, R80 ;  /* 0x00000092080c723c */ /* 0x050fe60000081050 */
        /* <DEDUP_REMOVED lines=8> */
[C---:B-----5:R-:W-:Y:S03]  /*c7360*/  HMMA.1688.F32.TF32 R12, R8.reuse, R6, R92 ;  /* 0x00000006080c723c */ /* 0x060fe6000008105c */
        /* <DEDUP_REMOVED lines=21> */
[----:B------:R2:W-:Y:S04]  /*c74c0*/  STL.64 [R1+0x1e38], R14 ;  /* 0x001e380e01007387 */ /* 0x0005e80000100a00 */
[----:B------:R-:W3:Y:S01]  /*c74d0*/  LDL.LU R28, [R1+0xc30] ;  /* 0x000c3000011c7983 */ /* 0x000ee20000300800 */
[----:B--2---:R-:W-:-:S15]  /*c74e0*/  HMMA.1688.F32.TF32 R12, R8, R122, R112 ;  /* 0x0000007a080c723c */ /* 0x004fde0000081070 */
        /* <DEDUP_REMOVED lines=33> */
[----:B--2---:R-:W-:-:S03]  /*c7700*/  MOV R15, R66 ;  /* 0x00000042000f7202 */ /* 0x004fc60000000f00 */
[----:B------:R-:W3:Y:S01]  /*c7710*/  LDL.LU R65, [R1+0xf24] ;  /* 0x000f240001417983 */ /* 0x000ee20000300800 */
[----:B------:R-:W-:-:S03]  /*c7720*/  IMAD.MOV.U32 R14, RZ, RZ, R67 ;  /* 0x000000ffff0e7224 */ /* 0x000fc600078e0043 */
        /* <DEDUP_REMOVED lines=58> */
[----:B------:R-:W-:Y:S04]  /*c7ad0*/  STL.64 [R1+0x6c10], R122 ;  /* 0x006c107a01007387 */ /* 0x000fe80000100a00 */
[----:B------:R4:W-:Y:S04]  /*c7ae0*/  STL.64 [R1+0x6c08], R120 ;  /* 0x006c087801007387 */ /* 0x0009e80000100a00 */
[----:B----4-:R-:W4:Y:S04]  /*c7af0*/  LDL.LU R120, [R1+0xf00] ;  /* 0x000f000001787983 */ /* 0x010f280000300800 */
[----:B------:R-:W4:Y:S04]  /*c7b00*/  LDL.LU R121, [R1+0xf04] ;  /* 0x000f040001797983 */ /* 0x000f280000300800 */
[----:B------:R-:W4:Y:S04]  /*c7b10*/  LDL.LU R122, [R1+0xf08] ;  /* 0x000f0800017a7983 */ /* 0x000f280000300800 */
[----:B------:R-:W4:Y:S01]  /*c7b20*/  LDL.LU R123, [R1+0xf0c] ;  /* 0x000f0c00017b7983 */ /* 0x000f220000300800 */
[----:B--2---:R-:W-:-:S15]  /*c7b30*/  HMMA.1688.F32.TF32 R112, R8, R118, R112 ;  /* 0x000000760870723c */ /* 0x004fde0000081070 */
[----:B------:R-:W-:-:S04]  /*c7b40*/  NOP ;  /* 0x0000000000007918 */ /* 0x000fc80000000000 */
[----:B------:R-:W-:Y:S04]  /*c7b50*/  STL.64 [R1+0x1e10], R112 ;  /* 0x001e107001007387 */ /* 0x000fe80000100a00 */
[----:B------:R2:W-:Y:S04]  /*c7b60*/  STL.64 [R1+0x1e18], R114 ;  /* 0x001e187201007387 */ /* 0x0005e80000100a00 */
[----:B--2---:R-:W3:Y:S04]  /*c7b70*/  LDL.LU.64 R114, [R1+0x6da0] ;  /* 0x006da00001727983 */ /* 0x004ee80000300a00 */
[----:B------:R-:W2:Y:S04]  /*c7b80*/  LDL.LU.64 R112, [R1+0x6d98] ;  /* 0x006d980001707983 */ /* 0x000ea80000300a00 */
[----:B------:R-:W-:Y:S04]  /*c7b90*/  STL.64 [R1+0x6c00], R118 ;  /* 0x006c007601007387 */ /* 0x000fe80000100a00 */
[----:B------:R5:W-:Y:S04]  /*c7ba0*/  STL.64 [R1+0x6bf8], R116 ;  /* 0x006bf87401007387 */ /* 0x000be80000100a00 */
[----:B-----5:R-:W5:Y:S04]  /*c7bb0*/  LDL.LU R116, [R1+0xf10] ;  /* 0x000f100001747983 */ /* 0x020f680000300800 */
[----:B------:R-:W5:Y:S04]  /*c7bc0*/  LDL.LU R117, [R1+0xf14] ;  /* 0x000f140001757983 */ /* 0x000f680000300800 */
[----:B------:R-:W5:Y:S04]  /*c7bd0*/  LDL.LU R118, [R1+0xf18] ;  /* 0x000f180001767983 */ /* 0x000f680000300800 */
[----:B------:R-:W5:Y:S01]  /*c7be0*/  LDL.LU R119, [R1+0xf1c] ;  /* 0x000f1c0001777983 */ /* 0x000f620000300800 */
[----:B---3--:R-:W-:-:S15]  /*c7bf0*/  HMMA.1688.F32.TF32 R108, R8, R114, R108 ;  /* 0x00000072086c723c */ /* 0x008fde000008106c */
[----:B------:R-:W-:-:S04]  /*c7c00*/  NOP ;  /* 0x0000000000007918 */ /* 0x000fc80000000000 */
[----:B------:R-:W-:Y:S04]  /*c7c10*/  STL.64 [R1+0x1e00], R108 ;  /* 0x001e006c01007387 */ /* 0x000fe80000100a00 */
[----:B------:R3:W-:Y:S04]  /*c7c20*/  STL.64 [R1+0x1e08], R110 ;  /* 0x001e086e01007387 */ /* 0x0007e80000100a00 */
[----:B---3--:R-:W3:Y:S04]  /*c7c30*/  LDL.LU.64 R110, [R1+0x6d90] ;  /* 0x006d9000016e7983 */ /* 0x008ee80000300a00 */
[----:B------:R-:W2:Y:S01]  /*c7c40*/  LDL.LU.64 R108, [R1+0x6d88] ;  /* 0x006d8800016c7983 */ /* 0x000ea20000300a00 */
        /* <DEDUP_REMOVED lines=64> */
[----:B---3--:R-:W5:Y:S04]  /*c8050*/  LDL.LU.64 R66, [R1+0x6ce0] ;  /* 0x006ce00001427983 */ /* 0x008f680000300a00 */
[----:B------:R-:W3:Y:S01]  /*c8060*/  LDL.LU.64 R64, [R1+0x6cd8] ;  /* 0x006cd80001407983 */ /* 0x000ee20000300a00 */
[----:B----4-:R-:W-:Y:S08]  /*c8070*/  HMMA.1688.F32.TF32 R120, R8, R62, R120 ;  /* 0x0000003e0878723c */ /* 0x010ff00000081078 */
[C---:B-1----:R-:W-:Y:S08]  /*c8080*/  HMMA.1688.F32.TF32 R24, R240.reuse, R26, R236 ;  /* 0x0000001af018723c */ /* 0x042ff000000810ec */
[----:B------:R-:W-:Y:S08]  /*c8090*/  HMMA.1688.F32.TF32 R12, R240, R14, R32 ;  /* 0x0000000ef00c723c */ /* 0x000ff00000081020 */
[----:B-----5:R-:W-:-:S15]  /*c80a0*/  HMMA.1688.F32.TF32 R116, R8, R66, R116 ;  /* 0x000000420874723c */ /* 0x020fde0000081074 */
        /* <DEDUP_REMOVED lines=10> */
[C---:B-1----:R-:W-:Y:S08]  /*c8150*/  HMMA.1688.F32.TF32 R116, R8.reuse, R46, R228 ;  /* 0x0000002e0874723c */ /* 0x042ff000000810e4 */
        /* <DEDUP_REMOVED lines=18> */
[----:B------:R1:W-:Y:S04]  /*c8280*/  STL.64 [R1+0x1958], R10 ;  /* 0x0019580a01007387 */ /* 0x0003e80000100a00 */
[----:B------:R-:W4:Y:S01]  /*c8290*/  LDL.LU R124, [R1+0xb40] ;  /* 0x000b4000017c7983 */ /* 0x000f220000300800 */
[----:B-1----:R-:W-:Y:S03]  /*c82a0*/  HMMA.1688.F32.TF32 R8, R240, R250, R28 ;  /* 0x000000faf008723c */ /* 0x002fe6000008101c */
[----:B------:R-:W-:Y:S04]  /*c82b0*/  STL.64 [R1+0x1930], R12 ;  /* 0x0019300c01007387 */ /* 0x000fe80000100a00 */
[----:B------:R-:W-:-:S12]  /*c82c0*/  STL.64 [R1+0x1938], R14 ;  /* 0x0019380e01007387 */ /* 0x000fd80000100a00 */
[----:B------:R1:W-:Y:S04]  /*c82d0*/  STL.64 [R1+0x1920], R8 ;  /* 0x0019200801007387 */ /* 0x0003e80000100a00 */
[----:B------:R5:W-:Y:S04]  /*c82e0*/  STL.64 [R1+0x1928], R10 ;  /* 0x0019280a01007387 */ /* 0x000be80000100a00 */
[----:B------:R-:W4:Y:S04]  /*c82f0*/  LDL.LU R125, [R1+0xb44] ;  /* 0x000b4400017d7983 */ /* 0x000f280000300800 */
[----:B------:R-:W4:Y:S04]  /*c8300*/  LDL.LU R126, [R1+0xb48] ;  /* 0x000b4800017e7983 */ /* 0x000f280000300800 */
[----:B------:R-:W4:Y:S04]  /*c8310*/  LDL.LU R127, [R1+0xb4c] ;  /* 0x000b4c00017f7983 */ /* 0x000f280000300800 */
        /* <DEDUP_REMOVED lines=35> */
[----:B------:R-:W3:Y:S01]  /*c8550*/  LDL.LU R15, [R1+0xbfc] ;  /* 0x000bfc00010f7983 */ /* 0x000ee20000300800 */
[----:B------:R-:W-:-:S03]  /*c8560*/  IMAD.MOV.U32 R30, RZ, RZ, R17 ;  /* 0x000000ffff1e7224 */ /* 0x000fc600078e0011 */
        /* <DEDUP_REMOVED lines=33> */
[----:B------:R-:W2:Y:S04]  /*c8780*/  LDL.LU.64 R230, [R1+0x6cd0] ;  /* 0x006cd00001e67983 */ /* 0x000ea80000300a00 */
[----:B------:R-:W2:Y:S06]  /*c8790*/  LDL.LU.64 R228, [R1+0x6cc8] ;  /* 0x006cc80001e47983 */ /* 0x000eac0000300a00 */
[----:B------:R-:W-:Y:S04]  /*c87a0*/  STL.64 [R1+0x1900], R232 ;  /* 0x001900e801007387 */ /* 0x000fe80000100a00 */
[----:B------:R1:W-:Y:S04]  /*c87b0*/  STL.64 [R1+0x1908], R234 ;  /* 0x001908ea01007387 */ /* 0x0003e80000100a00 */
[----:B-1----:R-:W2:Y:S04]  /*c87c0*/  LDL.LU.64 R234, [R1+0x6cc0] ;  /* 0x006cc00001ea7983 */ /* 0x002ea80000300a00 */
[----:B------:R-:W2:Y:S04]  /*c87d0*/  LDL.LU.64 R232, [R1+0x6cb8] ;  /* 0x006cb80001e87983 */ /* 0x000ea80000300a00 */
[----:B------:R-:W5:Y:S04]  /*c87e0*/  LDL.LU.64 R238, [R1+0x6cb0] ;  /* 0x006cb00001ee7983 */ /* 0x000f680000300a00 */
[----:B------:R-:W2:Y:S04]  /*c87f0*/  LDL.LU.64 R236, [R1+0x6ca8] ;  /* 0x006ca80001ec7983 */ /* 0x000ea80000300a00 */
        /* <DEDUP_REMOVED lines=33> */
[C---:B-----5:R-:W-:Y:S08]  /*c8a10*/  HMMA.1688.F32.TF32 R40, R240.reuse, R238, R40 ;  /* 0x000000eef028723c */ /* 0x060ff00000081028 */
[C---:B--2---:R-:W-:Y:S01]  /*c8a20*/  HMMA.1688.F32.TF32 R8, R240.reuse, R234, R8 ;  /* 0x000000eaf008723c */ /* 0x044fe20000081008 */
[----:B------:R-:W2:Y:S07]  /*c8a30*/  LDL.LU R16, [R1+0x6c48] ;  /* 0x006c480001107983 */ /* 0x000eae0000300800 */
[----:B---3--:R-:W-:-:S15]  /*c8a40*/  HMMA.1688.F32.TF32 R244, R240, R18, R244 ;  /* 0x00000012f0f4723c */ /* 0x008fde00000810f4 */
        /* <DEDUP_REMOVED lines=122> */
[----:B------:R-:W5:Y:S04]  /*c91f0*/  LDL.LU.64 R196, [R1+0x6c38] ;  /* 0x006c380001c47983 */ /* 0x000f680000300a00 */
[----:B------:R-:W-:Y:S04]  /*c9200*/  STL.64 [R1+0x6b48], R202 ;  /* 0x006b48ca01007387 */ /* 0x000fe80000100a00 */
[----:B------:R1:W-:Y:S04]  /*c9210*/  STL.64 [R1+0x6b40], R200 ;  /* 0x006b40c801007387 */ /* 0x0003e80000100a00 */
[----:B-1----:R-:W5:Y:S04]  /*c9220*/  LDL.LU R200, [R1+0xaf0] ;  /* 0x000af00001c87983 */ /* 0x002f680000300800 */
[----:B------:R-:W5:Y:S04]  /*c9230*/  LDL.LU R201, [R1+0xaf4] ;  /* 0x000af40001c97983 */ /* 0x000f680000300800 */
[----:B------:R-:W5:Y:S04]  /*c9240*/  LDL.LU R202, [R1+0xaf8] ;  /* 0x000af80001ca7983 */ /* 0x000f680000300800 */
[----:B------:R-:W5:Y:S01]  /*c9250*/  LDL.LU R203, [R1+0xafc] ;  /* 0x000afc0001cb7983 */ /* 0x000f620000300800 */
[C---:B---3--:R-:W-:Y:S08]  /*c9260*/  HMMA.1688.F32.TF32 R40, R240.reuse, R154, R40 ;  /* 0x0000009af028723c */ /* 0x048ff00000081028 */
[C---:B------:R-:W-:Y:S08]  /*c9270*/  HMMA.1688.F32.TF32 R44, R240.reuse, R150, R44 ;  /* 0x00000096f02c723c */ /* 0x040ff0000008102c */
[C---:B----4-:R-:W-:Y:S01]  /*c9280*/  HMMA.1688.F32.TF32 R116, R240.reuse, R146, R116 ;  /* 0x00000092f074723c */ /* 0x050fe20000081074 */
[----:B--2---:R-:W-:Y:S04]  /*c9290*/  STL.64 [R1+0x6b38], R198 ;  /* 0x006b38c601007387 */ /* 0x004fe80000100a00 */
[----:B-----5:R1:W-:Y:S03]  /*c92a0*/  STL.64 [R1+0x6b30], R196 ;  /* 0x006b30c401007387 */ /* 0x0203e60000100a00 */
[C---:B------:R-:W-:Y:S08]  /*c92b0*/  HMMA.1688.F32.TF32 R200, R240.reuse, R198, R200 ;  /* 0x000000c6f0c8723c */ /* 0x040ff000000810c8 */
[C---:B-1----:R-:W-:Y:S11]  /*c92c0*/  HMMA.1688.F32.TF32 R196, R240.reuse, R194, R204 ;  /* 0x000000c2f0c4723c */ /* 0x042ff600000810cc */
        /* <DEDUP_REMOVED lines=44> */
[C---:B--2---:R-:W-:Y:S08]  /*c9590*/  HMMA.1688.F32.TF32 R44, R240.reuse, R138, R124 ;  /* 0x0000008af02c723c */ /* 0x044ff0000008107c */
[C---:B---3--:R-:W-:Y:S01]  /*c95a0*/  HMMA.1688.F32.TF32 R116, R240.reuse, R6, R128 ;  /* 0x00000006f074723c */ /* 0x048fe20000081080 */
[----:B------:R-:W-:Y:S04]  /*c95b0*/  STL.64 [R1+0x16f0], R40 ;  /* 0x0016f02801007387 */ /* 0x000fe80000100a00 */
[----:B------:R2:W-:Y:S03]  /*c95c0*/  STL.64 [R1+0x16f8], R42 ;  /* 0x0016f82a01007387 */ /* 0x0005e60000100a00 */
[C---:B--2---:R-:W-:Y:S03]  /*c95d0*/  HMMA.1688.F32.TF32 R40, R240.reuse, R38, R248 ;  /* 0x00000026f028723c */ /* 0x044fe600000810f8 */
[----:B------:R2:W-:Y:S04]  /*c95e0*/  STL.64 [R1+0x16e0], R44 ;  /* 0x0016e02c01007387 */ /* 0x0005e80000100a00 */
[----:B------:R3:W-:Y:S04]  /*c95f0*/  STL.64 [R1+0x16e8], R46 ;  /* 0x0016e82e01007387 */ /* 0x0007e80000100a00 */
[----:B--2---:R-:W2:Y:S04]  /*c9600*/  LDL.LU R44, [R1+0x8b0] ;  /* 0x0008b000012c7983 */ /* 0x004ea80000300800 */
[----:B------:R-:W-:Y:S04]  /*c9610*/  STL.64 [R1+0x16d0], R116 ;  /* 0x0016d07401007387 */ /* 0x000fe80000100a00 */
[----:B------:R-:W-:Y:S04]  /*c9620*/  STL.64 [R1+0x16d8], R118 ;  /* 0x0016d87601007387 */ /* 0x000fe80000100a00 */
[----:B------:R4:W-:Y:S04]  /*c9630*/  STL.64 [R1+0x16c0], R40 ;  /* 0x0016c02801007387 */ /* 0x0009e80000100a00 */
[----:B------:R5:W-:Y:S04]  /*c9640*/  STL.64 [R1+0x16c8], R42 ;  /* 0x0016c82a01007387 */ /* 0x000be80000100a00 */
[----:B------:R-:W2:Y:S04]  /*c9650*/  LDL.LU R45, [R1+0x8b4] ;  /* 0x0008b400012d7983 */ /* 0x000ea80000300800 */
[----:B---3--:R-:W2:Y:S04]  /*c9660*/  LDL.LU R46, [R1+0x8b8] ;  /* 0x0008b800012e7983 */ /* 0x008ea80000300800 */
[----:B------:R-:W2:Y:S04]  /*c9670*/  LDL.LU R47, [R1+0x8bc] ;  /* 0x0008bc00012f7983 */ /* 0x000ea80000300800 */
[----:B----4-:R-:W3:Y:S04]  /*c9680*/  LDL.LU R40, [R1+0x8c0] ;  /* 0x0008c00001287983 */ /* 0x010ee80000300800 */
[----:B------:R-:W3:Y:S04]  /*c9690*/  LDL.LU R41, [R1+0x8c4] ;  /* 0x0008c40001297983 */ /* 0x000ee80000300800 */
[----:B-----5:R-:W3:Y:S04]  /*c96a0*/  LDL.LU R42, [R1+0x8c8] ;  /* 0x0008c800012a7983 */ /* 0x020ee80000300800 */
        /* <DEDUP_REMOVED lines=73> */
[----:B--2---:R-:W2:Y:S04]  /*c9b40*/  LDL.LU.64 R130, [R1+0x6c30] ;  /* 0x006c300001827983 */ /* 0x004ea80000300a00 */
[----:B------:R-:W3:Y:S01]  /*c9b50*/  LDL.LU.64 R128, [R1+0x6c28] ;  /* 0x006c280001807983 */ /* 0x000ee20000300a00 */
[----:B--2---:R-:W-:-:S15]  /*c9b60*/  HMMA.1688.F32.TF32 R124, R240, R130, R124 ;  /* 0x00000082f07c723c */ /* 0x004fde000008107c */
[----:B------:R-:W-:-:S04]  /*c9b70*/  NOP ;  /* 0x0000000000007918 */ /* 0x000fc80000000000 */
[----:B------:R-:W-:Y:S04]  /*c9b80*/  STL.64 [R1+0x16a0], R124 ;  /* 0x0016a07c01007387 */ /* 0x000fe80000100a00 */
[----:B------:R2:W-:Y:S04]  /*c9b90*/  STL.64 [R1+0x16a8], R126 ;  /* 0x0016a87e01007387 */ /* 0x0005e80000100a00 */
[----:B--2---:R-:W3:Y:S04]  /*c9ba0*/  LDL.LU.64 R126, [R1+0x6c20] ;  /* 0x006c2000017e7983 */ /* 0x004ee80000300a00 */
[----:B------:R-:W2:Y:S01]  /*c9bb0*/  LDL.LU.64 R124, [R1+0x6c18] ;  /* 0x006c1800017c7983 */ /* 0x000ea20000300a00 */
[----:B---3--:R-:W-:-:S15]  /*c9bc0*/  HMMA.1688.F32.TF32 R120, R240, R126, R120 ;  /* 0x0000007ef078723c */ /* 0x008fde0000081078 */
[----:B------:R-:W-:-:S04]  /*c9bd0*/  NOP ;  /* 0x0000000000007918 */ /* 0x000fc80000000000 */
[----:B------:R-:W-:Y:S04]  /*c9be0*/  STL.64 [R1+0x1690], R120 ;  /* 0x0016907801007387 */ /* 0x000fe80000100a00 */
[----:B------:R3:W-:Y:S04]  /*c9bf0*/  STL.64 [R1+0x1698], R122 ;  /* 0x0016987a01007387 */ /* 0x0007e80000100a00 */
[----:B---3--:R-:W3:Y:S04]  /*c9c00*/  LDL.LU.64 R122, [R1+0x6c10] ;  /* 0x006c1000017a7983 */ /* 0x008ee80000300a00 */
[----:B------:R-:W4:Y:S04]  /*c9c10*/  LDL.LU.64 R120, [R1+0x6c08] ;  /* 0x006c080001787983 */ /* 0x000f280000300a00 */
[----:B------:R-:W-:Y:S04]  /*c9c20*/  STL.64 [R1+0x6b18], R126 ;  /* 0x006b187e01007387 */ /* 0x000fe80000100a00 */
[----:B--2---:R2:W-:Y:S04]  /*c9c30*/  STL.64 [R1+0x6b10], R124 ;  /* 0x006b107c01007387 */ /* 0x0045e80000100a00 */
[----:B--2---:R-:W2:Y:S04]  /*c9c40*/  LDL.LU R124, [R1+0x990] ;  /* 0x00099000017c7983 */ /* 0x004ea80000300800 */
[----:B------:R-:W2:Y:S04]  /*c9c50*/  LDL.LU R125, [R1+0x994] ;  /* 0x00099400017d7983 */ /* 0x000ea80000300800 */
[----:B------:R-:W2:Y:S04]  /*c9c60*/  LDL.LU R126, [R1+0x998] ;  /* 0x00099800017e7983 */ /* 0x000ea80000300800 */
[----:B------:R-:W2:Y:S01]  /*c9c70*/  LDL.LU R127, [R1+0x99c] ;  /* 0x00099c00017f7983 */ /* 0x000ea20000300800 */
[----:B---3--:R-:W-:-:S15]  /*c9c80*/  HMMA.1688.F32.TF32 R116, R240, R122, R116 ;  /* 0x0000007af074723c */ /* 0x008fde0000081074 */
[----:B------:R-:W-:-:S04]  /*c9c90*/  NOP ;  /* 0x0000000000007918 */ /* 0x000fc80000000000 */
[----:B------:R-:W-:Y:S04]  /*c9ca0*/  STL.64 [R1+0x1680], R116 ;  /* 0x0016807401007387 */ /* 0x000fe80000100a00 */
[----:B------:R3:W-:Y:S04]  /*c9cb0*/  STL.64 [R1+0x1688], R118 ;  /* 0x0016887601007387 */ /* 0x0007e80000100a00 */
[----:B---3--:R-:W3:Y:S04]  /*c9cc0*/  LDL.LU.64 R118, [R1+0x6c00] ;  /* 0x006c000001767983 */ /* 0x008ee80000300a00 */
[----:B------:R-:W2:Y:S04]  /*c9cd0*/  LDL.LU.64 R116, [R1+0x6bf8] ;  /* 0x006bf80001747983 */ /* 0x000ea80000300a00 */
[----:B------:R-:W-:Y:S04]  /*c9ce0*/  STL.64 [R1+0x6b08], R122 ;  /* 0x006b087a01007387 */ /* 0x000fe80000100a00 */
[----:B----4-:R4:W-:Y:S04]  /*c9cf0*/  STL.64 [R1+0x6b00], R120 ;  /* 0x006b007801007387 */ /* 0x0109e80000100a00 */
[----:B----4-:R-:W4:Y:S04]  /*c9d00*/  LDL.LU R120, [R1+0x9a0] ;  /* 0x0009a00001787983 */ /* 0x010f280000300800 */
[----:B------:R-:W4:Y:S04]  /*c9d10*/  LDL.LU R121, [R1+0x9a4] ;  /* 0x0009a40001797983 */ /* 0x000f280000300800 */
[----:B------:R-:W4:Y:S04]  /*c9d20*/  LDL.LU R122, [R1+0x9a8] ;  /* 0x0009a800017a7983 */ /* 0x000f280000300800 */
[----:B------:R-:W4:Y:S01]  /*c9d30*/  LDL.LU R123, [R1+0x9ac] ;  /* 0x0009ac00017b7983 */ /* 0x000f220000300800 */
[C---:B------:R-:W-:Y:S03]  /*c9d40*/  HMMA.1688.F32.TF32 R44, R240.reuse, R58, R44 ;  /* 0x0000003af02c723c */ /* 0x040fe6000008102c */
[----:B---3--:R-:W-:Y:S05]  /*c9d50*/  STL.64 [R1+0x6af8], R118 ;  /* 0x006af87601007387 */ /* 0x008fea0000100a00 */
[C---:B----4-:R-:W-:Y:S01]  /*c9d60*/  HMMA.1688.F32.TF32 R120, R240.reuse, R118, R120 ;  /* 0x00000076f078723c */ /* 0x050fe20000081078 */
[----:B--2---:R2:W-:Y:S07]  /*c9d70*/  STL.64 [R1+0x6af0], R116 ;  /* 0x006af07401007387 */ /* 0x0045ee0000100a00 */
[C---:B--2---:R-:W-:Y:S11]  /*c9d80*/  HMMA.1688.F32.TF32 R116, R240.reuse, R114, R124 ;  /* 0x00000072f074723c */ /* 0x044ff6000008107c */
        /* <DEDUP_REMOVED lines=14> */
[----:B------:R-:W-:Y:S04]  /*c9e70*/  STL.64 [R1+0x1640], R116 ;  /* 0x0016407401007387 */ /* 0x000fe80000100a00 */
[----:B------:R2:W-:Y:S02]  /*c9e80*/  STL.64 [R1+0x1648], R118 ;  /* 0x0016487601007387 */ /* 0x0005e40000100a00 */
[C---:B--2---:R-:W-:Y:S10]  /*c9e90*/  HMMA.1688.F32.TF32 R116, R240.reuse, R94, R208 ;  /* 0x0000005ef074723c */ /* 0x044ff400000810d0 */
        /* <DEDUP_REMOVED lines=10> */
[----:B------:R2:W-:Y:S04]  /*c9f40*/  STL.64 [R1+0x1608], R114 ;  /* 0x0016087201007387 */ /* 0x0005e80000100a00 */
[----:B------:R-:W-:Y:S04]  /*c9f50*/  STL.64 [R1+0x15f0], R108 ;  /* 0x0015f06c01007387 */ /* 0x000fe80000100a00 */
[----:B------:R5:W-:Y:S01]  /*c9f60*/  STL.64 [R1+0x15f8], R110 ;  /* 0x0015f86e01007387 */ /* 0x000be20000100a00 */
[C---:B--2---:R-:W-:Y:S08]  /*c9f70*/  HMMA.1688.F32.TF32 R112, R240.reuse, R78, R224 ;  /* 0x0000004ef070723c */ /* 0x044ff000000810e0 */
[C---:B-----5:R-:W-:Y:S01]  /*c9f80*/  HMMA.1688.F32.TF32 R108, R240.reuse, R74, R228 ;  /* 0x0000004af06c723c */ /* 0x060fe200000810e4 */
        /* <DEDUP_REMOVED lines=8> */
[C---:B---3--:R-:W-:Y:S08]  /*ca010*/  HMMA.1688.F32.TF32 R108, R240.reuse, R62, R40 ;  /* 0x0000003ef06c723c */ /* 0x048ff00000081028 */
[C---:B------:R-:W-:Y:S01]  /*ca020*/  HMMA.1688.F32.TF32 R40, R240.reuse, R54, R248 ;  /* 0x00000036f028723c */ /* 0x040fe200000810f8 */
[----:B------:R-:W-:Y:S04]  /*ca030*/  STL.64 [R1+0x15b0], R116 ;  /* 0x0015b07401007387 */ /* 0x000fe80000100a00 */
[----:B------:R-:W-:Y:S04]  /*ca040*/  STL.64 [R1+0x15b8], R118 ;  /* 0x0015b87601007387 */ /* 0x000fe80000100a00 */
[----:B------:R-:W-:Y:S04]  /*ca050*/  STL.64 [R1+0x15a0], R112 ;  /* 0x0015a07001007387 */ /* 0x000fe80000100a00 */
[----:B------:R-:W-:Y:S04]  /*ca060*/  STL.64 [R1+0x15a8], R114 ;  /* 0x0015a87201007387 */ /* 0x000fe80000100a00 */
        /* <DEDUP_REMOVED lines=26> */
[----:B--2---:R-:W2:Y:S04]  /*ca210*/  LDL.LU R108, [R1+0x490] ;  /* 0x00049000016c7983 */ /* 0x004ea80000300800 */
[----:B------:R-:W2:Y:S04]  /*ca220*/  LDL.LU R109, [R1+0x494] ;  /* 0x00049400016d7983 */ /* 0x000ea80000300800 */
[----:B---3--:R-:W2:Y:S04]  /*ca230*/  LDL.LU R110, [R1+0x498] ;  /* 0x00049800016e7983 */ /* 0x008ea80000300800 */
[----:B------:R-:W2:Y:S04]  /*ca240*/  LDL.LU R111, [R1+0x49c] ;  /* 0x00049c00016f7983 */ /* 0x000ea80000300800 */
[----:B------:R-:W3:Y:S04]  /*ca250*/  LDL.LU R244, [R1+0x4a0] ;  /* 0x0004a00001f47983 */ /* 0x000ee80000300800 */
[----:B------:R-:W3:Y:S04]  /*ca260*/  LDL.LU R245, [R1+0x4a4] ;  /* 0x0004a40001f57983 */ /* 0x000ee80000300800 */
[----:B------:R-:W3:Y:S04]  /*ca270*/  LDL.LU R246, [R1+0x4a8] ;  /* 0x0004a80001f67983 */ /* 0x000ee80000300800 */
[----:B------:R-:W3:Y:S04]  /*ca280*/  LDL.LU R247, [R1+0x4ac] ;  /* 0x0004ac0001f77983 */ /* 0x000ee80000300800 */
        /* <DEDUP_REMOVED lines=13> */
[----:B------:R-:W4:Y:S04]  /*ca360*/  LDL.64 R122, [R1+0x38] ;  /* 0x00003800017a7983 */ /* 0x000f280000100a00 */
        /* <DEDUP_REMOVED lines=27> */
[----:B-1----:R-:W2:Y:S04]  /*ca520*/  LDL.LU.64 R46, [R1+0x6bf0] ;  /* 0x006bf000012e7983 */ /* 0x002ea80000300a00 */
[----:B------:R-:W5:Y:S01]  /*ca530*/  LDL.LU.64 R44, [R1+0x6be8] ;  /* 0x006be800012c7983 */ /* 0x000f620000300a00 */
[----:B--2---:R-:W-:-:S15]  /*ca540*/  HMMA.1688.F32.TF32 R40, R240, R46, R40 ;  /* 0x0000002ef028723c */ /* 0x004fde0000081028 */
[----:B------:R-:W-:-:S04]  /*ca550*/  NOP ;  /* 0x0000000000007918 */ /* 0x000fc80000000000 */
[----:B------:R-:W-:Y:S04]  /*ca560*/  STL.64 [R1+0x1550], R40 ;  /* 0x0015502801007387 */ /* 0x000fe80000100a00 */
[----:B------:R1:W-:Y:S04]  /*ca570*/  STL.64 [R1+0x1558], R42 ;  /* 0x0015582a01007387 */ /* 0x0003e80000100a00 */
[----:B-1----:R-:W3:Y:S04]  /*ca580*/  LDL.LU.64 R42, [R1+0x6be0] ;  /* 0x006be000012a7983 */ /* 0x002ee80000300a00 */
[----:B------:R-:W2:Y:S01]  /*ca590*/  LDL.LU.64 R40, [R1+0x6bd8] ;  /* 0x006bd80001287983 */ /* 0x000ea20000300a00 */
[----:B---3--:R-:W-:Y:S03]  /*ca5a0*/  HMMA.1688.F32.TF32 R240, R240, R42, R244 ;  /* 0x0000002af0f0723c */ /* 0x008fe600000810f4 */
[----:B------:R-:W3:-:S15]  /*ca5b0*/  LDL.LU.64 R246, [R1+0x6bd0] ;  /* 0x006bd00001f67983 */ /* 0x000ede0000300a00 */
[----:B------:R-:W-:Y:S01]  /*ca5c0*/  NOP ;  /* 0x0000000000007918 */ /* 0x000fe20000000000 */
[----:B------:R-:W-:Y:S04]  /*ca5d0*/  STL.64 [R1+0x1540], R240 ;  /* 0x001540f001007387 */ /* 0x000fe80000100a00 */
[----:B------:R1:W-:Y:S02]  /*ca5e0*/  STL.64 [R1+0x1548], R242 ;  /* 0x001548f201007387 */ /* 0x0003e40000100a00 */
[----:B-1----:R-:W-:Y:S01]  /*ca5f0*/  HMMA.1688.F32.TF32 R240, R8, R114, R108 ;  /* 0x0000007208f0723c */ /* 0x002fe2000008106c */
[----:B------:R-:W-:Y:S01]  /*ca600*/  MOV R109, R114 ;  /* 0x00000072006d7202 */ /* 0x000fe20000000f00 */
[----:B------:R-:W-:-:S06]  /*ca610*/  IMAD.MOV.U32 R108, RZ, RZ, R115 ;  /* 0x000000ffff6c7224 */ /* 0x000fcc00078e0073 */
[C---:B----4-:R-:W-:Y:S11]  /*ca620*/  HMMA.1688.F32.TF32 R112, R8.reuse, R122, R248 ;  /* 0x0000007a0870723c */ /* 0x050ff600000810f8 */
[----:B------:R-:W-:Y:S04]  /*ca630*/  STL.64 [R1+0x1530], R240 ;  /* 0x001530f001007387 */ /* 0x000fe80000100a00 */
[----:B------:R-:W-:Y:S01]  /*ca640*/  STL.64 [R1+0x1538], R242 ;  /* 0x001538f201007387 */ /* 0x000fe20000100a00 */
[----:B------:R-:W-:Y:S01]  /*ca650*/  IMAD.MOV.U32 R2, RZ, RZ, R202 ;  /* 0x000000ffff027224 */ /* 0x000fe200078e00ca */
[----:B------:R-:W-:Y:S01]  /*ca660*/  MOV R3, R203 ;  /* 0x000000cb00037202 */ /* 0x000fe20000000f00 */
[----:B---3--:R-:W-:-:S15]  /*ca670*/  HMMA.1688.F32.TF32 R116, R8, R246, R116 ;  /* 0x000000f60874723c */ /* 0x008fde0000081074 */
[----:B------:R-:W-:-:S04]  /*ca680*/  NOP ;  /* 0x0000000000007918 */ /* 0x000fc80000000000 */
        /* <DEDUP_REMOVED lines=18> */
[----:B------:R1:W-:Y:S02]  /*ca7b0*/  STL.64 [R1+0x6a90], R28 ;  /* 0x006a901c01007387 */ /* 0x0003e40000100a00 */
        /* <DEDUP_REMOVED lines=14> */
[----:B-1----:R-:W-:Y:S03]  /*ca8a0*/  HMMA.1688.F32.TF32 R12, R8, R18, R232 ;  /* 0x00000012080c723c */ /* 0x002fe600000810e8 */
        /* <DEDUP_REMOVED lines=154> */
[----:B------:R-:W3:Y:S04]  /*cb250*/  LDL.LU.64 R192, [R1+0x6b20] ;  /* 0x006b200001c07983 */ /* 0x000ee80000300a00 */
[----:B------:R-:W-:Y:S01]  /*cb260*/  STL.64 [R1+0x6a88], R190 ;  /* 0x006a88be01007387 */ /* 0x000fe20000100a00 */
[----:B----4-:R-:W-:-:S15]  /*cb270*/  HMMA.1688.F32.TF32 R32, R8, R194, R32 ;  /* 0x000000c20820723c */ /* 0x010fde0000081020 */
[----:B------:R-:W-:-:S04]  /*cb280*/  NOP ;  /* 0x0000000000007918 */ /* 0x000fc80000000000 */
        /* <DEDUP_REMOVED lines=30> */
[----:B------:R-:W4:Y:S01]  /*cb470*/  LDL.LU R116, [R1+0x820] ;  /* 0x0008200001747983 */ /* 0x000f220000300800 */
[----:B-1----:R-:W-:-:S15]  /*cb480*/  HMMA.1688.F32.TF32 R12, R8, R166, R124 ;  /* 0x000000a6080c723c */ /* 0x002fde000008107c */
[----:B------:R-:W-:-:S04]  /*cb490*/  NOP ;  /* 0x0000000000007918 */ /* 0x000fc80000000000 */
        /* <DEDUP_REMOVED lines=43> */
[----:B------:R-:W-:Y:S04]  /*cb750*/  STL.64 [R1+0x6a18], R162 ;  /* 0x006a18a201007387 */ /* 0x000fe80000100a00 */
[----:B------:R1:W-:Y:S01]  /*cb760*/  STL.64 [R1+0x6a10], R160 ;  /* 0x006a10a001007387 */ /* 0x0003e20000100a00 */
[C---:B--2---:R-:W-:Y:S08]  /*cb770*/  HMMA.1688.F32.TF32 R164, R8.reuse, R162, R184 ;  /* 0x000000a208a4723c */ /* 0x044ff000000810b8 */
[C---:B-1----:R-:W-:Y:S08]  /*cb780*/  HMMA.1688.F32.TF32 R160, R8.reuse, R158, R240 ;  /* 0x0000009e08a0723c */ /* 0x042ff000000810f0 */
        /* <DEDUP_REMOVED lines=8> */
[----:B------:R2:W-:Y:S01]  /*cb810*/  STL.64 [R1+0x6a00], R156 ;  /* 0x006a009c01007387 */ /* 0x0005e20000100a00 */
[C---:B----4-:R-:W-:Y:S08]  /*cb820*/  HMMA.1688.F32.TF32 R12, R8.reuse, R146, R12 ;  /* 0x00000092080c723c */ /* 0x050ff0000008100c */
[C---:B--2---:R-:W-:Y:S01]  /*cb830*/  HMMA.1688.F32.TF32 R156, R8.reuse, R154, R188 ;  /* 0x0000009a089c723c */ /* 0x044fe200000810bc */
[----:B------:R-:W-:Y:S04]  /*cb840*/  STL.64 [R1+0x12a0], R160 ;  /* 0x0012a0a001007387 */ /* 0x000fe80000100a00 */
[----:B------:R-:W-:Y:S04]  /*cb850*/  STL.64 [R1+0x12a8], R162 ;  /* 0x0012a8a201007387 */ /* 0x000fe80000100a00 */
        /* <DEDUP_REMOVED lines=19> */
[----:B------:R2:W-:Y:S04]  /*cb990*/  STL.64 [R1+0x1258], R14 ;  /* 0x0012580e01007387 */ /* 0x0005e80000100a00 */
[----:B------:R-:W-:Y:S04]  /*cb9a0*/  STL.64 [R1+0x69b8], R6 ;  /* 0x0069b80601007387 */ /* 0x000fe80000100a00 */
[----:B------:R3:W-:Y:S01]  /*cb9b0*/  STL.64 [R1+0x69b0], R4 ;  /* 0x0069b00401007387 */ /* 0x0007e20000100a00 */
[C---:B--2---:R-:W-:Y:S08]  /*cb9c0*/  HMMA.1688.F32.TF32 R12, R8.reuse, R6, R116 ;  /* 0x00000006080c723c */ /* 0x044ff00000081074 */
[C---:B---3--:R-:W-:Y:S11]  /*cb9d0*/  HMMA.1688.F32.TF32 R4, R8.reuse, R38, R120 ;  /* 0x000000260804723c */ /* 0x048ff60000081078 */
[----:B------:R-:W-:Y:S04]  /*cb9e0*/  STL.64 [R1+0x1240], R12 ;  /* 0x0012400c01007387 */ /* 0x000fe80000100a00 */
[----:B------:R-:W-:Y:S04]  /*cb9f0*/  STL.64 [R1+0x1248], R14 ;  /* 0x0012480e01007387 */ /* 0x000fe80000100a00 */
[----:B------:R-:W-:Y:S04]  /*cba00*/  STL.64 [R1+0x69a8], R38 ;  /* 0x0069a82601007387 */ /* 0x000fe80000100a00 */
[----:B------:R-:W-:Y:S04]  /*cba10*/  STL.64 [R1+0x69a0], R36 ;  /* 0x0069a02401007387 */ /* 0x000fe80000100a00 */
[----:B------:R-:W-:Y:S04]  /*cba20*/  STL.64 [R1+0x1230], R4 ;  /* 0x0012300401007387 */ /* 0x000fe80000100a00 */
[----:B------:R2:W-:Y:S04]  /*cba30*/  STL.64 [R1+0x1238], R6 ;  /* 0x0012380601007387 */ /* 0x0005e80000100a00 */
        /* <DEDUP_REMOVED lines=8> */
[----:B------:R-:W1:Y:S04]  /*cbac0*/  LDL.LU R32, [R1+0x270] ;  /* 0x0002700001207983 */ /* 0x000e680000300800 */
[----:B------:R-:W1:Y:S04]  /*cbad0*/  LDL.LU R33, [R1+0x274] ;  /* 0x0002740001217983 */ /* 0x000e680000300800 */
[----:B------:R-:W1:Y:S04]  /*cbae0*/  LDL.LU R34, [R1+0x278] ;  /* 0x0002780001227983 */ /* 0x000e680000300800 */
[----:B------:R-:W1:Y:S04]  /*cbaf0*/  LDL.LU R35, [R1+0x27c] ;  /* 0x00027c0001237983 */ /* 0x000e680000300800 */
        /* <DEDUP_REMOVED lines=180> */
[----:B-1----:R-:W-:Y:S08]  /*cc640*/  HMMA.1688.F32.TF32 R36, R8, R42, R188 ;  /* 0x0000002a0824723c */ /* 0x002ff000000810bc */
[C---:B------:R-:W-:Y:S01]  /*cc650*/  HMMA.1688.F32.TF32 R8, R240.reuse, R14, R32 ;  /* 0x0000000ef008723c */ /* 0x040fe20000081020 */
[----:B------:R-:W-:Y:S04]  /*cc660*/  STL.64 [R1+0x10c0], R88 ;  /* 0x0010c05801007387 */ /* 0x000fe80000100a00 */
[----:B------:R-:W-:Y:S04]  /*cc670*/  STL.64 [R1+0x10c8], R90 ;  /* 0x0010c85a01007387 */ /* 0x000fe80000100a00 */
[----:B------:R-:W-:Y:S04]  /*cc680*/  STL.64 [R1+0x10b0], R4 ;  /* 0x0010b00401007387 */ /* 0x000fe80000100a00 */
[----:B------:R1:W-:Y:S02]  /*cc690*/  STL.64 [R1+0x10b8], R6 ;  /* 0x0010b80601007387 */ /* 0x0003e40000100a00 */
[----:B-1----:R-:W-:Y:S02]  /*cc6a0*/  HMMA.1688.F32.TF32 R4, R240, R246, R28 ;  /* 0x000000f6f004723c */ /* 0x002fe4000008101c */
        /* <DEDUP_REMOVED lines=45> */
[----:B------:R-:W3:Y:S01]  /*cc980*/  LDL.LU R39, [R1+0x21c] ;  /* 0x00021c0001277983 */ /* 0x000ee20000300800 */
        /* <DEDUP_REMOVED lines=27> */
[----:B------:R-:W5:Y:S01]  /*ccb40*/  LDL.LU R7, [R1+0x20c] ;  /* 0x00020c0001077983 */ /* 0x000f620000300800 */
        /* <DEDUP_REMOVED lines=26> */
[----:B------:R-:W4:Y:S04]  /*cccf0*/  LDL.LU R250, [R1+0x118] ;  /* 0x0001180001fa7983 */ /* 0x000f280000300800 */
[----:B------:R-:W4:Y:S01]  /*ccd00*/  LDL.LU R251, [R1+0x11c] ;  /* 0x00011c0001fb7983 */ /* 0x000f220000300800 */
[C---:B--2---:R-:W-:Y:S03]  /*ccd10*/  HMMA.1688.F32.TF32 R12, R240.reuse, R14, R32 ;  /* 0x0000000ef00c723c */ /* 0x044fe60000081020 */
[----:B------:R-:W2:Y:S04]  /*ccd20*/  LDL.LU.64 R34, [R1+0x6ab8] ;  /* 0x006ab80001227983 */ /* 0x000ea80000300a00 */
[----:B------:R-:W2:Y:S01]  /*ccd30*/  LDL.LU.64 R32, [R1+0x6ab0] ;  /* 0x006ab00001207983 */ /* 0x000ea20000300a00 */
[C---:B------:R-:W-:Y:S11]  /*ccd40*/  HMMA.1688.F32.TF32 R8, R240.reuse, R10, R28 ;  /* 0x0000000af008723c */ /* 0x040ff6000008101c */
[----:B------:R-:W-:Y:S04]  /*ccd50*/  STL.64 [R1+0x820], R12 ;  /* 0x0008200c01007387 */ /* 0x000fe80000100a00 */
[----:B------:R1:W-:Y:S04]  /*ccd60*/  STL.64 [R1+0x828], R14 ;  /* 0x0008280e01007387 */ /* 0x0003e80000100a00 */
[----:B-1----:R-:W5:Y:S04]  /*ccd70*/  LDL.LU.64 R14, [R1+0x6aa8] ;  /* 0x006aa800010e7983 */ /* 0x002f680000300a00 */
[----:B------:R-:W2:Y:S04]  /*ccd80*/  LDL.LU.64 R12, [R1+0x6aa0] ;  /* 0x006aa000010c7983 */ /* 0x000ea80000300a00 */
[----:B------:R-:W2:Y:S04]  /*ccd90*/  LDL.LU.64 R30, [R1+0x6a98] ;  /* 0x006a9800011e7983 */ /* 0x000ea80000300a00 */
[----:B------:R-:W4:Y:S01]  /*ccda0*/  LDL.LU.64 R28, [R1+0x6a90] ;  /* 0x006a9000011c7983 */ /* 0x000f220000300a00 */
[C---:B---3--:R-:W-:Y:S08]  /*ccdb0*/  HMMA.1688.F32.TF32 R124, R240.reuse, R126, R88 ;  /* 0x0000007ef07c723c */ /* 0x048ff00000081058 */
[C---:B------:R-:W-:Y:S01]  /*ccdc0*/  HMMA.1688.F32.TF32 R88, R240.reuse, R134, R128 ;  /* 0x00000086f058723c */ /* 0x040fe20000081080 */
[----:B------:R-:W-:Y:S04]  /*ccdd0*/  STL.64 [R1+0x810], R8 ;  /* 0x0008100801007387 */ /* 0x000fe80000100a00 */
[----:B------:R2:W-:Y:S06]  /*ccde0*/  STL.64 [R1+0x818], R10 ;  /* 0x0008180a01007387 */ /* 0x0005ec0000100a00 */
[----:B------:R-:W-:Y:S04]  /*ccdf0*/  STL.64 [R1+0x800], R124 ;  /* 0x0008007c01007387 */ /* 0x000fe80000100a00 */
[----:B------:R-:W-:Y:S01]  /*cce00*/  STL.64 [R1+0x808], R126 ;  /* 0x0008087e01007387 */ /* 0x000fe20000100a00 */
[C---:B--2---:R-:W-:Y:S08]  /*cce10*/  HMMA.1688.F32.TF32 R8, R240.reuse, R30, R36 ;  /* 0x0000001ef008723c */ /* 0x044ff00000081024 */
[C---:B-----5:R-:W-:Y:S01]  /*cce20*/  HMMA.1688.F32.TF32 R4, R240.reuse, R14, R4 ;  /* 0x0000000ef004723c */ /* 0x060fe20000081004 */
[----:B------:R-:W-:Y:S04]  /*cce30*/  STL.64 [R1+0x6908], R30 ;  /* 0x0069081e01007387 */ /* 0x000fe80000100a00 */
[----:B------:R-:W-:Y:S04]  /*cce40*/  STL.64 [R1+0x7f0], R88 ;  /* 0x0007f05801007387 */ /* 0x000fe80000100a00 */
[----:B------:R-:W-:Y:S04]  /*cce50*/  STL.64 [R1+0x7f8], R90 ;  /* 0x0007f85a01007387 */ /* 0x000fe80000100a00 */
[----:B----4-:R1:W-:Y:S02]  /*cce60*/  STL.64 [R1+0x6900], R28 ;  /* 0x0069001c01007387 */ /* 0x0103e40000100a00 */
        /* <DEDUP_REMOVED lines=211> */
[----:B-1----:R-:W5:Y:S04]  /*cdba0*/  LDL.LU.64 R162, [R1+0x6a18] ;  /* 0x006a180001a27983 */ /* 0x002f680000300a00 */
[----:B------:R-:W3:Y:S01]  /*cdbb0*/  LDL.LU.64 R160, [R1+0x6a10] ;  /* 0x006a100001a07983 */ /* 0x000ee20000300a00 */
[----:B-----5:R-:W-:-:S15]  /*cdbc0*/  HMMA.1688.F32.TF32 R156, R240, R162, R156 ;  /* 0x000000a2f09c723c */ /* 0x020fde000008109c */
[----:B------:R-:W-:-:S04]  /*cdbd0*/  NOP ;  /* 0x0000000000007918 */ /* 0x000fc80000000000 */
[----:B------:R-:W-:Y:S04]  /*cdbe0*/  STL.64 [R1+0x6b0], R156 ;  /* 0x0006b09c01007387 */ /* 0x000fe80000100a00 */
[----:B------:R1:W-:Y:S04]  /*cdbf0*/  STL.64 [R1+0x6b8], R158 ;  /* 0x0006b89e01007387 */ /* 0x0003e80000100a00 */
[----:B-1----:R-:W4:Y:S01]  /*cdc00*/  LDL.LU.64 R158, [R1+0x6a08] ;  /* 0x006a0800019e7983 */ /* 0x002f220000300a00 */
[C---:B------:R-:W-:Y:S03]  /*cdc10*/  HMMA.1688.F32.TF32 R148, R240.reuse, R154, R148 ;  /* 0x0000009af094723c */ /* 0x040fe60000081094 */
[----:B------:R-:W5:Y:S05]  /*cdc20*/  LDL.LU.64 R156, [R1+0x6a00] ;  /* 0x006a0000019c7983 */ /* 0x000f6a0000300a00 */
[----:B----4-:R-:W-:-:S15]  /*cdc30*/  HMMA.1688.F32.TF32 R8, R240, R158, R8 ;  /* 0x0000009ef008723c */ /* 0x010fde0000081008 */
[----:B------:R-:W-:-:S04]  /*cdc40*/  NOP ;  /* 0x0000000000007918 */ /* 0x000fc80000000000 */
[----:B------:R-:W-:Y:S04]  /*cdc50*/  STL.64 [R1+0x6a0], R8 ;  /* 0x0006a00801007387 */ /* 0x000fe80000100a00 */
[----:B------:R-:W-:Y:S04]  /*cdc60*/  STL.64 [R1+0x6a8], R10 ;  /* 0x0006a80a01007387 */ /* 0x000fe80000100a00 */
[----:B------:R-:W-:Y:S04]  /*cdc70*/  STL.64 [R1+0x1090], R148 ;  /* 0x0010909401007387 */ /* 0x000fe80000100a00 */
[----:B------:R1:W-:Y:S01]  /*cdc80*/  STL.64 [R1+0x1098], R150 ;  /* 0x0010989601007387 */ /* 0x0003e20000100a00 */
[C---:B------:R-:W-:Y:S08]  /*cdc90*/  HMMA.1688.F32.TF32 R224, R240.reuse, R122, R224 ;  /* 0x0000007af0e0723c */ /* 0x040ff000000810e0 */
[C---:B------:R-:W-:Y:S01]  /*cdca0*/  HMMA.1688.F32.TF32 R28, R240.reuse, R110, R28 ;  /* 0x0000006ef01c723c */ /* 0x040fe2000008101c */
        /* <DEDUP_REMOVED lines=58> */
[----:B------:R-:W-:Y:S04]  /*ce050*/  STL.64 [R1+0xff0], R224 ;  /* 0x000ff0e001007387 */ /* 0x000fe80000100a00 */
[----:B------:R2:W-:Y:S01]  /*ce060*/  STL.64 [R1+0xff8], R226 ;  /* 0x000ff8e201007387 */ /* 0x0005e20000100a00 */
[C---:B-1----:R-:W-:Y:S08]  /*ce070*/  HMMA.1688.F32.TF32 R220, R240.reuse, R118, R228 ;  /* 0x00000076f0dc723c */ /* 0x042ff000000810e4 */
[C---:B--2---:R-:W-:Y:S11]  /*ce080*/  HMMA.1688.F32.TF32 R224, R240.reuse, R114, R232 ;  /* 0x00000072f0e0723c */ /* 0x044ff600000810e8 */
        /* <DEDUP_REMOVED lines=8> */
[C---:B--2---:R-:W-:Y:S03]  /*ce110*/  HMMA.1688.F32.TF32 R28, R240.reuse, R98, R248 ;  /* 0x00000062f01c723c */ /* 0x044fe600000810f8 */
        /* <DEDUP_REMOVED lines=53> */
[----:B------:R-:W4:Y:S04]  /*ce470*/  LDL.LU R93, [R1+0x544] ;  /* 0x00054400015d7983 */ /* 0x000f280000300800 */
[----:B------:R-:W4:Y:S04]  /*ce480*/  LDL.LU R94, [R1+0x548] ;  /* 0x00054800015e7983 */ /* 0x000f280000300800 */
[----:B------:R-:W4:Y:S01]  /*ce490*/  LDL.LU R95, [R1+0x54c] ;  /* 0x00054c00015f7983 */ /* 0x000f220000300800 */
[C---:B---3--:R-:W-:Y:S08]  /*ce4a0*/  HMMA.1688.F32.TF32 R248, R240.reuse, R86, R248 ;  /* 0x00000056f0f8723c */ /* 0x048ff000000810f8 */
[----:B--2---:R-:W-:-:S15]  /*ce4b0*/  HMMA.1688.F32.TF32 R244, R240, R90, R244 ;  /* 0x0000005af0f4723c */ /* 0x004fde00000810f4 */
[----:B------:R-:W-:-:S04]  /*ce4c0*/  NOP ;  /* 0x0000000000007918 */ /* 0x000fc80000000000 */
[----:B------:R-:W-:Y:S04]  /*ce4d0*/  STL.64 [R1+0xf70], R244 ;  /* 0x000f70f401007387 */ /* 0x000fe80000100a00 */
[----:B------:R1:W-:Y:S04]  /*ce4e0*/  STL.64 [R1+0xf78], R246 ;  /* 0x000f78f601007387 */ /* 0x0003e80000100a00 */
[----:B-1----:R-:W2:Y:S04]  /*ce4f0*/  LDL.LU.64 R246, [R1+0x6958] ;  /* 0x0069580001f67983 */ /* 0x002ea80000300a00 */
[----:B------:R-:W3:Y:S04]  /*ce500*/  LDL.LU.64 R244, [R1+0x6950] ;  /* 0x0069500001f47983 */ /* 0x000ee80000300a00 */
        /* <DEDUP_REMOVED lines=8> */
[----:B-1----:R-:W2:Y:S04]  /*ce590*/  LDL.LU.64 R250, [R1+0x6948] ;  /* 0x0069480001fa7983 */ /* 0x002ea80000300a00 */
[----:B------:R-:W2:Y:S04]  /*ce5a0*/  LDL.LU.64 R248, [R1+0x6940] ;  /* 0x0069400001f87983 */ /* 0x000ea80000300a00 */
[----:B------:R-:W-:Y:S04]  /*ce5b0*/  STL.64 [R1+0x6888], R86 ;  /* 0x0068885601007387 */ /* 0x000fe80000100a00 */
[----:B------:R4:W-:Y:S04]  /*ce5c0*/  STL.64 [R1+0x6880], R84 ;  /* 0x0068805401007387 */ /* 0x0009e80000100a00 */
[----:B------:R-:W-:Y:S04]  /*ce5d0*/  STL.64 [R1+0x6878], R82 ;  /* 0x0068785201007387 */ /* 0x000fe80000100a00 */
[----:B------:R1:W-:Y:S01]  /*ce5e0*/  STL.64 [R1+0x6870], R80 ;  /* 0x0068705001007387 */ /* 0x0003e20000100a00 */
[C---:B------:R-:W-:Y:S08]  /*ce5f0*/  HMMA.1688.F32.TF32 R28, R240.reuse, R54, R28 ;  /* 0x00000036f01c723c */ /* 0x040ff0000008101c */
[C---:B----4-:R-:W-:Y:S08]  /*ce600*/  HMMA.1688.F32.TF32 R84, R240.reuse, R82, R88 ;  /* 0x00000052f054723c */ /* 0x050ff00000081058 */
[C---:B-1----:R-:W-:Y:S11]  /*ce610*/  HMMA.1688.F32.TF32 R80, R240.reuse, R78, R92 ;  /* 0x0000004ef050723c */ /* 0x042ff6000008105c */
[----:B------:R-:W-:Y:S04]  /*ce620*/  STL.64 [R1+0xf50], R84 ;  /* 0x000f505401007387 */ /* 0x000fe80000100a00 */
[----:B------:R-:W-:Y:S04]  /*ce630*/  STL.64 [R1+0xf58], R86 ;  /* 0x000f585601007387 */ /* 0x000fe80000100a00 */
[----:B------:R-:W-:Y:S04]  /*ce640*/  STL.64 [R1+0x6868], R78 ;  /* 0x0068684e01007387 */ /* 0x000fe80000100a00 */
[----:B------:R1:W-:Y:S02]  /*ce650*/  STL [R1+0x6860], R76 ;  /* 0x0068604c01007387 */ /* 0x0003e40000100800 */
        /* <DEDUP_REMOVED lines=24> */
[----:B------:R1:W-:Y:S01]  /*ce7e0*/  STL.64 [R1+0x6810], R56 ;  /* 0x0068103801007387 */ /* 0x0003e20000100a00 */
[----:B--2---:R-:W-:Y:S01]  /*ce7f0*/  IMAD.MOV.U32 R220, RZ, RZ, R248 ;  /* 0x000000ffffdc7224 */ /* 0x004fe200078e00f8 */
[----:B------:R-:W-:Y:S01]  /*ce800*/  MOV R221, R250 ;  /* 0x000000fa00dd7202 */ /* 0x000fe20000000f00 */
[----:B------:R-:W-:-:S02]  /*ce810*/  IMAD.MOV.U32 R222, RZ, RZ, R251 ;  /* 0x000000ffffde7224 */ /* 0x000fc400078e00fb */
[----:B------:R-:W-:Y:S01]  /*ce820*/  IMAD.MOV.U32 R223, RZ, RZ, R249 ;  /* 0x000000ffffdf7224 */ /* 0x000fe200078e00f9 */
[----:B------:R2:W-:Y:S04]  /*ce830*/  STL.64 [R1+0x670], R60 ;  /* 0x0006703c01007387 */ /* 0x0005e80000100a00 */
        /* <DEDUP_REMOVED lines=8> */
[----:B------:R-:W3:Y:S04]  /*ce8c0*/  LDL.LU R250, [R1+0x6938] ;  /* 0x0069380001fa7983 */ /* 0x000ee80000300800 */
[----:B------:R-:W4:Y:S04]  /*ce8d0*/  LDL.LU R251, [R1+0x6934] ;  /* 0x0069340001fb7983 */ /* 0x000f280000300800 */
[----:B------:R-:W4:Y:S04]  /*ce8e0*/  LDL.LU R249, [R1+0x6930] ;  /* 0x0069300001f97983 */ /* 0x000f280000300800 */
[----:B------:R-:W5:Y:S04]  /*ce8f0*/  LDL.LU R92, [R1+0x1940] ;  /* 0x00194000015c7983 */ /* 0x000f680000300800 */
[----:B------:R-:W5:Y:S04]  /*ce900*/  LDL.LU R93, [R1+0x1944] ;  /* 0x00194400015d7983 */ /* 0x000f680000300800 */
[----:B------:R-:W5:Y:S04]  /*ce910*/  LDL.LU R94, [R1+0x1948] ;  /* 0x00194800015e7983 */ /* 0x000f680000300800 */
[----:B------:R-:W5:Y:S01]  /*ce920*/  LDL.LU R95, [R1+0x194c] ;  /* 0x00194c00015f7983 */ /* 0x000f620000300800 */
[----:B--2---:R-:W-:-:S02]  /*ce930*/  IMAD.MOV.U32 R79, RZ, RZ, R248 ;  /* 0x000000ffff4f7224 */ /* 0x004fc400078e00f8 */
[----:B---3--:R-:W-:Y:S01]  /*ce940*/  IMAD.MOV.U32 R77, RZ, RZ, R250 ;  /* 0x000000ffff4d7224 */ /* 0x008fe200078e00fa */
[----:B------:R-:W2:Y:S01]  /*ce950*/  LDL.LU R248, [R1+0x4d0] ;  /* 0x0004d00001f87983 */ /* 0x000ea20000300800 */
[----:B----4-:R-:W-:-:S03]  /*ce960*/  IMAD.MOV.U32 R78, RZ, RZ, R249 ;  /* 0x000000ffff4e7224 */ /* 0x010fc600078e00f9 */
[----:B------:R-:W2:Y:S01]  /*ce970*/  LDL.LU R249, [R1+0x4d4] ;  /* 0x0004d40001f97983 */ /* 0x000ea20000300800 */
[----:B------:R-:W-:-:S03]  /*ce980*/  IMAD.MOV.U32 R76, RZ, RZ, R251 ;  /* 0x000000ffff4c7224 */ /* 0x000fc600078e00fb */
[----:B------:R-:W2:Y:S04]  /*ce990*/  LDL.LU R250, [R1+0x4d8] ;  /* 0x0004d80001fa7983 */ /* 0x000ea80000300800 */
[----:B------:R-:W2:Y:S04]  /*ce9a0*/  LDL.LU R251, [R1+0x4dc] ;  /* 0x0004dc0001fb7983 */ /* 0x000ea80000300800 */
[----:B-1----:R-:W3:Y:S04]  /*ce9b0*/  LDL.LU R56, [R1+0x4c0] ;  /* 0x0004c00001387983 */ /* 0x002ee80000300800 */
[----:B------:R-:W3:Y:S04]  /*ce9c0*/  LDL.LU R57, [R1+0x4c4] ;  /* 0x0004c40001397983 */ /* 0x000ee80000300800 */
[----:B------:R-:W3:Y:S04]  /*ce9d0*/  LDL.LU R58, [R1+0x4c8] ;  /* 0x0004c800013a7983 */ /* 0x000ee80000300800 */
[----:B------:R-:W3:Y:S04]  /*ce9e0*/  LDL.LU R59, [R1+0x4cc] ;  /* 0x0004cc00013b7983 */ /* 0x000ee80000300800 */
[----:B------:R-:W4:Y:S04]  /*ce9f0*/  LDL.LU R60, [R1+0xc40] ;  /* 0x000c4000013c7983 */ /* 0x000f280000300800 */
[----:B------:R-:W4:Y:S04]  /*cea00*/  LDL.LU R61, [R1+0xc44] ;  /* 0x000c4400013d7983 */ /* 0x000f280000300800 */
[----:B------:R-:W4:Y:S04]  /*cea10*/  LDL.LU R62, [R1+0xc48] ;  /* 0x000c4800013e7983 */ /* 0x000f280000300800 */
[----:B------:R-:W4:Y:S04]  /*cea20*/  LDL.LU R63, [R1+0xc4c] ;  /* 0x000c4c00013f7983 */ /* 0x000f280000300800 */
[----:B------:R-:W3:Y:S04]  /*cea30*/  LDL.LU.64 R30, [R1+0x58] ;  /* 0x00005800011e7983 */ /* 0x000ee80000300a00 */
[----:B------:R-:W4:Y:S04]  /*cea40*/  LDL.LU.64 R66, [R1+0x38] ;  /* 0x0000380001427983 */ /* 0x000f280000300a00 */
[----:B------:R-:W4:Y:S04]  /*cea50*/  LDL.LU R68, [R1+0xc50] ;  /* 0x000c500001447983 */ /* 0x000f280000300800 */
[----:B------:R-:W4:Y:S04]  /*cea60*/  LDL.LU R69, [R1+0xc54] ;  /* 0x000c540001457983 */ /* 0x000f280000300800 */
[----:B------:R-:W4:Y:S04]  /*cea70*/  LDL.LU R70, [R1+0xc58] ;  /* 0x000c580001467983 */ /* 0x000f280000300800 */
[----:B------:R-:W4:Y:S04]  /*cea80*/  LDL.LU R71, [R1+0xc5c] ;  /* 0x000c5c0001477983 */ /* 0x000f280000300800 */
[----:B------:R-:W4:Y:S04]  /*cea90*/  LDL.LU.64 R74, [R1+0x28] ;  /* 0x00002800014a7983 */ /* 0x000f280000300a00 */
[----:B------:R-:W4:Y:S04]  /*ceaa0*/  LDL.LU.64 R82, [R1+0x18] ;  /* 0x0000180001527983 */ /* 0x000f280000300a00 */
[----:B------:R-:W4:Y:S04]  /*ceab0*/  LDL.LU R84, [R1+0x1910] ;  /* 0x0019100001547983 */ /* 0x000f280000300800 */
[----:B------:R-:W4:Y:S04]  /*ceac0*/  LDL.LU R85, [R1+0x1914] ;  /* 0x0019140001557983 */ /* 0x000f280000300800 */
[----:B------:R-:W4:Y:S04]  /*cead0*/  LDL.LU R86, [R1+0x1918] ;  /* 0x0019180001567983 */ /* 0x000f280000300800 */
[----:B------:R-:W4:Y:S04]  /*ceae0*/  LDL.LU R87, [R1+0x191c] ;  /* 0x00191c0001577983 */ /* 0x000f280000300800 */
[----:B------:R-:W4:Y:S04]  /*ceaf0*/  LDL.LU.64 R90, [R1+0x8] ;  /* 0x00000800015a7983 */ /* 0x000f280000300a00 */
        /* <DEDUP_REMOVED lines=8> */
[----:B------:R-:W-:Y:S01]  /*ceb80*/  MOV R232, R244 ;  /* 0x000000f400e87202 */ /* 0x000fe20000000f00 */
[----:B------:R-:W-:-:S02]  /*ceb90*/  IMAD.MOV.U32 R233, RZ, RZ, R245 ;  /* 0x000000ffffe97224 */ /* 0x000fc400078e00f5 */
[----:B------:R-:W4:Y:S04]  /*ceba0*/  LDL.LU R244, [R1+0x692c] ;  /* 0x00692c0001f47983 */ /* 0x000f280000300800 */
[----:B------:R-:W4:Y:S01]  /*cebb0*/  LDL.LU R245, [R1+0x6928] ;  /* 0x0069280001f57983 */ /* 0x000f220000300800 */
[----:B------:R-:W-:Y:S02]  /*cebc0*/  IMAD.MOV.U32 R234, RZ, RZ, R246 ;  /* 0x000000ffffea7224 */ /* 0x000fe400078e00f6 */
[----:B------:R-:W-:Y:S01]  /*cebd0*/  IMAD.MOV.U32 R235, RZ, RZ, R247 ;  /* 0x000000ffffeb7224 */ /* 0x000fe200078e00f7 */
[----:B------:R-:W4:Y:S04]  /*cebe0*/  LDL.LU R246, [R1+0x6924] ;  /* 0x0069240001f67983 */ /* 0x000f280000300800 */
[----:B------:R-:W4:Y:S01]  /*cebf0*/  LDL.LU R247, [R1+0x6920] ;  /* 0x0069200001f77983 */ /* 0x000f220000300800 */
[----:B--2---:R-:W-:-:S15]  /*cec00*/  HMMA.1688.F32.TF32 R248, R240, R50, R248 ;  /* 0x00000032f0f8723c */ /* 0x004fde00000810f8 */
[----:B------:R-:W-:-:S04]  /*cec10*/  NOP ;  /* 0x0000000000007918 */ /* 0x000fc80000000000 */
[----:B------:R-:W-:Y:S04]  /*cec20*/  STL.64 [R1+0x650], R248 ;  /* 0x000650f801007387 */ /* 0x000fe80000100a00 */
[----:B------:R1:W-:Y:S04]  /*cec30*/  STL.64 [R1+0x658], R250 ;  /* 0x000658fa01007387 */ /* 0x0003e80000100a00 */
[----:B-1----:R-:W2:Y:S04]  /*cec40*/  LDL.LU.64 R250, [R1+0x6918] ;  /* 0x0069180001fa7983 */ /* 0x002ea80000300a00 */
[----:B------:R-:W2:Y:S01]  /*cec50*/  LDL.LU.64 R248, [R1+0x6910] ;  /* 0x0069100001f87983 */ /* 0x000ea20000300a00 */
[----:B---3--:R-:W-:-:S15]  /*cec60*/  HMMA.1688.F32.TF32 R56, R240, R46, R56 ;  /* 0x0000002ef038723c */ /* 0x008fde0000081038 */
[----:B------:R-:W-:-:S04]  /*cec70*/  NOP ;  /* 0x0000000000007918 */ /* 0x000fc80000000000 */
[----:B------:R-:W-:Y:S04]  /*cec80*/  STL.64 [R1+0x640], R56 ;  /* 0x0006403801007387 */ /* 0x000fe80000100a00 */
[----:B------:R2:W-:Y:S01]  /*cec90*/  STL.64 [R1+0x648], R58 ;  /* 0x0006483a01007387 */ /* 0x0005e20000100a00 */
[----:B----4-:R-:W-:Y:S08]  /*ceca0*/  HMMA.1688.F32.TF32 R244, R8, R30, R244 ;  /* 0x0000001e08f4723c */ /* 0x010ff000000810f4 */
[----:B--2---:R-:W-:Y:S01]  /*cecb0*/  HMMA.1688.F32.TF32 R56, R240, R42, R248 ;  /* 0x0000002af038723c */ /* 0x004fe200000810f8 */
[----:B------:R-:W2:-:S15]  /*cecc0*/  LDL.LU R240, [R1+0xc20] ;  /* 0x000c200001f07983 */ /* 0x000e9e0000300800 */
[----:B------:R-:W-:-:S03]  /*cecd0*/  NOP ;  /* 0x0000000000007918 */ /* 0x000fc60000000000 */
[----:B------:R1:W-:Y:S04]  /*cece0*/  STL.64 [R1+0x450], R56 ;  /* 0x0004503801007387 */ /* 0x0003e80000100a00 */
[----:B------:R-:W-:Y:S04]  /*cecf0*/  STL.64 [R1+0x458], R58 ;  /* 0x0004583a01007387 */ /* 0x000fe80000100a00 */
[----:B------:R-:W2:Y:S04]  /*ced00*/  LDL.LU R241, [R1+0xc24] ;  /* 0x000c240001f17983 */ /* 0x000ea80000300800 */
[----:B------:R-:W2:Y:S04]  /*ced10*/  LDL.LU R242, [R1+0xc28] ;  /* 0x000c280001f27983 */ /* 0x000ea80000300800 */
[----:B------:R-:W2:Y:S04]  /*ced20*/  LDL.LU R243, [R1+0xc2c] ;  /* 0x000c2c0001f37983 */ /* 0x000ea80000300800 */
[----:B------:R-:W2:Y:S04]  /*ced30*/  LDL.LU.64 R250, [R1+0x48] ;  /* 0x0000480001fa7983 */ /* 0x000ea80000300a00 */
[----:B------:R-:W-:Y:S04]  /*ced40*/  STL.64 [R1+0xd30], R244 ;  /* 0x000d30f401007387 */ /* 0x000fe80000100a00 */
[----:B------:R-:W-:Y:S01]  /*ced50*/  STL.64 [R1+0xd38], R246 ;  /* 0x000d38f601007387 */ /* 0x000fe20000100a00 */
[----:B-1----:R-:W-:-:S02]  /*ced60*/  IMAD.MOV.U32 R57, RZ, RZ, R30 ;  /* 0x000000ffff397224 */ /* 0x002fc400078e001e */
[----:B------:R-:W-:Y:S02]  /*ced70*/  IMAD.MOV.U32 R56, RZ, RZ, R31 ;  /* 0x000000ffff387224 */ /* 0x000fe400078e001f */
[----:B------:R-:W5:Y:S04]  /*ced80*/  LDL.LU.64 R30, [R1+0x6908] ;  /* 0x00690800011e7983 */ /* 0x000f680000300a00 */
[----:B------:R-:W3:Y:S01]  /*ced90*/  LDL.LU.64 R28, [R1+0x6900] ;  /* 0x00690000011c7983 */ /* 0x000ee20000300a00 */
[----:B--2---:R-:W-:-:S15]  /*ceda0*/  HMMA.1688.F32.TF32 R240, R8, R250, R240 ;  /* 0x000000fa08f0723c */ /* 0x004fde00000810f0 */
[----:B------:R-:W-:-:S04]  /*cedb0*/  NOP ;  /* 0x0000000000007918 */ /* 0x000fc80000000000 */
[----:B------:R-:W-:Y:S04]  /*cedc0*/  STL.64 [R1+0xd20], R240 ;  /* 0x000d20f001007387 */ /* 0x000fe80000100a00 */
[----:B------:R1:W-:Y:S02]  /*cedd0*/  STL.64 [R1+0xd28], R242 ;  /* 0x000d28f201007387 */ /* 0x0003e40000100a00 */
[----:B-1----:R-:W-:Y:S01]  /*cede0*/  HMMA.1688.F32.TF32 R240, R8, R66, R60 ;  /* 0x0000004208f0723c */ /* 0x002fe2000008103c */
[----:B------:R-:W-:Y:S02]  /*cedf0*/  IMAD.MOV.U32 R61, RZ, RZ, R66 ;  /* 0x000000ffff3d7224 */ /* 0x000fe400078e0042 */
[----:B------:R-:W-:-:S05]  /*cee00*/  IMAD.MOV.U32 R60, RZ, RZ, R67 ;  /* 0x000000ffff3c7224 */ /* 0x000fca00078e0043 */
[C---:B------:R-:W-:Y:S08]  /*cee10*/  HMMA.1688.F32.TF32 R64, R8.reuse, R74, R68 ;  /* 0x0000004a0840723c */ /* 0x040ff00000081044 */
        /* <DEDUP_REMOVED lines=10> */
[----:B------:R-:W-:-:S05]  /*ceec0*/  IMAD.MOV.U32 R62, RZ, RZ, R75 ;  /* 0x000000ffff3e7224 */ /* 0x000fca00078e004b */
[C---:B------:R-:W-:Y:S03]  /*ceed0*/  HMMA.1688.F32.TF32 R72, R8.reuse, R34, R220 ;  /* 0x000000220848723c */ /* 0x040fe600000810dc */
[----:B------:R-:W-:Y:S04]  /*ceee0*/  STL.64 [R1+0xce0], R68 ;  /* 0x000ce04401007387 */ /* 0x000fe80000100a00 */
[----:B------:R5:W-:Y:S02]  /*ceef0*/  STL.64 [R1+0xce8], R70 ;  /* 0x000ce84601007387 */ /* 0x000be40000100a00 */
[----:B-----5:R-:W-:-:S15]  /*cef00*/  HMMA.1688.F32.TF32 R68, R8, R30, R92 ;  /* 0x0000001e0844723c */ /* 0x020fde000008105c */
[----:B------:R-:W-:-:S04]  /*cef10*/  NOP ;  /* 0x0000000000007918 */ /* 0x000fc80000000000 */
        /* <DEDUP_REMOVED lines=13> */
[----:B------:R-:W-:Y:S04]  /*ceff0*/  STL.64 [R1+0x67f0], R24 ;  /* 0x0067f01801007387 */ /* 0x000fe80000100a00 */
[----:B------:R-:W-:Y:S04]  /*cf000*/  STL.64 [R1+0xc90], R20 ;  /* 0x000c901401007387 */ /* 0x000fe80000100a00 */
[----:B------:R1:W-:Y:S04]  /*cf010*/  STL.64 [R1+0xc98], R22 ;  /* 0x000c981601007387 */ /* 0x0003e80000100a00 */
[----:B------:R-:W2:Y:S01]  /*cf020*/  LDL.LU R96, [R1+0x1b30] ;  /* 0x001b300001607983 */ /* 0x000ea20000300800 */
[----:B-1----:R-:W-:Y:S01]  /*cf030*/  HMMA.1688.F32.TF32 R20, R8, R18, R232 ;  /* 0x000000120814723c */ /* 0x002fe200000810e8 */
[----:B------:R-:W-:-:S02]  /*cf040*/  IMAD.MOV.U32 R65, RZ, RZ, R82 ;  /* 0x000000ffff417224 */ /* 0x000fc400078e0052 */
[----:B------:R-:W-:-:S15]  /*cf050*/  IMAD.MOV.U32 R64, RZ, RZ, R83 ;  /* 0x000000ffff407224 */ /* 0x000fde00078e0053 */
[----:B------:R-:W-:Y:S01]  /*cf060*/  NOP ;  /* 0x0000000000007918 */ /* 0x000fe20000000000 */
        /* <DEDUP_REMOVED lines=119> */
[----:B-1----:R-:W4:Y:S04]  /*cf7e0*/  LDL.LU.64 R222, [R1+0x68c8] ;  /* 0x0068c80001de7983 */ /* 0x002f280000300a00 */
[----:B------:R-:W3:Y:S04]  /*cf7f0*/  LDL.LU.64 R220, [R1+0x68c0] ;  /* 0x0068c00001dc7983 */ /* 0x000ee80000300a00 */
[----:B------:R-:W-:Y:S04]  /*cf800*/  STL.64 [R1+0x67a8], R226 ;  /* 0x0067a8e201007387 */ /* 0x000fe80000100a00 */
[----:B--2---:R4:W-:Y:S02]  /*cf810*/  STL.64 [R1+0x67a0], R224 ;  /* 0x0067a0e001007387 */ /* 0x0049e40000100a00 */
[C---:B----4-:R-:W-:Y:S02]  /*cf820*/  HMMA.1688.F32.TF32 R224, R8.reuse, R222, R228 ;  /* 0x000000de08e0723c */ /* 0x050fe400000810e4 */
[----:B------:R-:W-:Y:S04]  /*cf830*/  STL.64 [R1+0x6798], R222 ;  /* 0x006798de01007387 */ /* 0x000fe80000100a00 */
[----:B---3--:R1:W-:Y:S02]  /*cf840*/  STL.64 [R1+0x6790], R220 ;  /* 0x006790dc01007387 */ /* 0x0083e40000100a00 */
[C---:B------:R-:W-:Y:S08]  /*cf850*/  HMMA.1688.F32.TF32 R228, R8.reuse, R218, R232 ;  /* 0x000000da08e4723c */ /* 0x040ff000000810e8 */
[C---:B-1----:R-:W-:Y:S03]  /*cf860*/  HMMA.1688.F32.TF32 R220, R8.reuse, R210, R16 ;  /* 0x000000d208dc723c */ /* 0x042fe60000081010 */
[----:B------:R-:W-:Y:S04]  /*cf870*/  STL.64 [R1+0xc30], R224 ;  /* 0x000c30e001007387 */ /* 0x000fe80000100a00 */
[----:B------:R1:W-:Y:S01]  /*cf880*/  STL.64 [R1+0xc38], R226 ;  /* 0x000c38e201007387 */ /* 0x0003e20000100a00 */
[C---:B------:R-:W-:Y:S08]  /*cf890*/  HMMA.1688.F32.TF32 R16, R8.reuse, R206, R24 ;  /* 0x000000ce0810723c */ /* 0x040ff00000081018 */
[C---:B-1----:R-:W-:Y:S01]  /*cf8a0*/  HMMA.1688.F32.TF32 R224, R8.reuse, R214, R236 ;  /* 0x000000d608e0723c */ /* 0x042fe200000810ec */
[----:B------:R-:W-:Y:S04]  /*cf8b0*/  STL.64 [R1+0xc20], R228 ;  /* 0x000c20e401007387 */ /* 0x000fe80000100a00 */
[----:B------:R-:W-:Y:S03]  /*cf8c0*/  STL.64 [R1+0xc28], R230 ;  /* 0x000c28e601007387 */ /* 0x000fe60000100a00 */
        /* <DEDUP_REMOVED lines=10> */
[----:B------:R1:W-:Y:S04]  /*cf970*/  STL.64 [R1+0xbe8], R26 ;  /* 0x000be81a01007387 */ /* 0x0003e80000100a00 */
[----:B------:R-:W-:Y:S04]  /*cf980*/  STL.64 [R1+0xbd0], R20 ;  /* 0x000bd01401007387 */ /* 0x000fe80000100a00 */
[----:B------:R2:W-:Y:S01]  /*cf990*/  STL.64 [R1+0xbd8], R22 ;  /* 0x000bd81601007387 */ /* 0x0005e20000100a00 */
[----:B------:R-:W-:-:S02]  /*cf9a0*/  IMAD.MOV.U32 R227, RZ, RZ, R60 ;  /* 0x000000ffffe37224 */ /* 0x000fc400078e003c */
[----:B------:R-:W-:Y:S01]  /*cf9b0*/  IMAD.MOV.U32 R226, RZ, RZ, R61 ;  /* 0x000000ffffe27224 */ /* 0x000fe200078e003d */
[----:B------:R-:W-:Y:S04]  /*cf9c0*/  LDS R240, [R132+UR10+0x45180] ;  /* 0x0451800a84f07984 */ /* 0x000fe80008000800 */
[----:B------:R-:W-:Y:S04]  /*cf9d0*/  LDS R242, [R132+UR10+0x45980] ;  /* 0x0459800a84f27984 */ /* 0x000fe80008000800 */
[----:B------:R-:W-:Y:S04]  /*cf9e0*/  LDS R241, [R133+UR10+0x45180] ;  /* 0x0451800a85f17984 */ /* 0x000fe80008000800 */
[----:B------:R-:W3:Y:S01]  /*cf9f0*/  LDS R243, [R133+UR10+0x45980] ;  /* 0x0459800a85f37984 */ /* 0x000ee20008000800 */
        /* <DEDUP_REMOVED lines=90> */
[----:B------:R3:W-:Y:S01]  /*cffa0*/  STL.64 [R1+0x6780], R152 ;  /* 0x0067809801007387 */ /* 0x0007e20000100a00 */
[C---:B--2---:R-:W-:Y:S08]  /*cffb0*/  HMMA.1688.F32.TF32 R220, R8.reuse, R154, R232 ;  /* 0x0000009a08dc723c */ /* 0x044ff000000810e8 */
[C---:B---3--:R-:W-:Y:S08]  /*cffc0*/  HMMA.1688.F32.TF32 R152, R8.reuse, R150, R236 ;  /* 0x000000960898723c */ /* 0x048ff000000810ec */
[C---:B-----5:R-:W-:Y:S03]  /*cffd0*/  HMMA.1688.F32.TF32 R16, R8.reuse, R146, R16 ;  /* 0x000000920810723c */ /* 0x060fe60000081010 */
        /* <DEDUP_REMOVED lines=228> */
[----:B-1----:R-:W4:Y:S04]  /*d0e20*/  LDL.LU.64 R58, [R1+0x6818] ;  /* 0x00681800013a7983 */ /* 0x002f280000300a00 */
[----:B------:R-:W3:Y:S01]  /*d0e30*/  LDL.LU.64 R56, [R1+0x6810] ;  /* 0x0068100001387983 */ /* 0x000ee20000300a00 */
[----:B--2---:R-:W-:Y:S08]  /*d0e40*/  HMMA.1688.F32.TF32 R72, R8, R54, R72 ;  /* 0x000000360848723c */ /* 0x004ff00000081048 */
[----:B------:R-:W-:Y:S08]  /*d0e50*/  HMMA.1688.F32.TF32 R16, R240, R18, R236 ;  /* 0x00000012f010723c */ /* 0x000ff000000810ec */
[----:B----4-:R-:W-:-:S15]  /*d0e60*/  HMMA.1688.F32.TF32 R68, R8, R58, R68 ;  /* 0x0000003a0844723c */ /* 0x010fde0000081044 */
[----:B------:R-:W-:-:S04]  /*d0e70*/  NOP ;  /* 0x0000000000007918 */ /* 0x000fc80000000000 */
[----:B------:R-:W-:Y:S04]  /*d0e80*/  STL.64 [R1+0xd70], R68 ;  /* 0x000d704401007387 */ /* 0x000fe80000100a00 */
[----:B------:R1:W-:Y:S02]  /*d0e90*/  STL.64 [R1+0xd78], R70 ;  /* 0x000d784601007387 */ /* 0x0003e40000100a00 */
[C---:B-1----:R-:W-:Y:S08]  /*d0ea0*/  HMMA.1688.F32.TF32 R68, R8.reuse, R50, R36 ;  /* 0x000000320844723c */ /* 0x042ff00000081024 */
[C---:B------:R-:W-:Y:S08]  /*d0eb0*/  HMMA.1688.F32.TF32 R36, R8.reuse, R46, R4 ;  /* 0x0000002e0824723c */ /* 0x040ff00000081004 */
[----:B------:R-:W-:Y:S01]  /*d0ec0*/  HMMA.1688.F32.TF32 R4, R8, R42, R136 ;  /* 0x0000002a0804723c */ /* 0x000fe20000081088 */
[----:B------:R-:W-:Y:S04]  /*d0ed0*/  STL.64 [R1+0xd60], R72 ;  /* 0x000d604801007387 */ /* 0x000fe80000100a00 */
[----:B------:R-:W-:Y:S03]  /*d0ee0*/  STL.64 [R1+0xd68], R74 ;  /* 0x000d684a01007387 */ /* 0x000fe60000100a00 */
[C---:B------:R-:W-:Y:S01]  /*d0ef0*/  HMMA.1688.F32.TF32 R8, R240.reuse, R146, R140 ;  /* 0x00000092f008723c */ /* 0x040fe2000008108c */
        /* <DEDUP_REMOVED lines=125> */
[----:B------:R1:W-:Y:S04]  /*d16d0*/  STL.64 [R1+0x6660], R32 ;  /* 0x0066602001007387 */ /* 0x0003e80000100a00 */
[----:B-1----:R-:W2:Y:S04]  /*d16e0*/  LDL.LU R32, [R1+0x24a0] ;  /* 0x0024a00001207983 */ /* 0x002ea80000300800 */
[----:B------:R-:W2:Y:S04]  /*d16f0*/  LDL.LU R33, [R1+0x24a4] ;  /* 0x0024a40001217983 */ /* 0x000ea80000300800 */
[----:B------:R-:W2:Y:S04]  /*d1700*/  LDL.LU R34, [R1+0x24a8] ;  /* 0x0024a80001227983 */ /* 0x000ea80000300800 */
[----:B------:R-:W2:Y:S01]  /*d1710*/  LDL.LU R35, [R1+0x24ac] ;  /* 0x0024ac0001237983 */ /* 0x000ea20000300800 */
[----:B---3--:R-:W-:Y:S03]  /*d1720*/  HMMA.1688.F32.TF32 R24, R240, R22, R24 ;  /* 0x00000016f018723c */ /* 0x008fe60000081018 */
[----:B------:R-:W-:-:S15]  /*d1730*/  LDS R22, [R252+UR10+0x46800] ;  /* 0x0468000afc167984 */ /* 0x000fde0008000800 */
[----:B------:R-:W-:Y:S01]  /*d1740*/  NOP ;  /* 0x0000000000007918 */ /* 0x000fe20000000000 */
        /* <DEDUP_REMOVED lines=45> */
[C---:B------:R-:W-:Y:S08]  /*d1a20*/  HMMA.1688.F32.TF32 R32, R240.reuse, R218, R32 ;  /* 0x000000daf020723c */ /* 0x040ff00000081020 */
[----:B--2---:R-:W-:Y:S01]  /*d1a30*/  HMMA.1688.F32.TF32 R24, R240, R222, R24 ;  /* 0x000000def018723c */ /* 0x004fe20000081018 */
[----:B---3--:R-:W-:-:S15]  /*d1a40*/  STL.64 [R1+0x6680], R220 ;  /* 0x006680dc01007387 */ /* 0x008fde0000100a00 */
[----:B------:R-:W-:-:S03]  /*d1a50*/  NOP ;  /* 0x0000000000007918 */ /* 0x000fc60000000000 */
        /* <DEDUP_REMOVED lines=9> */
[----:B------:R1:W-:Y:S02]  /*d1af0*/  STL.64 [R1+0x148], R26 ;  /* 0x0001481a01007387 */ /* 0x0003e40000100a00 */
[C---:B-1----:R-:W-:Y:S08]  /*d1b00*/  HMMA.1688.F32.TF32 R24, R240.reuse, R206, R8 ;  /* 0x000000cef018723c */ /* 0x042ff00000081008 */
[C---:B------:R-:W-:Y:S01]  /*d1b10*/  HMMA.1688.F32.TF32 R8, R240.reuse, R202, R68 ;  /* 0x000000caf008723c */ /* 0x040fe20000081044 */
[----:B------:R-:W-:Y:S04]  /*d1b20*/  STL.64 [R1+0x6698], R208 ;  /* 0x006698d001007387 */ /* 0x000fe80000100a00 */
[----:B------:R-:W-:Y:S04]  /*d1b30*/  STL.64 [R1+0x130], R28 ;  /* 0x0001301c01007387 */ /* 0x000fe80000100a00 */
[----:B------:R4:W-:Y:S04]  /*d1b40*/  STL.64 [R1+0x138], R30 ;  /* 0x0001381e01007387 */ /* 0x0009e80000100a00 */
[----:B------:R-:W-:Y:S01]  /*d1b50*/  STL.64 [R1+0x66a0], R204 ;  /* 0x0066a0cc01007387 */ /* 0x000fe20000100a00 */
[C---:B----4-:R-:W-:Y:S03]  /*d1b60*/  HMMA.1688.F32.TF32 R28, R240.reuse, R198, R72 ;  /* 0x000000c6f01c723c */ /* 0x050fe60000081048 */
        /* <DEDUP_REMOVED lines=24> */
[C---:B-----5:R-:W-:Y:S08]  /*d1cf0*/  HMMA.1688.F32.TF32 R24, R240.reuse, R170, R152 ;  /* 0x000000aaf018723c */ /* 0x060ff00000081098 */
[C---:B-1----:R-:W-:Y:S08]  /*d1d00*/  HMMA.1688.F32.TF32 R8, R240.reuse, R166, R244 ;  /* 0x000000a6f008723c */ /* 0x042ff000000810f4 */
        /* <DEDUP_REMOVED lines=111> */
[----:B------:R-:W2:Y:S04]  /*d2400*/  LDL.LU.64 R140, [R1+0x6750] ;  /* 0x00675000018c7983 */ /* 0x000ea80000300a00 */
[----:B------:R-:W2:Y:S01]  /*d2410*/  LDL.LU R77, [R1+0x2fd0] ;  /* 0x002fd000014d7983 */ /* 0x000ea20000300800 */
[----:B---3--:R-:W-:-:S15]  /*d2420*/  HMMA.1688.F32.TF32 R136, R240, R142, R136 ;  /* 0x0000008ef088723c */ /* 0x008fde0000081088 */
[----:B------:R-:W-:-:S04]  /*d2430*/  NOP ;  /* 0x0000000000007918 */ /* 0x000fc80000000000 */
[----:B------:R-:W-:Y:S04]  /*d2440*/  STL.64 [R1+0x350], R136 ;  /* 0x0003508801007387 */ /* 0x000fe80000100a00 */
[----:B------:R1:W-:Y:S04]  /*d2450*/  STL.64 [R1+0x358], R138 ;  /* 0x0003588a01007387 */ /* 0x0003e80000100a00 */
[----:B-1----:R-:W4:Y:S04]  /*d2460*/  LDL.LU.64 R138, [R1+0x6748] ;  /* 0x00674800018a7983 */ /* 0x002f280000300a00 */
[----:B------:R-:W3:Y:S01]  /*d2470*/  LDL.LU.64 R136, [R1+0x6740] ;  /* 0x0067400001887983 */ /* 0x000ee20000300a00 */
        /* <DEDUP_REMOVED lines=12> */
[----:B------:R-:W-:Y:S01]  /*d2540*/  MOV R249, R3 ;  /* 0x0000000300f97202 */ /* 0x000fe20000000f00 */
[----:B------:R-:W-:-:S02]  /*d2550*/  IMAD.MOV.U32 R250, RZ, RZ, R2 ;  /* 0x000000fffffa7224 */ /* 0x000fc400078e0002 */
[----:B------:R-:W-:Y:S01]  /*d2560*/  IMAD.MOV.U32 R251, RZ, RZ, R0 ;  /* 0x000000fffffb7224 */ /* 0x000fe200078e0000 */
[C---:B----4-:R-:W-:Y:S01]  /*d2570*/  HMMA.1688.F32.TF32 R204, R240.reuse, R38, R204 ;  /* 0x00000026f0cc723c */ /* 0x050fe200000810cc */
[----:B--2---:R1:W-:Y:S07]  /*d2580*/  STL.64 [R1+0x6670], R36 ;  /* 0x0066702401007387 */ /* 0x0043ee0000100a00 */
[C---:B-1----:R-:W-:Y:S01]  /*d2590*/  HMMA.1688.F32.TF32 R36, R240.reuse, R130, R212 ;  /* 0x00000082f024723c */ /* 0x042fe200000810d4 */
[----:B------:R-:W-:Y:S10]  /*d25a0*/  LDSM.16.M88.4 R212, [R77+UR11+0x80] ;  /* 0x0000800b4dd4783b */ /* 0x000ff40008000200 */
[----:B------:R-:W-:Y:S04]  /*d25b0*/  STL.64 [R1+0x3e0], R204 ;  /* 0x0003e0cc01007387 */ /* 0x000fe80000100a00 */
[----:B------:R5:W-:Y:S02]  /*d25c0*/  STL.64 [R1+0x3e8], R206 ;  /* 0x0003e8ce01007387 */ /* 0x000be40000100a00 */
[C---:B-----5:R-:W-:Y:S02]  /*d25d0*/  HMMA.1688.F32.TF32 R204, R240.reuse, R134, R208 ;  /* 0x00000086f0cc723c */ /* 0x060fe400000810d0 */
[----:B------:R1:W-:Y:S06]  /*d25e0*/  STL.64 [R1+0x6678], R132 ;  /* 0x0066788401007387 */ /* 0x0003ec0000100a00 */
[C---:B-1----:R-:W-:Y:S01]  /*d25f0*/  HMMA.1688.F32.TF32 R132, R240.reuse, R122, R220 ;  /* 0x0000007af084723c */ /* 0x042fe200000810dc */
[----:B------:R-:W-:Y:S10]  /*d2600*/  LDSM.16.M88.4 R220, [R77+UR11+0x880] ;  /* 0x0008800b4ddc783b */ /* 0x000ff40008000200 */
[----:B------:R-:W-:Y:S04]  /*d2610*/  STL.64 [R1+0x3d0], R204 ;  /* 0x0003d0cc01007387 */ /* 0x000fe80000100a00 */
[----:B------:R1:W-:Y:S04]  /*d2620*/  STL.64 [R1+0x3d8], R206 ;  /* 0x0003d8ce01007387 */ /* 0x0003e80000100a00 */
[----:B------:R-:W-:Y:S04]  /*d2630*/  STL.64 [R1+0x3c0], R36 ;  /* 0x0003c02401007387 */ /* 0x000fe80000100a00 */
[----:B------:R2:W-:Y:S01]  /*d2640*/  STL.64 [R1+0x3c8], R38 ;  /* 0x0003c82601007387 */ /* 0x0005e20000100a00 */
[C---:B-1----:R-:W-:Y:S08]  /*d2650*/  HMMA.1688.F32.TF32 R204, R240.reuse, R126, R216 ;  /* 0x0000007ef0cc723c */ /* 0x042ff000000810d8 */
[C---:B--2---:R-:W-:Y:S08]  /*d2660*/  HMMA.1688.F32.TF32 R36, R240.reuse, R118, R24 ;  /* 0x00000076f024723c */ /* 0x044ff00000081018 */
        /* <DEDUP_REMOVED lines=12> */
[----:B------:R-:W-:Y:S01]  /*d2730*/  MOV R41, R16 ;  /* 0x0000001000297202 */ /* 0x000fe20000000f00 */
[----:B------:R-:W-:-:S02]  /*d2740*/  IMAD.MOV.U32 R42, RZ, RZ, R21 ;  /* 0x000000ffff2a7224 */ /* 0x000fc400078e0015 */
[----:B------:R-:W-:Y:S01]  /*d2750*/  IMAD.MOV.U32 R43, RZ, RZ, R20 ;  /* 0x000000ffff2b7224 */ /* 0x000fe200078e0014 */
[----:B------:R-:W-:Y:S04]  /*d2760*/  LDSM.16.M88.4 R132, [R77+UR11+0x1080] ;  /* 0x0010800b4d84783b */ /* 0x000fe80008000200 */
[----:B------:R-:W2:Y:S01]  /*d2770*/  LDSM.16.M88.4 R36, [R77+UR11+0x1880] ;  /* 0x0018800b4d24783b */ /* 0x000ea20008000200 */
[C---:B-1----:R-:W-:Y:S08]  /*d2780*/  HMMA.1688.F32.TF32 R24, R240.reuse, R102, R8 ;  /* 0x00000066f018723c */ /* 0x042ff00000081008 */
[----:B------:R-:W-:Y:S01]  /*d2790*/  HMMA.1688.F32.TF32 R8, R240, R98, R68 ;  /* 0x00000062f008723c */ /* 0x000fe20000081044 */
        /* <DEDUP_REMOVED lines=8> */
[----:B------:R1:W-:Y:S01]  /*d2820*/  STL [R1+0xb30], R8 ;  /* 0x000b300801007387 */ /* 0x0003e20000100800 */
[----:B------:R-:W-:Y:S02]  /*d2830*/  IMAD.MOV.U32 R0, RZ, RZ, R11 ;  /* 0x000000ffff007224 */ /* 0x000fe400078e000b */
[C---:B-1----:R-:W-:Y:S03]  /*d2840*/  HMMA.1688.F32.TF32 R8, R240.reuse, R94, R72 ;  /* 0x0000005ef008723c */ /* 0x042fe60000081048 */
[----:B------:R1:W-:Y:S04]  /*d2850*/  STL [R1+0x5f20], R0 ;  /* 0x005f200001007387 */ /* 0x0003e80000100800 */
[----:B------:R-:W-:Y:S04]  /*d2860*/  STL [R1+0x5e3c], R2 ;  /* 0x005e3c0201007387 */ /* 0x000fe80000100800 */
[----:B------:R-:W-:Y:S01]  /*d2870*/  STL [R1+0x5e38], R3 ;  /* 0x005e380301007387 */ /* 0x000fe20000100800 */
[----:B------:R-:W-:Y:S01]  /*d2880*/  HMMA.1688.F32.TF32 R24, R240, R90, R244 ;  /* 0x0000005af018723c */ /* 0x000fe200000810f4 */
[----:B------:R-:W-:-:S02]  /*d2890*/  IMAD.MOV.U32 R28, RZ, RZ, R4 ;  /* 0x000000ffff1c7224 */ /* 0x000fc400078e0004 */
[----:B------:R-:W-:Y:S02]  /*d28a0*/  IMAD.MOV.U32 R29, RZ, RZ, R5 ;  /* 0x000000ffff1d7224 */ /* 0x000fe400078e0005 */
[----:B------:R-:W-:Y:S02]  /*d28b0*/  IMAD.MOV.U32 R30, RZ, RZ, R12 ;  /* 0x000000ffff1e7224 */ /* 0x000fe400078e000c */
[----:B------:R-:W-:Y:S02]  /*d28c0*/  IMAD.MOV.U32 R31, RZ, RZ, R13 ;  /* 0x000000ffff1f7224 */ /* 0x000fe400078e000d */
[----:B------:R-:W-:Y:S02]  /*d28d0*/  IMAD.MOV.U32 R238, RZ, RZ, R225 ;  /* 0x000000ffffee7224 */ /* 0x000fe400078e00e1 */
[----:B------:R-:W-:Y:S01]  /*d28e0*/  IMAD.MOV.U32 R239, RZ, RZ, R224 ;  /* 0x000000ffffef7224 */ /* 0x000fe200078e00e0 */
[----:B-1----:R-:W-:Y:S01]  /*d28f0*/  LOP3.LUT R0, R252, 0x20, RZ, 0x3c, !PT ;  /* 0x00000020fc007812 */ /* 0x002fe200078e3cff */
[----:B------:R-:W-:Y:S04]  /*d2900*/  LDSM.16.M88.4 R244, [R77+UR11+0x2880] ;  /* 0x0028800b4df4783b */ /* 0x000fe80008000200 */
[----:B------:R-:W-:Y:S04]  /*d2910*/  STL.64 [R1+0x1140], R8 ;  /* 0x0011400801007387 */ /* 0x000fe80000100a00 */
[----:B------:R1:W-:Y:S01]  /*d2920*/  STL.64 [R1+0x1148], R10 ;  /* 0x0011480a01007387 */ /* 0x0003e20000100a00 */
[C---:B------:R-:W-:Y:S03]  /*d2930*/  HMMA.1688.F32.TF32 R28, R240.reuse, R54, R28 ;  /* 0x00000036f01c723c */ /* 0x040fe6000008101c */
[----:B------:R-:W-:Y:S05]  /*d2940*/  LDS R23, [R0+UR10+0x46800] ;  /* 0x0468000a00177984 */ /* 0x000fea0008000800 */
[----:B-1----:R-:W-:Y:S01]  /*d2950*/  HMMA.1688.F32.TF32 R8, R240, R86, R248 ;  /* 0x00000056f008723c */ /* 0x002fe200000810f8 */
[----:B------:R1:W-:Y:S04]  /*d2960*/  STL.64 [R1+0x320], R24 ;  /* 0x0003201801007387 */ /* 0x0003e80000100a00 */
[----:B------:R4:W-:Y:S04]  /*d2970*/  STL.64 [R1+0x328], R26 ;  /* 0x0003281a01007387 */ /* 0x0009e80000100a00 */
[----:B------:R-:W5:Y:S04]  /*d2980*/  LDL.LU R17, [R1+0x671c] ;  /* 0x00671c0001117983 */ /* 0x000f680000300800 */
[----:B------:R-:W-:Y:S06]  /*d2990*/  LDSM.16.M88.4 R248, [R77+UR11+0x2080] ;  /* 0x0020800b4df8783b */ /* 0x000fec0008000200 */
[----:B------:R-:W-:Y:S04]  /*d29a0*/  STL.64 [R1+0x310], R8 ;  /* 0x0003100801007387 */ /* 0x000fe80000100a00 */
[----:B------:R-:W-:Y:S04]  /*d29b0*/  STL.64 [R1+0x318], R10 ;  /* 0x0003180a01007387 */ /* 0x000fe80000100a00 */
[----:B------:R-:W3:Y:S04]  /*d29c0*/  LDL.LU R16, [R1+0x6718] ;  /* 0x0067180001107983 */ /* 0x000ee80000300800 */
[----:B------:R-:W3:Y:S04]  /*d29d0*/  LDL.LU R21, [R1+0x6714] ;  /* 0x0067140001157983 */ /* 0x000ee80000300800 */
[----:B------:R-:W4:Y:S04]  /*d29e0*/  LDL.LU R20, [R1+0x6710] ;  /* 0x0067100001147983 */ /* 0x000f280000300800 */
[----:B------:R-:W4:Y:S04]  /*d29f0*/  LDL.LU R4, [R1+0x670c] ;  /* 0x00670c0001047983 */ /* 0x000f280000300800 */
[----:B------:R-:W4:Y:S04]  /*d2a00*/  LDL.LU R5, [R1+0x6708] ;  /* 0x0067080001057983 */ /* 0x000f280000300800 */
[----:B------:R-:W4:Y:S04]  /*d2a10*/  LDL.LU R12, [R1+0x6704] ;  /* 0x00670400010c7983 */ /* 0x000f280000300800 */
[----:B------:R-:W1:Y:S01]  /*d2a20*/  LDL.LU R13, [R1+0x6700] ;  /* 0x00670000010d7983 */ /* 0x000e620000300800 */
[----:B--2---:R-:W-:-:S02]  /*d2a30*/  IMAD.MOV.U32 R3, RZ, RZ, R36 ;  /* 0x000000ffff037224 */ /* 0x004fc400078e0024 */
[----:B------:R-:W-:Y:S01]  /*d2a40*/  IMAD.MOV.U32 R2, RZ, RZ, R37 ;  /* 0x000000ffff027224 */ /* 0x000fe200078e0025 */
[----:B------:R-:W-:Y:S01]  /*d2a50*/  LDSM.16.M88.4 R8, [R77+UR11+0x3880] ;  /* 0x0038800b4d08783b */ /* 0x000fe20008000200 */
[----:B-----5:R-:W-:Y:S01]  /*d2a60*/  IMAD.MOV.U32 R35, RZ, RZ, R17 ;  /* 0x000000ffff237224 */ /* 0x020fe200078e0011 */
[----:B---3--:R-:W-:Y:S01]  /*d2a70*/  MOV R32, R21 ;  /* 0x0000001500207202 */ /* 0x008fe20000000f00 */
[----:B----4-:R-:W-:Y:S01]  /*d2a80*/  IMAD.MOV.U32 R33, RZ, RZ, R20 ;  /* 0x000000ffff217224 */ /* 0x010fe200078e0014 */
[----:B------:R-:W2:Y:S04]  /*d2a90*/  LDL.LU R21, [R1+0x66fc] ;  /* 0x0066fc0001157983 */ /* 0x000ea80000300800 */
[----:B------:R-:W3:Y:S01]  /*d2aa0*/  LDL.LU R20, [R1+0x66f8] ;  /* 0x0066f80001147983 */ /* 0x000ee20000300800 */
[----:B------:R-:W-:-:S03]  /*d2ab0*/  IMAD.MOV.U32 R34, RZ, RZ, R16 ;  /* 0x000000ffff227224 */ /* 0x000fc600078e0010 */
[----:B------:R-:W4:Y:S04]  /*d2ac0*/  LDL.LU R16, [R1+0x66f4] ;  /* 0x0066f40001107983 */ /* 0x000f280000300800 */
[----:B------:R-:W5:Y:S04]  /*d2ad0*/  LDL.LU R17, [R1+0x66f0] ;  /* 0x0066f00001117983 */ /* 0x000f680000300800 */
[----:B------:R-:W2:Y:S04]  /*d2ae0*/  LDL.LU R216, [R1+0x2a10] ;  /* 0x002a100001d87983 */ /* 0x000ea80000300800 */
[----:B------:R-:W2:Y:S04]  /*d2af0*/  LDL.LU R217, [R1+0x2a14] ;  /* 0x002a140001d97983 */ /* 0x000ea80000300800 */
[----:B------:R-:W2:Y:S04]  /*d2b00*/  LDL.LU R218, [R1+0x2a18] ;  /* 0x002a180001da7983 */ /* 0x000ea80000300800 */
[----:B------:R-:W2:Y:S01]  /*d2b10*/  LDL.LU R219, [R1+0x2a1c] ;  /* 0x002a1c0001db7983 */ /* 0x000ea20000300800 */
[----:B----4-:R-:W-:-:S02]  /*d2b20*/  IMAD.MOV.U32 R208, RZ, RZ, R16 ;  /* 0x000000ffffd07224 */ /* 0x010fc400078e0010 */
[----:B-----5:R-:W-:Y:S01]  /*d2b30*/  IMAD.MOV.U32 R209, RZ, RZ, R17 ;  /* 0x000000ffffd17224 */ /* 0x020fe200078e0011 */
[----:B------:R-:W4:Y:S04]  /*d2b40*/  LDL.LU R16, [R1+0x66ec] ;  /* 0x0066ec0001107983 */ /* 0x000f280000300800 */
[----:B------:R-:W5:Y:S01]  /*d2b50*/  LDL.LU R17, [R1+0x66e8] ;  /* 0x0066e80001117983 */ /* 0x000f620000300800 */
[----:B---3--:R-:W-:Y:S01]  /*d2b60*/  IMAD.MOV.U32 R210, RZ, RZ, R20 ;  /* 0x000000ffffd27224 */ /* 0x008fe200078e0014 */
[----:B--2---:R-:W-:Y:S02]  /*d2b70*/  MOV R211, R21 ;  /* 0x0000001500d37202 */ /* 0x004fe40000000f00 */
        /* <DEDUP_REMOVED lines=12> */
[----:B------:R-:W-:Y:S04]  /*d2c40*/  STL.64 [R1+0x30], R212 ;  /* 0x000030d401007387 */ /* 0x000fe80000100a00 */
[----:B------:R-:W-:Y:S04]  /*d2c50*/  STL.64 [R1+0x38], R214 ;  /* 0x000038d601007387 */ /* 0x000fe80000100a00 */
[----:B------:R-:W-:Y:S04]  /*d2c60*/  STL.64 [R1+0x20], R220 ;  /* 0x000020dc01007387 */ /* 0x000fe80000100a00 */
[----:B------:R-:W-:Y:S04]  /*d2c70*/  STL.64 [R1+0x28], R222 ;  /* 0x000028de01007387 */ /* 0x000fe80000100a00 */
[----:B------:R-:W-:Y:S04]  /*d2c80*/  STL.64 [R1+0x10], R132 ;  /* 0x0000108401007387 */ /* 0x000fe80000100a00 */
[----:B------:R-:W-:Y:S04]  /*d2c90*/  STL.64 [R1+0x18], R134 ;  /* 0x0000188601007387 */ /* 0x000fe80000100a00 */
[----:B------:R-:W-:Y:S04]  /*d2ca0*/  STL.64 [R1], R36 ;  /* 0x0000002401007387 */ /* 0x000fe80000100a00 */
[----:B------:R-:W-:Y:S01]  /*d2cb0*/  STL.64 [R1+0x8], R38 ;  /* 0x0000082601007387 */ /* 0x000fe20000100a00 */
[----:B----4-:R-:W-:-:S02]  /*d2cc0*/  IMAD.MOV.U32 R75, RZ, RZ, R16 ;  /* 0x000000ffff4b7224 */ /* 0x010fc400078e0010 */
[----:B-----5:R-:W-:Y:S02]  /*d2cd0*/  IMAD.MOV.U32 R74, RZ, RZ, R17 ;  /* 0x000000ffff4a7224 */ /* 0x020fe400078e0011 */
[----:B------:R-:W4:Y:S01]  /*d2ce0*/  LDSM.16.M88.4 R16, [R77+UR11+0x3080] ;  /* 0x0030800b4d10783b */ /* 0x000f220008000200 */
[----:B--2---:R-:W-:Y:S02]  /*d2cf0*/  IMAD.MOV.U32 R73, RZ, RZ, R20 ;  /* 0x000000ffff497224 */ /* 0x004fe400078e0014 */
[----:B---3--:R-:W-:Y:S02]  /*d2d00*/  IMAD.MOV.U32 R72, RZ, RZ, R21 ;  /* 0x000000ffff487224 */ /* 0x008fe400078e0015 */
[----:B-1----:R-:W-:Y:S02]  /*d2d10*/  IMAD.MOV.U32 R24, RZ, RZ, R13 ;  /* 0x000000ffff187224 */ /* 0x002fe400078e000d */
[----:B------:R-:W-:Y:S01]  /*d2d20*/  IMAD.MOV.U32 R25, RZ, RZ, R12 ;  /* 0x000000ffff197224 */ /* 0x000fe200078e000c */
[----:B------:R-:W-:Y:S01]  /*d2d30*/  MOV R26, R5 ;  /* 0x00000005001a7202 */ /* 0x000fe20000000f00 */
[----:B------:R-:W-:Y:S01]  /*d2d40*/  IMAD.MOV.U32 R27, RZ, RZ, R4 ;  /* 0x000000ffff1b7224 */ /* 0x000fe200078e0004 */
[C---:B------:R-:W-:Y:S08]  /*d2d50*/  HMMA.1688.F32.TF32 R32, R240.reuse, R58, R32 ;  /* 0x0000003af020723c */ /* 0x040ff00000081020 */
[C---:B------:R-:W-:Y:S08]  /*d2d60*/  HMMA.1688.F32.TF32 R68, R240.reuse, R82, R68 ;  /* 0x00000052f044723c */ /* 0x040ff00000081044 */
[C---:B------:R-:W-:Y:S01]  /*d2d70*/  HMMA.1688.F32.TF32 R72, R240.reuse, R78, R72 ;  /* 0x0000004ef048723c */ /* 0x040fe20000081048 */
[----:B----4-:R-:W-:Y:S10]  /*d2d80*/  STL [R1+0x5f24], R19 ;  /* 0x005f241301007387 */ /* 0x010ff40000100800 */
[----:B------:R-:W-:Y:S04]  /*d2d90*/  STL.64 [R1+0x300], R68 ;  /* 0x0003004401007387 */ /* 0x000fe80000100a00 */
[----:B------:R1:W-:Y:S04]  /*d2da0*/  STL.64 [R1+0x308], R70 ;  /* 0x0003084601007387 */ /* 0x0003e80000100a00 */
[----:B------:R-:W-:Y:S04]  /*d2db0*/  LDS R20, [R252+UR10+0x46000] ;  /* 0x0460000afc147984 */ /* 0x000fe80008000800 */
[----:B------:R-:W2:Y:S04]  /*d2dc0*/  LDS R21, [R0+UR10+0x46000] ;  /* 0x0460000a00157984 */ /* 0x000ea80008000800 */
[----:B------:R-:W3:Y:S04]  /*d2dd0*/  LDSM.16.M88.4 R12, [R77+UR11+0x4080] ;  /* 0x0040800b4d0c783b */ /* 0x000ee80008000200 */
[----:B------:R-:W-:Y:S04]  /*d2de0*/  LDSM.16.M88.4 R4, [R77+UR11+0x4880] ;  /* 0x0048800b4d04783b */ /* 0x000fe80008000200 */
[----:B-1----:R-:W4:Y:S04]  /*d2df0*/  LDL.LU.64 R70, [R1+0x66d8] ;  /* 0x0066d80001467983 */ /* 0x002f280000300a00 */
[----:B------:R-:W5:Y:S04]  /*d2e00*/  LDL.LU.64 R68, [R1+0x66d0] ;  /* 0x0066d00001447983 */ /* 0x000f680000300a00 */
[----:B------:R-:W-:Y:S04]  /*d2e10*/  STL.64 [R1+0x2f0], R72 ;  /* 0x0002f04801007387 */ /* 0x000fe80000100a00 */
[----:B------:R1:W-:Y:S04]  /*d2e20*/  STL.64 [R1+0x2f8], R74 ;  /* 0x0002f84a01007387 */ /* 0x0003e80000100a00 */
[----:B-1----:R-:W2:Y:S04]  /*d2e30*/  LDL.LU.64 R74, [R1+0x66c8] ;  /* 0x0066c800014a7983 */ /* 0x002ea80000300a00 */
[----:B------:R-:W3:Y:S01]  /*d2e40*/  LDL.LU.64 R72, [R1+0x66c0] ;  /* 0x0066c00001487983 */ /* 0x000ee20000300a00 */
[C---:B------:R-:W-:Y:S08]  /*d2e50*/  HMMA.1688.F32.TF32 R24, R240.reuse, R62, R24 ;  /* 0x0000003ef018723c */ /* 0x040ff00000081018 */
[C---:B--2---:R-:W-:Y:S08]  /*d2e60*/  HMMA.1688.F32.TF32 R204, R240.reuse, R74, R204 ;  /* 0x0000004af0cc723c */ /* 0x044ff000000810cc */
        /* <DEDUP_REMOVED lines=15> */
[----:B------:R1:W-:Y:S04]  /*d2f60*/  STL.64 [R1+0x280], R24 ;  /* 0x0002801801007387 */ /* 0x0003e80000100a00 */
[----:B------:R2:W-:Y:S04]  /*d2f70*/  STL.64 [R1+0x288], R26 ;  /* 0x0002881a01007387 */ /* 0x0005e80000100a00 */
        /* <DEDUP_REMOVED lines=45> */
[----:B------:R1:W-:Y:S04]  /*d3250*/  STL.64 [R1+0x40], R240 ;  /* 0x000040f001007387 */ /* 0x0003e80000100a00 */
[----:B------:R2:W-:Y:S04]  /*d3260*/  STL.64 [R1+0x48], R242 ;  /* 0x000048f201007387 */ /* 0x0005e80000100a00 */
[----:B-1----:R-:W3:Y:S04]  /*d3270*/  LDL.LU R240, [R1+0x2920] ;  /* 0x0029200001f07983 */ /* 0x002ee80000300800 */
[----:B------:R-:W3:Y:S04]  /*d3280*/  LDL.LU R241, [R1+0x2924] ;  /* 0x0029240001f17983 */ /* 0x000ee80000300800 */
[----:B--2---:R-:W3:Y:S04]  /*d3290*/  LDL.LU R242, [R1+0x2928] ;  /* 0x0029280001f27983 */ /* 0x004ee80000300800 */
[----:B------:R-:W3:Y:S01]  /*d32a0*/  LDL.LU R243, [R1+0x292c] ;  /* 0x00292c0001f37983 */ /* 0x000ee20000300800 */
[----:B----4-:R-:W-:Y:S01]  /*d32b0*/  HMMA.1688.F32.TF32 R208, R20, R212, R208 ;  /* 0x000000d414d0723c */ /* 0x010fe200000810d0 */
[----:B------:R-:W-:-:S02]  /*d32c0*/  IMAD.MOV.U32 R19, RZ, RZ, R213 ;  /* 0x000000ffff137224 */ /* 0x000fc400078e00d5 */
[----:B------:R-:W-:-:S05]  /*d32d0*/  IMAD.MOV.U32 R252, RZ, RZ, R212 ;  /* 0x000000fffffc7224 */ /* 0x000fca00078e00d4 */
[----:B------:R-:W-:Y:S11]  /*d32e0*/  HMMA.1688.F32.TF32 R216, R20, R220, R216 ;  /* 0x000000dc14d8723c */ /* 0x000ff600000810d8 */
[----:B------:R1:W-:Y:S04]  /*d32f0*/  STL.64 [R1+0x2dd0], R208 ;  /* 0x002dd0d001007387 */ /* 0x0003e80000100a00 */
[----:B------:R-:W-:Y:S04]  /*d3300*/  STL.64 [R1+0x2dd8], R210 ;  /* 0x002dd8d201007387 */ /* 0x000fe80000100a00 */
[----:B-1----:R-:W2:Y:S04]  /*d3310*/  LDL.LU.64 R208, [R1+0x6698] ;  /* 0x0066980001d07983 */ /* 0x002ea80000300a00 */
[----:B------:R-:W4:Y:S04]  /*d3320*/  LDL.LU.64 R212, [R1+0x6690] ;  /* 0x0066900001d47983 */ /* 0x000f280000300a00 */
[----:B------:R1:W-:Y:S04]  /*d3330*/  STL [R1+0x6644], R19 ;  /* 0x0066441301007387 */ /* 0x0003e80000100800 */
[----:B------:R5:W-:Y:S01]  /*d3340*/  STL [R1+0x6640], R252 ;  /* 0x006640fc01007387 */ /* 0x000be20000100800 */
[----:B-1----:R-:W-:Y:S01]  /*d3350*/  MOV R19, R132 ;  /* 0x0000008400137202 */ /* 0x002fe20000000f00 */
[----:B-----5:R-:W-:-:S02]  /*d3360*/  IMAD.MOV.U32 R252, RZ, RZ, R133 ;  /* 0x000000fffffc7224 */ /* 0x020fc400078e0085 */
[----:B------:R1:W-:Y:S04]  /*d3370*/  STL.64 [R1+0x2dc0], R216 ;  /* 0x002dc0d801007387 */ /* 0x0003e80000100a00 */
[----:B------:R-:W-:Y:S01]  /*d3380*/  STL.64 [R1+0x2dc8], R218 ;  /* 0x002dc8da01007387 */ /* 0x000fe20000100a00 */
[----:B------:R-:W-:-:S03]  /*d3390*/  IMAD.MOV.U32 R0, RZ, RZ, R221 ;  /* 0x000000ffff007224 */ /* 0x000fc600078e00dd */
[----:B-1----:R-:W5:Y:S04]  /*d33a0*/  LDL.LU.64 R216, [R1+0x6688] ;  /* 0x0066880001d87983 */ /* 0x002f680000300a00 */
[----:B------:R-:W2:Y:S01]  /*d33b0*/  LDL.LU.64 R220, [R1+0x6680] ;  /* 0x0066800001dc7983 */ /* 0x000ea20000300a00 */
[C---:B------:R-:W-:Y:S08]  /*d33c0*/  HMMA.1688.F32.TF32 R24, R20.reuse, R8, R24 ;  /* 0x000000081418723c */ /* 0x040ff00000081018 */
[C---:B---3--:R-:W-:Y:S08]  /*d33d0*/  HMMA.1688.F32.TF32 R240, R20.reuse, R132, R240 ;  /* 0x0000008414f0723c */ /* 0x048ff000000810f0 */
[C---:B------:R-:W-:Y:S08]  /*d33e0*/  HMMA.1688.F32.TF32 R132, R20.reuse, R36, R224 ;  /* 0x000000241484723c */ /* 0x040ff000000810e0 */
[C---:B------:R-:W-:Y:S01]  /*d33f0*/  HMMA.1688.F32.TF32 R36, R20.reuse, R248, R228 ;  /* 0x000000f81424723c */ /* 0x040fe200000810e4 */
[----:B------:R-:W-:Y:S04]  /*d3400*/  LDSM.16.M88.4 R228, [R77+UR11+0x6080] ;  /* 0x0060800b4de4783b */ /* 0x000fe80008000200 */
[----:B------:R-:W-:Y:S04]  /*d3410*/  LDSM.16.M88.4 R224, [R77+UR11+0x6880] ;  /* 0x0068800b4de0783b */ /* 0x000fe80008000200 */
        /* <DEDUP_REMOVED lines=11> */
[----:B------:R-:W-:Y:S09]  /*d34d0*/  LDSM.16.M88.4 R232, [R77+UR11+0x5880] ;  /* 0x0058800b4de8783b */ /* 0x000ff20008000200 */
[----:B------:R-:W-:Y:S04]  /*d34e0*/  STL.64 [R1+0x2d80], R36 ;  /* 0x002d802401007387 */ /* 0x000fe80000100a00 */
[----:B------:R1:W-:Y:S02]  /*d34f0*/  STL.64 [R1+0x2d88], R38 ;  /* 0x002d882601007387 */ /* 0x0003e40000100a00 */
[C---:B-1----:R-:W-:Y:S02]  /*d3500*/  HMMA.1688.F32.TF32 R36, R20.reuse, R16, R236 ;  /* 0x000000101424723c */ /* 0x042fe400000810ec */
[----:B------:R-:W1:Y:S04]  /*d3510*/  LDSM.16.M88.4 R236, [R77+UR11+0x5080] ;  /* 0x0050800b4dec783b */ /* 0x000e680008000200 */
[----:B------:R-:W-:Y:S04]  /*d3520*/  STL [R1+0x65b0], R18 ;  /* 0x0065b01201007387 */ /* 0x000fe80000100800 */
[----:B------:R-:W-:Y:S09]  /*d3530*/  STL.64 [R1+0x65a8], R16 ;  /* 0x0065a81001007387 */ /* 0x000ff20000100a00 */
[----:B------:R-:W-:Y:S04]  /*d3540*/  STL.64 [R1+0x2d70], R36 ;  /* 0x002d702401007387 */ /* 0x000fe80000100a00 */
[----:B------:R-:W-:Y:S04]  /*d3550*/  STL.64 [R1+0x2d78], R38 ;  /* 0x002d782601007387 */ /* 0x000fe80000100a00 */
[----:B------:R-:W-:Y:S04]  /*d3560*/  STL.64 [R1+0x65c0], R10 ;  /* 0x0065c00a01007387 */ /* 0x000fe80000100a00 */
[----:B------:R3:W-:Y:S02]  /*d3570*/  STL.64 [R1+0x65b8], R8 ;  /* 0x0065b80801007387 */ /* 0x0007e40000100a00 */
[----:B---3--:R-:W-:Y:S02]  /*d3580*/  HMMA.1688.F32.TF32 R8, R20, R12, R32 ;  /* 0x0000000c1408723c */ /* 0x008fe40000081020 */
[----:B------:R3:W-:Y:S04]  /*d3590*/  STL.64 [R1+0x2d60], R24 ;  /* 0x002d601801007387 */ /* 0x0007e80000100a00 */
[----:B------:R1:W-:Y:S04]  /*d35a0*/  STL.64 [R1+0x2d68], R26 ;  /* 0x002d681a01007387 */ /* 0x0003e80000100a00 */
[----:B------:R-:W-:Y:S04]  /*d35b0*/  STL.64 [R1+0x65d0], R14 ;  /* 0x0065d00e01007387 */ /* 0x000fe80000100a00 */
[----:B------:R-:W-:Y:S01]  /*d35c0*/  STL.64 [R1+0x65c8], R12 ;  /* 0x0065c80c01007387 */ /* 0x000fe20000100a00 */
        /* <DEDUP_REMOVED lines=8> */
[----:B---3--:R-:W-:Y:S02]  /*d3650*/  IMAD.MOV.U32 R24, RZ, RZ, R157 ;  /* 0x000000ffff187224 */ /* 0x008fe400078e009d */
[----:B------:R-:W-:Y:S01]  /*d3660*/  IMAD.MOV.U32 R25, RZ, RZ, R156 ;  /* 0x000000ffff197224 */ /* 0x000fe200078e009c */
[----:B------:R-:W-:Y:S04]  /*d3670*/  STL.64 [R1+0x2d50], R8 ;  /* 0x002d500801007387 */ /* 0x000fe80000100a00 */
[----:B------:R3:W-:Y:S01]  /*d3680*/  STL.64 [R1+0x2d58], R10 ;  /* 0x002d580a01007387 */ /* 0x0007e20000100a00 */
[C---:B-1----:R-:W-:Y:S08]  /*d3690*/  HMMA.1688.F32.TF32 R132, R20.reuse, R236, R132 ;  /* 0x000000ec1484723c */ /* 0x042ff00000081084 */
[----:B------:R-:W-:Y:S01]  /*d36a0*/  HMMA.1688.F32.TF32 R36, R20, R232, R36 ;  /* 0x000000e81424723c */ /* 0x000fe20000081024 */
[----:B------:R-:W-:-:S02]  /*d36b0*/  IMAD.MOV.U32 R26, RZ, RZ, R153 ;  /* 0x000000ffff1a7224 */ /* 0x000fc400078e0099 */
[----:B------:R-:W-:Y:S02]  /*d36c0*/  IMAD.MOV.U32 R27, RZ, RZ, R152 ;  /* 0x000000ffff1b7224 */ /* 0x000fe400078e0098 */
[----:B------:R-:W-:Y:S02]  /*d36d0*/  IMAD.MOV.U32 R32, RZ, RZ, R165 ;  /* 0x000000ffff207224 */ /* 0x000fe400078e00a5 */
[----:B------:R-:W-:Y:S02]  /*d36e0*/  IMAD.MOV.U32 R33, RZ, RZ, R164 ;  /* 0x000000ffff217224 */ /* 0x000fe400078e00a4 */
[----:B------:R-:W-:Y:S01]  /*d36f0*/  IMAD.MOV.U32 R34, RZ, RZ, R161 ;  /* 0x000000ffff227224 */ /* 0x000fe200078e00a1 */
[----:B------:R-:W-:Y:S01]  /*d3700*/  MOV R35, R160 ;  /* 0x000000a000237202 */ /* 0x000fe20000000f00 */
[----:B--2---:R-:W-:Y:S02]  /*d3710*/  IMAD.MOV.U32 R240, RZ, RZ, R221 ;  /* 0x000000fffff07224 */ /* 0x004fe400078e00dd */
[----:B------:R-:W-:-:S02]  /*d3720*/  IMAD.MOV.U32 R241, RZ, RZ, R220 ;  /* 0x000000fffff17224 */ /* 0x000fc400078e00dc */
[----:B-----5:R-:W-:Y:S01]  /*d3730*/  IMAD.MOV.U32 R242, RZ, RZ, R217 ;  /* 0x000000fffff27224 */ /* 0x020fe200078e00d9 */
[C---:B---3--:R-:W-:Y:S08]  /*d3740*/  HMMA.1688.F32.TF32 R8, R20.reuse, R4, R28 ;  /* 0x000000041408723c */ /* 0x048ff0000008101c */
[C---:B------:R-:W-:Y:S08]  /*d3750*/  HMMA.1688.F32.TF32 R24, R20.reuse, R228, R24 ;  /* 0x000000e41418723c */ /* 0x040ff00000081018 */
[----:B------:R-:W-:Y:S01]  /*d3760*/  HMMA.1688.F32.TF32 R32, R20, R224, R32 ;  /* 0x000000e01420723c */ /* 0x000fe20000081020 */
[----:B------:R-:W1:Y:S01]  /*d3770*/  LDSM.16.M88.4 R220, [R77+UR11+0x7080] ;  /* 0x0070800b4ddc783b */ /* 0x000e620008000200 */
[----:B------:R-:W-:-:S03]  /*d3780*/  MOV R243, R216 ;  /* 0x000000d800f37202 */ /* 0x000fc60000000f00 */
[----:B------:R-:W-:Y:S01]  /*d3790*/  LDSM.16.M88.4 R216, [R77+UR11+0x7880] ;  /* 0x0078800b4dd8783b */ /* 0x000fe20008000200 */
[----:B----4-:R-:W-:Y:S02]  /*d37a0*/  IMAD.MOV.U32 R248, RZ, RZ, R213 ;  /* 0x000000fffff87224 */ /* 0x010fe400078e00d5 */
[----:B------:R-:W-:Y:S02]  /*d37b0*/  IMAD.MOV.U32 R249, RZ, RZ, R212 ;  /* 0x000000fffff97224 */ /* 0x000fe400078e00d4 */
[----:B------:R-:W-:Y:S01]  /*d37c0*/  IMAD.MOV.U32 R250, RZ, RZ, R209 ;  /* 0x000000fffffa7224 */ /* 0x000fe200078e00d1 */
[----:B------:R-:W-:Y:S01]  /*d37d0*/  LDSM.16.M88.4 R212, [R77+UR11+0x8080] ;  /* 0x0080800b4dd4783b */ /* 0x000fe20008000200 */
[----:B------:R-:W-:Y:S01]  /*d37e0*/  IMAD.MOV.U32 R251, RZ, RZ, R208 ;  /* 0x000000fffffb7224 */ /* 0x000fe200078e00d0 */
[----:B------:R-:W-:Y:S01]  /*d37f0*/  MOV R28, R173 ;  /* 0x000000ad001c7202 */ /* 0x000fe20000000f00 */
[----:B------:R-:W-:Y:S02]  /*d3800*/  IMAD.MOV.U32 R29, RZ, RZ, R172 ;  /* 0x000000ffff1d7224 */ /* 0x000fe400078e00ac */
[----:B------:R-:W-:-:S02]  /*d3810*/  IMAD.MOV.U32 R30, RZ, RZ, R169 ;  /* 0x000000ffff1e7224 */ /* 0x000fc400078e00a9 */
[----:B------:R-:W-:Y:S01]  /*d3820*/  IMAD.MOV.U32 R31, RZ, RZ, R168 ;  /* 0x000000ffff1f7224 */ /* 0x000fe200078e00a8 */
[----:B------:R-:W-:Y:S01]  /*d3830*/  LDSM.16.M88.4 R208, [R77+UR11+0x8880] ;  /* 0x0088800b4dd0783b */ /* 0x000fe20008000200 */
[----:B------:R-:W-:Y:S02]  /*d3840*/  IMAD.MOV.U32 R244, RZ, RZ, R205 ;  /* 0x000000fffff47224 */ /* 0x000fe400078e00cd */
[----:B------:R-:W-:Y:S01]  /*d3850*/  IMAD.MOV.U32 R245, RZ, RZ, R204 ;  /* 0x000000fffff57224 */ /* 0x000fe200078e00cc */
[----:B------:R-:W-:Y:S01]  /*d3860*/  MOV R246, R201 ;  /* 0x000000c900f67202 */ /* 0x000fe20000000f00 */
[----:B------:R2:W-:Y:S04]  /*d3870*/  STL.64 [R1+0x2d40], R8 ;  /* 0x002d400801007387 */ /* 0x0005e80000100a00 */
[----:B------:R3:W-:Y:S04]  /*d3880*/  STL.64 [R1+0x2d48], R10 ;  /* 0x002d480a01007387 */ /* 0x0007e80000100a00 */
[----:B------:R-:W-:Y:S04]  /*d3890*/  STL.64 [R1+0x65e0], R6 ;  /* 0x0065e00601007387 */ /* 0x000fe80000100a00 */
[----:B------:R-:W-:Y:S04]  /*d38a0*/  STL.64 [R1+0x65d8], R4 ;  /* 0x0065d80401007387 */ /* 0x000fe80000100a00 */
[----:B------:R4:W-:Y:S04]  /*d38b0*/  STL.64 [R1+0x2d30], R132 ;  /* 0x002d308401007387 */ /* 0x0009e80000100a00 */
[----:B------:R-:W-:Y:S04]  /*d38c0*/  STL.64 [R1+0x2d38], R134 ;  /* 0x002d388601007387 */ /* 0x000fe80000100a00 */
[----:B------:R-:W-:Y:S01]  /*d38d0*/  LDSM.16.M88.4 R204, [R77+UR11+0x9080] ;  /* 0x0090800b4dcc783b */ /* 0x000fe20008000200 */
[----:B------:R-:W-:-:S03]  /*d38e0*/  IMAD.MOV.U32 R247, RZ, RZ, R200 ;  /* 0x000000fffff77224 */ /* 0x000fc600078e00c8 */
[----:B------:R-:W-:Y:S01]  /*d38f0*/  LDSM.16.M88.4 R200, [R77+UR11+0x9880] ;  /* 0x0098800b4dc8783b */ /* 0x000fe20008000200 */
[----:B------:R-:W-:Y:S01]  /*d3900*/  IMAD.MOV.U32 R12, RZ, RZ, R189 ;  /* 0x000000ffff0c7224 */ /* 0x000fe200078e00bd */
[----:B------:R-:W-:Y:S01]  /*d3910*/  MOV R13, R188 ;  /* 0x000000bc000d7202 */ /* 0x000fe20000000f00 */
[----:B------:R-:W-:Y:S02]  /*d3920*/  IMAD.MOV.U32 R14, RZ, RZ, R185 ;  /* 0x000000ffff0e7224 */ /* 0x000fe400078e00b9 */
[----:B--2---:R-:W-:Y:S02]  /*d3930*/  IMAD.MOV.U32 R8, RZ, RZ, R197 ;  /* 0x000000ffff087224 */ /* 0x004fe400078e00c5 */
[----:B------:R-:W-:Y:S02]  /*d3940*/  IMAD.MOV.U32 R9, RZ, RZ, R196 ;  /* 0x000000ffff097224 */ /* 0x000fe400078e00c4 */
[----:B---3--:R-:W-:Y:S01]  /*d3950*/  IMAD.MOV.U32 R10, RZ, RZ, R193 ;  /* 0x000000ffff0a7224 */ /* 0x008fe200078e00c1 */
[----:B------:R-:W2:Y:S04]  /*d3960*/  LDSM.16.M88.4 R196, [R77+UR11+0xa080] ;  /* 0x00a0800b4dc4783b */ /* 0x000ea80008000200 */
[----:B----4-:R-:W3:Y:S04]  /*d3970*/  LDL.LU.64 R132, [R1+0x6678] ;  /* 0x0066780001847983 */ /* 0x010ee80000300a00 */
[----:B------:R-:W-:Y:S04]  /*d3980*/  STL.64 [R1+0x65f0], R238 ;  /* 0x0065f0ee01007387 */ /* 0x000fe80000100a00 */
[----:B------:R4:W-:Y:S01]  /*d3990*/  STL.64 [R1+0x65e8], R236 ;  /* 0x0065e8ec01007387 */ /* 0x0009e20000100a00 */
[----:B------:R-:W-:-:S02]  /*d39a0*/  IMAD.MOV.U32 R15, RZ, RZ, R184 ;  /* 0x000000ffff0f7224 */ /* 0x000fc400078e00b8 */
[----:B------:R-:W-:Y:S01]  /*d39b0*/  IMAD.MOV.U32 R126, RZ, RZ, R89 ;  /* 0x000000ffff7e7224 */ /* 0x000fe200078e0059 */
[----:B------:R-:W-:Y:S01]  /*d39c0*/  MOV R127, R88 ;  /* 0x00000058007f7202 */ /* 0x000fe20000000f00 */
[----:B------:R-:W-:Y:S02]  /*d39d0*/  IMAD.MOV.U32 R110, RZ, RZ, R96 ;  /* 0x000000ffff6e7224 */ /* 0x000fe400078e0060 */
[----:B------:R-:W-:Y:S01]  /*d39e0*/  IMAD.MOV.U32 R111, RZ, RZ, R129 ;  /* 0x000000ffff6f7224 */ /* 0x000fe200078e0081 */
[----:B-1----:R-:W-:Y:S01]  /*d39f0*/  HMMA.1688.F32.TF32 R28, R20, R220, R28 ;  /* 0x000000dc141c723c */ /* 0x002fe2000008101c */
[----:B------:R-:W-:Y:S01]  /*d3a00*/  IMAD.MOV.U32 R11, RZ, RZ, R192 ;  /* 0x000000ffff0b7224 */ /* 0x000fe200078e00c0 */
[----:B------:R-:W-:Y:S04]  /*d3a10*/  LDSM.16.M88.4 R188, [R77+UR11+0xb080] ;  /* 0x00b0800b4dbc783b */ /* 0x000fe80008000200 */
[----:B------:R-:W1:Y:S04]  /*d3a20*/  LDSM.16.M88.4 R192, [R77+UR11+0xa880] ;  /* 0x00a8800b4dc0783b */ /* 0x000e680008000200 */
[----:B----4-:R-:W4:Y:S04]  /*d3a30*/  LDL.LU R236, [R1+0x2b30] ;  /* 0x002b300001ec7983 */ /* 0x010f280000300800 */
[----:B------:R-:W4:Y:S04]  /*d3a40*/  LDL.LU R237, [R1+0x2b34] ;  /* 0x002b340001ed7983 */ /* 0x000f280000300800 */
[----:B------:R-:W4:Y:S04]  /*d3a50*/  LDL.LU R238, [R1+0x2b38] ;  /* 0x002b380001ee7983 */ /* 0x000f280000300800 */
[----:B------:R-:W4:Y:S04]  /*d3a60*/  LDL.LU R239, [R1+0x2b3c] ;  /* 0x002b3c0001ef7983 */ /* 0x000f280000300800 */
[----:B------:R5:W-:Y:S04]  /*d3a70*/  STL.64 [R1+0x2d20], R36 ;  /* 0x002d202401007387 */ /* 0x000be80000100a00 */
[----:B------:R-:W-:Y:S01]  /*d3a80*/  STL.64 [R1+0x2d28], R38 ;  /* 0x002d282601007387 */ /* 0x000fe20000100a00 */
[----:B------:R-:W-:-:S02]  /*d3a90*/  IMAD.MOV.U32 R4, RZ, RZ, R181 ;  /* 0x000000ffff047224 */ /* 0x000fc400078e00b5 */
[----:B------:R-:W-:Y:S02]  /*d3aa0*/  IMAD.MOV.U32 R5, RZ, RZ, R180 ;  /* 0x000000ffff057224 */ /* 0x000fe400078e00b4 */
[----:B------:R-:W-:Y:S02]  /*d3ab0*/  IMAD.MOV.U32 R6, RZ, RZ, R177 ;  /* 0x000000ffff067224 */ /* 0x000fe400078e00b1 */
[----:B------:R-:W-:Y:S01]  /*d3ac0*/  IMAD.MOV.U32 R7, RZ, RZ, R176 ;  /* 0x000000ffff077224 */ /* 0x000fe200078e00b0 */
[----:B------:R-:W1:Y:S04]  /*d3ad0*/  LDSM.16.M88.4 R184, [R77+UR11+0xb880] ;  /* 0x00b8800b4db8783b */ /* 0x000e680008000200 */
[----:B------:R-:W1:Y:S04]  /*d3ae0*/  LDSM.16.M88.4 R180, [R77+UR11+0xc080] ;  /* 0x00c0800b4db4783b */ /* 0x000e680008000200 */
[----:B------:R-:W-:Y:S04]  /*d3af0*/  LDSM.16.M88.4 R176, [R77+UR11+0xc880] ;  /* 0x00c8800b4db0783b */ /* 0x000fe80008000200 */
[----:B------:R-:W-:Y:S04]  /*d3b00*/  LDSM.16.M88.4 R172, [R77+UR11+0xd080] ;  /* 0x00d0800b4dac783b */ /* 0x000fe80008000200 */
[----:B-----5:R-:W5:Y:S04]  /*d3b10*/  LDL.LU.64 R36, [R1+0x6670] ;  /* 0x0066700001247983 */ /* 0x020f680000300a00 */
[----:B------:R-:W-:Y:S04]  /*d3b20*/  STL.64 [R1+0x6600], R234 ;  /* 0x006600ea01007387 */ /* 0x000fe80000100a00 */
[----:B------:R1:W-:Y:S04]  /*d3b30*/  STL.64 [R1+0x65f8], R232 ;  /* 0x0065f8e801007387 */ /* 0x0003e80000100a00 */
[----:B------:R-:W-:Y:S04]  /*d3b40*/  LDSM.16.M88.4 R168, [R77+UR11+0xd880] ;  /* 0x00d8800b4da8783b */ /* 0x000fe80008000200 */
[----:B------:R-:W-:Y:S01]  /*d3b50*/  LDSM.16.M88.4 R164, [R77+UR11+0xe080] ;  /* 0x00e0800b4da4783b */ /* 0x000fe20008000200 */
[----:B------:R-:W-:-:S02]  /*d3b60*/  IMAD.MOV.U32 R98, RZ, RZ, R128 ;  /* 0x000000ffff627224 */ /* 0x000fc400078e0080 */
[----:B------:R-:W-:Y:S01]  /*d3b70*/  IMAD.MOV.U32 R99, RZ, RZ, R121 ;  /* 0x000000ffff637224 */ /* 0x000fe200078e0079 */
[----:B------:R-:W-:Y:S01]  /*d3b80*/  LDSM.16.M88.4 R160, [R77+UR11+0xe880] ;  /* 0x00e8800b4da0783b */ /* 0x000fe20008000200 */
[----:B------:R-:W-:Y:S01]  /*d3b90*/  IMAD.MOV.U32 R102, RZ, RZ, R120 ;  /* 0x000000ffff667224 */ /* 0x000fe200078e0078 */
[----:B------:R-:W-:Y:S02]  /*d3ba0*/  MOV R103, R117 ;  /* 0x0000007500677202 */ /* 0x000fe40000000f00 */
[----:B------:R-:W-:Y:S01]  /*d3bb0*/  LDSM.16.M88.4 R156, [R77+UR11+0xf080] ;  /* 0x00f0800b4d9c783b */ /* 0x000fe20008000200 */
[----:B------:R-:W-:Y:S02]  /*d3bc0*/  IMAD.MOV.U32 R106, RZ, RZ, R116 ;  /* 0x000000ffff6a7224 */ /* 0x000fe400078e0074 */
[----:B------:R-:W-:Y:S01]  /*d3bd0*/  IMAD.MOV.U32 R107, RZ, RZ, R113 ;  /* 0x000000ffff6b7224 */ /* 0x000fe200078e0071 */
[----:B------:R-:W-:Y:S04]  /*d3be0*/  LDSM.16.M88.4 R152, [R77+UR11+0xf880] ;  /* 0x00f8800b4d98783b */ /* 0x000fe80008000200 */
[----:B-1----:R-:W3:Y:S04]  /*d3bf0*/  LDL.LU R232, [R1+0x2b50] ;  /* 0x002b500001e87983 */ /* 0x002ee80000300800 */
[----:B------:R-:W3:Y:S04]  /*d3c00*/  LDL.LU R233, [R1+0x2b54] ;  /* 0x002b540001e97983 */ /* 0x000ee80000300800 */
[----:B------:R-:W3:Y:S04]  /*d3c10*/  LDL.LU R234, [R1+0x2b58] ;  /* 0x002b580001ea7983 */ /* 0x000ee80000300800 */
[----:B------:R-:W3:Y:S04]  /*d3c20*/  LDL.LU R235, [R1+0x2b5c] ;  /* 0x002b5c0001eb7983 */ /* 0x000ee80000300800 */
[----:B------:R1:W-:Y:S04]  /*d3c30*/  STL.64 [R1+0x2d10], R24 ;  /* 0x002d101801007387 */ /* 0x0003e80000100a00 */
[----:B------:R-:W-:Y:S04]  /*d3c40*/  STL.64 [R1+0x2d18], R26 ;  /* 0x002d181a01007387 */ /* 0x000fe80000100a00 */
[----:B------:R-:W-:Y:S01]  /*d3c50*/  LDSM.16.M88.4 R148, [R77+UR11+0x10080] ;  /* 0x0100800b4d94783b */ /* 0x000fe20008000200 */
[----:B------:R-:W-:-:S02]  /*d3c60*/  IMAD.MOV.U32 R114, RZ, RZ, R84 ;  /* 0x000000ffff727224 */ /* 0x000fc400078e0054 */
[----:B------:R-:W-:Y:S01]  /*d3c70*/  IMAD.MOV.U32 R115, RZ, RZ, R81 ;  /* 0x000000ffff737224 */ /* 0x000fe200078e0051 */
[----:B------:R-:W3:Y:S04]  /*d3c80*/  LDSM.16.M88.4 R144, [R77+UR11+0x10880] ;  /* 0x0108800b4d90783b */ /* 0x000ee80008000200 */
[----:B------:R-:W3:Y:S01]  /*d3c90*/  LDSM.16.M88.4 R140, [R77+UR11+0x11080] ;  /* 0x0110800b4d8c783b */ /* 0x000ee20008000200 */
[----:B------:R-:W-:Y:S02]  /*d3ca0*/  IMAD.MOV.U32 R118, RZ, RZ, R73 ;  /* 0x000000ffff767224 */ /* 0x000fe400078e0049 */
[----:B------:R-:W-:Y:S01]  /*d3cb0*/  IMAD.MOV.U32 R119, RZ, RZ, R72 ;  /* 0x000000ffff777224 */ /* 0x000fe200078e0048 */
[----:B--2---:R-:W-:Y:S01]  /*d3cc0*/  HMMA.1688.F32.TF32 R12, R20, R196, R12 ;  /* 0x000000c4140c723c */ /* 0x004fe2000008100c */
[----:B------:R-:W-:-:S02]  /*d3cd0*/  IMAD.MOV.U32 R113, RZ, RZ, R85 ;  /* 0x000000ffff717224 */ /* 0x000fc400078e0055 */
[----:B------:R-:W-:Y:S01]  /*d3ce0*/  IMAD.MOV.U32 R116, RZ, RZ, R80 ;  /* 0x000000ffff747224 */ /* 0x000fe200078e0050 */
[----:B-1----:R-:W2:Y:S04]  /*d3cf0*/  LDL.LU.64 R24, [R1+0x6668] ;  /* 0x0066680001187983 */ /* 0x002ea80000300a00 */
[----:B------:R-:W-:Y:S04]  /*d3d00*/  STL.64 [R1+0x6610], R230 ;  /* 0x006610e601007387 */ /* 0x000fe80000100a00 */
[----:B------:R1:W-:Y:S01]  /*d3d10*/  STL.64 [R1+0x6608], R228 ;  /* 0x006608e401007387 */ /* 0x0003e20000100a00 */
[----:B------:R-:W-:-:S03]  /*d3d20*/  MOV R117, R76 ;  /* 0x0000004c00757202 */ /* 0x000fc60000000f00 */
[----:B------:R-:W2:Y:S01]  /*d3d30*/  LDSM.16.M88.4 R136, [R77+UR11+0x11880] ;  /* 0x0118800b4d88783b */ /* 0x000ea20008000200 */
[----:B------:R-:W-:Y:S02]  /*d3d40*/  IMAD.MOV.U32 R120, RZ, RZ, R69 ;  /* 0x000000ffff787224 */ /* 0x000fe400078e0045 */
[----:B------:R-:W-:Y:S02]  /*d3d50*/  IMAD.MOV.U32 R121, RZ, RZ, R68 ;  /* 0x000000ffff797224 */ /* 0x000fe400078e0044 */
[----:B------:R-:W-:Y:S02]  /*d3d60*/  IMAD.MOV.U32 R122, RZ, RZ, R65 ;  /* 0x000000ffff7a7224 */ /* 0x000fe400078e0041 */
[----:B------:R-:W-:Y:S01]  /*d3d70*/  IMAD.MOV.U32 R123, RZ, RZ, R64 ;  /* 0x000000ffff7b7224 */ /* 0x000fe200078e0040 */
[----:B------:R-:W-:Y:S01]  /*d3d80*/  MOV R128, R61 ;  /* 0x0000003d00807202 */ /* 0x000fe20000000f00 */
[----:B------:R-:W-:Y:S02]  /*d3d90*/  IMAD.MOV.U32 R130, RZ, RZ, R57 ;  /* 0x000000ffff827224 */ /* 0x000fe400078e0039 */
[----:B------:R-:W-:Y:S01]  /*d3da0*/  IMAD.MOV.U32 R131, RZ, RZ, R56 ;  /* 0x000000ffff837224 */ /* 0x000fe200078e0038 */
[----:B------:R-:W-:Y:S04]  /*d3db0*/  LDSM.16.M88.4 R80, [R77+UR11+0x13880] ;  /* 0x0138800b4d50783b */ /* 0x000fe80008000200 */
[----:B-1----:R-:W2:Y:S04]  /*d3dc0*/  LDL.LU R228, [R1+0x2b70] ;  /* 0x002b700001e47983 */ /* 0x002ea80000300800 */
[----:B------:R-:W2:Y:S04]  /*d3dd0*/  LDL.LU R229, [R1+0x2b74] ;  /* 0x002b740001e57983 */ /* 0x000ea80000300800 */
[----:B------:R-:W2:Y:S04]  /*d3de0*/  LDL.LU R230, [R1+0x2b78] ;  /* 0x002b780001e67983 */ /* 0x000ea80000300800 */
[----:B------:R-:W2:Y:S04]  /*d3df0*/  LDL.LU R231, [R1+0x2b7c] ;  /* 0x002b7c0001e77983 */ /* 0x000ea80000300800 */
[----:B------:R1:W-:Y:S04]  /*d3e00*/  STL.64 [R1+0x2d00], R32 ;  /* 0x002d002001007387 */ /* 0x0003e80000100a00 */
[----:B------:R-:W-:Y:S04]  /*d3e10*/  STL.64 [R1+0x2d08], R34 ;  /* 0x002d082201007387 */ /* 0x000fe80000100a00 */
[----:B------:R-:W-:Y:S04]  /*d3e20*/  LDSM.16.M88.4 R84, [R77+UR11+0x14080] ;  /* 0x0140800b4d54783b */ /* 0x000fe80008000200 */
[----:B------:R-:W-:Y:S04]  /*d3e30*/  LDSM.16.M88.4 R56, [R77+UR11+0x1d080] ;  /* 0x01d0800b4d38783b */ /* 0x000fe80008000200 */
[----:B------:R-:W-:Y:S04]  /*d3e40*/  LDSM.16.M88.4 R64, [R77+UR11+0x1e080] ;  /* 0x01e0800b4d40783b */ /* 0x000fe80008000200 */
[----:B------:R-:W-:Y:S04]  /*d3e50*/  LDSM.16.M88.4 R68, [R77+UR11+0x1e880] ;  /* 0x01e8800b4d44783b */ /* 0x000fe80008000200 */
[----:B------:R-:W-:Y:S04]  /*d3e60*/  LDSM.16.M88.4 R72, [R77+UR11+0x1f080] ;  /* 0x01f0800b4d48783b */ /* 0x000fe80008000200 */
[----:B-1----:R-:W4:Y:S04]  /*d3e70*/  LDL.LU.64 R32, [R1+0x6660] ;  /* 0x0066600001207983 */ /* 0x002f280000300a00 */
[----:B------:R-:W-:Y:S04]  /*d3e80*/  STL.64 [R1+0x6620], R226 ;  /* 0x006620e201007387 */ /* 0x000fe80000100a00 */
[----:B------:R1:W-:Y:S04]  /*d3e90*/  STL.64 [R1+0x6618], R224 ;  /* 0x006618e001007387 */ /* 0x0003e80000100a00 */
[----:B-1----:R-:W4:Y:S04]  /*d3ea0*/  LDL.LU R224, [R1+0x2b90] ;  /* 0x002b900001e07983 */ /* 0x002f280000300800 */
[----:B------:R-:W4:Y:S04]  /*d3eb0*/  LDL.LU R225, [R1+0x2b94] ;  /* 0x002b940001e17983 */ /* 0x000f280000300800 */
[----:B------:R-:W4:Y:S04]  /*d3ec0*/  LDL.LU R226, [R1+0x2b98] ;  /* 0x002b980001e27983 */ /* 0x000f280000300800 */
[----:B------:R-:W4:Y:S04]  /*d3ed0*/  LDL.LU R227, [R1+0x2b9c] ;  /* 0x002b9c0001e37983 */ /* 0x000f280000300800 */
[----:B------:R1:W-:Y:S04]  /*d3ee0*/  STL.64 [R1+0x2cf0], R28 ;  /* 0x002cf01c01007387 */ /* 0x0003e80000100a00 */
[----:B------:R-:W-:Y:S04]  /*d3ef0*/  STL.64 [R1+0x2cf8], R30 ;  /* 0x002cf81e01007387 */ /* 0x000fe80000100a00 */
[----:B-1----:R-:W5:Y:S04]  /*d3f00*/  LDL.LU.64 R28, [R1+0x6658] ;  /* 0x00665800011c7983 */ /* 0x002f680000300a00 */
[----:B------:R-:W-:Y:S04]  /*d3f10*/  STL.64 [R1+0x6630], R222 ;  /* 0x006630de01007387 */ /* 0x000fe80000100a00 */
[----:B------:R2:W-:Y:S02]  /*d3f20*/  STL.64 [R1+0x6628], R220 ;  /* 0x006628dc01007387 */ /* 0x0005e40000100a00 */
[C---:B--2---:R-:W-:Y:S08]  /*d3f30*/  HMMA.1688.F32.TF32 R220, R20.reuse, R212, R228 ;  /* 0x000000d414dc723c */ /* 0x044ff000000810e4 */
[C---:B---3--:R-:W-:Y:S08]  /*d3f40*/  HMMA.1688.F32.TF32 R228, R20.reuse, R208, R232 ;  /* 0x000000d014e4723c */ /* 0x048ff000000810e8 */
[----:B----4-:R-:W-:-:S15]  /*d3f50*/  HMMA.1688.F32.TF32 R224, R20, R216, R224 ;  /* 0x000000d814e0723c */ /* 0x010fde00000810e0 */
[----:B------:R-:W-:-:S04]  /*d3f60*/  NOP ;  /* 0x0000000000007918 */ /* 0x000fc80000000000 */
        /* <DEDUP_REMOVED lines=31> */
[----:B------:R-:W-:Y:S04]  /*d4160*/  LDS R240, [R132+UR10+0x46000] ;  /* 0x0460000a84f07984 */ /* 0x000fe80008000800 */
[----:B------:R-:W-:Y:S04]  /*d4170*/  LDS R242, [R132+UR10+0x46800] ;  /* 0x0468000a84f27984 */ /* 0x000fe80008000800 */
[----:B------:R-:W-:Y:S04]  /*d4180*/  LDS R241, [R133+UR10+0x46000] ;  /* 0x0460000a85f17984 */ /* 0x000fe80008000800 */
[----:B------:R-:W-:Y:S04]  /*d4190*/  LDS R243, [R133+UR10+0x46800] ;  /* 0x0468000a85f37984 */ /* 0x000fe80008000800 */
[----:B------:R-:W1:Y:S01]  /*d41a0*/  LDSM.16.M88.4 R132, [R77+UR11+0x12080] ;  /* 0x0120800b4d84783b */ /* 0x000e620008000200 */
[----:B-----5:R-:W-:-:S02]  /*d41b0*/  IMAD.MOV.U32 R12, RZ, RZ, R37 ;  /* 0x000000ffff0c7224 */ /* 0x020fc400078e0025 */
[----:B------:R-:W-:Y:S01]  /*d41c0*/  IMAD.MOV.U32 R13, RZ, RZ, R36 ;  /* 0x000000ffff0d7224 */ /* 0x000fe200078e0024 */
[----:B------:R-:W-:Y:S01]  /*d41d0*/  MOV R14, R33 ;  /* 0x00000021000e7202 */ /* 0x000fe20000000f00 */
[----:B------:R-:W-:Y:S02]  /*d41e0*/  IMAD.MOV.U32 R15, RZ, RZ, R32 ;  /* 0x000000ffff0f7224 */ /* 0x000fe400078e0020 */
[----:B------:R-:W-:Y:S02]  /*d41f0*/  IMAD.MOV.U32 R244, RZ, RZ, R45 ;  /* 0x000000fffff47224 */ /* 0x000fe400078e002d */
[----:B------:R-:W-:Y:S02]  /*d4200*/  IMAD.MOV.U32 R245, RZ, RZ, R44 ;  /* 0x000000fffff57224 */ /* 0x000fe400078e002c */
[----:B------:R-:W-:Y:S02]  /*d4210*/  IMAD.MOV.U32 R246, RZ, RZ, R41 ;  /* 0x000000fffff67224 */ /* 0x000fe400078e0029 */
[----:B------:R-:W-:-:S02]  /*d4220*/  IMAD.MOV.U32 R247, RZ, RZ, R40 ;  /* 0x000000fffff77224 */ /* 0x000fc400078e0028 */
[----:B------:R-:W-:Y:S02]  /*d4230*/  IMAD.MOV.U32 R248, RZ, RZ, R53 ;  /* 0x000000fffff87224 */ /* 0x000fe400078e0035 */
[----:B------:R-:W-:Y:S02]  /*d4240*/  IMAD.MOV.U32 R249, RZ, RZ, R52 ;  /* 0x000000fffff97224 */ /* 0x000fe400078e0034 */
[----:B------:R-:W-:Y:S01]  /*d4250*/  IMAD.MOV.U32 R250, RZ, RZ, R49 ;  /* 0x000000fffffa7224 */ /* 0x000fe200078e0031 */
[----:B------:R-:W-:Y:S01]  /*d4260*/  MOV R251, R48 ;  /* 0x0000003000fb7202 */ /* 0x000fe20000000f00 */
[----:B------:R-:W-:Y:S04]  /*d4270*/  STL.64 [R1+0x2c10], R4 ;  /* 0x002c100401007387 */ /* 0x000fe80000100a00 */
[----:B------:R2:W-:Y:S04]  /*d4280*/  STL.64 [R1+0x2c18], R6 ;  /* 0x002c180601007387 */ /* 0x0005e80000100a00 */
[----:B------:R-:W2:Y:S04]  /*d4290*/  LDL.LU R89, [R1+0x6654] ;  /* 0x0066540001597983 */ /* 0x000ea80000300800 */
[----:B------:R-:W2:Y:S04]  /*d42a0*/  LDL.LU R88, [R1+0x6650] ;  /* 0x0066500001587983 */ /* 0x000ea80000300800 */
[----:B------:R-:W3:Y:S04]  /*d42b0*/  LDL.LU R96, [R1+0x664c] ;  /* 0x00664c0001607983 */ /* 0x000ee80000300800 */
[----:B------:R-:W4:Y:S04]  /*d42c0*/  LDL.LU R129, [R1+0x6648] ;  /* 0x0066480001817983 */ /* 0x000f280000300800 */
[----:B------:R-:W5:Y:S04]  /*d42d0*/  LDL.LU R94, [R1+0x2978] ;  /* 0x00297800015e7983 */ /* 0x000f680000300800 */
[----:B------:R-:W5:Y:S04]  /*d42e0*/  LDL.LU R95, [R1+0x297c] ;  /* 0x00297c00015f7983 */ /* 0x000f680000300800 */
[----:B------:R-:W2:Y:S04]  /*d42f0*/  LDL.LU R90, [R1+0x29b8] ;  /* 0x0029b800015a7983 */ /* 0x000ea80000300800 */
[----:B------:R-:W-:Y:S04]  /*d4300*/  STL.64 [R1+0x6550], R182 ;  /* 0x006550b601007387 */ /* 0x000fe80000100a00 */
[----:B------:R-:W-:Y:S04]  /*d4310*/  STL.64 [R1+0x6548], R180 ;  /* 0x006548b401007387 */ /* 0x000fe80000100a00 */
[----:B------:R-:W-:Y:S04]  /*d4320*/  STL.64 [R1+0x6540], R178 ;  /* 0x006540b201007387 */ /* 0x000fe80000100a00 */
[----:B------:R-:W-:Y:S01]  /*d4330*/  STL.64 [R1+0x6538], R176 ;  /* 0x006538b001007387 */ /* 0x000fe20000100a00 */
[----:B------:R-:W-:Y:S01]  /*d4340*/  IMAD.MOV.U32 R192, RZ, RZ, R19 ;  /* 0x000000ffffc07224 */ /* 0x000fe200078e0013 */
[----:B------:R-:W-:Y:S01]  /*d4350*/  MOV R193, R252 ;  /* 0x000000fc00c17202 */ /* 0x000fe20000000f00 */
[----:B------:R-:W-:Y:S01]  /*d4360*/  IMAD.MOV.U32 R185, RZ, RZ, R0 ;  /* 0x000000ffffb97224 */ /* 0x000fe200078e0000 */
[----:B------:R-:W-:Y:S04]  /*d4370*/  LDSM.16.M88.4 R120, [R77+UR11+0x14880] ;  /* 0x0148800b4d78783b */ /* 0x000fe80008000200 */
[----:B------:R-:W-:Y:S04]  /*d4380*/  LDSM.16.M88.4 R32, [R77+UR11+0x1a080] ;  /* 0x01a0800b4d20783b */ /* 0x000fe80008000200 */
[----:B------:R-:W-:Y:S04]  /*d4390*/  LDSM.16.M88.4 R36, [R77+UR11+0x1a880] ;  /* 0x01a8800b4d24783b */ /* 0x000fe80008000200 */
[----:B------:R-:W-:Y:S04]  /*d43a0*/  LDSM.16.M88.4 R40, [R77+UR11+0x1b080] ;  /* 0x01b0800b4d28783b */ /* 0x000fe80008000200 */
[----:B------:R-:W-:Y:S04]  /*d43b0*/  LDSM.16.M88.4 R44, [R77+UR11+0x1b880] ;  /* 0x01b8800b4d2c783b */ /* 0x000fe80008000200 */
[----:B------:R-:W-:Y:S04]  /*d43c0*/  LDSM.16.M88.4 R48, [R77+UR11+0x1c080] ;  /* 0x01c0800b4d30783b */ /* 0x000fe80008000200 */
[----:B------:R-:W-:Y:S01]  /*d43d0*/  LDSM.16.M88.4 R52, [R77+UR11+0x1c880] ;  /* 0x01c8800b4d34783b */ /* 0x000fe20008000200 */
[----:B----4-:R-:W-:-:S07]  /*d43e0*/  IMAD.MOV.U32 R91, RZ, RZ, R129 ;  /* 0x000000ffff5b7224 */ /* 0x010fce00078e0081 */
[----:B--2---:R-:W-:Y:S01]  /*d43f0*/  HMMA.1688.F32.TF32 R4, R20, R176, R88 ;  /* 0x000000b01404723c */ /* 0x004fe20000081058 */
[----:B------:R-:W-:Y:S01]  /*d4400*/  IMAD.MOV.U32 R129, RZ, RZ, R60 ;  /* 0x000000ffff817224 */ /* 0x000fe200078e003c */
[----:B------:R-:W-:Y:S04]  /*d4410*/  LDSM.16.M88.4 R88, [R77+UR11+0x18880] ;  /* 0x0188800b4d58783b */ /* 0x000fe80008000200 */
[----:B------:R-:W-:-:S13]  /*d4420*/  LDSM.16.M88.4 R60, [R77+UR11+0x1d880] ;  /* 0x01d8800b4d3c783b */ /* 0x000fda0008000200 */
[----:B------:R-:W-:Y:S04]  /*d4430*/  STL.64 [R1+0x2bf0], R4 ;  /* 0x002bf00401007387 */ /* 0x000fe80000100a00 */
[----:B------:R5:W-:Y:S02]  /*d4440*/  STL.64 [R1+0x2bf8], R6 ;  /* 0x002bf80601007387 */ /* 0x000be40000100a00 */
[C---:B-----5:R-:W-:Y:S02]  /*d4450*/  HMMA.1688.F32.TF32 R4, R20.reuse, R172, R92 ;  /* 0x000000ac1404723c */ /* 0x060fe4000008105c */
[----:B------:R-:W-:Y:S04]  /*d4460*/  STL.64 [R1+0x6530], R174 ;  /* 0x006530ae01007387 */ /* 0x000fe80000100a00 */
[----:B------:R-:W-:Y:S04]  /*d4470*/  STL.64 [R1+0x6528], R172 ;  /* 0x006528ac01007387 */ /* 0x000fe80000100a00 */
[----:B------:R-:W-:Y:S09]  /*d4480*/  LDSM.16.M88.4 R92, [R77+UR11+0x18080] ;  /* 0x0180800b4d5c783b */ /* 0x000ff20008000200 */
[----:B------:R-:W-:Y:S04]  /*d4490*/  STL.64 [R1+0x2bd0], R4 ;  /* 0x002bd00401007387 */ /* 0x000fe80000100a00 */
[----:B------:R3:W-:Y:S02]  /*d44a0*/  STL.64 [R1+0x2bd8], R6 ;  /* 0x002bd80601007387 */ /* 0x0007e40000100a00 */
[C---:B---3--:R-:W-:Y:S02]  /*d44b0*/  HMMA.1688.F32.TF32 R4, R20.reuse, R168, R96 ;  /* 0x000000a81404723c */ /* 0x048fe40000081060 */
[----:B------:R-:W-:Y:S04]  /*d44c0*/  STL.64 [R1+0x6520], R170 ;  /* 0x006520aa01007387 */ /* 0x000fe80000100a00 */
[----:B------:R-:W-:Y:S04]  /*d44d0*/  STL.64 [R1+0x6518], R168 ;  /* 0x006518a801007387 */ /* 0x000fe80000100a00 */
[----:B------:R-:W-:Y:S09]  /*d44e0*/  LDSM.16.M88.4 R96, [R77+UR11+0x17880] ;  /* 0x0178800b4d60783b */ /* 0x000ff20008000200 */
[----:B------:R-:W-:Y:S04]  /*d44f0*/  STL.64 [R1+0x2bb0], R4 ;  /* 0x002bb00401007387 */ /* 0x000fe80000100a00 */
[----:B------:R2:W-:Y:S02]  /*d4500*/  STL.64 [R1+0x2bb8], R6 ;  /* 0x002bb80601007387 */ /* 0x0005e40000100a00 */
[C---:B--2---:R-:W-:Y:S02]  /*d4510*/  HMMA.1688.F32.TF32 R4, R20.reuse, R164, R100 ;  /* 0x000000a41404723c */ /* 0x044fe40000081064 */
        /* <DEDUP_REMOVED lines=32> */
[----:B------:R-:W-:Y:S04]  /*d4720*/  STL.64 [R1+0x2f18], R10 ;  /* 0x002f180a01007387 */ /* 0x000fe80000100a00 */
[----:B------:R-:W-:Y:S04]  /*d4730*/  STL.64 [R1+0x64b8], R140 ;  /* 0x0064b88c01007387 */ /* 0x000fe80000100a00 */
[----:B------:R-:W-:Y:S04]  /*d4740*/  LDSM.16.M88.4 R124, [R77+UR11+0x13080] ;  /* 0x0130800b4d7c783b */ /* 0x000fe80008000200 */
[----:B------:R-:W-:Y:S04]  /*d4750*/  STL.64 [R1+0x2f00], R4 ;  /* 0x002f000401007387 */ /* 0x000fe80000100a00 */
[----:B------:R2:W-:Y:S02]  /*d4760*/  STL.64 [R1+0x2f08], R6 ;  /* 0x002f080601007387 */ /* 0x0005e40000100a00 */
[C---:B--2---:R-:W-:Y:S02]  /*d4770*/  HMMA.1688.F32.TF32 R4, R20.reuse, R136, R128 ;  /* 0x000000881404723c */ /* 0x044fe40000081080 */
[----:B------:R-:W2:Y:S04]  /*d4780*/  LDSM.16.M88.4 R128, [R77+UR11+0x12880] ;  /* 0x0128800b4d80783b */ /* 0x000ea80008000200 */
[----:B------:R-:W-:Y:S04]  /*d4790*/  STL.64 [R1+0x64b0], R138 ;  /* 0x0064b08a01007387 */ /* 0x000fe80000100a00 */
[----:B------:R-:W-:Y:S09]  /*d47a0*/  STL.64 [R1+0x64a8], R136 ;  /* 0x0064a88801007387 */ /* 0x000ff20000100a00 */
[----:B------:R-:W-:Y:S04]  /*d47b0*/  STL.64 [R1+0x2ef0], R4 ;  /* 0x002ef00401007387 */ /* 0x000fe80000100a00 */
[----:B------:R1:W-:Y:S02]  /*d47c0*/  STL.64 [R1+0x2ef8], R6 ;  /* 0x002ef80601007387 */ /* 0x0003e40000100a00 */
[----:B-1----:R-:W-:Y:S01]  /*d47d0*/  HMMA.1688.F32.TF32 R4, R20, R132, R12 ;  /* 0x000000841404723c */ /* 0x002fe2000008100c */
[----:B------:R-:W-:-:S02]  /*d47e0*/  IMAD.MOV.U32 R8, RZ, RZ, R29 ;  /* 0x000000ffff087224 */ /* 0x000fc400078e001d */
[----:B------:R-:W-:Y:S02]  /*d47f0*/  IMAD.MOV.U32 R9, RZ, RZ, R28 ;  /* 0x000000ffff097224 */ /* 0x000fe400078e001c */
[----:B------:R-:W-:Y:S02]  /*d4800*/  IMAD.MOV.U32 R10, RZ, RZ, R25 ;  /* 0x000000ffff0a7224 */ /* 0x000fe400078e0019 */
[----:B------:R-:W-:Y:S01]  /*d4810*/  IMAD.MOV.U32 R11, RZ, RZ, R24 ;  /* 0x000000ffff0b7224 */ /* 0x000fe200078e0018 */
[----:B------:R-:W-:Y:S04]  /*d4820*/  STL.64 [R1+0x64a0], R134 ;  /* 0x0064a08601007387 */ /* 0x000fe80000100a00 */
[----:B------:R-:W-:Y:S04]  /*d4830*/  STL.64 [R1+0x6498], R132 ;  /* 0x0064988401007387 */ /* 0x000fe80000100a00 */
[----:B------:R-:W1:Y:S04]  /*d4840*/  LDSM.16.M88.4 R24, [R77+UR11+0x19080] ;  /* 0x0190800b4d18783b */ /* 0x000e680008000200 */
[----:B------:R-:W3:Y:S04]  /*d4850*/  LDSM.16.M88.4 R28, [R77+UR11+0x19880] ;  /* 0x0198800b4d1c783b */ /* 0x000ee80008000200 */
[----:B------:R-:W4:Y:S04]  /*d4860*/  LDSM.16.M88.4 R76, [R77+UR11+0x1f880] ;  /* 0x01f8800b4d4c783b */ /* 0x000f280008000200 */
        /* <DEDUP_REMOVED lines=12> */
[----:B------:R-:W5:Y:S01]  /*d4930*/  LDL.LU R19, [R1+0x6644] ;  /* 0x0066440001137983 */ /* 0x000f620000300800 */
[----:B--2---:R-:W-:-:S15]  /*d4940*/  HMMA.1688.F32.TF32 R4, R20, R80, R248 ;  /* 0x000000501404723c */ /* 0x004fde00000810f8 */
[----:B------:R-:W-:-:S04]  /*d4950*/  NOP ;  /* 0x0000000000007918 */ /* 0x000fc80000000000 */
[----:B------:R2:W-:Y:S04]  /*d4960*/  STL.64 [R1+0x2eb0], R4 ;  /* 0x002eb00401007387 */ /* 0x0005e80000100a00 */
[----:B------:R1:W-:Y:S04]  /*d4970*/  STL.64 [R1+0x2eb8], R6 ;  /* 0x002eb80601007387 */ /* 0x0003e80000100a00 */
[----:B------:R-:W2:Y:S04]  /*d4980*/  LDL.LU R252, [R1+0x6640] ;  /* 0x0066400001fc7983 */ /* 0x000ea80000300800 */
[----:B------:R-:W3:Y:S04]  /*d4990*/  LDL R184, [R1+0x20] ;  /* 0x0000200001b87983 */ /* 0x000ee80000100800 */
[----:B------:R-:W3:Y:S04]  /*d49a0*/  LDL.LU R0, [R1+0x663c] ;  /* 0x00663c0001007983 */ /* 0x000ee80000300800 */
[----:B------:R-:W3:Y:S04]  /*d49b0*/  LDL.LU R180, [R1+0x2250] ;  /* 0x0022500001b47983 */ /* 0x000ee80000300800 */
[----:B------:R-:W3:Y:S04]  /*d49c0*/  LDL.LU R181, [R1+0x2254] ;  /* 0x0022540001b57983 */ /* 0x000ee80000300800 */
[----:B------:R-:W3:Y:S04]  /*d49d0*/  LDL.LU R182, [R1+0x2258] ;  /* 0x0022580001b67983 */ /* 0x000ee80000300800 */
[----:B------:R-:W3:Y:S01]  /*d49e0*/  LDL.LU R183, [R1+0x225c] ;  /* 0x00225c0001b77983 */ /* 0x000ee20000300800 */
[----:B--2---:R-:W-:-:S03]  /*d49f0*/  IMAD.MOV.U32 R176, RZ, RZ, R252 ;  /* 0x000000ffffb07224 */ /* 0x004fc600078e00fc */
        /* <DEDUP_REMOVED lines=39> */
[----:B-----5:R-:W-:-:S03]  /*d4c70*/  IMAD.MOV.U32 R177, RZ, RZ, R19 ;  /* 0x000000ffffb17224 */ /* 0x020fc600078e0013 */
        /* <DEDUP_REMOVED lines=60> */
[C---:B----4-:R-:W-:Y:S08]  /*d5040*/  HMMA.1688.F32.TF32 R228, R20.reuse, R116, R228 ;  /* 0x0000007414e4723c */ /* 0x050ff000000810e4 */
[C---:B------:R-:W-:Y:S08]  /*d5050*/  HMMA.1688.F32.TF32 R232, R20.reuse, R112, R232 ;  /* 0x0000007014e8723c */ /* 0x040ff000000810e8 */
[C---:B------:R-:W-:Y:S08]  /*d5060*/  HMMA.1688.F32.TF32 R236, R20.reuse, R108, R236 ;  /* 0x0000006c14ec723c */ /* 0x040ff000000810ec */
[C---:B------:R-:W-:Y:S08]  /*d5070*/  HMMA.1688.F32.TF32 R4, R20.reuse, R104, R4 ;  /* 0x000000681404723c */ /* 0x040ff00000081004 */
[C---:B-----5:R-:W-:Y:S08]  /*d5080*/  HMMA.1688.F32.TF32 R12, R20.reuse, R100, R12 ;  /* 0x00000064140c723c */ /* 0x060ff0000008100c */
[C---:B------:R-:W-:Y:S01]  /*d5090*/  HMMA.1688.F32.TF32 R8, R20.reuse, R96, R8 ;  /* 0x000000601408723c */ /* 0x040fe20000081008 */
[----:B------:R-:W-:Y:S04]  /*d50a0*/  STL.64 [R1+0x2ea0], R220 ;  /* 0x002ea0dc01007387 */ /* 0x000fe80000100a00 */
[----:B------:R1:W-:Y:S03]  /*d50b0*/  STL.64 [R1+0x2ea8], R222 ;  /* 0x002ea8de01007387 */ /* 0x0003e60000100a00 */
[C---:B------:R-:W-:Y:S01]  /*d50c0*/  HMMA.1688.F32.TF32 R16, R20.reuse, R92, R16 ;  /* 0x0000005c1410723c */ /* 0x040fe20000081010 */
[----:B-1----:R-:W2:Y:S04]  /*d50d0*/  LDL.LU.64 R222, [R1+0x6630] ;  /* 0x0066300001de7983 */ /* 0x002ea80000300a00 */
[----:B------:R-:W3:Y:S04]  /*d50e0*/  LDL.LU.64 R220, [R1+0x6628] ;  /* 0x0066280001dc7983 */ /* 0x000ee80000300a00 */
        /* <DEDUP_REMOVED lines=8> */
[----:B------:R-:W-:Y:S04]  /*d5170*/  STL.64 [R1+0x2e70], R232 ;  /* 0x002e70e801007387 */ /* 0x000fe80000100a00 */
[----:B------:R1:W-:Y:S01]  /*d5180*/  STL.64 [R1+0x2e78], R234 ;  /* 0x002e78ea01007387 */ /* 0x0003e20000100a00 */
[C---:B------:R-:W-:Y:S03]  /*d5190*/  HMMA.1688.F32.TF32 R244, R20.reuse, R88, R244 ;  /* 0x0000005814f4723c */ /* 0x040fe600000810f4 */
        /* <DEDUP_REMOVED lines=20> */
[----:B-1----:R-:W2:Y:S04]  /*d52e0*/  LDL.LU R18, [R1+0x65b0] ;  /* 0x0065b00001127983 */ /* 0x002ea80000300800 */
[----:B------:R-:W2:Y:S04]  /*d52f0*/  LDL.LU.64 R16, [R1+0x65a8] ;  /* 0x0065a80001107983 */ /* 0x000ea80000300a00 */
        /* <DEDUP_REMOVED lines=8> */
[----:B-1----:R-:W3:Y:S04]  /*d5380*/  LDL.LU.64 R246, [R1+0x65a0] ;  /* 0x0065a00001f67983 */ /* 0x002ee80000300a00 */
[----:B------:R-:W3:Y:S04]  /*d5390*/  LDL.LU.64 R244, [R1+0x6598] ;  /* 0x0065980001f47983 */ /* 0x000ee80000300a00 */
[----:B------:R-:W-:Y:S04]  /*d53a0*/  STL.64 [R1+0x6460], R90 ;  /* 0x0064605a01007387 */ /* 0x000fe80000100a00 */
[----:B------:R1:W-:Y:S04]  /*d53b0*/  STL.64 [R1+0x6458], R88 ;  /* 0x0064585801007387 */ /* 0x0003e80000100a00 */
[----:B-1----:R-:W3:Y:S04]  /*d53c0*/  LDL.LU R88, [R1+0x2aa0] ;  /* 0x002aa00001587983 */ /* 0x002ee80000300800 */
[----:B------:R-:W3:Y:S04]  /*d53d0*/  LDL.LU R89, [R1+0x2aa4] ;  /* 0x002aa40001597983 */ /* 0x000ee80000300800 */
[----:B------:R-:W3:Y:S04]  /*d53e0*/  LDL.LU R90, [R1+0x2aa8] ;  /* 0x002aa800015a7983 */ /* 0x000ee80000300800 */
[----:B------:R-:W3:Y:S01]  /*d53f0*/  LDL.LU R91, [R1+0x2aac] ;  /* 0x002aac00015b7983 */ /* 0x000ee20000300800 */
[----:B------:R-:W-:-:S15]  /*d5400*/  HMMA.1688.F32.TF32 R248, R20, R24, R248 ;  /* 0x0000001814f8723c */ /* 0x000fde00000810f8 */
[----:B------:R-:W-:-:S04]  /*d5410*/  NOP ;  /* 0x0000000000007918 */ /* 0x000fc80000000000 */
[----:B------:R-:W-:Y:S04]  /*d5420*/  STL.64 [R1+0x2e00], R248 ;  /* 0x002e00f801007387 */ /* 0x000fe80000100a00 */
[----:B------:R1:W-:Y:S04]  /*d5430*/  STL.64 [R1+0x2e08], R250 ;  /* 0x002e08fa01007387 */ /* 0x0003e80000100a00 */
[----:B-1----:R-:W4:Y:S04]  /*d5440*/  LDL.LU.64 R250, [R1+0x6590] ;  /* 0x0065900001fa7983 */ /* 0x002f280000300a00 */
[----:B------:R-:W4:Y:S01]  /*d5450*/  LDL.LU.64 R248, [R1+0x6588] ;  /* 0x0065880001f87983 */ /* 0x000f220000300a00 */
[C---:B--2---:R-:W-:Y:S08]  /*d5460*/  HMMA.1688.F32.TF32 R92, R20.reuse, R32, R92 ;  /* 0x00000020145c723c */ /* 0x044ff0000008105c */
[----:B---3--:R-:W-:-:S15]  /*d5470*/  HMMA.1688.F32.TF32 R88, R20, R28, R88 ;  /* 0x0000001c1458723c */ /* 0x008fde0000081058 */
        /* <DEDUP_REMOVED lines=28> */
[C---:B-1----:R-:W-:Y:S08]  /*d5640*/  HMMA.1688.F32.TF32 R88, R20.reuse, R72, R164 ;  /* 0x000000481458723c */ /* 0x042ff000000810a4 */
[----:B------:R-:W-:Y:S01]  /*d5650*/  HMMA.1688.F32.TF32 R20, R20, R76, R168 ;  /* 0x0000004c1414723c */ /* 0x000fe200000810a8 */
        /* <DEDUP_REMOVED lines=10> */
[----:B--2---:R-:W-:Y:S01]  /*d5700*/  HMMA.1688.F32.TF32 R20, R240, R192, R188 ;  /* 0x000000c0f014723c */ /* 0x004fe200000810bc */
[----:B------:R1:W-:Y:S04]  /*d5710*/  STL.64 [R1+0xa50], R92 ;  /* 0x000a505c01007387 */ /* 0x0003e80000100a00 */
[----:B------:R2:W-:Y:S04]  /*d5720*/  STL.64 [R1+0xa58], R94 ;  /* 0x000a585e01007387 */ /* 0x0005e80000100a00 */
        /* <DEDUP_REMOVED lines=74> */
[C---:B----4-:R-:W-:Y:S08]  /*d5bd0*/  HMMA.1688.F32.TF32 R20, R240.reuse, R248, R128 ;  /* 0x000000f8f014723c */ /* 0x050ff00000081080 */
[C---:B---3--:R-:W-:Y:S08]  /*d5be0*/  HMMA.1688.F32.TF32 R88, R240.reuse, R124, R92 ;  /* 0x0000007cf058723c */ /* 0x048ff0000008105c */
[C---:B--2---:R-:W-:Y:S11]  /*d5bf0*/  HMMA.1688.F32.TF32 R92, R240.reuse, R244, R132 ;  /* 0x000000f4f05c723c */ /* 0x044ff60000081084 */
        /* <DEDUP_REMOVED lines=241> */
[----:B------:R-:W2:Y:S01]  /*d6b10*/  LDL.LU.64 R148, [R1+0x64c8] ;  /* 0x0064c80001947983 */ /* 0x000ea20000300a00 */
[C---:B------:R-:W-:Y:S08]  /*d6b20*/  HMMA.1688.F32.TF32 R140, R240.reuse, R144, R140 ;  /* 0x00000090f08c723c */ /* 0x040ff0000008108c */
[----:B--2---:R-:W-:-:S15]  /*d6b30*/  HMMA.1688.F32.TF32 R20, R240, R148, R20 ;  /* 0x00000094f014723c */ /* 0x004fde0000081014 */
        /* <DEDUP_REMOVED lines=9> */
[----:B------:R-:W2:Y:S04]  /*d6bd0*/  LDS R23, [R0+UR10+0x46880] ;  /* 0x0468800a00177984 */ /* 0x000ea80008000800 */
        /* <DEDUP_REMOVED lines=47> */
[----:B------:R1:W-:Y:S04]  /*d6ed0*/  STL.64 [R1+0xa70], R216 ;  /* 0x000a70d801007387 */ /* 0x0003e80000100a00 */
[----:B------:R2:W-:Y:S04]  /*d6ee0*/  STL.64 [R1+0xa78], R218 ;  /* 0x000a78da01007387 */ /* 0x0005e80000100a00 */
[----:B------:R-:W5:Y:S04]  /*d6ef0*/  LDL.LU R232, [R1+0x2640] ;  /* 0x0026400001e87983 */ /* 0x000f680000300800 */
[----:B------:R-:W-:Y:S04]  /*d6f00*/  STL.64 [R1+0xa60], R212 ;  /* 0x000a60d401007387 */ /* 0x000fe80000100a00 */
[----:B------:R-:W-:Y:S04]  /*d6f10*/  STL.64 [R1+0xa68], R214 ;  /* 0x000a68d601007387 */ /* 0x000fe80000100a00 */
[----:B------:R1:W-:Y:S04]  /*d6f20*/  STL.64 [R1+0x1380], R88 ;  /* 0x0013805801007387 */ /* 0x0003e80000100a00 */
[----:B------:R1:W-:Y:S04]  /*d6f30*/  STL.64 [R1+0x1388], R90 ;  /* 0x0013885a01007387 */ /* 0x0003e80000100a00 */
        /* <DEDUP_REMOVED lines=105> */
[----:B------:R-:W-:Y:S04]  /*d75d0*/  STL.64 [R1+0x1988], R26 ;  /* 0x0019881a01007387 */ /* 0x000fe80000100a00 */
        /* <DEDUP_REMOVED lines=39> */
[----:B-1----:R-:W5:Y:S04]  /*d7850*/  LDL.64 R24, [R1+0x30] ;  /* 0x0000300001187983 */ /* 0x002f680000100a00 */
[----:B------:R-:W5:Y:S04]  /*d7860*/  LDL.64 R92, [R1+0x20] ;  /* 0x00002000015c7983 */ /* 0x000f680000100a00 */
[----:B------:R-:W5:Y:S04]  /*d7870*/  LDL.LU R96, [R1+0x20b0] ;  /* 0x0020b00001607983 */ /* 0x000f680000300800 */
[----:B------:R-:W5:Y:S04]  /*d7880*/  LDL.LU R97, [R1+0x20b4] ;  /* 0x0020b40001617983 */ /* 0x000f680000300800 */
[----:B------:R-:W5:Y:S04]  /*d7890*/  LDL.LU R98, [R1+0x20b8] ;  /* 0x0020b80001627983 */ /* 0x000f680000300800 */
[----:B------:R-:W5:Y:S04]  /*d78a0*/  LDL.LU R99, [R1+0x20bc] ;  /* 0x0020bc0001637983 */ /* 0x000f680000300800 */
[----:B------:R-:W5:Y:S04]  /*d78b0*/  LDL.64 R100, [R1+0x10] ;  /* 0x0000100001647983 */ /* 0x000f680000100a00 */
[----:B------:R-:W5:Y:S04]  /*d78c0*/  LDL.64 R216, [R1] ;  /* 0x0000000001d87983 */ /* 0x000f680000100a00 */
        /* <DEDUP_REMOVED lines=17> */
[----:B------:R-:W5:Y:S04]  /*d79e0*/  LDL.LU R55, [R1+0x262c] ;  /* 0x00262c0001377983 */ /* 0x000f680000300800 */
[----:B------:R-:W-:Y:S04]  /*d79f0*/  STL.64 [R1+0x6320], R58 ;  /* 0x0063203a01007387 */ /* 0x000fe80000100a00 */
[----:B------:R-:W-:Y:S01]  /*d7a00*/  STL.64 [R1+0x6318], R56 ;  /* 0x0063183801007387 */ /* 0x000fe20000100a00 */
[C---:B--2---:R-:W-:Y:S08]  /*d7a10*/  HMMA.1688.F32.TF32 R32, R240.reuse, R76, R32 ;  /* 0x0000004cf020723c */ /* 0x044ff00000081020 */
[C---:B---3--:R-:W-:Y:S08]  /*d7a20*/  HMMA.1688.F32.TF32 R40, R240.reuse, R68, R40 ;  /* 0x00000044f028723c */ /* 0x048ff00000081028 */
[C---:B----4-:R-:W-:Y:S08]  /*d7a30*/  HMMA.1688.F32.TF32 R48, R240.reuse, R60, R48 ;  /* 0x0000003cf030723c */ /* 0x050ff00000081030 */
[C---:B-----5:R-:W-:Y:S08]  /*d7a40*/  HMMA.1688.F32.TF32 R44, R240.reuse, R64, R44 ;  /* 0x00000040f02c723c */ /* 0x060ff0000008102c */
[----:B------:R-:W-:Y:S08]  /*d7a50*/  HMMA.1688.F32.TF32 R36, R240, R72, R36 ;  /* 0x00000048f024723c */ /* 0x000ff00000081024 */
[----:B------:R-:W-:Y:S08]  /*d7a60*/  HMMA.1688.F32.TF32 R28, R20, R24, R28 ;  /* 0x00000018141c723c */ /* 0x000ff0000008101c */
        /* <DEDUP_REMOVED lines=22> */
[C---:B-1----:R-:W-:Y:S08]  /*d7bd0*/  HMMA.1688.F32.TF32 R28, R20.reuse, R100, R96 ;  /* 0x00000064141c723c */ /* 0x042ff00000081060 */
[C---:B------:R-:W-:Y:S11]  /*d7be0*/  HMMA.1688.F32.TF32 R36, R20.reuse, R248, R220 ;  /* 0x000000f81424723c */ /* 0x040ff600000810dc */
        /* <DEDUP_REMOVED lines=8> */
[----:B------:R1:W-:Y:S04]  /*d7c70*/  STL.64 [R1+0x2498], R38 ;  /* 0x0024982601007387 */ /* 0x0003e80000100a00 */
[----:B------:R-:W-:Y:S02]  /*d7c80*/  STL.64 [R1+0x62f8], R244 ;  /* 0x0062f8f401007387 */ /* 0x000fe40000100a00 */
[C---:B-1----:R-:W-:Y:S03]  /*d7c90*/  HMMA.1688.F32.TF32 R36, R20.reuse, R8, R232 ;  /* 0x000000081424723c */ /* 0x042fe600000810e8 */
[----:B------:R-:W-:Y:S04]  /*d7ca0*/  STL.64 [R1+0x2480], R32 ;  /* 0x0024802001007387 */ /* 0x000fe80000100a00 */
[----:B------:R1:W-:Y:S02]  /*d7cb0*/  STL.64 [R1+0x2488], R34 ;  /* 0x0024882201007387 */ /* 0x0003e40000100a00 */
[----:B-1----:R-:W-:Y:S02]  /*d7cc0*/  HMMA.1688.F32.TF32 R32, R20, R12, R236 ;  /* 0x0000000c1420723c */ /* 0x002fe400000810ec */
        /* <DEDUP_REMOVED lines=78> */
[----:B------:R-:W-:-:S03]  /*d81b0*/  IMAD.MOV.U32 R3, RZ, RZ, R24 ;  /* 0x000000ffff037224 */ /* 0x000fc600078e0018 */
[----:B-----5:R-:W4:Y:S01]  /*d81c0*/  LDL.LU R34, [R1+0x1f48] ;  /* 0x001f480001227983 */ /* 0x020f220000300800 */
[----:B------:R-:W-:-:S03]  /*d81d0*/  IMAD.MOV.U32 R24, RZ, RZ, R92 ;  /* 0x000000ffff187224 */ /* 0x000fc600078e005c */
[----:B------:R-:W4:Y:S01]  /*d81e0*/  LDL.LU R35, [R1+0x1f4c] ;  /* 0x001f4c0001237983 */ /* 0x000f220000300800 */
[----:B------:R-:W-:-:S03]  /*d81f0*/  IMAD.MOV.U32 R19, RZ, RZ, R93 ;  /* 0x000000ffff137224 */ /* 0x000fc600078e005d */
[----:B------:R-:W5:Y:S04]  /*d8200*/  LDL.LU R92, [R1+0x1f20] ;  /* 0x001f2000015c7983 */ /* 0x000f680000300800 */
[----:B------:R-:W5:Y:S04]  /*d8210*/  LDL.LU R93, [R1+0x1f24] ;  /* 0x001f2400015d7983 */ /* 0x000f680000300800 */
[----:B------:R-:W5:Y:S04]  /*d8220*/  LDL.LU R94, [R1+0x1f28] ;  /* 0x001f2800015e7983 */ /* 0x000f680000300800 */
[----:B------:R-:W5:Y:S04]  /*d8230*/  LDL.LU R95, [R1+0x1f2c] ;  /* 0x001f2c00015f7983 */ /* 0x000f680000300800 */
[----:B------:R-:W3:Y:S04]  /*d8240*/  LDL.LU R96, [R1+0x1f10] ;  /* 0x001f100001607983 */ /* 0x000ee80000300800 */
[----:B------:R-:W3:Y:S04]  /*d8250*/  LDL.LU R97, [R1+0x1f14] ;  /* 0x001f140001617983 */ /* 0x000ee80000300800 */
[----:B------:R-:W3:Y:S01]  /*d8260*/  LDL.LU R98, [R1+0x1f18] ;  /* 0x001f180001627983 */ /* 0x000ee20000300800 */
[----:B------:R-:W-:Y:S01]  /*d8270*/  MOV R2, R25 ;  /* 0x0000001900027202 */ /* 0x000fe20000000f00 */
[----:B------:R-:W-:-:S02]  /*d8280*/  IMAD.MOV.U32 R26, RZ, RZ, R100 ;  /* 0x000000ffff1a7224 */ /* 0x000fc400078e0064 */
[----:B------:R-:W3:Y:S01]  /*d8290*/  LDL.LU R99, [R1+0x1f1c] ;  /* 0x001f1c0001637983 */ /* 0x000ee20000300800 */
[----:B------:R-:W-:-:S03]  /*d82a0*/  IMAD.MOV.U32 R25, RZ, RZ, R101 ;  /* 0x000000ffff197224 */ /* 0x000fc600078e0065 */
        /* <DEDUP_REMOVED lines=54> */
[C---:B----4-:R-:W-:Y:S08]  /*d8610*/  HMMA.1688.F32.TF32 R32, R20.reuse, R176, R32 ;  /* 0x000000b01420723c */ /* 0x050ff00000081020 */
        /* <DEDUP_REMOVED lines=109> */
[----:B------:R-:W-:-:S02]  /*d8cf0*/  LOP3.LUT R30, R252, 0x40, RZ, 0x3c, !PT ;  /* 0x00000040fc1e7812 */ /* 0x000fc400078e3cff */
[----:B------:R-:W-:Y:S01]  /*d8d00*/  LOP3.LUT R31, R252, 0x60, RZ, 0x3c, !PT ;  /* 0x00000060fc1f7812 */ /* 0x000fe200078e3cff */
[----:B------:R-:W-:Y:S02]  /*d8d10*/  IMAD.MOV.U32 R168, RZ, RZ, R24 ;  /* 0x000000ffffa87224 */ /* 0x000fe400078e0018 */
[----:B------:R-:W-:Y:S02]  /*d8d20*/  IMAD.MOV.U32 R177, RZ, RZ, R25 ;  /* 0x000000ffffb17224 */ /* 0x000fe400078e0019 */
[----:B------:R-:W-:Y:S01]  /*d8d30*/  IMAD.MOV.U32 R176, RZ, RZ, R26 ;  /* 0x000000ffffb07224 */ /* 0x000fe200078e001a */
[C---:B--2---:R-:W-:Y:S08]  /*d8d40*/  HMMA.1688.F32.TF32 R160, R20.reuse, R156, R180 ;  /* 0x0000009c14a0723c */ /* 0x044ff000000810b4 */
[C---:B-1----:R-:W-:Y:S08]  /*d8d50*/  HMMA.1688.F32.TF32 R156, R20.reuse, R152, R244 ;  /* 0x00000098149c723c */ /* 0x042ff000000810f4 */
[C---:B---3--:R-:W-:Y:S03]  /*d8d60*/  HMMA.1688.F32.TF32 R56, R20.reuse, R140, R56 ;  /* 0x0000008c1438723c */ /* 0x048fe60000081038 */
[----:B------:R-:W-:Y:S04]  /*d8d70*/  STL.64 [R1+0x1dc0], R160 ;  /* 0x001dc0a001007387 */ /* 0x000fe80000100a00 */
[----:B------:R-:W-:Y:S04]  /*d8d80*/  STL.64 [R1+0x1dc8], R162 ;  /* 0x001dc8a201007387 */ /* 0x000fe80000100a00 */
[----:B------:R-:W-:Y:S04]  /*d8d90*/  STL.64 [R1+0x6280], R154 ;  /* 0x0062809a01007387 */ /* 0x000fe80000100a00 */
[----:B------:R1:W-:Y:S01]  /*d8da0*/  STL.64 [R1+0x6278], R152 ;  /* 0x0062789801007387 */ /* 0x0003e20000100a00 */
[C---:B----4-:R-:W-:Y:S08]  /*d8db0*/  HMMA.1688.F32.TF32 R60, R20.reuse, R144, R60 ;  /* 0x00000090143c723c */ /* 0x050ff0000008103c */
[C---:B-1----:R-:W-:Y:S08]  /*d8dc0*/  HMMA.1688.F32.TF32 R152, R20.reuse, R148, R240 ;  /* 0x000000941498723c */ /* 0x042ff000000810f0 */
[C---:B-----5:R-:W-:Y:S08]  /*d8dd0*/  HMMA.1688.F32.TF32 R52, R20.reuse, R136, R52 ;  /* 0x000000881434723c */ /* 0x060ff00000081034 */
[----:B------:R-:W-:Y:S01]  /*d8de0*/  HMMA.1688.F32.TF32 R48, R20, R132, R48 ;  /* 0x000000841430723c */ /* 0x000fe20000081030 */
[----:B------:R-:W-:Y:S04]  /*d8df0*/  STL.64 [R1+0x1da0], R156 ;  /* 0x001da09c01007387 */ /* 0x000fe80000100a00 */
[----:B------:R-:W-:Y:S04]  /*d8e00*/  STL.64 [R1+0x1da8], R158 ;  /* 0x001da89e01007387 */ /* 0x000fe80000100a00 */
[----:B------:R-:W-:Y:S01]  /*d8e10*/  STL.64 [R1+0x6270], R150 ;  /* 0x0062709601007387 */ /* 0x000fe20000100a00 */
[----:B------:R-:W-:-:S03]  /*d8e20*/  MOV R244, R28 ;  /* 0x0000001c00f47202 */ /* 0x000fc60000000f00 */
        /* <DEDUP_REMOVED lines=38> */
[----:B----4-:R-:W-:Y:S03]  /*d9090*/  HMMA.1688.F32.TF32 R32, R20, R108, R100 ;  /* 0x0000006c1420723c */ /* 0x010fe60000081064 */
[----:B------:R2:W-:Y:S04]  /*d90a0*/  STL.64 [R1+0x1ed0], R40 ;  /* 0x001ed02801007387 */ /* 0x0005e80000100a00 */
[----:B------:R3:W-:Y:S04]  /*d90b0*/  STL.64 [R1+0x1ed8], R42 ;  /* 0x001ed82a01007387 */ /* 0x0007e80000100a00 */
        /* <DEDUP_REMOVED lines=49> */
[----:B------:R-:W5:Y:S01]  /*d93d0*/  LDL.LU R25, [R1+0x1db4] ;  /* 0x001db40001197983 */ /* 0x000f620000300800 */
[----:B------:R-:W-:-:S03]  /*d93e0*/  IMAD.MOV.U32 R245, RZ, RZ, R27 ;  /* 0x000000fffff57224 */ /* 0x000fc600078e001b */
        /* <DEDUP_REMOVED lines=130> */
[----:B------:R-:W-:Y:S01]  /*d9c10*/  IMAD.MOV.U32 R160, RZ, RZ, R3 ;  /* 0x000000ffffa07224 */ /* 0x000fe200078e0003 */
[----:B------:R-:W-:Y:S01]  /*d9c20*/  MOV R161, R2 ;  /* 0x0000000200a17202 */ /* 0x000fe20000000f00 */
[----:B------:R-:W-:Y:S01]  /*d9c30*/  IMAD.MOV.U32 R169, RZ, RZ, R19 ;  /* 0x000000ffffa97224 */ /* 0x000fe200078e0013 */
        /* <DEDUP_REMOVED lines=120> */
[C---:B------:R-:W-:Y:S08]  /*da3c0*/  HMMA.1688.F32.TF32 R68, R240.reuse, R4, R68 ;  /* 0x00000004f044723c */ /* 0x040ff00000081044 */
[C---:B------:R-:W-:Y:S08]  /*da3d0*/  HMMA.1688.F32.TF32 R64, R240.reuse, R236, R64 ;  /* 0x000000ecf040723c */ /* 0x040ff00000081040 */
[----:B--2---:R-:W-:-:S15]  /*da3e0*/  HMMA.1688.F32.TF32 R248, R240, R244, R248 ;  /* 0x000000f4f0f8723c */ /* 0x004fde00000810f8 */
[----:B------:R-:W-:-:S04]  /*da3f0*/  NOP ;  /* 0x0000000000007918 */ /* 0x000fc80000000000 */
[----:B------:R-:W-:Y:S04]  /*da400*/  STL.64 [R1+0x18e0], R248 ;  /* 0x0018e0f801007387 */ /* 0x000fe80000100a00 */
[----:B------:R3:W-:Y:S02]  /*da410*/  STL.64 [R1+0x18e8], R250 ;  /* 0x0018e8fa01007387 */ /* 0x0007e40000100a00 */
[C---:B---3--:R-:W-:Y:S08]  /*da420*/  HMMA.1688.F32.TF32 R248, R240.reuse, R16, R76 ;  /* 0x00000010f0f8723c */ /* 0x048ff0000008104c */
        /* <DEDUP_REMOVED lines=265> */
[C---:B------:R-:W-:Y:S08]  /*db4c0*/  HMMA.1688.F32.TF32 R76, R240.reuse, R104, R72 ;  /* 0x00000068f04c723c */ /* 0x040ff00000081048 */
[C---:B------:R-:W-:Y:S01]  /*db4d0*/  HMMA.1688.F32.TF32 R72, R240.reuse, R100, R68 ;  /* 0x00000064f048723c */ /* 0x040fe20000081044 */
[----:B------:R1:W-:Y:S04]  /*db4e0*/  STL.64 [R1+0x1690], R192 ;  /* 0x001690c001007387 */ /* 0x0003e80000100a00 */
[----:B------:R2:W-:Y:S04]  /*db4f0*/  STL.64 [R1+0x1698], R194 ;  /* 0x001698c201007387 */ /* 0x0005e80000100a00 */
[----:B------:R1:W-:Y:S04]  /*db500*/  STL.64 [R1+0x1680], R188 ;  /* 0x001680bc01007387 */ /* 0x0003e80000100a00 */
[----:B------:R1:W-:Y:S04]  /*db510*/  STL.64 [R1+0x1688], R190 ;  /* 0x001688be01007387 */ /* 0x0003e80000100a00 */
[----:B------:R-:W-:Y:S04]  /*db520*/  STL.64 [R1+0x1670], R184 ;  /* 0x001670b801007387 */ /* 0x000fe80000100a00 */
[----:B------:R-:W-:Y:S04]  /*db530*/  STL.64 [R1+0x1678], R186 ;  /* 0x001678ba01007387 */ /* 0x000fe80000100a00 */
        /* <DEDUP_REMOVED lines=59> */
[----:B------:R4:W-:Y:S04]  /*db8f0*/  STL.64 [R1+0x6148], R88 ;  /* 0x0061485801007387 */ /* 0x0009e80000100a00 */
[----:B------:R-:W-:Y:S04]  /*db900*/  STL.64 [R1+0x1620], R92 ;  /* 0x0016205c01007387 */ /* 0x000fe80000100a00 */
[----:B------:R-:W-:Y:S04]  /*db910*/  STL.64 [R1+0x1628], R94 ;  /* 0x0016285e01007387 */ /* 0x000fe80000100a00 */
[----:B-----5:R-:W-:Y:S04]  /*db920*/  STL.64 [R1+0x6140], R26 ;  /* 0x0061401a01007387 */ /* 0x020fe80000100a00 */
[----:B------:R1:W-:Y:S01]  /*db930*/  STL.64 [R1+0x6138], R24 ;  /* 0x0061381801007387 */ /* 0x0003e20000100a00 */
[C---:B----4-:R-:W-:Y:S08]  /*db940*/  HMMA.1688.F32.TF32 R88, R240.reuse, R24, R196 ;  /* 0x00000018f058723c */ /* 0x050ff000000810c4 */
[C---:B-1----:R-:W-:Y:S11]  /*db950*/  HMMA.1688.F32.TF32 R24, R240.reuse, R28, R200 ;  /* 0x0000001cf018723c */ /* 0x042ff600000810c8 */
        /* <DEDUP_REMOVED lines=101> */
[----:B------:R-:W3:Y:S04]  /*dbfb0*/  LDL.LU R48, [R1+0x1510] ;  /* 0x0015100001307983 */ /* 0x000ee80000300800 */
[----:B------:R-:W3:Y:S04]  /*dbfc0*/  LDL.LU R49, [R1+0x1514] ;  /* 0x0015140001317983 */ /* 0x000ee80000300800 */
[----:B------:R-:W3:Y:S04]  /*dbfd0*/  LDL.LU R50, [R1+0x1518] ;  /* 0x0015180001327983 */ /* 0x000ee80000300800 */
[----:B------:R-:W3:Y:S04]  /*dbfe0*/  LDL.LU R51, [R1+0x151c] ;  /* 0x00151c0001337983 */ /* 0x000ee80000300800 */
[----:B------:R-:W3:Y:S04]  /*dbff0*/  LDL.64 R44, [R1+0x10] ;  /* 0x00001000012c7983 */ /* 0x000ee80000100a00 */
[----:B------:R-:W3:Y:S04]  /*dc000*/  LDL.64 R40, [R1] ;  /* 0x0000000001287983 */ /* 0x000ee80000100a00 */
        /* <DEDUP_REMOVED lines=18> */
[----:B-1----:R-:W3:Y:S01]  /*dc130*/  LDL.64 R56, [R1+0x30] ;  /* 0x0000300001387983 */ /* 0x002ee20000100a00 */
        /* <DEDUP_REMOVED lines=24> */
[----:B---3--:R-:W-:Y:S02]  /*dc2c0*/  HMMA.1688.F32.TF32 R240, R240, R76, R248 ;  /* 0x0000004cf0f0723c */ /* 0x008fe400000810f8 */
[----:B------:R-:W3:Y:S04]  /*dc2d0*/  LDL.LU.64 R250, [R1+0x61f0] ;  /* 0x0061f00001fa7983 */ /* 0x000ee80000300a00 */
[----:B------:R-:W2:-:S13]  /*dc2e0*/  LDL.LU.64 R248, [R1+0x61e8] ;  /* 0x0061e80001f87983 */ /* 0x000e9a0000300a00 */
[----:B------:R1:W-:Y:S04]  /*dc2f0*/  STL.64 [R1+0x1540], R240 ;  /* 0x001540f001007387 */ /* 0x0003e80000100a00 */
[----:B------:R4:W-:Y:S04]  /*dc300*/  STL.64 [R1+0x1548], R242 ;  /* 0x001548f201007387 */ /* 0x0009e80000100a00 */
[----:B-1----:R-:W3:Y:S04]  /*dc310*/  LDL.LU R240, [R1+0x1530] ;  /* 0x0015300001f07983 */ /* 0x002ee80000300800 */
[----:B------:R-:W3:Y:S04]  /*dc320*/  LDL.LU R241, [R1+0x1534] ;  /* 0x0015340001f17983 */ /* 0x000ee80000300800 */
[----:B----4-:R-:W3:Y:S04]  /*dc330*/  LDL.LU R242, [R1+0x1538] ;  /* 0x0015380001f27983 */ /* 0x010ee80000300800 */
[----:B------:R-:W3:Y:S01]  /*dc340*/  LDL.LU R243, [R1+0x153c] ;  /* 0x00153c0001f37983 */ /* 0x000ee20000300800 */
[----:B------:R-:W-:-:S02]  /*dc350*/  IMAD.MOV.U32 R3, RZ, RZ, R56 ;  /* 0x000000ffff037224 */ /* 0x000fc400078e0038 */
[----:B------:R-:W-:Y:S01]  /*dc360*/  IMAD.MOV.U32 R2, RZ, RZ, R57 ;  /* 0x000000ffff027224 */ /* 0x000fe200078e0039 */
[C---:B------:R-:W-:Y:S08]  /*dc370*/  HMMA.1688.F32.TF32 R48, R20.reuse, R44, R48 ;  /* 0x0000002c1430723c */ /* 0x040ff00000081030 */
[C---:B------:R-:W-:Y:S08]  /*dc380*/  HMMA.1688.F32.TF32 R32, R20.reuse, R244, R32 ;  /* 0x000000f41420723c */ /* 0x040ff00000081020 */
[C---:B--2---:R-:W-:Y:S08]  /*dc390*/  HMMA.1688.F32.TF32 R36, R20.reuse, R248, R36 ;  /* 0x000000f81424723c */ /* 0x044ff00000081024 */
[C---:B---3--:R-:W-:Y:S08]  /*dc3a0*/  HMMA.1688.F32.TF32 R240, R20.reuse, R56, R240 ;  /* 0x0000003814f0723c */ /* 0x048ff000000810f0 */
[----:B------:R-:W-:Y:S01]  /*dc3b0*/  HMMA.1688.F32.TF32 R56, R20, R52, R24 ;  /* 0x000000341438723c */ /* 0x000fe20000081018 */
[----:B------:R-:W-:-:S02]  /*dc3c0*/  IMAD.MOV.U32 R26, RZ, RZ, R44 ;  /* 0x000000ffff1a7224 */ /* 0x000fc400078e002c */
[----:B------:R-:W-:-:S05]  /*dc3d0*/  IMAD.MOV.U32 R25, RZ, RZ, R45 ;  /* 0x000000ffff197224 */ /* 0x000fca00078e002d */
[----:B------:R-:W-:Y:S01]  /*dc3e0*/  HMMA.1688.F32.TF32 R44, R20, R40, R28 ;  /* 0x00000028142c723c */ /* 0x000fe2000008101c */
[----:B------:R-:W-:Y:S01]  /*dc3f0*/  MOV R28, R40 ;  /* 0x00000028001c7202 */ /* 0x000fe20000000f00 */
[----:B------:R-:W-:-:S06]  /*dc400*/  IMAD.MOV.U32 R27, RZ, RZ, R41 ;  /* 0x000000ffff1b7224 */ /* 0x000fcc00078e0029 */
        /* <DEDUP_REMOVED lines=28> */
[C---:B-----5:R-:W-:Y:S02]  /*dc5d0*/  HMMA.1688.F32.TF32 R12, R20.reuse, R228, R196 ;  /* 0x000000e4140c723c */ /* 0x060fe400000810c4 */
        /* <DEDUP_REMOVED lines=137> */
[C---:B-----5:R-:W-:Y:S08]  /*dce70*/  HMMA.1688.F32.TF32 R48, R20.reuse, R168, R48 ;  /* 0x000000a81430723c */ /* 0x060ff00000081030 */
[C---:B----4-:R-:W-:Y:S08]  /*dce80*/  HMMA.1688.F32.TF32 R44, R20.reuse, R164, R44 ;  /* 0x000000a4142c723c */ /* 0x050ff0000008102c */
        /* <DEDUP_REMOVED lines=31> */
[----:B------:R-:W-:Y:S06]  /*dd080*/  STL.64 [R1+0x6070], R150 ;  /* 0x0060709601007387 */ /* 0x000fec0000100a00 */
[C---:B------:R-:W-:Y:S11]  /*dd090*/  HMMA.1688.F32.TF32 R32, R20.reuse, R144, R92 ;  /* 0x000000901420723c */ /* 0x040ff6000008105c */
[----:B------:R-:W-:Y:S04]  /*dd0a0*/  STL.64 [R1+0x1d40], R12 ;  /* 0x001d400c01007387 */ /* 0x000fe80000100a00 */
[----:B------:R1:W-:Y:S02]  /*dd0b0*/  STL.64 [R1+0x1d48], R14 ;  /* 0x001d480e01007387 */ /* 0x0003e40000100a00 */
[----:B-1----:R-:W-:Y:S02]  /*dd0c0*/  HMMA.1688.F32.TF32 R12, R20, R140, R96 ;  /* 0x0000008c140c723c */ /* 0x002fe40000081060 */
        /* <DEDUP_REMOVED lines=41> */
[----:B------:R-:W-:-:S02]  /*dd360*/  LOP3.LUT R90, R252, 0x40, RZ, 0x3c, !PT ;  /* 0x00000040fc5a7812 */ /* 0x000fc400078e3cff */
[----:B------:R-:W-:Y:S01]  /*dd370*/  LOP3.LUT R91, R252, 0x60, RZ, 0x3c, !PT ;  /* 0x00000060fc5b7812 */ /* 0x000fe200078e3cff */
[----:B------:R-:W3:Y:S04]  /*dd380*/  LDL.LU R88, [R1+0x11f0] ;  /* 0x0011f00001587983 */ /* 0x000ee80000300800 */
[----:B------:R-:W3:Y:S04]  /*dd390*/  LDL.LU R89, [R1+0x11f4] ;  /* 0x0011f40001597983 */ /* 0x000ee80000300800 */
[----:B------:R-:W-:Y:S04]  /*dd3a0*/  LDS R240, [R90+UR10+0x46100] ;  /* 0x0461000a5af07984 */ /* 0x000fe80008000800 */
[----:B------:R1:W-:Y:S04]  /*dd3b0*/  LDS R242, [R90+UR10+0x46900] ;  /* 0x0469000a5af27984 */ /* 0x0003e80008000800 */
[----:B------:R-:W-:Y:S04]  /*dd3c0*/  LDS R241, [R91+UR10+0x46100] ;  /* 0x0461000a5bf17984 */ /* 0x000fe80008000800 */
[----:B------:R1:W2:Y:S04]  /*dd3d0*/  LDS R243, [R91+UR10+0x46900] ;  /* 0x0469000a5bf37984 */ /* 0x0002a80008000800 */
[----:B-1----:R-:W5:Y:S04]  /*dd3e0*/  LDL.LU R90, [R1+0x11f8] ;  /* 0x0011f800015a7983 */ /* 0x002f680000300800 */
        /* <DEDUP_REMOVED lines=23> */
[----:B---3--:R-:W-:Y:S02]  /*dd560*/  HMMA.1688.F32.TF32 R12, R20, R124, R48 ;  /* 0x0000007c140c723c */ /* 0x008fe40000081030 */
        /* <DEDUP_REMOVED lines=218> */
[----:B------:R-:W-:Y:S01]  /*de310*/  HMMA.1688.F32.TF32 R112, R20, R64, R112 ;  /* 0x000000401470723c */ /* 0x000fe20000081070 */
[----:B------:R-:W-:-:S02]  /*de320*/  IMAD.MOV.U32 R124, RZ, RZ, R3 ;  /* 0x000000ffff7c7224 */ /* 0x000fc400078e0003 */
[----:B------:R-:W-:Y:S01]  /*de330*/  IMAD.MOV.U32 R125, RZ, RZ, R2 ;  /* 0x000000ffff7d7224 */ /* 0x000fe200078e0002 */
[----:B------:R-:W-:-:S04]  /*de340*/  MOV R133, R19 ;  /* 0x0000001300857202 */ /* 0x000fc80000000f00 */
        /* <DEDUP_REMOVED lines=8> */
[----:B------:R1:W-:Y:S04]  /*de3d0*/  STL.64 [R1+0x1b98], R110 ;  /* 0x001b986e01007387 */ /* 0x0003e80000100a00 */
[----:B------:R-:W-:Y:S04]  /*de3e0*/  STL.64 [R1+0x1b80], R112 ;  /* 0x001b807001007387 */ /* 0x000fe80000100a00 */
[----:B------:R-:W-:Y:S01]  /*de3f0*/  STL.64 [R1+0x1b88], R114 ;  /* 0x001b887201007387 */ /* 0x000fe20000100a00 */
[----:B-1----:R-:W-:Y:S04]  /*de400*/  HMMA.1688.F32.TF32 R108, R20, R72, R120 ;  /* 0x00000048146c723c */ /* 0x002fe80000081078 */
[----:B------:R-:W-:Y:S04]  /*de410*/  STL.64 [R1+0x10d0], R40 ;  /* 0x0010d02801007387 */ /* 0x000fe80000100a00 */
[----:B------:R1:W-:Y:S01]  /*de420*/  STL.64 [R1+0x10d8], R42 ;  /* 0x0010d82a01007387 */ /* 0x0003e20000100a00 */
[C---:B-----5:R-:W-:Y:S08]  /*de430*/  HMMA.1688.F32.TF32 R20, R240.reuse, R132, R128 ;  /* 0x00000084f014723c */ /* 0x060ff00000081080 */
        /* <DEDUP_REMOVED lines=22> */
[----:B------:R1:W-:-:S13]  /*de5a0*/  STL.64 [R1+0x5f28], R244 ;  /* 0x005f28f401007387 */ /* 0x0003da0000100a00 */
        /* <DEDUP_REMOVED lines=56> */
[----:B---3--:R-:W3:Y:S04]  /*de930*/  LDL.LU R12, [R1+0x7d0] ;  /* 0x0007d000010c7983 */ /* 0x008ee80000300800 */
[----:B------:R-:W3:Y:S04]  /*de940*/  LDL.LU R13, [R1+0x7d4] ;  /* 0x0007d400010d7983 */ /* 0x000ee80000300800 */
[----:B-----5:R-:W3:Y:S04]  /*de950*/  LDL.LU R14, [R1+0x7d8] ;  /* 0x0007d800010e7983 */ /* 0x020ee80000300800 */
        /* <DEDUP_REMOVED lines=25> */
[----:B------:R-:W-:Y:S04]  /*deaf0*/  STL [R1+0x5f80], R18 ;  /* 0x005f801201007387 */ /* 0x000fe80000100800 */
        /* <DEDUP_REMOVED lines=12> */
[----:B------:R2:W-:Y:S02]  /*debc0*/  STL.64 [R1+0x5f48], R8 ;  /* 0x005f480801007387 */ /* 0x0005e40000100a00 */
[----:B--2---:R-:W-:Y:S02]  /*debd0*/  HMMA.1688.F32.TF32 R8, R240, R12, R16 ;  /* 0x0000000cf008723c */ /* 0x004fe40000081010 */
[----:B---3--:R-:W-:Y:S04]  /*debe0*/  STL.64 [R1+0x5f60], R14 ;  /* 0x005f600e01007387 */ /* 0x008fe80000100a00 */
[----:B------:R-:W-:-:S13]  /*debf0*/  STL.64 [R1+0x5f58], R12 ;  /* 0x005f580c01007387 */ /* 0x000fda0000100a00 */
[----:B------:R-:W-:Y:S04]  /*dec00*/  STL.64 [R1+0x5b0], R8 ;  /* 0x0005b00801007387 */ /* 0x000fe80000100a00 */
[----:B------:R1:W-:Y:S04]  /*dec10*/  STL.64 [R1+0x5b8], R10 ;  /* 0x0005b80a01007387 */ /* 0x0003e80000100a00 */
[----:B------:R-:W-:Y:S04]  /*dec20*/  STL.64 [R1+0x5f70], R6 ;  /* 0x005f700601007387 */ /* 0x000fe80000100a00 */
[----:B------:R5:W-:Y:S01]  /*dec30*/  STL.64 [R1+0x5f68], R4 ;  /* 0x005f680401007387 */ /* 0x000be20000100a00 */
[C---:B-1----:R-:W-:Y:S08]  /*dec40*/  HMMA.1688.F32.TF32 R8, R240.reuse, R4, R244 ;  /* 0x00000004f008723c */ /* 0x042ff000000810f4 */
[C---:B-----5:R-:W-:Y:S11]  /*dec50*/  HMMA.1688.F32.TF32 R4, R240.reuse, R236, R248 ;  /* 0x000000ecf004723c */ /* 0x060ff600000810f8 */
        /* <DEDUP_REMOVED lines=266> */
[----:B------:R-:W-:Y:S06]  /*dfd00*/  STL.64 [R1+0x740], R236 ;  /* 0x000740ec01007387 */ /* 0x000fec0000100a00 */
[C---:B------:R-:W-:Y:S01]  /*dfd10*/  HMMA.1688.F32.TF32 R12, R240.reuse, R88, R16 ;  /* 0x00000058f00c723c */ /* 0x040fe20000081010 */
[----:B------:R-:W-:Y:S07]  /*dfd20*/  STL.64 [R1+0x748], R238 ;  /* 0x000748ee01007387 */ /* 0x000fee0000100a00 */
[C---:B------:R-:W-:Y:S03]  /*dfd30*/  HMMA.1688.F32.TF32 R8, R240.reuse, R24, R244 ;  /* 0x00000018f008723c */ /* 0x040fe600000810f4 */
        /* <DEDUP_REMOVED lines=69> */
[C---:B-----5:R-:W-:Y:S03]  /*e0190*/  HMMA.1688.F32.TF32 R28, R240.reuse, R44, R28 ;  /* 0x0000002cf01c723c */ /* 0x060fe6000008101c */
[----:B------:R-:W-:Y:S04]  /*e01a0*/  STL.64 [R1+0x5ef8], R38 ;  /* 0x005ef82601007387 */ /* 0x000fe80000100a00 */
[----:B------:R-:W-:Y:S01]  /*e01b0*/  STL.64 [R1+0x5ef0], R36 ;  /* 0x005ef02401007387 */ /* 0x000fe20000100a00 */
[C---:B------:R-:W-:Y:S08]  /*e01c0*/  HMMA.1688.F32.TF32 R4, R240.reuse, R56, R4 ;  /* 0x00000038f004723c */ /* 0x040ff00000081004 */
[----:B---3--:R-:W-:Y:S01]  /*e01d0*/  HMMA.1688.F32.TF32 R32, R240, R40, R32 ;  /* 0x00000028f020723c */ /* 0x008fe20000081020 */
[----:B--2---:R-:W-:Y:S04]  /*e01e0*/  STL.64 [R1+0x5ee8], R42 ;  /* 0x005ee82a01007387 */ /* 0x004fe80000100a00 */
[----:B------:R-:W-:-:S14]  /*e01f0*/  STL.64 [R1+0x5ee0], R40 ;  /* 0x005ee02801007387 */ /* 0x000fdc0000100a00 */
        /* <DEDUP_REMOVED lines=89> */
[----:B------:R-:W3:Y:S04]  /*e0790*/  LDL.LU R16, [R1+0xd20] ;  /* 0x000d200001107983 */ /* 0x000ee80000300800 */
[----:B------:R-:W3:Y:S04]  /*e07a0*/  LDL.LU R17, [R1+0xd24] ;  /* 0x000d240001117983 */ /* 0x000ee80000300800 */
[----:B------:R-:W3:Y:S04]  /*e07b0*/  LDL.LU R18, [R1+0xd28] ;  /* 0x000d280001127983 */ /* 0x000ee80000300800 */
[----:B------:R-:W3:Y:S04]  /*e07c0*/  LDL.LU R19, [R1+0xd2c] ;  /* 0x000d2c0001137983 */ /* 0x000ee80000300800 */
[----:B-1----:R-:W3:Y:S04]  /*e07d0*/  LDL.LU.64 R4, [R1+0x20] ;  /* 0x0000200001047983 */ /* 0x002ee80000300a00 */
[----:B------:R-:W4:Y:S04]  /*e07e0*/  LDL.LU.64 R12, [R1+0x10] ;  /* 0x00001000010c7983 */ /* 0x000f280000300a00 */
[----:B------:R-:W4:Y:S04]  /*e07f0*/  LDL.LU R8, [R1+0xd00] ;  /* 0x000d000001087983 */ /* 0x000f280000300800 */
[----:B------:R-:W5:Y:S04]  /*e0800*/  LDL.LU R9, [R1+0xd04] ;  /* 0x000d040001097983 */ /* 0x000f680000300800 */
[----:B------:R-:W5:Y:S04]  /*e0810*/  LDL.LU R10, [R1+0xd08] ;  /* 0x000d0800010a7983 */ /* 0x000f680000300800 */
[----:B------:R-:W5:Y:S04]  /*e0820*/  LDL.LU R11, [R1+0xd0c] ;  /* 0x000d0c00010b7983 */ /* 0x000f680000300800 */
[----:B------:R-:W5:Y:S04]  /*e0830*/  LDL.LU.64 R248, [R1] ;  /* 0x0000000001f87983 */ /* 0x000f680000300a00 */
        /* <DEDUP_REMOVED lines=24> */
[----:B----4-:R-:W-:Y:S01]  /*e09c0*/  HMMA.1688.F32.TF32 R28, R20, R12, R28 ;  /* 0x0000000c141c723c */ /* 0x010fe2000008101c */
[----:B------:R-:W-:-:S02]  /*e09d0*/  IMAD.MOV.U32 R2, RZ, RZ, R236 ;  /* 0x000000ffff027224 */ /* 0x000fc400078e00ec */
[----:B------:R-:W-:-:S05]  /*e09e0*/  IMAD.MOV.U32 R3, RZ, RZ, R237 ;  /* 0x000000ffff037224 */ /* 0x000fca00078e00ed */
[----:B-----5:R-:W-:Y:S01]  /*e09f0*/  HMMA.1688.F32.TF32 R8, R20, R248, R8 ;  /* 0x000000f81408723c */ /* 0x020fe20000081008 */
[----:B------:R-:W-:Y:S04]  /*e0a00*/  STL.64 [R1+0x14e0], R232 ;  /* 0x0014e0e801007387 */ /* 0x000fe80000100a00 */
[----:B------:R1:W-:Y:S01]  /*e0a10*/  STL.64 [R1+0x14e8], R234 ;  /* 0x0014e8ea01007387 */ /* 0x0003e20000100a00 */
[----:B------:R-:W-:-:S03]  /*e0a20*/  IMAD.MOV.U32 R0, RZ, RZ, R5 ;  /* 0x000000ffff007224 */ /* 0x000fc600078e0005 */
[----:B-1----:R-:W2:Y:S04]  /*e0a30*/  LDL.LU.64 R234, [R1+0x5fa0] ;  /* 0x005fa00001ea7983 */ /* 0x002ea80000300a00 */
[----:B------:R-:W3:Y:S04]  /*e0a40*/  LDL.LU.64 R232, [R1+0x5f98] ;  /* 0x005f980001e87983 */ /* 0x000ee80000300a00 */
[----:B------:R-:W4:Y:S04]  /*e0a50*/  LDL.LU.64 R238, [R1+0x5f90] ;  /* 0x005f900001ee7983 */ /* 0x000f280000300a00 */
[----:B------:R-:W5:Y:S04]  /*e0a60*/  LDL.LU.64 R236, [R1+0x5f88] ;  /* 0x005f880001ec7983 */ /* 0x000f680000300a00 */
[----:B------:R-:W-:Y:S04]  /*e0a70*/  STL.64 [R1+0x14d0], R16 ;  /* 0x0014d01001007387 */ /* 0x000fe80000100a00 */
[----:B------:R1:W-:Y:S04]  /*e0a80*/  STL.64 [R1+0x14d8], R18 ;  /* 0x0014d81201007387 */ /* 0x0003e80000100a00 */
[----:B-1----:R-:W2:Y:S04]  /*e0a90*/  LDL.LU R18, [R1+0x5f80] ;  /* 0x005f800001127983 */ /* 0x002ea80000300800 */
[----:B------:R-:W2:Y:S01]  /*e0aa0*/  LDL.LU.64 R16, [R1+0x5f78] ;  /* 0x005f780001107983 */ /* 0x000ea20000300a00 */
[----:B------:R-:W-:-:S03]  /*e0ab0*/  IMAD.MOV.U32 R19, RZ, RZ, R4 ;  /* 0x000000ffff137224 */ /* 0x000fc600078e0004 */
[----:B------:R-:W2:Y:S04]  /*e0ac0*/  LDL.LU.64 R6, [R1+0x5f70] ;  /* 0x005f700001067983 */ /* 0x000ea80000300a00 */
[----:B------:R-:W2:Y:S04]  /*e0ad0*/  LDL.LU.64 R4, [R1+0x5f68] ;  /* 0x005f680001047983 */ /* 0x000ea80000300a00 */
[----:B------:R1:W-:Y:S04]  /*e0ae0*/  STL.64 [R1+0x14c0], R28 ;  /* 0x0014c01c01007387 */ /* 0x0003e80000100a00 */
[----:B------:R1:W-:Y:S04]  /*e0af0*/  STL.64 [R1+0x14c8], R30 ;  /* 0x0014c81e01007387 */ /* 0x0003e80000100a00 */
[----:B------:R-:W2:Y:S01]  /*e0b00*/  LDL.LU.64 R14, [R1+0x5f60] ;  /* 0x005f6000010e7983 */ /* 0x000ea20000300a00 */
[----:B-1----:R-:W-:Y:S01]  /*e0b10*/  MOV R29, R12 ;  /* 0x0000000c001d7202 */ /* 0x002fe20000000f00 */
[----:B------:R-:W-:-:S02]  /*e0b20*/  IMAD.MOV.U32 R28, RZ, RZ, R13 ;  /* 0x000000ffff1c7224 */ /* 0x000fc400078e000d */
[----:B------:R-:W2:Y:S04]  /*e0b30*/  LDL.LU.64 R12, [R1+0x5f58] ;  /* 0x005f5800010c7983 */ /* 0x000ea80000300a00 */
[----:B------:R-:W-:Y:S04]  /*e0b40*/  STL.64 [R1+0x14b0], R8 ;  /* 0x0014b00801007387 */ /* 0x000fe80000100a00 */
[----:B------:R1:W-:Y:S01]  /*e0b50*/  STL.64 [R1+0x14b8], R10 ;  /* 0x0014b80a01007387 */ /* 0x0003e20000100a00 */
[----:B------:R-:W-:Y:S02]  /*e0b60*/  IMAD.MOV.U32 R31, RZ, RZ, R248 ;  /* 0x000000ffff1f7224 */ /* 0x000fe400078e00f8 */
[----:B------:R-:W-:Y:S01]  /*e0b70*/  IMAD.MOV.U32 R30, RZ, RZ, R249 ;  /* 0x000000ffff1e7224 */ /* 0x000fe200078e00f9 */
[----:B-1----:R-:W2:Y:S04]  /*e0b80*/  LDL.LU.64 R10, [R1+0x5f50] ;  /* 0x005f5000010a7983 */ /* 0x002ea80000300a00 */
[----:B------:R-:W2:Y:S04]  /*e0b90*/  LDL.LU.64 R8, [R1+0x5f48] ;  /* 0x005f480001087983 */ /* 0x000ea80000300a00 */
[----:B------:R-:W2:Y:S04]  /*e0ba0*/  LDL.LU.64 R250, [R1+0x5f40] ;  /* 0x005f400001fa7983 */ /* 0x000ea80000300a00 */
        /* <DEDUP_REMOVED lines=8> */
[----:B------:R-:W-:Y:S01]  /*e0c30*/  STL.64 [R1+0x5e28], R248 ;  /* 0x005e28f801007387 */ /* 0x000fe20000100a00 */
[C---:B------:R-:W-:Y:S08]  /*e0c40*/  HMMA.1688.F32.TF32 R240, R20.reuse, R16, R240 ;  /* 0x0000001014f0723c */ /* 0x040ff000000810f0 */
[----:B--2---:R-:W-:Y:S01]  /*e0c50*/  HMMA.1688.F32.TF32 R76, R20, R244, R76 ;  /* 0x000000f4144c723c */ /* 0x004fe2000008104c */
[----:B------:R-:W-:Y:S04]  /*e0c60*/  STL.64 [R1+0x5e48], R246 ;  /* 0x005e48f601007387 */ /* 0x000fe80000100a00 */
[----:B------:R-:W-:-:S14]  /*e0c70*/  STL.64 [R1+0x5e40], R244 ;  /* 0x005e40f401007387 */ /* 0x000fdc0000100a00 */
[----:B------:R-:W-:Y:S04]  /*e0c80*/  STL.64 [R1+0x1490], R76 ;  /* 0x0014904c01007387 */ /* 0x000fe80000100a00 */
[----:B------:R1:W-:Y:S02]  /*e0c90*/  STL.64 [R1+0x1498], R78 ;  /* 0x0014984e01007387 */ /* 0x0003e40000100a00 */
[C---:B-1----:R-:W-:Y:S08]  /*e0ca0*/  HMMA.1688.F32.TF32 R76, R20.reuse, R8, R72 ;  /* 0x00000008144c723c */ /* 0x042ff00000081048 */
[C---:B------:R-:W-:Y:S08]  /*e0cb0*/  HMMA.1688.F32.TF32 R72, R20.reuse, R12, R68 ;  /* 0x0000000c1448723c */ /* 0x040ff00000081044 */
[C---:B------:R-:W-:Y:S08]  /*e0cc0*/  HMMA.1688.F32.TF32 R68, R20.reuse, R4, R64 ;  /* 0x000000041444723c */ /* 0x040ff00000081040 */
[C---:B-----5:R-:W-:Y:S08]  /*e0cd0*/  HMMA.1688.F32.TF32 R64, R20.reuse, R236, R60 ;  /* 0x000000ec1440723c */ /* 0x060ff0000008103c */
[C---:B---3--:R-:W-:Y:S08]  /*e0ce0*/  HMMA.1688.F32.TF32 R60, R20.reuse, R232, R56 ;  /* 0x000000e8143c723c */ /* 0x048ff00000081038 */
[C---:B------:R-:W-:Y:S08]  /*e0cf0*/  HMMA.1688.F32.TF32 R56, R20.reuse, R228, R52 ;  /* 0x000000e41438723c */ /* 0x040ff00000081034 */
[C---:B------:R-:W-:Y:S08]  /*e0d00*/  HMMA.1688.F32.TF32 R52, R20.reuse, R224, R48 ;  /* 0x000000e01434723c */ /* 0x040ff00000081030 */
[C---:B------:R-:W-:Y:S08]  /*e0d10*/  HMMA.1688.F32.TF32 R48, R20.reuse, R220, R44 ;  /* 0x000000dc1430723c */ /* 0x040ff0000008102c */
[C---:B------:R-:W-:Y:S01]  /*e0d20*/  HMMA.1688.F32.TF32 R44, R20.reuse, R216, R40 ;  /* 0x000000d8142c723c */ /* 0x040fe20000081028 */
[----:B------:R-:W-:Y:S04]  /*e0d30*/  STL.64 [R1+0x1470], R240 ;  /* 0x001470f001007387 */ /* 0x000fe80000100a00 */
[----:B------:R-:W-:Y:S03]  /*e0d40*/  STL.64 [R1+0x1478], R242 ;  /* 0x001478f201007387 */ /* 0x000fe60000100a00 */
        /* <DEDUP_REMOVED lines=20> */
[----:B------:R-:W2:Y:S04]  /*e0e90*/  LDL R32, [R1+0x400] ;  /* 0x0004000001207983 */ /* 0x000ea80000100800 */
[----:B------:R-:W-:Y:S04]  /*e0ea0*/  STL.64 [R1+0x1350], R40 ;  /* 0x0013502801007387 */ /* 0x000fe80000100a00 */
[----:B------:R-:W-:Y:S04]  /*e0eb0*/  STL.64 [R1+0x1358], R42 ;  /* 0x0013582a01007387 */ /* 0x000fe80000100a00 */
[----:B------:R1:W-:Y:S04]  /*e0ec0*/  STL.64 [R1+0x1340], R36 ;  /* 0x0013402401007387 */ /* 0x0003e80000100a00 */
[----:B------:R3:W-:Y:S04]  /*e0ed0*/  STL.64 [R1+0x1348], R38 ;  /* 0x0013482601007387 */ /* 0x0007e80000100a00 */
[----:B------:R-:W2:Y:S04]  /*e0ee0*/  LDL R33, [R1+0x404] ;  /* 0x0004040001217983 */ /* 0x000ea80000100800 */
[----:B------:R-:W2:Y:S04]  /*e0ef0*/  LDL R34, [R1+0x408] ;  /* 0x0004080001227983 */ /* 0x000ea80000100800 */
[----:B------:R-:W2:Y:S04]  /*e0f00*/  LDL R35, [R1+0x40c] ;  /* 0x00040c0001237983 */ /* 0x000ea80000100800 */
[----:B-1----:R-:W5:Y:S04]  /*e0f10*/  LDL R36, [R1+0x410] ;  /* 0x0004100001247983 */ /* 0x002f680000100800 */
[----:B------:R-:W5:Y:S04]  /*e0f20*/  LDL R37, [R1+0x414] ;  /* 0x0004140001257983 */ /* 0x000f680000100800 */
[----:B---3--:R-:W5:Y:S04]  /*e0f30*/  LDL.LU R38, [R1+0x418] ;  /* 0x0004180001267983 */ /* 0x008f680000300800 */
[----:B------:R-:W5:Y:S04]  /*e0f40*/  LDL.LU R39, [R1+0x41c] ;  /* 0x00041c0001277983 */ /* 0x000f680000300800 */
[----:B------:R-:W3:Y:S04]  /*e0f50*/  LDL R44, [R1+0x430] ;  /* 0x00043000012c7983 */ /* 0x000ee80000100800 */
[----:B------:R-:W3:Y:S04]  /*e0f60*/  LDL R45, [R1+0x434] ;  /* 0x00043400012d7983 */ /* 0x000ee80000100800 */
[----:B------:R-:W3:Y:S04]  /*e0f70*/  LDL R46, [R1+0x438] ;  /* 0x00043800012e7983 */ /* 0x000ee80000100800 */
[----:B------:R-:W3:Y:S04]  /*e0f80*/  LDL R47, [R1+0x43c] ;  /* 0x00043c00012f7983 */ /* 0x000ee80000100800 */
[----:B------:R-:W2:Y:S04]  /*e0f90*/  LDL R48, [R1+0x440] ;  /* 0x0004400001307983 */ /* 0x000ea80000100800 */
[----:B------:R-:W2:Y:S04]  /*e0fa0*/  LDL R49, [R1+0x444] ;  /* 0x0004440001317983 */ /* 0x000ea80000100800 */
[----:B------:R-:W2:Y:S04]  /*e0fb0*/  LDL R50, [R1+0x448] ;  /* 0x0004480001327983 */ /* 0x000ea80000100800 */
[----:B------:R-:W2:Y:S04]  /*e0fc0*/  LDL R51, [R1+0x44c] ;  /* 0x00044c0001337983 */ /* 0x000ea80000100800 */
        /* <DEDUP_REMOVED lines=40> */
[----:B------:R-:W5:Y:S04]  /*e1250*/  LDL R40, [R1+0x420] ;  /* 0x0004200001287983 */ /* 0x000f680000100800 */
[----:B------:R-:W5:Y:S04]  /*e1260*/  LDL R41, [R1+0x424] ;  /* 0x0004240001297983 */ /* 0x000f680000100800 */
        /* <DEDUP_REMOVED lines=19> */
[C---:B----4-:R-:W-:Y:S08]  /*e13a0*/  HMMA.1688.F32.TF32 R72, R20.reuse, R188, R72 ;  /* 0x000000bc1448723c */ /* 0x050ff00000081048 */
[C---:B------:R-:W-:Y:S08]  /*e13b0*/  HMMA.1688.F32.TF32 R68, R20.reuse, R184, R68 ;  /* 0x000000b81444723c */ /* 0x040ff00000081044 */
[C---:B-1----:R-:W-:Y:S08]  /*e13c0*/  HMMA.1688.F32.TF32 R76, R20.reuse, R192, R240 ;  /* 0x000000c0144c723c */ /* 0x042ff000000810f0 */
[C---:B-----5:R-:W-:Y:S08]  /*e13d0*/  HMMA.1688.F32.TF32 R64, R20.reuse, R180, R64 ;  /* 0x000000b41440723c */ /* 0x060ff00000081040 */
[C---:B------:R-:W-:Y:S01]  /*e13e0*/  HMMA.1688.F32.TF32 R60, R20.reuse, R176, R60 ;  /* 0x000000b0143c723c */ /* 0x040fe2000008103c */
[----:B------:R-:W-:Y:S04]  /*e13f0*/  STL.64 [R1+0x5de0], R194 ;  /* 0x005de0c201007387 */ /* 0x000fe80000100a00 */
[----:B------:R-:W-:Y:S03]  /*e1400*/  STL.64 [R1+0x5dd8], R192 ;  /* 0x005dd8c001007387 */ /* 0x000fe60000100a00 */
        /* <DEDUP_REMOVED lines=35> */
[----:B-1----:R-:W5:Y:S04]  /*e1640*/  LDL.LU R44, [R1+0xe40] ;  /* 0x000e4000012c7983 */ /* 0x002f680000300800 */
[----:B------:R1:W-:Y:S04]  /*e1650*/  STL.64 [R1+0x1260], R36 ;  /* 0x0012602401007387 */ /* 0x0003e80000100a00 */
[----:B------:R1:W-:Y:S04]  /*e1660*/  STL.64 [R1+0x1268], R38 ;  /* 0x0012682601007387 */ /* 0x0003e80000100a00 */
[----:B------:R1:W-:Y:S04]  /*e1670*/  STL.64 [R1+0x1250], R32 ;  /* 0x0012502001007387 */ /* 0x0003e80000100a00 */
[----:B------:R1:W-:Y:S04]  /*e1680*/  STL.64 [R1+0x1258], R34 ;  /* 0x0012582201007387 */ /* 0x0003e80000100a00 */
[----:B------:R-:W5:Y:S04]  /*e1690*/  LDL.LU R45, [R1+0xe44] ;  /* 0x000e4400012d7983 */ /* 0x000f680000300800 */
[----:B--2---:R-:W5:Y:S04]  /*e16a0*/  LDL.LU R46, [R1+0xe48] ;  /* 0x000e4800012e7983 */ /* 0x004f680000300800 */
        /* <DEDUP_REMOVED lines=53> */
[----:B---3--:R-:W3:Y:S04]  /*e1a00*/  LDL.LU R40, [R1+0xe30] ;  /* 0x000e300001287983 */ /* 0x008ee80000300800 */
[----:B------:R-:W3:Y:S04]  /*e1a10*/  LDL.LU R41, [R1+0xe34] ;  /* 0x000e340001297983 */ /* 0x000ee80000300800 */
[----:B----4-:R-:W3:Y:S04]  /*e1a20*/  LDL.LU R42, [R1+0xe38] ;  /* 0x000e3800012a7983 */ /* 0x010ee80000300800 */
[----:B------:R-:W3:Y:S04]  /*e1a30*/  LDL.LU R43, [R1+0xe3c] ;  /* 0x000e3c00012b7983 */ /* 0x000ee80000300800 */
[----:B-1----:R-:W4:Y:S04]  /*e1a40*/  LDL.LU R36, [R1+0xe20] ;  /* 0x000e200001247983 */ /* 0x002f280000300800 */
[----:B------:R-:W4:Y:S04]  /*e1a50*/  LDL.LU R37, [R1+0xe24] ;  /* 0x000e240001257983 */ /* 0x000f280000300800 */
[----:B------:R-:W4:Y:S04]  /*e1a60*/  LDL.LU R38, [R1+0xe28] ;  /* 0x000e280001267983 */ /* 0x000f280000300800 */
[----:B------:R-:W4:Y:S04]  /*e1a70*/  LDL.LU R39, [R1+0xe2c] ;  /* 0x000e2c0001277983 */ /* 0x000f280000300800 */
[----:B------:R-:W3:Y:S04]  /*e1a80*/  LDL.LU R32, [R1+0xe10] ;  /* 0x000e100001207983 */ /* 0x000ee80000300800 */
[----:B------:R-:W3:Y:S04]  /*e1a90*/  LDL.LU R33, [R1+0xe14] ;  /* 0x000e140001217983 */ /* 0x000ee80000300800 */
[----:B------:R-:W3:Y:S04]  /*e1aa0*/  LDL.LU R34, [R1+0xe18] ;  /* 0x000e180001227983 */ /* 0x000ee80000300800 */
[----:B------:R-:W3:Y:S01]  /*e1ab0*/  LDL.LU R35, [R1+0xe1c] ;  /* 0x000e1c0001237983 */ /* 0x000ee20000300800 */
[C---:B--2---:R-:W-:Y:S08]  /*e1ac0*/  HMMA.1688.F32.TF32 R172, R20.reuse, R140, R204 ;  /* 0x0000008c14ac723c */ /* 0x044ff000000810cc */
[C---:B-----5:R-:W-:Y:S08]  /*e1ad0*/  HMMA.1688.F32.TF32 R180, R20.reuse, R144, R200 ;  /* 0x0000009014b4723c */ /* 0x060ff000000810c8 */
[C---:B------:R-:W-:Y:S08]  /*e1ae0*/  HMMA.1688.F32.TF32 R184, R20.reuse, R136, R208 ;  /* 0x0000008814b8723c */ /* 0x040ff000000810d0 */
[C---:B------:R-:W-:Y:S08]  /*e1af0*/  HMMA.1688.F32.TF32 R76, R20.reuse, R124, R76 ;  /* 0x0000007c144c723c */ /* 0x040ff0000008104c */
[C---:B------:R-:W-:Y:S08]  /*e1b00*/  HMMA.1688.F32.TF32 R68, R20.reuse, R84, R68 ;  /* 0x000000541444723c */ /* 0x040ff00000081044 */
[C---:B------:R-:W-:Y:S08]  /*e1b10*/  HMMA.1688.F32.TF32 R64, R20.reuse, R120, R64 ;  /* 0x000000781440723c */ /* 0x040ff00000081040 */
[C---:B------:R-:W-:Y:S01]  /*e1b20*/  HMMA.1688.F32.TF32 R72, R20.reuse, R80, R72 ;  /* 0x000000501448723c */ /* 0x040fe20000081048 */
        /* <DEDUP_REMOVED lines=8> */
[----:B------:R1:W-:Y:S04]  /*e1bb0*/  STL.64 [R1+0x1220], R184 ;  /* 0x001220b801007387 */ /* 0x0003e80000100a00 */
[----:B------:R2:W-:Y:S03]  /*e1bc0*/  STL.64 [R1+0x1228], R186 ;  /* 0x001228ba01007387 */ /* 0x0005e60000100a00 */
[C---:B------:R-:W-:Y:S08]  /*e1bd0*/  HMMA.1688.F32.TF32 R52, R20.reuse, R108, R52 ;  /* 0x0000006c1434723c */ /* 0x040ff00000081034 */
        /* <DEDUP_REMOVED lines=14> */
[C---:B---3--:R-:W-:Y:S03]  /*e1cc0*/  HMMA.1688.F32.TF32 R40, R20.reuse, R96, R40 ;  /* 0x000000601428723c */ /* 0x048fe60000081028 */
[----:B------:R-:W-:Y:S04]  /*e1cd0*/  STL.64 [R1+0x11b0], R60 ;  /* 0x0011b03c01007387 */ /* 0x000fe80000100a00 */
[----:B------:R-:W-:Y:S04]  /*e1ce0*/  STL.64 [R1+0x11b8], R62 ;  /* 0x0011b83e01007387 */ /* 0x000fe80000100a00 */
[----:B------:R-:W-:Y:S04]  /*e1cf0*/  STL.64 [R1+0x5d80], R110 ;  /* 0x005d806e01007387 */ /* 0x000fe80000100a00 */
[----:B------:R-:W-:Y:S01]  /*e1d00*/  STL.64 [R1+0x11a0], R56 ;  /* 0x0011a03801007387 */ /* 0x000fe20000100a00 */
[C---:B----4-:R-:W-:Y:S03]  /*e1d10*/  HMMA.1688.F32.TF32 R36, R20.reuse, R92, R36 ;  /* 0x0000005c1424723c */ /* 0x050fe60000081024 */
[----:B------:R-:W-:Y:S04]  /*e1d20*/  STL.64 [R1+0x11a8], R58 ;  /* 0x0011a83a01007387 */ /* 0x000fe80000100a00 */
        /* <DEDUP_REMOVED lines=20> */
[----:B------:R-:W4:Y:S04]  /*e1e70*/  LDL.LU R208, [R1+0x190] ;  /* 0x0001900001d07983 */ /* 0x000f280000300800 */
        /* <DEDUP_REMOVED lines=114> */
[----:B------:R1:W-:Y:S02]  /*e25a0*/  STL.64 [R1+0x5d28], R88 ;  /* 0x005d285801007387 */ /* 0x0003e40000100a00 */
[----:B-1----:R-:W-:-:S02]  /*e25b0*/  IMAD.MOV.U32 R88, RZ, RZ, R19 ;  /* 0x000000ffff587224 */ /* 0x002fc400078e0013 */
[----:B------:R-:W-:Y:S01]  /*e25c0*/  IMAD.MOV.U32 R89, RZ, RZ, R0 ;  /* 0x000000ffff597224 */ /* 0x000fe200078e0000 */
        /* <DEDUP_REMOVED lines=86> */
[----:B------:R-:W-:-:S02]  /*e2b30*/  LOP3.LUT R242, R252, 0x40, RZ, 0x3c, !PT ;  /* 0x00000040fcf27812 */ /* 0x000fc400078e3cff */
[----:B------:R-:W-:-:S03]  /*e2b40*/  LOP3.LUT R243, R252, 0x60, RZ, 0x3c, !PT ;  /* 0x00000060fcf37812 */ /* 0x000fc600078e3cff */
[----:B------:R-:W-:Y:S04]  /*e2b50*/  LDS R240, [R242+UR10+0x46180] ;  /* 0x0461800af2f07984 */ /* 0x000fe80008000800 */
[----:B------:R-:W-:Y:S04]  /*e2b60*/  LDS R241, [R243+UR10+0x46180] ;  /* 0x0461800af3f17984 */ /* 0x000fe80008000800 */
[----:B------:R-:W-:Y:S04]  /*e2b70*/  LDS R242, [R242+UR10+0x46980] ;  /* 0x0469800af2f27984 */ /* 0x000fe80008000800 */
[----:B------:R-:W1:Y:S01]  /*e2b80*/  LDS R243, [R243+UR10+0x46980] ;  /* 0x0469800af3f37984 */ /* 0x000e620008000800 */
[----:B--2---:R-:W-:Y:S03]  /*e2b90*/  HMMA.1688.F32.TF32 R20, R20, R76, R244 ;  /* 0x0000004c1414723c */ /* 0x004fe600000810f4 */
[----:B------:R-:W2:Y:S04]  /*e2ba0*/  LDL.LU.64 R246, [R1+0x5e48] ;  /* 0x005e480001f67983 */ /* 0x000ea80000300a00 */
[----:B------:R-:W2:-:S12]  /*e2bb0*/  LDL.LU.64 R244, [R1+0x5e40] ;  /* 0x005e400001f47983 */ /* 0x000e980000300a00 */
[----:B------:R1:W-:Y:S04]  /*e2bc0*/  STL.64 [R1+0xfa0], R20 ;  /* 0x000fa01401007387 */ /* 0x0003e80000100a00 */
[----:B------:R3:W-:Y:S01]  /*e2bd0*/  STL.64 [R1+0xfa8], R22 ;  /* 0x000fa81601007387 */ /* 0x0007e20000100a00 */
[----:B-1----:R-:W-:Y:S02]  /*e2be0*/  IMAD.MOV.U32 R20, RZ, RZ, R2 ;  /* 0x000000ffff147224 */ /* 0x002fe400078e0002 */
[----:B------:R-:W-:Y:S01]  /*e2bf0*/  IMAD.MOV.U32 R21, RZ, RZ, R3 ;  /* 0x000000ffff157224 */ /* 0x000fe200078e0003 */
[----:B------:R-:W2:Y:S04]  /*e2c00*/  LDL.LU R2, [R1+0x5e3c] ;  /* 0x005e3c0001027983 */ /* 0x000ea80000300800 */
[----:B------:R-:W2:Y:S02]  /*e2c10*/  LDL.LU R3, [R1+0x5e38] ;  /* 0x005e380001037983 */ /* 0x000ea40000300800 */
[----:B---3--:R-:W-:Y:S02]  /*e2c20*/  HMMA.1688.F32.TF32 R20, R240, R20, R248 ;  /* 0x00000014f014723c */ /* 0x008fe400000810f8 */
[----:B------:R-:W3:Y:S04]  /*e2c30*/  LDL.LU.64 R250, [R1+0x5e30] ;  /* 0x005e300001fa7983 */ /* 0x000ee80000300a00 */
[----:B------:R-:W3:-:S13]  /*e2c40*/  LDL.LU.64 R248, [R1+0x5e28] ;  /* 0x005e280001f87983 */ /* 0x000eda0000300a00 */
[----:B------:R-:W-:Y:S04]  /*e2c50*/  STL.64 [R1+0x260], R20 ;  /* 0x0002601401007387 */ /* 0x000fe80000100a00 */
[----:B------:R1:W-:Y:S02]  /*e2c60*/  STL.64 [R1+0x268], R22 ;  /* 0x0002681601007387 */ /* 0x0003e40000100a00 */
[C---:B-1----:R-:W-:Y:S08]  /*e2c70*/  HMMA.1688.F32.TF32 R20, R240.reuse, R88, R24 ;  /* 0x00000058f014723c */ /* 0x042ff00000081018 */
        /* <DEDUP_REMOVED lines=8> */
[C---:B-----5:R-:W-:Y:S08]  /*e2d00*/  HMMA.1688.F32.TF32 R24, R240.reuse, R16, R180 ;  /* 0x00000010f018723c */ /* 0x060ff000000810b4 */
[C---:B--2---:R-:W-:Y:S08]  /*e2d10*/  HMMA.1688.F32.TF32 R88, R240.reuse, R244, R172 ;  /* 0x000000f4f058723c */ /* 0x044ff000000810ac */
[----:B---3--:R-:W-:-:S15]  /*e2d20*/  HMMA.1688.F32.TF32 R20, R240, R248, R108 ;  /* 0x000000f8f014723c */ /* 0x008fde000008106c */
[----:B------:R-:W-:-:S04]  /*e2d30*/  NOP ;  /* 0x0000000000007918 */ /* 0x000fc80000000000 */
        /* <DEDUP_REMOVED lines=37> */
[----:B-----5:R-:W2:Y:S04]  /*e2f90*/  LDL R22, [R1+0xb8] ;  /* 0x0000b80001167983 */ /* 0x020ea80000100800 */
[----:B------:R-:W2:Y:S04]  /*e2fa0*/  LDL R23, [R1+0xbc] ;  /* 0x0000bc0001177983 */ /* 0x000ea80000100800 */
        /* <DEDUP_REMOVED lines=54> */
[----:B------:R-:W5:Y:S04]  /*e3310*/  LDL R98, [R1+0x78] ;  /* 0x0000780001627983 */ /* 0x000f680000100800 */
[----:B------:R-:W5:Y:S01]  /*e3320*/  LDL R99, [R1+0x7c] ;  /* 0x00007c0001637983 */ /* 0x000f620000100800 */
[C---:B--2---:R-:W-:Y:S08]  /*e3330*/  HMMA.1688.F32.TF32 R104, R240.reuse, R220, R104 ;  /* 0x000000dcf068723c */ /* 0x044ff00000081068 */
[C---:B---3--:R-:W-:Y:S08]  /*e3340*/  HMMA.1688.F32.TF32 R100, R240.reuse, R216, R100 ;  /* 0x000000d8f064723c */ /* 0x048ff00000081064 */
[C---:B----4-:R-:W-:Y:S03]  /*e3350*/  HMMA.1688.F32.TF32 R208, R240.reuse, R212, R208 ;  /* 0x000000d4f0d0723c */ /* 0x050fe600000810d0 */
[----:B------:R1:W-:Y:S04]  /*e3360*/  STL.64 [R1+0x180], R104 ;  /* 0x0001806801007387 */ /* 0x0003e80000100a00 */
[----:B------:R2:W-:Y:S04]  /*e3370*/  STL.64 [R1+0x188], R106 ;  /* 0x0001886a01007387 */ /* 0x0005e80000100a00 */
[----:B-1----:R-:W3:Y:S04]  /*e3380*/  LDL.LU R104, [R1+0x60] ;  /* 0x0000600001687983 */ /* 0x002ee80000300800 */
[----:B------:R-:W3:Y:S04]  /*e3390*/  LDL.LU R105, [R1+0x64] ;  /* 0x0000640001697983 */ /* 0x000ee80000300800 */
[----:B--2---:R-:W3:Y:S04]  /*e33a0*/  LDL.LU R106, [R1+0x68] ;  /* 0x00006800016a7983 */ /* 0x004ee80000300800 */
[----:B------:R-:W3:Y:S04]  /*e33b0*/  LDL.LU R107, [R1+0x6c] ;  /* 0x00006c00016b7983 */ /* 0x000ee80000300800 */
[----:B------:R1:W-:Y:S04]  /*e33c0*/  STL.64 [R1+0x170], R100 ;  /* 0x0001706401007387 */ /* 0x0003e80000100a00 */
[----:B------:R2:W-:Y:S04]  /*e33d0*/  STL.64 [R1+0x178], R102 ;  /* 0x0001786601007387 */ /* 0x0005e80000100a00 */
[----:B-1----:R-:W4:Y:S04]  /*e33e0*/  LDL.LU R100, [R1+0x50] ;  /* 0x0000500001647983 */ /* 0x002f280000300800 */
[----:B------:R-:W4:Y:S04]  /*e33f0*/  LDL.LU R101, [R1+0x54] ;  /* 0x0000540001657983 */ /* 0x000f280000300800 */
[----:B--2---:R-:W4:Y:S04]  /*e3400*/  LDL.LU R102, [R1+0x58] ;  /* 0x0000580001667983 */ /* 0x004f280000300800 */
[----:B------:R-:W4:Y:S04]  /*e3410*/  LDL.LU R103, [R1+0x5c] ;  /* 0x00005c0001677983 */ /* 0x000f280000300800 */
        /* <DEDUP_REMOVED lines=51> */
[----:B-1----:R-:W3:Y:S04]  /*e3750*/  LDL R108, [R1+0x380] ;  /* 0x00038000016c7983 */ /* 0x002ee80000100800 */
[----:B------:R-:W3:Y:S04]  /*e3760*/  LDL R109, [R1+0x384] ;  /* 0x00038400016d7983 */ /* 0x000ee80000100800 */
[----:B--2---:R-:W2:Y:S04]  /*e3770*/  LDL R110, [R1+0x388] ;  /* 0x00038800016e7983 */ /* 0x004ea80000100800 */
[----:B------:R-:W2:Y:S04]  /*e3780*/  LDL R111, [R1+0x38c] ;  /* 0x00038c00016f7983 */ /* 0x000ea80000100800 */
[----:B------:R-:W-:Y:S04]  /*e3790*/  STL.64 [R1+0xc0], R172 ;  /* 0x0000c0ac01007387 */ /* 0x000fe80000100a00 */
[----:B------:R1:W-:Y:S04]  /*e37a0*/  STL.64 [R1+0xc8], R174 ;  /* 0x0000c8ae01007387 */ /* 0x0003e80000100a00 */
[----:B-1----:R-:W2:Y:S04]  /*e37b0*/  LDL.LU.64 R174, [R1+0x5da0] ;  /* 0x005da00001ae7983 */ /* 0x002ea80000300a00 */
[----:B------:R-:W2:Y:S01]  /*e37c0*/  LDL.LU.64 R172, [R1+0x5d98] ;  /* 0x005d980001ac7983 */ /* 0x000ea20000300a00 */
[C---:B------:R-:W-:Y:S08]  /*e37d0*/  HMMA.1688.F32.TF32 R88, R240.reuse, R164, R88 ;  /* 0x000000a4f058723c */ /* 0x040ff00000081058 */
[----:B--2---:R-:W-:-:S15]  /*e37e0*/  HMMA.1688.F32.TF32 R20, R240, R172, R20 ;  /* 0x000000acf014723c */ /* 0x004fde0000081014 */
[----:B------:R-:W-:-:S04]  /*e37f0*/  NOP ;  /* 0x0000000000007918 */ /* 0x000fc80000000000 */
[----:B------:R-:W-:Y:S01]  /*e3800*/  IMAD.MOV.U32 R249, RZ, RZ, R22 ;  /* 0x000000fffff97224 */ /* 0x000fe200078e0016 */
[----:B------:R1:W-:Y:S01]  /*e3810*/  STL.64 [R1+0xb0], R20 ;  /* 0x0000b01401007387 */ /* 0x0003e20000100a00 */
[----:B------:R-:W-:Y:S02]  /*e3820*/  IMAD.MOV.U32 R248, RZ, RZ, R23 ;  /* 0x000000fffff87224 */ /* 0x000fe400078e0017 */
[----:B-1----:R-:W-:-:S15]  /*e3830*/  HMMA.1688.F32.TF32 R20, R240, R168, R24 ;  /* 0x000000a8f014723c */ /* 0x002fde0000081018 */
[----:B------:R-:W-:-:S04]  /*e3840*/  NOP ;  /* 0x0000000000007918 */ /* 0x000fc80000000000 */
[----:B------:R-:W-:Y:S04]  /*e3850*/  STL.64 [R1+0xa0], R20 ;  /* 0x0000a01401007387 */ /* 0x000fe80000100a00 */
[----:B------:R1:W-:Y:S02]  /*e3860*/  STL.64 [R1+0xa8], R22 ;  /* 0x0000a81601007387 */ /* 0x0003e40000100a00 */
[C---:B-1----:R-:W-:Y:S08]  /*e3870*/  HMMA.1688.F32.TF32 R20, R240.reuse, R156, R96 ;  /* 0x0000009cf014723c */ /* 0x042ff00000081060 */
[----:B------:R-:W-:Y:S01]  /*e3880*/  HMMA.1688.F32.TF32 R24, R240, R160, R92 ;  /* 0x000000a0f018723c */ /* 0x000fe2000008105c */
[----:B------:R1:W-:Y:S04]  /*e3890*/  STL.64 [R1+0x90], R88 ;  /* 0x0000905801007387 */ /* 0x0003e80000100a00 */
[----:B------:R-:W-:Y:S06]  /*e38a0*/  STL.64 [R1+0x98], R90 ;  /* 0x0000985a01007387 */ /* 0x000fec0000100a00 */
[----:B------:R-:W-:Y:S01]  /*e38b0*/  MOV R245, R20 ;  /* 0x0000001400f57202 */ /* 0x000fe20000000f00 */
[----:B------:R-:W-:-:S02]  /*e38c0*/  IMAD.MOV.U32 R244, RZ, RZ, R21 ;  /* 0x000000fffff47224 */ /* 0x000fc400078e0015 */
[----:B------:R-:W-:Y:S02]  /*e38d0*/  IMAD.MOV.U32 R229, RZ, RZ, R22 ;  /* 0x000000ffffe57224 */ /* 0x000fe400078e0016 */
[----:B------:R-:W-:Y:S02]  /*e38e0*/  IMAD.MOV.U32 R228, RZ, RZ, R23 ;  /* 0x000000ffffe47224 */ /* 0x000fe400078e0017 */
[C---:B---3--:R-:W-:Y:S01]  /*e38f0*/  HMMA.1688.F32.TF32 R20, R240.reuse, R152, R104 ;  /* 0x00000098f014723c */ /* 0x048fe20000081068 */
[----:B------:R-:W-:Y:S04]  /*e3900*/  STL.64 [R1+0x80], R24 ;  /* 0x0000801801007387 */ /* 0x000fe80000100a00 */
[----:B------:R-:W-:Y:S04]  /*e3910*/  STL.64 [R1+0x88], R26 ;  /* 0x0000881a01007387 */ /* 0x000fe80000100a00 */
[----:B------:R-:W2:Y:S10]  /*e3920*/  LDL R104, [R1+0x370] ;  /* 0x0003700001687983 */ /* 0x000eb40000100800 */
[----:B------:R-:W-:Y:S04]  /*e3930*/  STL.64 [R1+0x60], R20 ;  /* 0x0000601401007387 */ /* 0x000fe80000100a00 */
[----:B------:R4:W-:Y:S04]  /*e3940*/  STL.64 [R1+0x68], R22 ;  /* 0x0000681601007387 */ /* 0x0009e80000100a00 */
[----:B------:R-:W2:Y:S04]  /*e3950*/  LDL R105, [R1+0x374] ;  /* 0x0003740001697983 */ /* 0x000ea80000100800 */
[----:B------:R-:W2:Y:S04]  /*e3960*/  LDL R106, [R1+0x378] ;  /* 0x00037800016a7983 */ /* 0x000ea80000100800 */
[----:B------:R-:W2:Y:S04]  /*e3970*/  LDL R107, [R1+0x37c] ;  /* 0x00037c00016b7983 */ /* 0x000ea80000100800 */
[----:B-1----:R-:W3:Y:S01]  /*e3980*/  LDL R88, [R1+0x350] ;  /* 0x0003500001587983 */ /* 0x002ee20000100800 */
[----:B----4-:R-:W-:-:S15]  /*e3990*/  HMMA.1688.F32.TF32 R20, R240, R148, R100 ;  /* 0x00000094f014723c */ /* 0x010fde0000081064 */
[----:B------:R-:W-:-:S04]  /*e39a0*/  NOP ;  /* 0x0000000000007918 */ /* 0x000fc80000000000 */
[----:B------:R-:W-:Y:S04]  /*e39b0*/  STL.64 [R1+0x50], R20 ;  /* 0x0000501401007387 */ /* 0x000fe80000100a00 */
[----:B------:R1:W-:Y:S04]  /*e39c0*/  STL.64 [R1+0x58], R22 ;  /* 0x0000581601007387 */ /* 0x0003e80000100a00 */
[----:B------:R-:W4:Y:S04]  /*e39d0*/  LDL R24, [R1+0x360] ;  /* 0x0003600001187983 */ /* 0x000f280000100800 */
[----:B------:R-:W4:Y:S04]  /*e39e0*/  LDL R25, [R1+0x364] ;  /* 0x0003640001197983 */ /* 0x000f280000100800 */
[----:B------:R-:W4:Y:S04]  /*e39f0*/  LDL R26, [R1+0x368] ;  /* 0x00036800011a7983 */ /* 0x000f280000100800 */
[----:B------:R-:W4:Y:S04]  /*e3a00*/  LDL R27, [R1+0x36c] ;  /* 0x00036c00011b7983 */ /* 0x000f280000100800 */
[----:B------:R-:W3:Y:S04]  /*e3a10*/  LDL R89, [R1+0x354] ;  /* 0x0003540001597983 */ /* 0x000ee80000100800 */
[----:B------:R-:W3:Y:S04]  /*e3a20*/  LDL R90, [R1+0x358] ;  /* 0x00035800015a7983 */ /* 0x000ee80000100800 */
[----:B------:R-:W3:Y:S04]  /*e3a30*/  LDL R91, [R1+0x35c] ;  /* 0x00035c00015b7983 */ /* 0x000ee80000100800 */
[----:B------:R-:W3:Y:S04]  /*e3a40*/  LDL R96, [R1+0x340] ;  /* 0x0003400001607983 */ /* 0x000ee80000100800 */
[----:B------:R-:W3:Y:S04]  /*e3a50*/  LDL R97, [R1+0x344] ;  /* 0x0003440001617983 */ /* 0x000ee80000100800 */
[----:B------:R-:W3:Y:S04]  /*e3a60*/  LDL R98, [R1+0x348] ;  /* 0x0003480001627983 */ /* 0x000ee80000100800 */
[----:B------:R-:W3:Y:S04]  /*e3a70*/  LDL R99, [R1+0x34c] ;  /* 0x00034c0001637983 */ /* 0x000ee80000100800 */
[----:B------:R-:W3:Y:S04]  /*e3a80*/  LDL.LU R92, [R1+0x330] ;  /* 0x00033000015c7983 */ /* 0x000ee80000300800 */
[----:B------:R-:W5:Y:S04]  /*e3a90*/  LDL.LU R93, [R1+0x334] ;  /* 0x00033400015d7983 */ /* 0x000f680000300800 */
[----:B------:R-:W5:Y:S04]  /*e3aa0*/  LDL.LU R94, [R1+0x338] ;  /* 0x00033800015e7983 */ /* 0x000f680000300800 */
[----:B------:R-:W5:Y:S04]  /*e3ab0*/  LDL.LU R95, [R1+0x33c] ;  /* 0x00033c00015f7983 */ /* 0x000f680000300800 */
[----:B------:R-:W5:Y:S04]  /*e3ac0*/  LDL R100, [R1+0x3e0] ;  /* 0x0003e00001647983 */ /* 0x000f680000100800 */
[----:B------:R-:W5:Y:S04]  /*e3ad0*/  LDL R101, [R1+0x3e4] ;  /* 0x0003e40001657983 */ /* 0x000f680000100800 */
[----:B------:R-:W5:Y:S04]  /*e3ae0*/  LDL.LU R102, [R1+0x3e8] ;  /* 0x0003e80001667983 */ /* 0x000f680000300800 */
[----:B------:R-:W5:Y:S01]  /*e3af0*/  LDL.LU R103, [R1+0x3ec] ;  /* 0x0003ec0001677983 */ /* 0x000f620000300800 */
[----:B-1----:R-:W-:Y:S03]  /*e3b00*/  HMMA.1688.F32.TF32 R20, R240, R144, R108 ;  /* 0x00000090f014723c */ /* 0x002fe6000008106c */
[----:B------:R-:W5:Y:S04]  /*e3b10*/  LDL R108, [R1+0x3d0] ;  /* 0x0003d000016c7983 */ /* 0x000f680000100800 */
[----:B------:R-:W5:Y:S04]  /*e3b20*/  LDL R109, [R1+0x3d4] ;  /* 0x0003d400016d7983 */ /* 0x000f680000100800 */
[----:B------:R-:W5:Y:S04]  /*e3b30*/  LDL.LU R110, [R1+0x3d8] ;  /* 0x0003d800016e7983 */ /* 0x000f680000300800 */
[----:B------:R-:W5:Y:S04]  /*e3b40*/  LDL.LU R111, [R1+0x3dc] ;  /* 0x0003dc00016f7983 */ /* 0x000f680000300800 */
[----:B------:R-:W-:-:S02]  /*e3b50*/  IMAD.MOV.U32 R188, RZ, RZ, R20 ;  /* 0x000000ffffbc7224 */ /* 0x000fc400078e0014 */
[----:B------:R-:W-:Y:S02]  /*e3b60*/  IMAD.MOV.U32 R189, RZ, RZ, R21 ;  /* 0x000000ffffbd7224 */ /* 0x000fe400078e0015 */
[----:B------:R-:W-:Y:S01]  /*e3b70*/  IMAD.MOV.U32 R197, RZ, RZ, R22 ;  /* 0x000000ffffc57224 */ /* 0x000fe200078e0016 */
[----:B------:R-:W-:Y:S02]  /*e3b80*/  MOV R196, R23 ;  /* 0x0000001700c47202 */ /* 0x000fe40000000f00 */
[----:B--2---:R-:W-:Y:S01]  /*e3b90*/  HMMA.1688.F32.TF32 R20, R240, R140, R104 ;  /* 0x0000008cf014723c */ /* 0x004fe20000081068 */
[----:B------:R-:W2:Y:S04]  /*e3ba0*/  LDL R104, [R1+0x3c0] ;  /* 0x0003c00001687983 */ /* 0x000ea80000100800 */
[----:B------:R-:W2:Y:S04]  /*e3bb0*/  LDL R105, [R1+0x3c4] ;  /* 0x0003c40001697983 */ /* 0x000ea80000100800 */
[----:B------:R-:W2:Y:S04]  /*e3bc0*/  LDL R106, [R1+0x3c8] ;  /* 0x0003c800016a7983 */ /* 0x000ea80000100800 */
[----:B------:R-:W2:Y:S06]  /*e3bd0*/  LDL R107, [R1+0x3cc] ;  /* 0x0003cc00016b7983 */ /* 0x000eac0000100800 */
[----:B------:R-:W-:-:S02]  /*e3be0*/  IMAD.MOV.U32 R192, RZ, RZ, R20 ;  /* 0x000000ffffc07224 */ /* 0x000fc400078e0014 */
[----:B------:R-:W-:Y:S02]  /*e3bf0*/  IMAD.MOV.U32 R193, RZ, RZ, R21 ;  /* 0x000000ffffc17224 */ /* 0x000fe400078e0015 */
[----:B------:R-:W-:Y:S02]  /*e3c00*/  IMAD.MOV.U32 R201, RZ, RZ, R22 ;  /* 0x000000ffffc97224 */ /* 0x000fe400078e0016 */
[----:B------:R-:W-:Y:S02]  /*e3c10*/  IMAD.MOV.U32 R200, RZ, RZ, R23 ;  /* 0x000000ffffc87224 */ /* 0x000fe400078e0017 */
[----:B----4-:R-:W-:-:S15]  /*e3c20*/  HMMA.1688.F32.TF32 R20, R240, R136, R24 ;  /* 0x00000088f014723c */ /* 0x010fde0000081018 */
[----:B------:R-:W-:-:S04]  /*e3c30*/  NOP ;  /* 0x0000000000007918 */ /* 0x000fc80000000000 */
[----:B------:R-:W-:Y:S01]  /*e3c40*/  IMAD.MOV.U32 R220, RZ, RZ, R20 ;  /* 0x000000ffffdc7224 */ /* 0x000fe200078e0014 */
[----:B------:R3:W-:Y:S01]  /*e3c50*/  STL.64 [R1+0x428], R22 ;  /* 0x0004281601007387 */ /* 0x0007e20000100a00 */
[----:B------:R-:W-:Y:S02]  /*e3c60*/  IMAD.MOV.U32 R221, RZ, RZ, R21 ;  /* 0x000000ffffdd7224 */ /* 0x000fe400078e0015 */
[----:B---3--:R-:W-:-:S15]  /*e3c70*/  HMMA.1688.F32.TF32 R20, R240, R132, R88 ;  /* 0x00000084f014723c */ /* 0x008fde0000081058 */
[----:B------:R-:W-:-:S04]  /*e3c80*/  NOP ;  /* 0x0000000000007918 */ /* 0x000fc80000000000 */
[----:B------:R-:W-:Y:S01]  /*e3c90*/  MOV R224, R20 ;  /* 0x0000001400e07202 */ /* 0x000fe20000000f00 */
[----:B------:R1:W-:Y:S01]  /*e3ca0*/  STL.64 [R1+0x418], R22 ;  /* 0x0004181601007387 */ /* 0x0003e20000100a00 */
[----:B------:R-:W-:Y:S02]  /*e3cb0*/  IMAD.MOV.U32 R225, RZ, RZ, R21 ;  /* 0x000000ffffe17224 */ /* 0x000fe400078e0015 */
[C---:B-1----:R-:W-:Y:S08]  /*e3cc0*/  HMMA.1688.F32.TF32 R20, R240.reuse, R128, R96 ;  /* 0x00000080f014723c */ /* 0x042ff00000081060 */
[C---:B-----5:R-:W-:Y:S08]  /*e3cd0*/  HMMA.1688.F32.TF32 R24, R240.reuse, R80, R100 ;  /* 0x00000050f018723c */ /* 0x060ff00000081064 */
[----:B------:R-:W-:Y:S03]  /*e3ce0*/  HMMA.1688.F32.TF32 R88, R240, R84, R108 ;  /* 0x00000054f058723c */ /* 0x000fe6000008106c */
[----:B------:R-:W-:-:S02]  /*e3cf0*/  IMAD.MOV.U32 R217, RZ, RZ, R20 ;  /* 0x000000ffffd97224 */ /* 0x000fc400078e0014 */
[----:B------:R-:W-:Y:S02]  /*e3d00*/  IMAD.MOV.U32 R216, RZ, RZ, R21 ;  /* 0x000000ffffd87224 */ /* 0x000fe400078e0015 */
[----:B------:R-:W-:Y:S02]  /*e3d10*/  IMAD.MOV.U32 R213, RZ, RZ, R22 ;  /* 0x000000ffffd57224 */ /* 0x000fe400078e0016 */
[----:B------:R-:W-:Y:S02]  /*e3d20*/  IMAD.MOV.U32 R212, RZ, RZ, R23 ;  /* 0x000000ffffd47224 */ /* 0x000fe400078e0017 */
[----:B------:R-:W-:Y:S01]  /*e3d30*/  HMMA.1688.F32.TF32 R20, R240, R124, R92 ;  /* 0x0000007cf014723c */ /* 0x000fe2000008105c */
[----:B------:R-:W-:Y:S02]  /*e3d40*/  IMAD.MOV.U32 R236, RZ, RZ, R24 ;  /* 0x000000ffffec7224 */ /* 0x000fe400078e0018 */
[----:B------:R-:W-:-:S15]  /*e3d50*/  IMAD.MOV.U32 R237, RZ, RZ, R25 ;  /* 0x000000ffffed7224 */ /* 0x000fde00078e0019 */
[----:B------:R-:W-:Y:S01]  /*e3d60*/  NOP ;  /* 0x0000000000007918 */ /* 0x000fe20000000000 */
[----:B------:R-:W-:Y:S04]  /*e3d70*/  STL.64 [R1+0x3f8], R22 ;  /* 0x0003f81601007387 */ /* 0x000fe80000100a00 */
[----:B------:R1:W-:Y:S04]  /*e3d80*/  STL.64 [R1+0x3e8], R26 ;  /* 0x0003e81a01007387 */ /* 0x0003e80000100a00 */
[----:B------:R-:W3:Y:S04]  /*e3d90*/  LDL R24, [R1+0x3b0] ;  /* 0x0003b00001187983 */ /* 0x000ee80000100800 */
[----:B------:R-:W3:Y:S04]  /*e3da0*/  LDL R25, [R1+0x3b4] ;  /* 0x0003b40001197983 */ /* 0x000ee80000100800 */
[----:B-1----:R-:W3:Y:S04]  /*e3db0*/  LDL R26, [R1+0x3b8] ;  /* 0x0003b800011a7983 */ /* 0x002ee80000100800 */
[----:B------:R-:W3:Y:S04]  /*e3dc0*/  LDL R27, [R1+0x3bc] ;  /* 0x0003bc00011b7983 */ /* 0x000ee80000100800 */
[----:B------:R2:W-:Y:S04]  /*e3dd0*/  STL.64 [R1+0x3d8], R90 ;  /* 0x0003d85a01007387 */ /* 0x0005e80000100a00 */
[----:B------:R-:W4:Y:S04]  /*e3de0*/  LDL R108, [R1+0x3a0] ;  /* 0x0003a000016c7983 */ /* 0x000f280000100800 */
[----:B------:R-:W4:Y:S04]  /*e3df0*/  LDL R109, [R1+0x3a4] ;  /* 0x0003a400016d7983 */ /* 0x000f280000100800 */
[----:B------:R-:W4:Y:S04]  /*e3e00*/  LDL R110, [R1+0x3a8] ;  /* 0x0003a800016e7983 */ /* 0x000f280000100800 */
[----:B------:R-:W4:Y:S01]  /*e3e10*/  LDL R111, [R1+0x3ac] ;  /* 0x0003ac00016f7983 */ /* 0x000f220000100800 */
[----:B------:R-:W-:-:S02]  /*e3e20*/  IMAD.MOV.U32 R4, RZ, RZ, R88 ;  /* 0x000000ffff047224 */ /* 0x000fc400078e0058 */
[----:B------:R-:W-:Y:S01]  /*e3e30*/  IMAD.MOV.U32 R5, RZ, RZ, R89 ;  /* 0x000000ffff057224 */ /* 0x000fe200078e0059 */
[C---:B------:R-:W-:Y:S02]  /*e3e40*/  LOP3.LUT R98, R252.reuse, 0x40, RZ, 0x3c, !PT ;  /* 0x00000040fc627812 */ /* 0x040fe400078e3cff */
[----:B------:R-:W-:Y:S01]  /*e3e50*/  LOP3.LUT R99, R252, 0x60, RZ, 0x3c, !PT ;  /* 0x00000060fc637812 */ /* 0x000fe200078e3cff */
[----:B------:R-:W-:Y:S01]  /*e3e60*/  IMAD.MOV.U32 R232, RZ, RZ, R20 ;  /* 0x000000ffffe87224 */ /* 0x000fe200078e0014 */
[----:B------:R-:W-:Y:S01]  /*e3e70*/  MOV R233, R21 ;  /* 0x0000001500e97202 */ /* 0x000fe20000000f00 */
[----:B------:R-:W-:Y:S04]  /*e3e80*/  LDS R20, [R98+UR10+0x47000] ;  /* 0x0470000a62147984 */ /* 0x000fe80008000800 */
[----:B------:R1:W-:Y:S04]  /*e3e90*/  LDS R22, [R98+UR10+0x47800] ;  /* 0x0478000a62167984 */ /* 0x0003e80008000800 */
[----:B------:R-:W-:Y:S04]  /*e3ea0*/  LDS R21, [R99+UR10+0x47000] ;  /* 0x0470000a63157984 */ /* 0x000fe80008000800 */
[----:B------:R5:W1:Y:S01]  /*e3eb0*/  LDS R23, [R99+UR10+0x47800] ;  /* 0x0478000a63177984 */ /* 0x000a620008000800 */
[----:B--2---:R-:W-:Y:S03]  /*e3ec0*/  HMMA.1688.F32.TF32 R88, R240, R120, R104 ;  /* 0x00000078f058723c */ /* 0x004fe60000081068 */
        /* <DEDUP_REMOVED lines=10> */
[----:B-1----:R-:W2:Y:S04]  /*e3f70*/  LDL.LU R98, [R1+0xb68] ;  /* 0x000b680001627983 */ /* 0x002ea80000300800 */
[----:B-----5:R-:W5:Y:S04]  /*e3f80*/  LDL.LU R99, [R1+0xb6c] ;  /* 0x000b6c0001637983 */ /* 0x020f680000300800 */
[----:B------:R-:W2:Y:S04]  /*e3f90*/  LDL.LU R92, [R1+0xb50] ;  /* 0x000b5000015c7983 */ /* 0x000ea80000300800 */
[----:B------:R-:W2:Y:S04]  /*e3fa0*/  LDL.LU R93, [R1+0xb54] ;  /* 0x000b5400015d7983 */ /* 0x000ea80000300800 */
[----:B------:R-:W2:Y:S04]  /*e3fb0*/  LDL.LU R94, [R1+0xb58] ;  /* 0x000b5800015e7983 */ /* 0x000ea80000300800 */
[----:B------:R-:W2:Y:S01]  /*e3fc0*/  LDL.LU R95, [R1+0xb5c] ;  /* 0x000b5c00015f7983 */ /* 0x000ea20000300800 */
[----:B------:R-:W-:-:S02]  /*e3fd0*/  IMAD.MOV.U32 R209, RZ, RZ, R88 ;  /* 0x000000ffffd17224 */ /* 0x000fc400078e0058 */
[----:B------:R-:W-:Y:S01]  /*e3fe0*/  IMAD.MOV.U32 R208, RZ, RZ, R89 ;  /* 0x000000ffffd07224 */ /* 0x000fe200078e0059 */
[----:B------:R-:W2:Y:S01]  /*e3ff0*/  LDL.LU R88, [R1+0xb40] ;  /* 0x000b400001587983 */ /* 0x000ea20000300800 */
[----:B------:R-:W-:-:S03]  /*e4000*/  MOV R205, R90 ;  /* 0x0000005a00cd7202 */ /* 0x000fc60000000f00 */
[----:B------:R-:W2:Y:S01]  /*e4010*/  LDL.LU R89, [R1+0xb44] ;  /* 0x000b440001597983 */ /* 0x000ea20000300800 */
[----:B------:R-:W-:-:S03]  /*e4020*/  IMAD.MOV.U32 R204, RZ, RZ, R91 ;  /* 0x000000ffffcc7224 */ /* 0x000fc600078e005b */
[----:B------:R-:W2:Y:S04]  /*e4030*/  LDL.LU R90, [R1+0xb48] ;  /* 0x000b4800015a7983 */ /* 0x000ea80000300800 */
[----:B------:R-:W2:Y:S01]  /*e4040*/  LDL.LU R91, [R1+0xb4c] ;  /* 0x000b4c00015b7983 */ /* 0x000ea20000300800 */
[C---:B---3--:R-:W-:Y:S08]  /*e4050*/  HMMA.1688.F32.TF32 R24, R240.reuse, R116, R24 ;  /* 0x00000074f018723c */ /* 0x048ff00000081018 */
[----:B----4-:R-:W-:Y:S11]  /*e4060*/  HMMA.1688.F32.TF32 R108, R240, R112, R108 ;  /* 0x00000070f06c723c */ /* 0x010ff6000008106c */
[----:B------:R-:W-:-:S02]  /*e4070*/  IMAD.MOV.U32 R141, RZ, RZ, R24 ;  /* 0x000000ffff8d7224 */ /* 0x000fc400078e0018 */
[----:B------:R-:W-:Y:S02]  /*e4080*/  IMAD.MOV.U32 R140, RZ, RZ, R25 ;  /* 0x000000ffff8c7224 */ /* 0x000fe400078e0019 */
[----:B------:R-:W-:Y:S01]  /*e4090*/  IMAD.MOV.U32 R137, RZ, RZ, R26 ;  /* 0x000000ffff897224 */ /* 0x000fe200078e001a */
[----:B------:R-:W3:Y:S01]  /*e40a0*/  LDL.LU R24, [R1+0xb30] ;  /* 0x000b300001187983 */ /* 0x000ee20000300800 */
[----:B------:R-:W-:Y:S02]  /*e40b0*/  IMAD.MOV.U32 R25, RZ, RZ, R3 ;  /* 0x000000ffff197224 */ /* 0x000fe400078e0003 */
[----:B------:R-:W-:Y:S01]  /*e40c0*/  IMAD.MOV.U32 R136, RZ, RZ, R27 ;  /* 0x000000ffff887224 */ /* 0x000fe200078e001b */
[----:B------:R-:W4:Y:S01]  /*e40d0*/  LDL.LU R3, [R1+0x5d90] ;  /* 0x005d900001037983 */ /* 0x000f220000300800 */
[----:B------:R-:W-:Y:S01]  /*e40e0*/  MOV R26, R2 ;  /* 0x00000002001a7202 */ /* 0x000fe20000000f00 */
[----:B------:R-:W-:Y:S02]  /*e40f0*/  IMAD.MOV.U32 R27, RZ, RZ, R0 ;  /* 0x000000ffff1b7224 */ /* 0x000fe400078e0000 */
[----:B------:R-:W2:Y:S04]  /*e4100*/  LDL.LU R2, [R1+0x5d8c] ;  /* 0x005d8c0001027983 */ /* 0x000ea80000300800 */
[----:B------:R-:W2:Y:S01]  /*e4110*/  LDL.LU R0, [R1+0x5d88] ;  /* 0x005d880001007983 */ /* 0x000ea20000300800 */
[----:B------:R-:W-:-:S02]  /*e4120*/  IMAD.MOV.U32 R113, RZ, RZ, R110 ;  /* 0x000000ffff717224 */ /* 0x000fc400078e006e */
[----:B------:R-:W-:Y:S02]  /*e4130*/  IMAD.MOV.U32 R112, RZ, RZ, R111 ;  /* 0x000000ffff707224 */ /* 0x000fe400078e006f */
[----:B------:R-:W-:Y:S02]  /*e4140*/  IMAD.MOV.U32 R145, RZ, RZ, R108 ;  /* 0x000000ffff917224 */ /* 0x000fe400078e006c */
[----:B------:R-:W-:Y:S01]  /*e4150*/  IMAD.MOV.U32 R144, RZ, RZ, R109 ;  /* 0x000000ffff907224 */ /* 0x000fe200078e006d */
[----:B------:R-:W2:Y:S04]  /*e4160*/  LDL.LU.64 R110, [R1+0x5d80] ;  /* 0x005d8000016e7983 */ /* 0x000ea80000300a00 */
[----:B------:R-:W2:Y:S02]  /*e4170*/  LDL.LU.64 R108, [R1+0x5d78] ;  /* 0x005d7800016c7983 */ /* 0x000ea40000300a00 */
[----:B--2---:R-:W-:-:S15]  /*e4180*/  HMMA.1688.F32.TF32 R104, R240, R108, R104 ;  /* 0x0000006cf068723c */ /* 0x004fde0000081068 */
[----:B------:R-:W-:-:S04]  /*e4190*/  NOP ;  /* 0x0000000000007918 */ /* 0x000fc80000000000 */
[----:B------:R-:W-:Y:S02]  /*e41a0*/  IMAD.MOV.U32 R109, RZ, RZ, R106 ;  /* 0x000000ffff6d7224 */ /* 0x000fe400078e006a */
[----:B------:R-:W-:Y:S02]  /*e41b0*/  IMAD.MOV.U32 R108, RZ, RZ, R107 ;  /* 0x000000ffff6c7224 */ /* 0x000fe400078e006b */
[----:B------:R-:W-:Y:S01]  /*e41c0*/  IMAD.MOV.U32 R149, RZ, RZ, R104 ;  /* 0x000000ffff957224 */ /* 0x000fe200078e0068 */
[----:B------:R-:W-:Y:S01]  /*e41d0*/  MOV R148, R105 ;  /* 0x0000006900947202 */ /* 0x000fe20000000f00 */
[----:B------:R-:W2:Y:S04]  /*e41e0*/  LDL.LU.64 R106, [R1+0x5d70] ;  /* 0x005d7000016a7983 */ /* 0x000ea80000300a00 */
[----:B------:R-:W2:Y:S02]  /*e41f0*/  LDL.LU.64 R104, [R1+0x5d68] ;  /* 0x005d680001687983 */ /* 0x000ea40000300a00 */
[----:B--2---:R-:W-:-:S15]  /*e4200*/  HMMA.1688.F32.TF32 R100, R240, R104, R100 ;  /* 0x00000068f064723c */ /* 0x004fde0000081064 */
[----:B------:R-:W-:-:S04]  /*e4210*/  NOP ;  /* 0x0000000000007918 */ /* 0x000fc80000000000 */
[----:B------:R-:W-:Y:S02]  /*e4220*/  IMAD.MOV.U32 R129, RZ, RZ, R102 ;  /* 0x000000ffff817224 */ /* 0x000fe400078e0066 */
[----:B------:R-:W-:Y:S02]  /*e4230*/  IMAD.MOV.U32 R128, RZ, RZ, R103 ;  /* 0x000000ffff807224 */ /* 0x000fe400078e0067 */
[----:B------:R-:W-:Y:S02]  /*e4240*/  IMAD.MOV.U32 R133, RZ, RZ, R100 ;  /* 0x000000ffff857224 */ /* 0x000fe400078e0064 */
[----:B------:R-:W-:Y:S01]  /*e4250*/  IMAD.MOV.U32 R132, RZ, RZ, R101 ;  /* 0x000000ffff847224 */ /* 0x000fe200078e0065 */
[----:B------:R-:W2:Y:S04]  /*e4260*/  LDL.LU.64 R102, [R1+0x5d60] ;  /* 0x005d600001667983 */ /* 0x000ea80000300a00 */
[----:B------:R-:W5:Y:S02]  /*e4270*/  LDL.LU.64 R100, [R1+0x5d58] ;  /* 0x005d580001647983 */ /* 0x000f640000300a00 */
[----:B-----5:R-:W-:-:S15]  /*e4280*/  HMMA.1688.F32.TF32 R96, R240, R100, R96 ;  /* 0x00000064f060723c */ /* 0x020fde0000081060 */
[----:B------:R-:W-:-:S04]  /*e4290*/  NOP ;  /* 0x0000000000007918 */ /* 0x000fc80000000000 */
[----:B------:R-:W-:Y:S02]  /*e42a0*/  IMAD.MOV.U32 R101, RZ, RZ, R98 ;  /* 0x000000ffff657224 */ /* 0x000fe400078e0062 */
[----:B------:R-:W-:Y:S01]  /*e42b0*/  IMAD.MOV.U32 R100, RZ, RZ, R99 ;  /* 0x000000ffff647224 */ /* 0x000fe200078e0063 */
[----:B------:R-:W-:Y:S01]  /*e42c0*/  MOV R105, R96 ;  /* 0x0000006000697202 */ /* 0x000fe20000000f00 */
[----:B------:R-:W-:Y:S01]  /*e42d0*/  IMAD.MOV.U32 R104, RZ, RZ, R97 ;  /* 0x000000ffff687224 */ /* 0x000fe200078e0061 */
[----:B------:R-:W5:Y:S04]  /*e42e0*/  LDL.LU.64 R98, [R1+0x5d50] ;  /* 0x005d500001627983 */ /* 0x000f680000300a00 */
[----:B------:R-:W2:Y:S02]  /*e42f0*/  LDL.LU.64 R96, [R1+0x5d48] ;  /* 0x005d480001607983 */ /* 0x000ea40000300a00 */
[----:B--2---:R-:W-:-:S15]  /*e4300*/  HMMA.1688.F32.TF32 R92, R240, R96, R92 ;  /* 0x00000060f05c723c */ /* 0x004fde000008105c */
[----:B------:R-:W-:-:S04]  /*e4310*/  NOP ;  /* 0x0000000000007918 */ /* 0x000fc80000000000 */
[----:B------:R-:W-:Y:S01]  /*e4320*/  IMAD.MOV.U32 R97, RZ, RZ, R94 ;  /* 0x000000ffff617224 */ /* 0x000fe200078e005e */
[----:B------:R-:W-:Y:S01]  /*e4330*/  MOV R96, R95 ;  /* 0x0000005f00607202 */ /* 0x000fe20000000f00 */
        /* <DEDUP_REMOVED lines=11> */
[----:B------:R-:W3:Y:S02]  /*e43f0*/  LDL.LU.64 R88, [R1+0x5d28] ;  /* 0x005d280001587983 */ /* 0x000ee40000300a00 */
[----:B---3--:R-:W-:-:S15]  /*e4400*/  HMMA.1688.F32.TF32 R24, R240, R88, R24 ;  /* 0x00000058f018723c */ /* 0x008fde0000081018 */
[----:B------:R-:W-:-:S04]  /*e4410*/  NOP ;  /* 0x0000000000007918 */ /* 0x000fc80000000000 */
[----:B------:R-:W-:Y:S01]  /*e4420*/  MOV R121, R26 ;  /* 0x0000001a00797202 */ /* 0x000fe20000000f00 */
[----:B------:R-:W-:Y:S02]  /*e4430*/  IMAD.MOV.U32 R120, RZ, RZ, R27 ;  /* 0x000000ffff787224 */ /* 0x000fe400078e001b */
[----:B------:R-:W-:Y:S02]  /*e4440*/  IMAD.MOV.U32 R125, RZ, RZ, R24 ;  /* 0x000000ffff7d7224 */ /* 0x000fe400078e0018 */
[----:B------:R-:W-:Y:S01]  /*e4450*/  IMAD.MOV.U32 R124, RZ, RZ, R25 ;  /* 0x000000ffff7c7224 */ /* 0x000fe200078e0019 */
[----:B------:R-:W3:Y:S04]  /*e4460*/  LDL.LU.64 R26, [R1+0x5d20] ;  /* 0x005d2000011a7983 */ /* 0x000ee80000300a00 */
[----:B------:R-:W2:Y:S04]  /*e4470*/  LDL.LU.64 R24, [R1+0x5d18] ;  /* 0x005d180001187983 */ /* 0x000ea80000300a00 */
[----:B------:R-:W-:Y:S04]  /*e4480*/  STL.64 [R1+0x65f8], R202 ;  /* 0x0065f8ca01007387 */ /* 0x000fe80000100a00 */
[----:B------:R1:W-:Y:S04]  /*e4490*/  STL.64 [R1+0x65f0], R200 ;  /* 0x0065f0c801007387 */ /* 0x0003e80000100a00 */
[----:B-1----:R-:W2:Y:S04]  /*e44a0*/  LDL.LU R200, [R1+0x320] ;  /* 0x0003200001c87983 */ /* 0x002ea80000300800 */
[----:B------:R-:W2:Y:S04]  /*e44b0*/  LDL.LU R201, [R1+0x324] ;  /* 0x0003240001c97983 */ /* 0x000ea80000300800 */
[----:B------:R-:W2:Y:S04]  /*e44c0*/  LDL.LU R202, [R1+0x328] ;  /* 0x0003280001ca7983 */ /* 0x000ea80000300800 */
[----:B------:R-:W2:Y:S02]  /*e44d0*/  LDL.LU R203, [R1+0x32c] ;  /* 0x00032c0001cb7983 */ /* 0x000ea40000300800 */
[----:B--2---:R-:W-:-:S15]  /*e44e0*/  HMMA.1688.F32.TF32 R200, R240, R28, R200 ;  /* 0x0000001cf0c8723c */ /* 0x004fde00000810c8 */
[----:B------:R-:W-:-:S04]  /*e44f0*/  NOP ;  /* 0x0000000000007918 */ /* 0x000fc80000000000 */
[----:B------:R-:W-:Y:S04]  /*e4500*/  STL.64 [R1+0x320], R200 ;  /* 0x000320c801007387 */ /* 0x000fe80000100a00 */
[----:B------:R1:W-:Y:S04]  /*e4510*/  STL.64 [R1+0x328], R202 ;  /* 0x000328ca01007387 */ /* 0x0003e80000100a00 */
[----:B-1----:R-:W2:Y:S04]  /*e4520*/  LDL.LU.64 R202, [R1+0x65f8] ;  /* 0x0065f80001ca7983 */ /* 0x002ea80000300a00 */
[----:B------:R-:W2:Y:S04]  /*e4530*/  LDL.LU.64 R200, [R1+0x65f0] ;  /* 0x0065f00001c87983 */ /* 0x000ea80000300a00 */
[----:B------:R-:W2:Y:S04]  /*e4540*/  LDL.LU R89, [R1+0x320] ;  /* 0x0003200001597983 */ /* 0x000ea80000300800 */
[----:B------:R-:W2:Y:S04]  /*e4550*/  LDL.LU R88, [R1+0x324] ;  /* 0x0003240001587983 */ /* 0x000ea80000300800 */
[----:B------:R-:W2:Y:S04]  /*e4560*/  LDL.LU R29, [R1+0x328] ;  /* 0x00032800011d7983 */ /* 0x000ea80000300800 */
[----:B------:R-:W2:Y:S04]  /*e4570*/  LDL.LU R28, [R1+0x32c] ;  /* 0x00032c00011c7983 */ /* 0x000ea80000300800 */
[----:B------:R-:W-:Y:S04]  /*e4580*/  STL.64 [R1+0x65e8], R198 ;  /* 0x0065e8c601007387 */ /* 0x000fe80000100a00 */
[----:B------:R-:W-:Y:S04]  /*e4590*/  STL.64 [R1+0x65e0], R196 ;  /* 0x0065e0c401007387 */ /* 0x000fe80000100a00 */
        /* <DEDUP_REMOVED lines=31> */
[----:B--2---:R1:W-:Y:S04]  /*e4790*/  STL.64 [R1+0x6520], R28 ;  /* 0x0065201c01007387 */ /* 0x0043e80000100a00 */
        /* <DEDUP_REMOVED lines=10> */
[----:B-----5:R-:W-:Y:S04]  /*e4840*/  STL.64 [R1+0x64c8], R98 ;  /* 0x0064c86201007387 */ /* 0x020fe80000100a00 */
[----:B------:R-:W-:Y:S04]  /*e4850*/  STL.64 [R1+0x64c0], R96 ;  /* 0x0064c06001007387 */ /* 0x000fe80000100a00 */
[----:B------:R-:W-:Y:S04]  /*e4860*/  STL.64 [R1+0x64b8], R94 ;  /* 0x0064b85e01007387 */ /* 0x000fe80000100a00 */
[----:B------:R-:W-:Y:S04]  /*e4870*/  STL.64 [R1+0x64b0], R92 ;  /* 0x0064b05c01007387 */ /* 0x000fe80000100a00 */
[----:B------:R-:W-:Y:S04]  /*e4880*/  STL [R1+0x648c], R128 ;  /* 0x00648c8001007387 */ /* 0x000fe80000100800 */
[----:B------:R-:W-:Y:S04]  /*e4890*/  STL [R1+0x6488], R125 ;  /* 0x0064887d01007387 */ /* 0x000fe80000100800 */
[----:B------:R-:W-:Y:S04]  /*e48a0*/  STL [R1+0x6484], R124 ;  /* 0x0064847c01007387 */ /* 0x000fe80000100800 */
[----:B------:R-:W-:Y:S04]  /*e48b0*/  STL [R1+0x6480], R121 ;  /* 0x0064807901007387 */ /* 0x000fe80000100800 */
[----:B------:R-:W-:Y:S04]  /*e48c0*/  STL [R1+0x647c], R120 ;  /* 0x00647c7801007387 */ /* 0x000fe80000100800 */
[----:B------:R-:W-:Y:S04]  /*e48d0*/  STL [R1+0x6478], R0 ;  /* 0x0064780001007387 */ /* 0x000fe80000100800 */
[----:B------:R-:W-:Y:S01]  /*e48e0*/  STL [R1+0x6274], R2 ;  /* 0x0062740201007387 */ /* 0x000fe20000100800 */
[----:B---3--:R-:W-:Y:S03]  /*e48f0*/  HMMA.1688.F32.TF32 R196, R240, R32, R196 ;  /* 0x00000020f0c4723c */ /* 0x008fe600000810c4 */
[----:B----4-:R-:W-:-:S15]  /*e4900*/  STL [R1+0x6270], R3 ;  /* 0x0062700301007387 */ /* 0x010fde0000100800 */
[----:B------:R-:W-:Y:S01]  /*e4910*/  NOP ;  /* 0x0000000000007918 */ /* 0x000fe20000000000 */
[----:B------:R-:W-:Y:S02]  /*e4920*/  IMAD.MOV.U32 R161, RZ, RZ, R196 ;  /* 0x000000ffffa17224 */ /* 0x000fe400078e00c4 */
[----:B------:R-:W-:Y:S01]  /*e4930*/  IMAD.MOV.U32 R160, RZ, RZ, R197 ;  /* 0x000000ffffa07224 */ /* 0x000fe200078e00c5 */
[----:B------:R-:W3:Y:S01]  /*e4940*/  LDL.LU R196, [R1+0x2e0] ;  /* 0x0002e00001c47983 */ /* 0x000ee20000300800 */
[----:B------:R-:W-:Y:S02]  /*e4950*/  IMAD.MOV.U32 R33, RZ, RZ, R198 ;  /* 0x000000ffff217224 */ /* 0x000fe400078e00c6 */
[----:B------:R-:W-:Y:S01]  /*e4960*/  IMAD.MOV.U32 R32, RZ, RZ, R199 ;  /* 0x000000ffff207224 */ /* 0x000fe200078e00c7 */
[----:B------:R-:W3:Y:S04]  /*e4970*/  LDL.LU R197, [R1+0x2e4] ;  /* 0x0002e40001c57983 */ /* 0x000ee80000300800 */
[----:B------:R-:W3:Y:S04]  /*e4980*/  LDL.LU R198, [R1+0x2e8] ;  /* 0x0002e80001c67983 */ /* 0x000ee80000300800 */
[----:B------:R-:W3:Y:S01]  /*e4990*/  LDL.LU R199, [R1+0x2ec] ;  /* 0x0002ec0001c77983 */ /* 0x000ee20000300800 */
[----:B-1----:R-:W-:Y:S03]  /*e49a0*/  HMMA.1688.F32.TF32 R28, R240, R36, R188 ;  /* 0x00000024f01c723c */ /* 0x002fe600000810bc */
[----:B------:R-:W-:Y:S04]  /*e49b0*/  STL.64 [R1+0x6538], R34 ;  /* 0x0065382201007387 */ /* 0x000fe80000100a00 */
[----:B------:R1:W-:Y:S04]  /*e49c0*/  STL.64 [R1+0x6530], R32 ;  /* 0x0065302001007387 */ /* 0x0003e80000100a00 */
[----:B------:R-:W-:Y:S08]  /*e49d0*/  STL.64 [R1+0x64a8], R38 ;  /* 0x0064a82601007387 */ /* 0x000ff00000100a00 */
[----:B------:R-:W-:-:S02]  /*e49e0*/  IMAD.MOV.U32 R37, RZ, RZ, R30 ;  /* 0x000000ffff257224 */ /* 0x000fc400078e001e */
[----:B------:R-:W-:-:S05]  /*e49f0*/  IMAD.MOV.U32 R36, RZ, RZ, R31 ;  /* 0x000000ffff247224 */ /* 0x000fca00078e001f */
[----:B------:R4:W-:Y:S04]  /*e4a00*/  STL.64 [R1+0x64a0], R36 ;  /* 0x0064a02401007387 */ /* 0x0009e80000100a00 */
        /* <DEDUP_REMOVED lines=16> */
[----:B------:R-:W-:Y:S01]  /*e4b10*/  IMAD.MOV.U32 R165, RZ, RZ, R28 ;  /* 0x000000ffffa57224 */ /* 0x000fe200078e001c */
[----:B------:R-:W-:-:S02]  /*e4b20*/  MOV R164, R29 ;  /* 0x0000001d00a47202 */ /* 0x000fc40000000f00 */
[----:B------:R-:W-:Y:S01]  /*e4b30*/  HMMA.1688.F32.TF32 R28, R240, R40, R192 ;  /* 0x00000028f01c723c */ /* 0x000fe200000810c0 */
[----:B------:R-:W-:-:S15]  /*e4b40*/  STL.64 [R1+0x6548], R118 ;  /* 0x0065487601007387 */ /* 0x000fde0000100a00 */
[----:B------:R-:W-:-:S03]  /*e4b50*/  NOP ;  /* 0x0000000000007918 */ /* 0x000fc60000000000 */
[----:B------:R-:W-:Y:S02]  /*e4b60*/  IMAD.MOV.U32 R117, RZ, RZ, R28 ;  /* 0x000000ffff757224 */ /* 0x000fe400078e001c */
[----:B------:R-:W-:-:S05]  /*e4b70*/  IMAD.MOV.U32 R116, RZ, RZ, R29 ;  /* 0x000000ffff747224 */ /* 0x000fca00078e001d */
[----:B------:R-:W-:Y:S04]  /*e4b80*/  STL.64 [R1+0x6540], R116 ;  /* 0x0065407401007387 */ /* 0x000fe80000100a00 */
        /* <DEDUP_REMOVED lines=8> */
[----:B------:R-:W-:-:S02]  /*e4c10*/  IMAD.MOV.U32 R85, RZ, RZ, R30 ;  /* 0x000000ffff557224 */ /* 0x000fc400078e001e */
[----:B------:R-:W-:Y:S02]  /*e4c20*/  IMAD.MOV.U32 R84, RZ, RZ, R31 ;  /* 0x000000ffff547224 */ /* 0x000fe400078e001f */
[----:B---3--:R-:W-:Y:S01]  /*e4c30*/  HMMA.1688.F32.TF32 R28, R240, R44, R196 ;  /* 0x0000002cf01c723c */ /* 0x008fe200000810c4 */
[----:B------:R-:W3:Y:S04]  /*e4c40*/  LDL.LU R196, [R1+0x270] ;  /* 0x0002700001c47983 */ /* 0x000ee80000300800 */
[----:B------:R-:W3:Y:S04]  /*e4c50*/  LDL.LU R197, [R1+0x274] ;  /* 0x0002740001c57983 */ /* 0x000ee80000300800 */
[----:B------:R-:W3:Y:S04]  /*e4c60*/  LDL.LU R198, [R1+0x278] ;  /* 0x0002780001c67983 */ /* 0x000ee80000300800 */
[----:B------:R-:W3:Y:S06]  /*e4c70*/  LDL.LU R199, [R1+0x27c] ;  /* 0x00027c0001c77983 */ /* 0x000eec0000300800 */
[----:B------:R-:W-:Y:S01]  /*e4c80*/  MOV R45, R28 ;  /* 0x0000001c002d7202 */ /* 0x000fe20000000f00 */
[----:B------:R-:W-:-:S02]  /*e4c90*/  IMAD.MOV.U32 R44, RZ, RZ, R29 ;  /* 0x000000ffff2c7224 */ /* 0x000fc400078e001d */
[----:B------:R-:W-:Y:S02]  /*e4ca0*/  IMAD.MOV.U32 R41, RZ, RZ, R30 ;  /* 0x000000ffff297224 */ /* 0x000fe400078e001e */
[----:B------:R-:W-:Y:S02]  /*e4cb0*/  IMAD.MOV.U32 R40, RZ, RZ, R31 ;  /* 0x000000ffff287224 */ /* 0x000fe400078e001f */
        /* <DEDUP_REMOVED lines=17> */
[----:B------:R-:W-:Y:S02]  /*e4dd0*/  IMAD.MOV.U32 R16, RZ, RZ, R31 ;  /* 0x000000ffff107224 */ /* 0x000fe400078e001f */
[----:B------:R-:W-:Y:S01]  /*e4de0*/  HMMA.1688.F32.TF32 R28, R240, R60, R156 ;  /* 0x0000003cf01c723c */ /* 0x000fe2000008109c */
[----:B------:R-:W-:Y:S04]  /*e4df0*/  STL.64 [R1+0x6498], R46 ;  /* 0x0064982e01007387 */ /* 0x000fe80000100a00 */
[----:B------:R-:W-:-:S14]  /*e4e00*/  STL.64 [R1+0x6490], R44 ;  /* 0x0064902c01007387 */ /* 0x000fdc0000100a00 */
        /* <DEDUP_REMOVED lines=9> */
[----:B------:R-:W4:Y:S02]  /*e4ea0*/  LDL.LU R140, [R1+0xa30] ;  /* 0x000a3000018c7983 */ /* 0x000f240000300800 */
[----:B------:R-:W-:-:S02]  /*e4eb0*/  IMAD.MOV.U32 R177, RZ, RZ, R28 ;  /* 0x000000ffffb17224 */ /* 0x000fc400078e001c */
[----:B------:R-:W4:Y:S01]  /*e4ec0*/  LDL.LU R141, [R1+0xa34] ;  /* 0x000a3400018d7983 */ /* 0x000f220000300800 */
[----:B------:R-:W-:Y:S01]  /*e4ed0*/  MOV R176, R29 ;  /* 0x0000001d00b07202 */ /* 0x000fe20000000f00 */
[----:B------:R-:W-:Y:S02]  /*e4ee0*/  IMAD.MOV.U32 R65, RZ, RZ, R30 ;  /* 0x000000ffff417224 */ /* 0x000fe400078e001e */
[----:B------:R-:W4:Y:S01]  /*e4ef0*/  LDL.LU R142, [R1+0xa38] ;  /* 0x000a3800018e7983 */ /* 0x000f220000300800 */
[----:B------:R-:W-:Y:S02]  /*e4f00*/  IMAD.MOV.U32 R64, RZ, RZ, R31 ;  /* 0x000000ffff407224 */ /* 0x000fe400078e001f */
[----:B------:R-:W-:Y:S01]  /*e4f10*/  HMMA.1688.F32.TF32 R28, R240, R68, R192 ;  /* 0x00000044f01c723c */ /* 0x000fe200000810c0 */
[----:B------:R-:W4:Y:S04]  /*e4f20*/  LDL.LU R143, [R1+0xa3c] ;  /* 0x000a3c00018f7983 */ /* 0x000f280000300800 */
[----:B------:R-:W1:Y:S04]  /*e4f30*/  LDL.LU R108, [R1+0x1140] ;  /* 0x00114000016c7983 */ /* 0x000e680000300800 */
[----:B------:R-:W1:Y:S04]  /*e4f40*/  LDL.LU R109, [R1+0x1144] ;  /* 0x00114400016d7983 */ /* 0x000e680000300800 */
[----:B------:R-:W1:Y:S04]  /*e4f50*/  LDL.LU R110, [R1+0x1148] ;  /* 0x00114800016e7983 */ /* 0x000e680000300800 */
[----:B------:R-:W1:Y:S02]  /*e4f60*/  LDL.LU R111, [R1+0x114c] ;  /* 0x00114c00016f7983 */ /* 0x000e640000300800 */
[----:B------:R-:W-:-:S02]  /*e4f70*/  IMAD.MOV.U32 R181, RZ, RZ, R28 ;  /* 0x000000ffffb57224 */ /* 0x000fc400078e001c */
[----:B------:R-:W-:Y:S01]  /*e4f80*/  IMAD.MOV.U32 R180, RZ, RZ, R29 ;  /* 0x000000ffffb47224 */ /* 0x000fe200078e001d */
[----:B------:R-:W5:Y:S01]  /*e4f90*/  LDL.LU R112, [R1+0x40] ;  /* 0x0000400001707983 */ /* 0x000f620000300800 */
[----:B------:R-:W-:Y:S02]  /*e4fa0*/  IMAD.MOV.U32 R69, RZ, RZ, R30 ;  /* 0x000000ffff457224 */ /* 0x000fe400078e001e */
[----:B------:R-:W-:Y:S01]  /*e4fb0*/  IMAD.MOV.U32 R68, RZ, RZ, R31 ;  /* 0x000000ffff447224 */ /* 0x000fe200078e001f */
[----:B------:R-:W5:Y:S04]  /*e4fc0*/  LDL.LU R113, [R1+0x44] ;  /* 0x0000440001717983 */ /* 0x000f680000300800 */
[----:B------:R-:W5:Y:S04]  /*e4fd0*/  LDL.LU R114, [R1+0x48] ;  /* 0x0000480001727983 */ /* 0x000f680000300800 */
[----:B------:R-:W5:Y:S04]  /*e4fe0*/  LDL.LU R115, [R1+0x4c] ;  /* 0x00004c0001737983 */ /* 0x000f680000300800 */
        /* <DEDUP_REMOVED lines=8> */
[----:B------:R-:W2:Y:S04]  /*e5070*/  LDL.64 R30, [R1+0x38] ;  /* 0x00003800011e7983 */ /* 0x000ea80000100a00 */
[----:B------:R-:W3:Y:S04]  /*e5080*/  LDL.LU R132, [R1+0xa40] ;  /* 0x000a400001847983 */ /* 0x000ee80000300800 */
[----:B------:R-:W3:Y:S04]  /*e5090*/  LDL.LU R133, [R1+0xa44] ;  /* 0x000a440001857983 */ /* 0x000ee80000300800 */
[----:B------:R-:W3:Y:S04]  /*e50a0*/  LDL.LU R134, [R1+0xa48] ;  /* 0x000a480001867983 */ /* 0x000ee80000300800 */
[----:B------:R-:W3:Y:S04]  /*e50b0*/  LDL.LU R135, [R1+0xa4c] ;  /* 0x000a4c0001877983 */ /* 0x000ee80000300800 */
[----:B------:R-:W3:Y:S04]  /*e50c0*/  LDL.64 R138, [R1+0x28] ;  /* 0x00002800018a7983 */ /* 0x000ee80000100a00 */
        /* <DEDUP_REMOVED lines=19> */
[----:B------:R-:W-:Y:S01]  /*e5200*/  IMAD.MOV.U32 R12, RZ, RZ, R29 ;  /* 0x000000ffff0c7224 */ /* 0x000fe200078e001d */
[----:B-1----:R-:W-:-:S15]  /*e5210*/  HMMA.1688.F32.TF32 R32, R240, R24, R108 ;  /* 0x00000018f020723c */ /* 0x002fde000008106c */
        /* <DEDUP_REMOVED lines=10> */
[----:B------:R-:W-:Y:S02]  /*e52c0*/  IMAD.MOV.U32 R76, RZ, RZ, R35 ;  /* 0x000000ffff4c7224 */ /* 0x000fe400078e0023 */
[----:B--2---:R-:W-:Y:S01]  /*e52d0*/  HMMA.1688.F32.TF32 R32, R20, R30, R88 ;  /* 0x0000001e1420723c */ /* 0x004fe20000081058 */
[----:B------:R-:W-:Y:S02]  /*e52e0*/  IMAD.MOV.U32 R37, RZ, RZ, R30 ;  /* 0x000000ffff257224 */ /* 0x000fe400078e001e */
[----:B------:R-:W-:-:S05]  /*e52f0*/  IMAD.MOV.U32 R36, RZ, RZ, R31 ;  /* 0x000000ffff247224 */ /* 0x000fca00078e001f */
[C---:B---3--:R-:W-:Y:S11]  /*e5300*/  HMMA.1688.F32.TF32 R28, R20.reuse, R138, R132 ;  /* 0x0000008a141c723c */ /* 0x048ff60000081084 */
        /* <DEDUP_REMOVED lines=137> */
[C---:B----4-:R-:W-:Y:S11]  /*e5ba0*/  HMMA.1688.F32.TF32 R196, R20.reuse, R6, R196 ;  /* 0x0000000614c4723c */ /* 0x050ff600000810c4 */
[----:B------:R1:W-:Y:S01]  /*e5bb0*/  STL.64 [R1+0xd80], R132 ;  /* 0x000d808401007387 */ /* 0x0003e20000100a00 */
[C---:B-----5:R-:W-:Y:S03]  /*e5bc0*/  HMMA.1688.F32.TF32 R192, R20.reuse, R238, R192 ;  /* 0x000000ee14c0723c */ /* 0x060fe600000810c0 */
[----:B------:R2:W-:Y:S04]  /*e5bd0*/  STL.64 [R1+0xd88], R134 ;  /* 0x000d888601007387 */ /* 0x0005e80000100a00 */
[----:B-1----:R-:W4:Y:S04]  /*e5be0*/  LDL.LU R132, [R1+0xb20] ;  /* 0x000b200001847983 */ /* 0x002f280000300800 */
[----:B------:R-:W4:Y:S04]  /*e5bf0*/  LDL.LU R133, [R1+0xb24] ;  /* 0x000b240001857983 */ /* 0x000f280000300800 */
[----:B--2---:R-:W4:Y:S01]  /*e5c00*/  LDL.LU R134, [R1+0xb28] ;  /* 0x000b280001867983 */ /* 0x004f220000300800 */
[C---:B------:R-:W-:Y:S03]  /*e5c10*/  HMMA.1688.F32.TF32 R188, R20.reuse, R234, R188 ;  /* 0x000000ea14bc723c */ /* 0x040fe600000810bc */
[----:B------:R-:W4:Y:S04]  /*e5c20*/  LDL.LU R135, [R1+0xb2c] ;  /* 0x000b2c0001877983 */ /* 0x000f280000300800 */
[----:B------:R-:W-:Y:S04]  /*e5c30*/  STL.64 [R1+0xd60], R196 ;  /* 0x000d60c401007387 */ /* 0x000fe80000100a00 */
[----:B------:R1:W-:Y:S04]  /*e5c40*/  STL.64 [R1+0xd68], R198 ;  /* 0x000d68c601007387 */ /* 0x0003e80000100a00 */
[----:B-1----:R-:W2:Y:S04]  /*e5c50*/  LDL.LU.64 R198, [R1+0x65e8] ;  /* 0x0065e80001c67983 */ /* 0x002ea80000300a00 */
[----:B------:R-:W5:Y:S04]  /*e5c60*/  LDL.LU.64 R196, [R1+0x65e0] ;  /* 0x0065e00001c47983 */ /* 0x000f680000300a00 */
[----:B------:R-:W-:Y:S04]  /*e5c70*/  STL.64 [R1+0xd30], R192 ;  /* 0x000d30c001007387 */ /* 0x000fe80000100a00 */
[----:B------:R1:W-:Y:S04]  /*e5c80*/  STL.64 [R1+0xd38], R194 ;  /* 0x000d38c201007387 */ /* 0x0003e80000100a00 */
[----:B-1----:R-:W4:Y:S04]  /*e5c90*/  LDL.LU.64 R194, [R1+0x65d8] ;  /* 0x0065d80001c27983 */ /* 0x002f280000300a00 */
[----:B------:R-:W5:Y:S04]  /*e5ca0*/  LDL.LU.64 R192, [R1+0x65d0] ;  /* 0x0065d00001c07983 */ /* 0x000f680000300a00 */
[----:B------:R-:W-:Y:S04]  /*e5cb0*/  STL.64 [R1+0xd10], R188 ;  /* 0x000d10bc01007387 */ /* 0x000fe80000100a00 */
[----:B------:R1:W-:Y:S04]  /*e5cc0*/  STL.64 [R1+0xd18], R190 ;  /* 0x000d18be01007387 */ /* 0x0003e80000100a00 */
[----:B-1----:R-:W5:Y:S01]  /*e5cd0*/  LDL.LU.64 R190, [R1+0x65c8] ;  /* 0x0065c80001be7983 */ /* 0x002f620000300a00 */
[C---:B------:R-:W-:Y:S03]  /*e5ce0*/  HMMA.1688.F32.TF32 R156, R20.reuse, R230, R156 ;  /* 0x000000e6149c723c */ /* 0x040fe6000008109c */
[----:B------:R-:W5:Y:S05]  /*e5cf0*/  LDL.LU.64 R188, [R1+0x65c0] ;  /* 0x0065c00001bc7983 */ /* 0x000f6a0000300a00 */
[C---:B------:R-:W-:Y:S08]  /*e5d00*/  HMMA.1688.F32.TF32 R152, R20.reuse, R226, R152 ;  /* 0x000000e21498723c */ /* 0x040ff00000081098 */
[C---:B------:R-:W-:Y:S03]  /*e5d10*/  HMMA.1688.F32.TF32 R148, R20.reuse, R222, R148 ;  /* 0x000000de1494723c */ /* 0x040fe60000081094 */
[----:B------:R-:W-:Y:S04]  /*e5d20*/  STL.64 [R1+0xce0], R156 ;  /* 0x000ce09c01007387 */ /* 0x000fe80000100a00 */
[----:B------:R1:W-:Y:S04]  /*e5d30*/  STL.64 [R1+0xce8], R158 ;  /* 0x000ce89e01007387 */ /* 0x0003e80000100a00 */
[----:B-1----:R-:W5:Y:S04]  /*e5d40*/  LDL.LU.64 R158, [R1+0x65b8] ;  /* 0x0065b800019e7983 */ /* 0x002f680000300a00 */
[----:B------:R-:W5:Y:S04]  /*e5d50*/  LDL.LU.64 R156, [R1+0x65b0] ;  /* 0x0065b000019c7983 */ /* 0x000f680000300a00 */
[----:B------:R-:W-:Y:S04]  /*e5d60*/  STL.64 [R1+0xcc0], R152 ;  /* 0x000cc09801007387 */ /* 0x000fe80000100a00 */
[----:B------:R1:W-:Y:S01]  /*e5d70*/  STL.64 [R1+0xcc8], R154 ;  /* 0x000cc89a01007387 */ /* 0x0003e20000100a00 */
[C---:B------:R-:W-:Y:S03]  /*e5d80*/  HMMA.1688.F32.TF32 R144, R20.reuse, R218, R144 ;  /* 0x000000da1490723c */ /* 0x040fe60000081090 */
[----:B-1----:R-:W5:Y:S04]  /*e5d90*/  LDL.LU.64 R154, [R1+0x65a8] ;  /* 0x0065a800019a7983 */ /* 0x002f680000300a00 */
[----:B------:R-:W5:Y:S04]  /*e5da0*/  LDL.LU.64 R152, [R1+0x65a0] ;  /* 0x0065a00001987983 */ /* 0x000f680000300a00 */
[----:B------:R-:W-:Y:S04]  /*e5db0*/  STL.64 [R1+0xc90], R148 ;  /* 0x000c909401007387 */ /* 0x000fe80000100a00 */
[----:B------:R1:W-:Y:S04]  /*e5dc0*/  STL.64 [R1+0xc98], R150 ;  /* 0x000c989601007387 */ /* 0x0003e80000100a00 */
[----:B-1----:R-:W5:Y:S04]  /*e5dd0*/  LDL.LU.64 R150, [R1+0x6598] ;  /* 0x0065980001967983 */ /* 0x002f680000300a00 */
[----:B------:R-:W5:Y:S04]  /*e5de0*/  LDL.LU.64 R148, [R1+0x6590] ;  /* 0x0065900001947983 */ /* 0x000f680000300a00 */
[----:B------:R-:W-:Y:S04]  /*e5df0*/  STL.64 [R1+0xc70], R144 ;  /* 0x000c709001007387 */ /* 0x000fe80000100a00 */
[----:B------:R1:W-:Y:S04]  /*e5e00*/  STL.64 [R1+0xc78], R146 ;  /* 0x000c789201007387 */ /* 0x0003e80000100a00 */
[----:B-1----:R-:W5:Y:S01]  /*e5e10*/  LDL.LU.64 R146, [R1+0x6588] ;  /* 0x0065880001927983 */ /* 0x002f620000300a00 */
[C---:B------:R-:W-:Y:S03]  /*e5e20*/  HMMA.1688.F32.TF32 R140, R20.reuse, R214, R140 ;  /* 0x000000d6148c723c */ /* 0x040fe6000008108c */
[----:B------:R-:W5:Y:S05]  /*e5e30*/  LDL.LU.64 R144, [R1+0x6580] ;  /* 0x0065800001907983 */ /* 0x000f6a0000300a00 */
[C---:B------:R-:W-:Y:S08]  /*e5e40*/  HMMA.1688.F32.TF32 R136, R20.reuse, R210, R136 ;  /* 0x000000d21488723c */ /* 0x040ff00000081088 */
[C---:B---3--:R-:W-:Y:S03]  /*e5e50*/  HMMA.1688.F32.TF32 R16, R20.reuse, R206, R16 ;  /* 0x000000ce1410723c */ /* 0x048fe60000081010 */
[----:B------:R-:W-:Y:S04]  /*e5e60*/  STL.64 [R1+0xc40], R140 ;  /* 0x000c408c01007387 */ /* 0x000fe80000100a00 */
[----:B------:R1:W-:Y:S04]  /*e5e70*/  STL.64 [R1+0xc48], R142 ;  /* 0x000c488e01007387 */ /* 0x0003e80000100a00 */
[----:B-1----:R-:W3:Y:S04]  /*e5e80*/  LDL.LU.64 R142, [R1+0x6578] ;  /* 0x00657800018e7983 */ /* 0x002ee80000300a00 */
[----:B------:R-:W3:Y:S04]  /*e5e90*/  LDL.LU.64 R140, [R1+0x6570] ;  /* 0x00657000018c7983 */ /* 0x000ee80000300a00 */
[----:B------:R-:W-:Y:S04]  /*e5ea0*/  STL.64 [R1+0xc20], R136 ;  /* 0x000c208801007387 */ /* 0x000fe80000100a00 */
[----:B------:R1:W-:Y:S04]  /*e5eb0*/  STL.64 [R1+0xc28], R138 ;  /* 0x000c288a01007387 */ /* 0x0003e80000100a00 */
[----:B-1----:R-:W3:Y:S04]  /*e5ec0*/  LDL.LU.64 R138, [R1+0x6568] ;  /* 0x00656800018a7983 */ /* 0x002ee80000300a00 */
[----:B------:R-:W3:Y:S04]  /*e5ed0*/  LDL.LU.64 R136, [R1+0x6560] ;  /* 0x0065600001887983 */ /* 0x000ee80000300a00 */
[----:B------:R-:W-:Y:S04]  /*e5ee0*/  STL.64 [R1+0xbf0], R16 ;  /* 0x000bf01001007387 */ /* 0x000fe80000100a00 */
[----:B------:R1:W-:Y:S02]  /*e5ef0*/  STL.64 [R1+0xbf8], R18 ;  /* 0x000bf81201007387 */ /* 0x0003e40000100a00 */
[----:B-1----:R-:W-:-:S15]  /*e5f00*/  HMMA.1688.F32.TF32 R16, R20, R202, R244 ;  /* 0x000000ca1410723c */ /* 0x002fde00000810f4 */
[----:B------:R-:W-:-:S04]  /*e5f10*/  NOP ;  /* 0x0000000000007918 */ /* 0x000fc80000000000 */
[----:B------:R-:W-:Y:S04]  /*e5f20*/  STL.64 [R1+0xb60], R16 ;  /* 0x000b601001007387 */ /* 0x000fe80000100a00 */
[----:B------:R4:W-:Y:S01]  /*e5f30*/  STL.64 [R1+0xb68], R18 ;  /* 0x000b681201007387 */ /* 0x0009e20000100a00 */
[C---:B------:R-:W-:Y:S08]  /*e5f40*/  HMMA.1688.F32.TF32 R116, R20.reuse, R186, R116 ;  /* 0x000000ba1474723c */ /* 0x040ff00000081074 */
[C---:B--2---:R-:W-:Y:S08]  /*e5f50*/  HMMA.1688.F32.TF32 R244, R20.reuse, R198, R248 ;  /* 0x000000c614f4723c */ /* 0x044ff000000810f8 */
[C---:B----4-:R-:W-:Y:S11]  /*e5f60*/  HMMA.1688.F32.TF32 R16, R20.reuse, R194, R240 ;  /* 0x000000c21410723c */ /* 0x050ff600000810f0 */
[----:B------:R-:W-:Y:S04]  /*e5f70*/  STL.64 [R1+0xb40], R244 ;  /* 0x000b40f401007387 */ /* 0x000fe80000100a00 */
[----:B------:R-:W-:Y:S04]  /*e5f80*/  STL.64 [R1+0xb48], R246 ;  /* 0x000b48f601007387 */ /* 0x000fe80000100a00 */
[----:B------:R-:W-:Y:S01]  /*e5f90*/  STL.64 [R1+0xb30], R16 ;  /* 0x000b301001007387 */ /* 0x000fe20000100a00 */
[C---:B-----5:R-:W-:Y:S03]  /*e5fa0*/  HMMA.1688.F32.TF32 R44, R20.reuse, R190, R44 ;  /* 0x000000be142c723c */ /* 0x060fe6000008102c */
[----:B------:R1:W-:Y:S05]  /*e5fb0*/  STL.64 [R1+0xb38], R18 ;  /* 0x000b381201007387 */ /* 0x0003ea0000100a00 */
[C---:B-1----:R-:W-:Y:S11]  /*e5fc0*/  HMMA.1688.F32.TF32 R16, R20.reuse, R182, R32 ;  /* 0x000000b61410723c */ /* 0x042ff60000081020 */
[----:B------:R-:W-:Y:S04]  /*e5fd0*/  STL.64 [R1+0xb50], R44 ;  /* 0x000b502c01007387 */ /* 0x000fe80000100a00 */
[----:B------:R1:W-:Y:S01]  /*e5fe0*/  STL.64 [R1+0xb58], R46 ;  /* 0x000b582e01007387 */ /* 0x0003e20000100a00 */
[C---:B------:R-:W-:Y:S03]  /*e5ff0*/  HMMA.1688.F32.TF32 R32, R20.reuse, R174, R96 ;  /* 0x000000ae1420723c */ /* 0x040fe60000081060 */
        /* <DEDUP_REMOVED lines=8> */
[----:B------:R-:W-:Y:S04]  /*e6080*/  STL.64 [R1+0xd00], R32 ;  /* 0x000d002001007387 */ /* 0x000fe80000100a00 */
[----:B------:R2:W-:Y:S01]  /*e6090*/  STL.64 [R1+0xd08], R34 ;  /* 0x000d082201007387 */ /* 0x0005e20000100a00 */
[C---:B-1----:R-:W-:Y:S03]  /*e60a0*/  HMMA.1688.F32.TF32 R44, R20.reuse, R166, R104 ;  /* 0x000000a6142c723c */ /* 0x042fe60000081068 */
[----:B------:R-:W-:Y:S04]  /*e60b0*/  STL.64 [R1+0xd50], R16 ;  /* 0x000d501001007387 */ /* 0x000fe80000100a00 */
[----:B------:R1:W-:Y:S01]  /*e60c0*/  STL.64 [R1+0xd58], R18 ;  /* 0x000d581201007387 */ /* 0x0003e20000100a00 */
[C---:B--2---:R-:W-:Y:S08]  /*e60d0*/  HMMA.1688.F32.TF32 R32, R20.reuse, R162, R108 ;  /* 0x000000a21420723c */ /* 0x044ff0000008106c */
[C---:B-1----:R-:W-:Y:S03]  /*e60e0*/  HMMA.1688.F32.TF32 R16, R20.reuse, R158, R112 ;  /* 0x0000009e1410723c */ /* 0x042fe60000081070 */
[----:B------:R-:W-:Y:S04]  /*e60f0*/  STL.64 [R1+0xda0], R44 ;  /* 0x000da02c01007387 */ /* 0x000fe80000100a00 */
[----:B------:R-:W-:Y:S04]  /*e6100*/  STL.64 [R1+0xda8], R46 ;  /* 0x000da82e01007387 */ /* 0x000fe80000100a00 */
        /* <DEDUP_REMOVED lines=10> */
[----:B------:R-:W2:Y:S01]  /*e61b0*/  LDL.LU R100, [R1+0xa80] ;  /* 0x000a800001647983 */ /* 0x000ea20000300800 */
[----:B-1----:R-:W-:-:S15]  /*e61c0*/  HMMA.1688.F32.TF32 R16, R20, R146, R132 ;  /* 0x000000921410723c */ /* 0x002fde0000081084 */
[----:B------:R-:W-:-:S04]  /*e61d0*/  NOP ;  /* 0x0000000000007918 */ /* 0x000fc80000000000 */
[----:B------:R-:W-:Y:S04]  /*e61e0*/  STL.64 [R1+0xdc0], R16 ;  /* 0x000dc01001007387 */ /* 0x000fe80000100a00 */
        /* <DEDUP_REMOVED lines=63> */
[C---:B--2---:R-:W-:Y:S03]  /*e65e0*/  HMMA.1688.F32.TF32 R132, R20.reuse, R138, R132 ;  /* 0x0000008a1484723c */ /* 0x044fe60000081084 */
[----:B------:R-:W2:Y:S04]  /*e65f0*/  LDL.LU R251, [R1+0x140c] ;  /* 0x00140c0001fb7983 */ /* 0x000ea80000300800 */
[----:B------:R-:W2:Y:S04]  /*e6600*/  LDL.LU R44, [R1+0x1420] ;  /* 0x00142000012c7983 */ /* 0x000ea80000300800 */
[----:B------:R-:W2:Y:S04]  /*e6610*/  LDL.LU R45, [R1+0x1424] ;  /* 0x00142400012d7983 */ /* 0x000ea80000300800 */
[----:B------:R-:W2:Y:S04]  /*e6620*/  LDL.LU R46, [R1+0x1428] ;  /* 0x00142800012e7983 */ /* 0x000ea80000300800 */
[----:B------:R-:W2:Y:S04]  /*e6630*/  LDL.LU R47, [R1+0x142c] ;  /* 0x00142c00012f7983 */ /* 0x000ea80000300800 */
[----:B------:R-:W-:Y:S04]  /*e6640*/  STL.64 [R1+0xd70], R132 ;  /* 0x000d708401007387 */ /* 0x000fe80000100a00 */
[----:B------:R1:W-:Y:S04]  /*e6650*/  STL.64 [R1+0xd78], R134 ;  /* 0x000d788601007387 */ /* 0x0003e80000100a00 */
[----:B-1----:R-:W4:Y:S04]  /*e6660*/  LDL.LU.64 R134, [R1+0x6558] ;  /* 0x0065580001867983 */ /* 0x002f280000300a00 */
[----:B------:R-:W2:Y:S01]  /*e6670*/  LDL.LU.64 R132, [R1+0x6550] ;  /* 0x0065500001847983 */ /* 0x000ea20000300a00 */
[C---:B------:R-:W-:Y:S08]  /*e6680*/  HMMA.1688.F32.TF32 R32, R20.reuse, R130, R32 ;  /* 0x000000821420723c */ /* 0x040ff00000081020 */
[----:B----4-:R-:W-:-:S15]  /*e6690*/  HMMA.1688.F32.TF32 R116, R20, R134, R116 ;  /* 0x000000861474723c */ /* 0x010fde0000081074 */
[----:B------:R-:W-:-:S04]  /*e66a0*/  NOP ;  /* 0x0000000000007918 */ /* 0x000fc80000000000 */
[----:B------:R-:W-:Y:S04]  /*e66b0*/  STL.64 [R1+0xd40], R116 ;  /* 0x000d407401007387 */ /* 0x000fe80000100a00 */
[----:B------:R1:W-:Y:S04]  /*e66c0*/  STL.64 [R1+0xd48], R118 ;  /* 0x000d487601007387 */ /* 0x0003e80000100a00 */
[----:B-1----:R-:W4:Y:S01]  /*e66d0*/  LDL.LU.64 R118, [R1+0x6548] ;  /* 0x0065480001767983 */ /* 0x002f220000300a00 */
[C---:B------:R-:W-:Y:S03]  /*e66e0*/  HMMA.1688.F32.TF32 R28, R20.reuse, R126, R28 ;  /* 0x0000007e141c723c */ /* 0x040fe6000008101c */
[----:B------:R-:W2:Y:S05]  /*e66f0*/  LDL.LU.64 R116, [R1+0x6540] ;  /* 0x0065400001747983 */ /* 0x000eaa0000300a00 */
[C---:B------:R-:W-:Y:S01]  /*e6700*/  HMMA.1688.F32.TF32 R88, R20.reuse, R82, R88 ;  /* 0x000000521458723c */ /* 0x040fe20000081058 */
[----:B------:R-:W-:Y:S07]  /*e6710*/  STL.64 [R1+0xd20], R32 ;  /* 0x000d202001007387 */ /* 0x000fee0000100a00 */
[C---:B------:R-:W-:Y:S01]  /*e6720*/  HMMA.1688.F32.TF32 R112, R20.reuse, R86, R112 ;  /* 0x000000561470723c */ /* 0x040fe20000081070 */
[----:B------:R1:W-:Y:S07]  /*e6730*/  STL.64 [R1+0xd28], R34 ;  /* 0x000d282201007387 */ /* 0x0003ee0000100a00 */
[C---:B-----5:R-:W-:Y:S01]  /*e6740*/  HMMA.1688.F32.TF32 R108, R20.reuse, R122, R108 ;  /* 0x0000007a146c723c */ /* 0x060fe2000008106c */
        /* <DEDUP_REMOVED lines=17> */
[----:B------:R-:W5:Y:S01]  /*e6860*/  LDL.LU.64 R108, [R1+0x64f0] ;  /* 0x0064f000016c7983 */ /* 0x000f620000300a00 */
[----:B----4-:R-:W-:-:S15]  /*e6870*/  HMMA.1688.F32.TF32 R104, R20, R118, R104 ;  /* 0x000000761468723c */ /* 0x010fde0000081068 */
[----:B------:R-:W-:-:S04]  /*e6880*/  NOP ;  /* 0x0000000000007918 */ /* 0x000fc80000000000 */
[----:B------:R-:W-:Y:S04]  /*e6890*/  STL.64 [R1+0xc50], R104 ;  /* 0x000c506801007387 */ /* 0x000fe80000100a00 */
[----:B------:R1:W-:Y:S04]  /*e68a0*/  STL.64 [R1+0xc58], R106 ;  /* 0x000c586a01007387 */ /* 0x0003e80000100a00 */
[----:B-1----:R-:W4:Y:S04]  /*e68b0*/  LDL.LU.64 R106, [R1+0x64e8] ;  /* 0x0064e800016a7983 */ /* 0x002f280000300a00 */
[----:B------:R-:W4:Y:S01]  /*e68c0*/  LDL.LU.64 R104, [R1+0x64e0] ;  /* 0x0064e00001687983 */ /* 0x000f220000300a00 */
        /* <DEDUP_REMOVED lines=10> */
[----:B------:R-:W-:Y:S04]  /*e6970*/  STL.64 [R1+0x6440], R110 ;  /* 0x0064406e01007387 */ /* 0x000fe80000100a00 */
[----:B-----5:R1:W-:Y:S04]  /*e6980*/  STL.64 [R1+0x6438], R108 ;  /* 0x0064386c01007387 */ /* 0x0203e80000100a00 */
[----:B-1----:R-:W5:Y:S04]  /*e6990*/  LDL.LU R108, [R1+0x13a0] ;  /* 0x0013a000016c7983 */ /* 0x002f680000300800 */
[----:B------:R-:W5:Y:S04]  /*e69a0*/  LDL.LU R109, [R1+0x13a4] ;  /* 0x0013a400016d7983 */ /* 0x000f680000300800 */
[----:B------:R-:W5:Y:S04]  /*e69b0*/  LDL.LU R110, [R1+0x13a8] ;  /* 0x0013a800016e7983 */ /* 0x000f680000300800 */
[----:B------:R-:W5:Y:S01]  /*e69c0*/  LDL.LU R111, [R1+0x13ac] ;  /* 0x0013ac00016f7983 */ /* 0x000f620000300800 */
[----:B----4-:R-:W-:-:S15]  /*e69d0*/  HMMA.1688.F32.TF32 R92, R20, R106, R92 ;  /* 0x0000006a145c723c */ /* 0x010fde000008105c */
[----:B------:R-:W-:-:S04]  /*e69e0*/  NOP ;  /* 0x0000000000007918 */ /* 0x000fc80000000000 */
[----:B------:R-:W-:Y:S04]  /*e69f0*/  STL.64 [R1+0xbe0], R92 ;  /* 0x000be05c01007387 */ /* 0x000fe80000100a00 */
[----:B------:R1:W-:Y:S04]  /*e6a00*/  STL.64 [R1+0xbe8], R94 ;  /* 0x000be85e01007387 */ /* 0x0003e80000100a00 */
[----:B-1----:R-:W4:Y:S04]  /*e6a10*/  LDL.LU.64 R94, [R1+0x64b8] ;  /* 0x0064b800015e7983 */ /* 0x002f280000300a00 */
[----:B------:R-:W5:Y:S04]  /*e6a20*/  LDL.LU.64 R92, [R1+0x64b0] ;  /* 0x0064b000015c7983 */ /* 0x000f680000300a00 */
[----:B------:R-:W-:Y:S04]  /*e6a30*/  STL.64 [R1+0x6430], R106 ;  /* 0x0064306a01007387 */ /* 0x000fe80000100a00 */
[----:B------:R1:W-:Y:S04]  /*e6a40*/  STL.64 [R1+0x6428], R104 ;  /* 0x0064286801007387 */ /* 0x0003e80000100a00 */
[----:B-1----:R-:W5:Y:S04]  /*e6a50*/  LDL.LU R104, [R1+0x1380] ;  /* 0x0013800001687983 */ /* 0x002f680000300800 */
[----:B------:R-:W5:Y:S04]  /*e6a60*/  LDL.LU R105, [R1+0x1384] ;  /* 0x0013840001697983 */ /* 0x000f680000300800 */
[----:B------:R-:W5:Y:S04]  /*e6a70*/  LDL.LU R106, [R1+0x1388] ;  /* 0x00138800016a7983 */ /* 0x000f680000300800 */
[----:B------:R-:W5:Y:S04]  /*e6a80*/  LDL.LU R107, [R1+0x138c] ;  /* 0x00138c00016b7983 */ /* 0x000f680000300800 */
[----:B--2---:R-:W-:Y:S04]  /*e6a90*/  STL.64 [R1+0x6420], R102 ;  /* 0x0064206601007387 */ /* 0x004fe80000100a00 */
[----:B---3--:R1:W-:Y:S01]  /*e6aa0*/  STL.64 [R1+0x6418], R100 ;  /* 0x0064186401007387 */ /* 0x0083e20000100a00 */
[C---:B----4-:R-:W-:Y:S08]  /*e6ab0*/  HMMA.1688.F32.TF32 R16, R20.reuse, R94, R16 ;  /* 0x0000005e1410723c */ /* 0x050ff00000081010 */
[C---:B-----5:R-:W-:Y:S08]  /*e6ac0*/  HMMA.1688.F32.TF32 R104, R20.reuse, R102, R104 ;  /* 0x000000661468723c */ /* 0x060ff00000081068 */
        /* <DEDUP_REMOVED lines=21> */
[----:B-1----:R-:W-:Y:S01]  /*e6c20*/  HMMA.1688.F32.TF32 R16, R20, R30, R44 ;  /* 0x0000001e1410723c */ /* 0x002fe2000008102c */
[----:B------:R-:W-:-:S15]  /*e6c30*/  MOV R251, R36 ;  /* 0x0000002400fb7202 */ /* 0x000fde0000000f00 */
[----:B------:R-:W-:-:S03]  /*e6c40*/  NOP ;  /* 0x0000000000007918 */ /* 0x000fc60000000000 */
        /* <DEDUP_REMOVED lines=14> */
[----:B------:R-:W5:Y:S01]  /*e6d30*/  LDL.LU R88, [R1+0x1980] ;  /* 0x0019800001587983 */ /* 0x000f620000300800 */
[----:B------:R-:W-:-:S03]  /*e6d40*/  IMAD.MOV.U32 R250, RZ, RZ, R37 ;  /* 0x000000fffffa7224 */ /* 0x000fc600078e0025 */
        /* <DEDUP_REMOVED lines=54> */
[----:B------:R-:W4:Y:S01]  /*e70b0*/  LDL.LU.64 R44, [R1+0x6490] ;  /* 0x00649000012c7983 */ /* 0x000f220000300a00 */
[C---:B--2---:R-:W-:Y:S08]  /*e70c0*/  HMMA.1688.F32.TF32 R32, R20.reuse, R42, R32 ;  /* 0x0000002a1420723c */ /* 0x044ff00000081020 */
[----:B------:R-:W-:Y:S01]  /*e70d0*/  HMMA.1688.F32.TF32 R24, R20, R50, R24 ;  /* 0x000000321418723c */ /* 0x000fe20000081018 */
[----:B------:R-:W-:Y:S04]  /*e70e0*/  STL.64 [R1+0x63b0], R38 ;  /* 0x0063b02601007387 */ /* 0x000fe80000100a00 */
[----:B------:R-:W-:Y:S04]  /*e70f0*/  STL.64 [R1+0x63a8], R36 ;  /* 0x0063a82401007387 */ /* 0x000fe80000100a00 */
[----:B------:R-:W-:Y:S04]  /*e7100*/  STL.64 [R1+0x63a0], R42 ;  /* 0x0063a02a01007387 */ /* 0x000fe80000100a00 */
[----:B------:R-:W-:Y:S04]  /*e7110*/  STL.64 [R1+0x6398], R40 ;  /* 0x0063982801007387 */ /* 0x000fe80000100a00 */
[----:B------:R-:W-:Y:S04]  /*e7120*/  STL.64 [R1+0xb10], R32 ;  /* 0x000b102001007387 */ /* 0x000fe80000100a00 */
[----:B------:R1:W-:Y:S01]  /*e7130*/  STL.64 [R1+0xb18], R34 ;  /* 0x000b182201007387 */ /* 0x0003e20000100a00 */
[----:B------:R-:W-:-:S02]  /*e7140*/  LOP3.LUT R3, R252, 0x40, RZ, 0x3c, !PT ;  /* 0x00000040fc037812 */ /* 0x000fc400078e3cff */
[----:B------:R-:W-:-:S03]  /*e7150*/  LOP3.LUT R2, R252, 0x60, RZ, 0x3c, !PT ;  /* 0x00000060fc027812 */ /* 0x000fc600078e3cff */
[----:B------:R-:W-:Y:S04]  /*e7160*/  LDS R240, [R3+UR10+0x47080] ;  /* 0x0470800a03f07984 */ /* 0x000fe80008000800 */
[----:B------:R-:W-:Y:S04]  /*e7170*/  LDS R242, [R3+UR10+0x47880] ;  /* 0x0478800a03f27984 */ /* 0x000fe80008000800 */
[----:B------:R-:W-:Y:S04]  /*e7180*/  LDS R241, [R2+UR10+0x47080] ;  /* 0x0470800a02f17984 */ /* 0x000fe80008000800 */
[----:B------:R-:W2:Y:S01]  /*e7190*/  LDS R243, [R2+UR10+0x47880] ;  /* 0x0478800a02f37984 */ /* 0x000ea20008000800 */
[C---:B-1----:R-:W-:Y:S08]  /*e71a0*/  HMMA.1688.F32.TF32 R32, R20.reuse, R66, R100 ;  /* 0x000000421420723c */ /* 0x042ff00000081064 */
[----:B---3--:R-:W-:Y:S01]  /*e71b0*/  HMMA.1688.F32.TF32 R28, R20, R46, R28 ;  /* 0x0000002e141c723c */ /* 0x008fe2000008101c */
[----:B------:R-:W-:Y:S04]  /*e71c0*/  STL.64 [R1+0x6390], R46 ;  /* 0x0063902e01007387 */ /* 0x000fe80000100a00 */
[----:B----4-:R-:W-:-:S14]  /*e71d0*/  STL.64 [R1+0x6388], R44 ;  /* 0x0063882c01007387 */ /* 0x010fdc0000100a00 */
        /* <DEDUP_REMOVED lines=23> */
[----:B------:R-:W-:Y:S08]  /*e7350*/  HMMA.1688.F32.TF32 R20, R20, R78, R16 ;  /* 0x0000004e1414723c */ /* 0x000ff00000081010 */
[----:B--2---:R-:W-:Y:S01]  /*e7360*/  HMMA.1688.F32.TF32 R16, R240, R250, R244 ;  /* 0x000000faf010723c */ /* 0x004fe200000810f4 */
[----:B------:R-:W-:Y:S04]  /*e7370*/  STL.64 [R1+0xab0], R32 ;  /* 0x000ab02001007387 */ /* 0x000fe80000100a00 */
[----:B------:R-:W-:Y:S04]  /*e7380*/  STL.64 [R1+0xab8], R34 ;  /* 0x000ab82201007387 */ /* 0x000fe80000100a00 */
[----:B------:R1:W-:Y:S04]  /*e7390*/  STL.64 [R1+0xaa0], R28 ;  /* 0x000aa01c01007387 */ /* 0x0003e80000100a00 */
[----:B------:R2:W-:Y:S04]  /*e73a0*/  STL.64 [R1+0xaa8], R30 ;  /* 0x000aa81e01007387 */ /* 0x0005e80000100a00 */
[----:B------:R-:W-:Y:S04]  /*e73b0*/  STL.64 [R1+0xa90], R24 ;  /* 0x000a901801007387 */ /* 0x000fe80000100a00 */
[----:B------:R-:W-:Y:S04]  /*e73c0*/  STL.64 [R1+0xa98], R26 ;  /* 0x000a981a01007387 */ /* 0x000fe80000100a00 */
[----:B------:R-:W3:Y:S04]  /*e73d0*/  LDL.LU R96, [R1+0x1850] ;  /* 0x0018500001607983 */ /* 0x000ee80000300800 */
[----:B------:R-:W-:Y:S04]  /*e73e0*/  STL.64 [R1+0xa80], R20 ;  /* 0x000a801401007387 */ /* 0x000fe80000100a00 */
        /* <DEDUP_REMOVED lines=30> */
[----:B----4-:R-:W-:-:S03]  /*e75d0*/  IMAD.MOV.U32 R22, RZ, RZ, R124 ;  /* 0x000000ffff167224 */ /* 0x010fc600078e007c */
[----:B------:R-:W2:Y:S01]  /*e75e0*/  LDL.LU R54, [R1+0x1908] ;  /* 0x0019080001367983 */ /* 0x000ea20000300800 */
[----:B------:R-:W-:-:S03]  /*e75f0*/  IMAD.MOV.U32 R23, RZ, RZ, R121 ;  /* 0x000000ffff177224 */ /* 0x000fc600078e0079 */
[----:B------:R-:W2:Y:S04]  /*e7600*/  LDL.LU R55, [R1+0x190c] ;  /* 0x00190c0001377983 */ /* 0x000ea80000300800 */
[----:B------:R-:W4:Y:S04]  /*e7610*/  LDL.LU R128, [R1+0x648c] ;  /* 0x00648c0001807983 */ /* 0x000f280000300800 */
        /* <DEDUP_REMOVED lines=48> */
[----:B-----5:R-:W-:Y:S01]  /*e7920*/  HMMA.1688.F32.TF32 R244, R240, R246, R16 ;  /* 0x000000f6f0f4723c */ /* 0x020fe20000081010 */
[----:B------:R-:W2:Y:S04]  /*e7930*/  LDL.LU.64 R18, [R1+0x6470] ;  /* 0x0064700001127983 */ /* 0x000ea80000300a00 */
[----:B------:R-:W5:-:S14]  /*e7940*/  LDL.LU.64 R16, [R1+0x6468] ;  /* 0x0064680001107983 */ /* 0x000f5c0000300a00 */
[----:B------:R-:W-:Y:S04]  /*e7950*/  STL.64 [R1+0x21c0], R244 ;  /* 0x0021c0f401007387 */ /* 0x000fe80000100a00 */
[----:B------:R1:W-:Y:S04]  /*e7960*/  STL.64 [R1+0x21c8], R246 ;  /* 0x0021c8f601007387 */ /* 0x0003e80000100a00 */
[----:B-1----:R-:W2:Y:S04]  /*e7970*/  LDL.LU.64 R246, [R1+0x6460] ;  /* 0x0064600001f67983 */ /* 0x002ea80000300a00 */
[----:B------:R-:W2:Y:S04]  /*e7980*/  LDL.LU.64 R244, [R1+0x6458] ;  /* 0x0064580001f47983 */ /* 0x000ea80000300a00 */
[----:B------:R-:W2:Y:S04]  /*e7990*/  LDL.LU.64 R250, [R1+0x6450] ;  /* 0x0064500001fa7983 */ /* 0x000ea80000300a00 */
[----:B------:R-:W4:Y:S01]  /*e79a0*/  LDL.LU.64 R248, [R1+0x6448] ;  /* 0x0064480001f87983 */ /* 0x000f220000300a00 */
[C---:B---3--:R-:W-:Y:S03]  /*e79b0*/  HMMA.1688.F32.TF32 R56, R240.reuse, R58, R60 ;  /* 0x0000003af038723c */ /* 0x048fe6000008103c */
[----:B------:R-:W-:Y:S04]  /*e79c0*/  STL.64 [R1+0x21b0], R20 ;  /* 0x0021b01401007387 */ /* 0x000fe80000100a00 */
[----:B------:R2:W-:Y:S02]  /*e79d0*/  STL.64 [R1+0x21b8], R22 ;  /* 0x0021b81601007387 */ /* 0x0005e40000100a00 */
[C---:B--2---:R-:W-:Y:S02]  /*e79e0*/  HMMA.1688.F32.TF32 R20, R240.reuse, R250, R52 ;  /* 0x000000faf014723c */ /* 0x044fe40000081034 */
[----:B------:R-:W-:Y:S08]  /*e79f0*/  STL.64 [R1+0x6320], R250 ;  /* 0x006320fa01007387 */ /* 0x000ff00000100a00 */
[----:B------:R-:W-:Y:S04]  /*e7a00*/  STL.64 [R1+0x21a0], R56 ;  /* 0x0021a03801007387 */ /* 0x000fe80000100a00 */
[----:B------:R-:W-:Y:S04]  /*e7a10*/  STL.64 [R1+0x21a8], R58 ;  /* 0x0021a83a01007387 */ /* 0x000fe80000100a00 */
[----:B----4-:R-:W-:Y:S04]  /*e7a20*/  STL.64 [R1+0x6318], R248 ;  /* 0x006318f801007387 */ /* 0x010fe80000100a00 */
        /* <DEDUP_REMOVED lines=9> */
[----:B-----5:R1:W-:Y:S02]  /*e7ac0*/  STL.64 [R1+0x6328], R16 ;  /* 0x0063281001007387 */ /* 0x0203e40000100a00 */
[C---:B-1----:R-:W-:Y:S11]  /*e7ad0*/  HMMA.1688.F32.TF32 R16, R240.reuse, R10, R40 ;  /* 0x0000000af010723c */ /* 0x042ff60000081028 */
        /* <DEDUP_REMOVED lines=145> */
[----:B------:R-:W-:Y:S04]  /*e83f0*/  STL.64 [R1+0x62c0], R206 ;  /* 0x0062c0ce01007387 */ /* 0x000fe80000100a00 */
[----:B------:R1:W-:Y:S01]  /*e8400*/  STL.64 [R1+0x62b8], R204 ;  /* 0x0062b8cc01007387 */ /* 0x0003e20000100a00 */
[C---:B--2---:R-:W-:Y:S08]  /*e8410*/  HMMA.1688.F32.TF32 R28, R240.reuse, R138, R28 ;  /* 0x0000008af01c723c */ /* 0x044ff0000008101c */
[C---:B---3--:R-:W-:Y:S08]  /*e8420*/  HMMA.1688.F32.TF32 R208, R240.reuse, R206, R208 ;  /* 0x000000cef0d0723c */ /* 0x048ff000000810d0 */
[C---:B-1----:R-:W-:Y:S11]  /*e8430*/  HMMA.1688.F32.TF32 R204, R240.reuse, R194, R220 ;  /* 0x000000c2f0cc723c */ /* 0x042ff600000810dc */
[----:B------:R-:W-:Y:S04]  /*e8440*/  STL.64 [R1+0x20b0], R208 ;  /* 0x0020b0d001007387 */ /* 0x000fe80000100a00 */
[----:B------:R1:W-:Y:S02]  /*e8450*/  STL.64 [R1+0x20b8], R210 ;  /* 0x0020b8d201007387 */ /* 0x0003e40000100a00 */
[C---:B-1----:R-:W-:Y:S08]  /*e8460*/  HMMA.1688.F32.TF32 R208, R240.reuse, R202, R212 ;  /* 0x000000caf0d0723c */ /* 0x042ff000000810d4 */
[C---:B------:R-:W-:Y:S11]  /*e8470*/  HMMA.1688.F32.TF32 R212, R240.reuse, R198, R216 ;  /* 0x000000c6f0d4723c */ /* 0x040ff600000810d8 */
[----:B------:R-:W-:Y:S04]  /*e8480*/  STL.64 [R1+0x20a0], R208 ;  /* 0x0020a0d001007387 */ /* 0x000fe80000100a00 */
[----:B------:R4:W-:Y:S04]  /*e8490*/  STL.64 [R1+0x20a8], R210 ;  /* 0x0020a8d201007387 */ /* 0x0009e80000100a00 */
[----:B------:R-:W-:Y:S04]  /*e84a0*/  STL.64 [R1+0x2090], R212 ;  /* 0x002090d401007387 */ /* 0x000fe80000100a00 */
[----:B------:R-:W-:Y:S01]  /*e84b0*/  STL.64 [R1+0x2098], R214 ;  /* 0x002098d601007387 */ /* 0x000fe20000100a00 */
[C---:B----4-:R-:W-:Y:S03]  /*e84c0*/  HMMA.1688.F32.TF32 R208, R240.reuse, R190, R8 ;  /* 0x000000bef0d0723c */ /* 0x050fe60000081008 */
[----:B------:R-:W-:Y:S04]  /*e84d0*/  STL.64 [R1+0x2080], R204 ;  /* 0x002080cc01007387 */ /* 0x000fe80000100a00 */
[----:B------:R1:W-:Y:S01]  /*e84e0*/  STL.64 [R1+0x2088], R206 ;  /* 0x002088ce01007387 */ /* 0x0003e20000100a00 */
[C---:B------:R-:W-:Y:S08]  /*e84f0*/  HMMA.1688.F32.TF32 R8, R240.reuse, R186, R16 ;  /* 0x000000baf008723c */ /* 0x040ff00000081010 */
[C---:B-1----:R-:W-:Y:S08]  /*e8500*/  HMMA.1688.F32.TF32 R204, R240.reuse, R182, R244 ;  /* 0x000000b6f0cc723c */ /* 0x042ff000000810f4 */
[C---:B------:R-:W-:Y:S01]  /*e8510*/  HMMA.1688.F32.TF32 R16, R240.reuse, R178, R248 ;  /* 0x000000b2f010723c */ /* 0x040fe200000810f8 */
        /* <DEDUP_REMOVED lines=8> */
[----:B------:R1:W-:Y:S01]  /*e85a0*/  STL.64 [R1+0x2218], R18 ;  /* 0x0022181201007387 */ /* 0x0003e20000100a00 */
[C---:B------:R-:W-:Y:S08]  /*e85b0*/  HMMA.1688.F32.TF32 R20, R240.reuse, R170, R60 ;  /* 0x000000aaf014723c */ /* 0x040ff0000008103c */
[C---:B-1----:R-:W-:Y:S03]  /*e85c0*/  HMMA.1688.F32.TF32 R16, R240.reuse, R166, R56 ;  /* 0x000000a6f010723c */ /* 0x042fe60000081038 */
        /* <DEDUP_REMOVED lines=10> */
[----:B------:R1:W-:Y:S04]  /*e8670*/  STL.64 [R1+0x2258], R10 ;  /* 0x0022580a01007387 */ /* 0x0003e80000100a00 */
[----:B------:R-:W-:Y:S04]  /*e8680*/  STL.64 [R1+0x2280], R20 ;  /* 0x0022801401007387 */ /* 0x000fe80000100a00 */
[----:B------:R-:W-:Y:S01]  /*e8690*/  STL.64 [R1+0x2288], R22 ;  /* 0x0022881601007387 */ /* 0x000fe20000100a00 */
[C---:B-1----:R-:W-:Y:S03]  /*e86a0*/  HMMA.1688.F32.TF32 R8, R240.reuse, R150, R40 ;  /* 0x00000096f008723c */ /* 0x042fe60000081028 */
[----:B------:R-:W-:Y:S04]  /*e86b0*/  STL.64 [R1+0x2270], R16 ;  /* 0x0022701001007387 */ /* 0x000fe80000100a00 */
[----:B------:R1:W-:Y:S04]  /*e86c0*/  STL.64 [R1+0x2278], R18 ;  /* 0x0022781201007387 */ /* 0x0003e80000100a00 */
[----:B------:R-:W-:Y:S04]  /*e86d0*/  LDS R20, [R3+UR10+0x47100] ;  /* 0x0471000a03147984 */ /* 0x000fe80008000800 */
[----:B------:R-:W-:Y:S01]  /*e86e0*/  LDS R22, [R3+UR10+0x47900] ;  /* 0x0479000a03167984 */ /* 0x000fe20008000800 */
[C---:B-1----:R-:W-:Y:S03]  /*e86f0*/  HMMA.1688.F32.TF32 R16, R240.reuse, R146, R36 ;  /* 0x00000092f010723c */ /* 0x042fe60000081024 */
[----:B------:R-:W-:Y:S04]  /*e8700*/  LDS R21, [R2+UR10+0x47100] ;  /* 0x0471000a02157984 */ /* 0x000fe80008000800 */
[----:B------:R-:W-:Y:S04]  /*e8710*/  STL.64 [R1+0x2260], R8 ;  /* 0x0022600801007387 */ /* 0x000fe80000100a00 */
[----:B------:R1:W-:Y:S04]  /*e8720*/  STL.64 [R1+0x2268], R10 ;  /* 0x0022680a01007387 */ /* 0x0003e80000100a00 */
[----:B------:R-:W2:Y:S01]  /*e8730*/  LDS R23, [R2+UR10+0x47900] ;  /* 0x0479000a02177984 */ /* 0x000ea20008000800 */
[C---:B-1----:R-:W-:Y:S03]  /*e8740*/  HMMA.1688.F32.TF32 R8, R240.reuse, R142, R32 ;  /* 0x0000008ef008723c */ /* 0x042fe60000081020 */
[----:B------:R-:W-:Y:S04]  /*e8750*/  STL.64 [R1+0x2460], R16 ;  /* 0x0024601001007387 */ /* 0x000fe80000100a00 */
[----:B------:R1:W-:Y:S02]  /*e8760*/  STL.64 [R1+0x2468], R18 ;  /* 0x0024681201007387 */ /* 0x0003e40000100a00 */
[C---:B-1----:R-:W-:Y:S10]  /*e8770*/  HMMA.1688.F32.TF32 R16, R240.reuse, R134, R24 ;  /* 0x00000086f010723c */ /* 0x042ff40000081018 */
        /* <DEDUP_REMOVED lines=8> */
[C---:B-----5:R-:W-:Y:S10]  /*e8800*/  HMMA.1688.F32.TF32 R16, R240.reuse, R82, R96 ;  /* 0x00000052f010723c */ /* 0x060ff40000081060 */
[----:B------:R-:W-:Y:S04]  /*e8810*/  STL.64 [R1+0x2420], R8 ;  /* 0x0024200801007387 */ /* 0x000fe80000100a00 */
[----:B------:R1:W-:Y:S04]  /*e8820*/  STL.64 [R1+0x2428], R10 ;  /* 0x0024280a01007387 */ /* 0x0003e80000100a00 */
[----:B------:R-:W-:Y:S04]  /*e8830*/  STL.64 [R1+0x2410], R24 ;  /* 0x0024101801007387 */ /* 0x000fe80000100a00 */
[----:B------:R3:W-:Y:S01]  /*e8840*/  STL.64 [R1+0x2418], R26 ;  /* 0x0024181a01007387 */ /* 0x0007e20000100a00 */
[C---:B-1----:R-:W-:Y:S03]  /*e8850*/  HMMA.1688.F32.TF32 R8, R240.reuse, R86, R100 ;  /* 0x00000056f008723c */ /* 0x042fe60000081064 */
[----:B------:R-:W-:Y:S04]  /*e8860*/  STL.64 [R1+0x2400], R16 ;  /* 0x0024001001007387 */ /* 0x000fe80000100a00 */
[----:B------:R1:W-:Y:S01]  /*e8870*/  STL.64 [R1+0x2408], R18 ;  /* 0x0024081201007387 */ /* 0x0003e20000100a00 */
[C---:B---3--:R-:W-:Y:S08]  /*e8880*/  HMMA.1688.F32.TF32 R24, R240.reuse, R122, R104 ;  /* 0x0000007af018723c */ /* 0x048ff00000081068 */
[C---:B-1----:R-:W-:Y:S03]  /*e8890*/  HMMA.1688.F32.TF32 R16, R240.reuse, R118, R108 ;  /* 0x00000076f010723c */ /* 0x042fe6000008106c */
[----:B------:R1:W-:Y:S04]  /*e88a0*/  STL.64 [R1+0x23f0], R8 ;  /* 0x0023f00801007387 */ /* 0x0003e80000100a00 */
[----:B------:R3:W-:Y:S04]  /*e88b0*/  STL.64 [R1+0x23f8], R10 ;  /* 0x0023f80a01007387 */ /* 0x0007e80000100a00 */
[----:B-1----:R-:W2:Y:S04]  /*e88c0*/  LDL.LU R8, [R1+0x630] ;  /* 0x0006300001087983 */ /* 0x002ea80000300800 */
[----:B------:R1:W-:Y:S04]  /*e88d0*/  STL.64 [R1+0x23e0], R24 ;  /* 0x0023e01801007387 */ /* 0x0003e80000100a00 */
[----:B------:R4:W-:Y:S04]  /*e88e0*/  STL.64 [R1+0x23e8], R26 ;  /* 0x0023e81a01007387 */ /* 0x0009e80000100a00 */
[----:B------:R-:W-:Y:S04]  /*e88f0*/  STL.64 [R1+0x23d0], R16 ;  /* 0x0023d01001007387 */ /* 0x000fe80000100a00 */
[----:B------:R5:W-:Y:S04]  /*e8900*/  STL.64 [R1+0x23d8], R18 ;  /* 0x0023d81201007387 */ /* 0x000be80000100a00 */
        /* <DEDUP_REMOVED lines=87> */
[----:B-----5:R-:W5:Y:S04]  /*e8e80*/  LDL.64 R18, [R1+0x38] ;  /* 0x0000380001127983 */ /* 0x020f680000100a00 */
[----:B------:R-:W3:Y:S04]  /*e8e90*/  LDL.LU R244, [R1+0x620] ;  /* 0x0006200001f47983 */ /* 0x000ee80000300800 */
[----:B------:R-:W3:Y:S04]  /*e8ea0*/  LDL.LU R245, [R1+0x624] ;  /* 0x0006240001f57983 */ /* 0x000ee80000300800 */
[----:B------:R-:W3:Y:S04]  /*e8eb0*/  LDL.LU R246, [R1+0x628] ;  /* 0x0006280001f67983 */ /* 0x000ee80000300800 */
[----:B------:R-:W3:Y:S04]  /*e8ec0*/  LDL.LU R247, [R1+0x62c] ;  /* 0x00062c0001f77983 */ /* 0x000ee80000300800 */
[----:B------:R-:W3:Y:S01]  /*e8ed0*/  LDL.64 R250, [R1+0x28] ;  /* 0x0000280001fa7983 */ /* 0x000ee20000100a00 */
        /* <DEDUP_REMOVED lines=95> */
[----:B------:R-:W-:Y:S03]  /*e94d0*/  HMMA.1688.F32.TF32 R208, R240, R66, R208 ;  /* 0x00000042f0d0723c */ /* 0x000fe600000810d0 */
[----:B------:R-:W2:Y:S05]  /*e94e0*/  LDL.LU.64 R60, [R1+0x6348] ;  /* 0x00634800013c7983 */ /* 0x000eaa0000300a00 */
[----:B-----5:R-:W-:Y:S08]  /*e94f0*/  HMMA.1688.F32.TF32 R8, R20, R18, R8 ;  /* 0x000000121408723c */ /* 0x020ff00000081008 */
[----:B----4-:R-:W-:-:S15]  /*e9500*/  HMMA.1688.F32.TF32 R204, R240, R62, R204 ;  /* 0x0000003ef0cc723c */ /* 0x010fde00000810cc */
[----:B------:R-:W-:-:S04]  /*e9510*/  NOP ;  /* 0x0000000000007918 */ /* 0x000fc80000000000 */
        /* <DEDUP_REMOVED lines=21> */
[----:B-1----:R-:W-:Y:S01]  /*e9670*/  HMMA.1688.F32.TF32 R8, R20, R250, R244 ;  /* 0x000000fa1408723c */ /* 0x002fe200000810f4 */
[----:B------:R-:W-:Y:S01]  /*e9680*/  MOV R69, R18 ;  /* 0x0000001200457202 */ /* 0x000fe20000000f00 */
[----:B------:R-:W-:-:S02]  /*e9690*/  IMAD.MOV.U32 R68, RZ, RZ, R19 ;  /* 0x000000ffff447224 */ /* 0x000fc400078e0013 */
[----:B------:R-:W-:-:S15]  /*e96a0*/  IMAD.MOV.U32 R71, RZ, RZ, R250 ;  /* 0x000000ffff477224 */ /* 0x000fde00078e00fa */
[----:B------:R-:W-:Y:S04]  /*e96b0*/  STL.64 [R1+0x2610], R8 ;  /* 0x0026100801007387 */ /* 0x000fe80000100a00 */
        /* <DEDUP_REMOVED lines=9> */
[----:B-1----:R-:W5:Y:S01]  /*e9750*/  LDL.64 R10, [R1+0x18] ;  /* 0x00001800010a7983 */ /* 0x002f620000100a00 */
[----:B------:R-:W-:-:S03]  /*e9760*/  IMAD.MOV.U32 R70, RZ, RZ, R251 ;  /* 0x000000ffff467224 */ /* 0x000fc600078e00fb */
[----:B------:R-:W2:Y:S04]  /*e9770*/  LDL.LU R16, [R1+0x600] ;  /* 0x0006000001107983 */ /* 0x000ea80000300800 */
[----:B------:R-:W2:Y:S04]  /*e9780*/  LDL.LU R17, [R1+0x604] ;  /* 0x0006040001117983 */ /* 0x000ea80000300800 */
[----:B------:R-:W2:Y:S04]  /*e9790*/  LDL.LU R18, [R1+0x608] ;  /* 0x0006080001127983 */ /* 0x000ea80000300800 */
[----:B------:R-:W2:Y:S04]  /*e97a0*/  LDL.LU R19, [R1+0x60c] ;  /* 0x00060c0001137983 */ /* 0x000ea80000300800 */
[----:B------:R-:W2:Y:S04]  /*e97b0*/  LDL.64 R250, [R1+0x8] ;  /* 0x0000080001fa7983 */ /* 0x000ea80000100a00 */
        /* <DEDUP_REMOVED lines=28> */
[C---:B-----5:R-:W-:Y:S08]  /*e9980*/  HMMA.1688.F32.TF32 R72, R20.reuse, R10, R72 ;  /* 0x0000000a1448723c */ /* 0x060ff00000081048 */
[----:B--2---:R-:W-:Y:S11]  /*e9990*/  HMMA.1688.F32.TF32 R16, R20, R250, R16 ;  /* 0x000000fa1410723c */ /* 0x004ff60000081010 */
[----:B------:R1:W-:Y:S04]  /*e99a0*/  STL.64 [R1+0x2600], R72 ;  /* 0x0026004801007387 */ /* 0x0003e80000100a00 */
[----:B------:R-:W-:Y:S01]  /*e99b0*/  STL.64 [R1+0x2608], R74 ;  /* 0x0026084a01007387 */ /* 0x000fe20000100a00 */
[----:B------:R-:W-:Y:S01]  /*e99c0*/  IMAD.MOV.U32 R2, RZ, RZ, R250 ;  /* 0x000000ffff027224 */ /* 0x000fe200078e00fa */
[----:B------:R-:W-:Y:S01]  /*e99d0*/  MOV R3, R251 ;  /* 0x000000fb00037202 */ /* 0x000fe20000000f00 */
[----:B-1----:R-:W-:-:S02]  /*e99e0*/  IMAD.MOV.U32 R73, RZ, RZ, R10 ;  /* 0x000000ffff497224 */ /* 0x002fc400078e000a */
[----:B------:R-:W-:Y:S02]  /*e99f0*/  IMAD.MOV.U32 R72, RZ, RZ, R11 ;  /* 0x000000ffff487224 */ /* 0x000fe400078e000b */
[----:B------:R-:W2:Y:S04]  /*e9a00*/  LDL.LU.64 R10, [R1+0x6340] ;  /* 0x00634000010a7983 */ /* 0x000ea80000300a00 */
[----:B------:R-:W5:Y:S04]  /*e9a10*/  LDL.LU.64 R8, [R1+0x6338] ;  /* 0x0063380001087983 */ /* 0x000f680000300a00 */
[----:B------:R-:W-:Y:S04]  /*e9a20*/  STL.64 [R1+0x25f0], R16 ;  /* 0x0025f01001007387 */ /* 0x000fe80000100a00 */
[----:B------:R1:W-:Y:S04]  /*e9a30*/  STL.64 [R1+0x25f8], R18 ;  /* 0x0025f81201007387 */ /* 0x0003e80000100a00 */
[----:B-1----:R-:W2:Y:S04]  /*e9a40*/  LDL.LU.64 R18, [R1+0x6330] ;  /* 0x0063300001127983 */ /* 0x002ea80000300a00 */
[----:B------:R-:W2:Y:S04]  /*e9a50*/  LDL.LU.64 R16, [R1+0x6328] ;  /* 0x0063280001107983 */ /* 0x000ea80000300a00 */
[----:B------:R-:W3:Y:S04]  /*e9a60*/  LDL.LU.64 R250, [R1+0x6320] ;  /* 0x0063200001fa7983 */ /* 0x000ee80000300a00 */
        /* <DEDUP_REMOVED lines=15> */
[----:B----4-:R-:W-:Y:S01]  /*e9b60*/  STL.64 [R1+0x6210], R244 ;  /* 0x006210f401007387 */ /* 0x010fe20000100a00 */
[----:B--2---:R-:W-:-:S15]  /*e9b70*/  HMMA.1688.F32.TF32 R248, R20, R246, R248 ;  /* 0x000000f614f8723c */ /* 0x004fde00000810f8 */
[----:B------:R-:W-:-:S04]  /*e9b80*/  NOP ;  /* 0x0000000000007918 */ /* 0x000fc80000000000 */
        /* <DEDUP_REMOVED lines=8> */
[----:B-----5:R1:W-:Y:S02]  /*e9c10*/  STL.64 [R1+0x6230], R8 ;  /* 0x0062300801007387 */ /* 0x0203e40000100a00 */
[C---:B-1----:R-:W-:Y:S10]  /*e9c20*/  HMMA.1688.F32.TF32 R8, R20.reuse, R14, R204 ;  /* 0x0000000e1408723c */ /* 0x042ff400000810cc */
        /* <DEDUP_REMOVED lines=113> */
[----:B-1----:R-:W5:Y:S04]  /*ea340*/  LDL.LU.64 R206, [R1+0x62c0] ;  /* 0x0062c00001ce7983 */ /* 0x002f680000300a00 */
[----:B------:R-:W2:Y:S01]  /*ea350*/  LDL.LU.64 R204, [R1+0x62b8] ;  /* 0x0062b80001cc7983 */ /* 0x000ea20000300a00 */
[C---:B----4-:R-:W-:Y:S08]  /*ea360*/  HMMA.1688.F32.TF32 R4, R20.reuse, R198, R4 ;  /* 0x000000c61404723c */ /* 0x050ff00000081004 */
[----:B-----5:R-:W-:-:S15]  /*ea370*/  HMMA.1688.F32.TF32 R232, R20, R206, R232 ;  /* 0x000000ce14e8723c */ /* 0x020fde00000810e8 */
[----:B------:R-:W-:-:S04]  /*ea380*/  NOP ;  /* 0x0000000000007918 */ /* 0x000fc80000000000 */
        /* <DEDUP_REMOVED lines=120> */
[----:B------:R-:W-:Y:S01]  /*eab10*/  STL.64 [R1+0x2758], R166 ;  /* 0x002758a601007387 */ /* 0x000fe20000100a00 */
[C---:B----4-:R-:W-:Y:S03]  /*eab20*/  HMMA.1688.F32.TF32 R160, R20.reuse, R158, R184 ;  /* 0x0000009e14a0723c */ /* 0x050fe600000810b8 */
[----:B------:R-:W-:Y:S04]  /*eab30*/  STL.64 [R1+0x6148], R158 ;  /* 0x0061489e01007387 */ /* 0x000fe80000100a00 */
[----:B------:R5:W-:Y:S02]  /*eab40*/  STL.64 [R1+0x6140], R156 ;  /* 0x0061409c01007387 */ /* 0x000be40000100a00 */
[C---:B-----5:R-:W-:Y:S10]  /*eab50*/  HMMA.1688.F32.TF32 R156, R20.reuse, R154, R188 ;  /* 0x0000009a149c723c */ /* 0x060ff400000810bc */
        /* <DEDUP_REMOVED lines=11> */
[----:B------:R1:W-:Y:S01]  /*eac10*/  STL.64 [R1+0x2728], R154 ;  /* 0x0027289a01007387 */ /* 0x0003e20000100a00 */
[C---:B------:R-:W-:Y:S08]  /*eac20*/  HMMA.1688.F32.TF32 R156, R20.reuse, R142, R200 ;  /* 0x0000008e149c723c */ /* 0x040ff000000810c8 */
[C---:B-1----:R-:W-:Y:S01]  /*eac30*/  HMMA.1688.F32.TF32 R152, R20.reuse, R138, R232 ;  /* 0x0000008a1498723c */ /* 0x042fe200000810e8 */
[----:B------:R-:W-:Y:S04]  /*eac40*/  STL.64 [R1+0x2910], R148 ;  /* 0x0029109401007387 */ /* 0x000fe80000100a00 */
[----:B------:R1:W-:Y:S03]  /*eac50*/  STL.64 [R1+0x2918], R150 ;  /* 0x0029189601007387 */ /* 0x0003e60000100a00 */
[C---:B------:R-:W-:Y:S08]  /*eac60*/  HMMA.1688.F32.TF32 R4, R20.reuse, R130, R4 ;  /* 0x000000821404723c */ /* 0x040ff00000081004 */
[C---:B-1----:R-:W-:Y:S01]  /*eac70*/  HMMA.1688.F32.TF32 R148, R20.reuse, R134, R236 ;  /* 0x000000861494723c */ /* 0x042fe200000810ec */
[----:B------:R-:W-:Y:S04]  /*eac80*/  STL.64 [R1+0x2900], R156 ;  /* 0x0029009c01007387 */ /* 0x000fe80000100a00 */
[----:B------:R-:W-:Y:S03]  /*eac90*/  STL.64 [R1+0x2908], R158 ;  /* 0x0029089e01007387 */ /* 0x000fe60000100a00 */
[C---:B------:R-:W-:Y:S01]  /*eaca0*/  HMMA.1688.F32.TF32 R12, R20.reuse, R126, R12 ;  /* 0x0000007e140c723c */ /* 0x040fe2000008100c */
[----:B------:R-:W-:Y:S04]  /*eacb0*/  STL.64 [R1+0x28f0], R152 ;  /* 0x0028f09801007387 */ /* 0x000fe80000100a00 */
[----:B------:R-:W-:Y:S03]  /*eacc0*/  STL.64 [R1+0x28f8], R154 ;  /* 0x0028f89a01007387 */ /* 0x000fe60000100a00 */
[C---:B------:R-:W-:Y:S03]  /*eacd0*/  HMMA.1688.F32.TF32 R8, R20.reuse, R82, R8 ;  /* 0x000000521408723c */ /* 0x040fe60000081008 */
        /* <DEDUP_REMOVED lines=84> */
[----:B------:R-:W-:Y:S04]  /*eb220*/  STL.64 [R1+0x6118], R114 ;  /* 0x0061187201007387 */ /* 0x000fe80000100a00 */
[----:B------:R-:W-:Y:S01]  /*eb230*/  STL.64 [R1+0x6110], R110 ;  /* 0x0061106e01007387 */ /* 0x000fe20000100a00 */
[C---:B--2---:R-:W-:Y:S08]  /*eb240*/  HMMA.1688.F32.TF32 R148, R20.reuse, R110, R176 ;  /* 0x0000006e1494723c */ /* 0x044ff000000810b0 */
[C---:B---3--:R-:W-:Y:S11]  /*eb250*/  HMMA.1688.F32.TF32 R152, R20.reuse, R106, R180 ;  /* 0x0000006a1498723c */ /* 0x048ff600000810b4 */
[----:B------:R-:W-:Y:S04]  /*eb260*/  STL.64 [R1+0x2860], R148 ;  /* 0x0028609401007387 */ /* 0x000fe80000100a00 */
[----:B------:R1:W-:Y:S02]  /*eb270*/  STL.64 [R1+0x2868], R150 ;  /* 0x0028689601007387 */ /* 0x0003e40000100a00 */
[C---:B-1----:R-:W-:Y:S02]  /*eb280*/  HMMA.1688.F32.TF32 R148, R20.reuse, R102, R184 ;  /* 0x000000661494723c */ /* 0x042fe400000810b8 */
[----:B------:R-:W-:Y:S04]  /*eb290*/  STL.64 [R1+0x6108], R106 ;  /* 0x0061086a01007387 */ /* 0x000fe80000100a00 */
[----:B------:R-:W-:Y:S04]  /*eb2a0*/  STL.64 [R1+0x2850], R152 ;  /* 0x0028509801007387 */ /* 0x000fe80000100a00 */
[----:B------:R1:W-:Y:S04]  /*eb2b0*/  STL.64 [R1+0x2858], R154 ;  /* 0x0028589a01007387 */ /* 0x0003e80000100a00 */
[----:B------:R-:W-:Y:S05]  /*eb2c0*/  STL.64 [R1+0x6100], R102 ;  /* 0x0061006601007387 */ /* 0x000fea0000100a00 */
[----:B------:R-:W-:Y:S01]  /*eb2d0*/  STL.64 [R1+0x2840], R148 ;  /* 0x0028409401007387 */ /* 0x000fe20000100a00 */
[C---:B-1----:R-:W-:Y:S03]  /*eb2e0*/  HMMA.1688.F32.TF32 R152, R20.reuse, R98, R188 ;  /* 0x000000621498723c */ /* 0x042fe600000810bc */
[----:B------:R1:W-:Y:S05]  /*eb2f0*/  STL.64 [R1+0x2848], R150 ;  /* 0x0028489601007387 */ /* 0x0003ea0000100a00 */
[C---:B-1----:R-:W-:Y:S01]  /*eb300*/  HMMA.1688.F32.TF32 R148, R20.reuse, R94, R192 ;  /* 0x0000005e1494723c */ /* 0x042fe200000810c0 */
[----:B------:R-:W-:Y:S10]  /*eb310*/  STL.64 [R1+0x60f8], R98 ;  /* 0x0060f86201007387 */ /* 0x000ff40000100a00 */
[----:B------:R-:W-:Y:S04]  /*eb320*/  STL.64 [R1+0x2830], R152 ;  /* 0x0028309801007387 */ /* 0x000fe80000100a00 */
[----:B------:R1:W-:Y:S04]  /*eb330*/  STL.64 [R1+0x2838], R154 ;  /* 0x0028389a01007387 */ /* 0x0003e80000100a00 */
[----:B------:R-:W-:Y:S04]  /*eb340*/  STL.64 [R1+0x60f0], R94 ;  /* 0x0060f05e01007387 */ /* 0x000fe80000100a00 */
[----:B------:R-:W-:Y:S01]  /*eb350*/  STL.64 [R1+0x2820], R148 ;  /* 0x0028209401007387 */ /* 0x000fe20000100a00 */
[C---:B-1----:R-:W-:Y:S03]  /*eb360*/  HMMA.1688.F32.TF32 R152, R20.reuse, R90, R196 ;  /* 0x0000005a1498723c */ /* 0x042fe600000810c4 */
[----:B------:R1:W-:Y:S05]  /*eb370*/  STL.64 [R1+0x2828], R150 ;  /* 0x0028289601007387 */ /* 0x0003ea0000100a00 */
[C---:B-1----:R-:W-:Y:S01]  /*eb380*/  HMMA.1688.F32.TF32 R148, R20.reuse, R26, R200 ;  /* 0x0000001a1494723c */ /* 0x042fe200000810c8 */
[----:B------:R-:W-:Y:S10]  /*eb390*/  STL.64 [R1+0x60e8], R90 ;  /* 0x0060e85a01007387 */ /* 0x000ff40000100a00 */
[----:B------:R-:W-:Y:S04]  /*eb3a0*/  STL.64 [R1+0x2810], R152 ;  /* 0x0028109801007387 */ /* 0x000fe80000100a00 */
[----:B------:R1:W-:Y:S04]  /*eb3b0*/  STL.64 [R1+0x2818], R154 ;  /* 0x0028189a01007387 */ /* 0x0003e80000100a00 */
[----:B------:R-:W-:Y:S01]  /*eb3c0*/  STL.64 [R1+0x6098], R26 ;  /* 0x0060981a01007387 */ /* 0x000fe20000100a00 */
[C---:B----4-:R-:W-:Y:S03]  /*eb3d0*/  HMMA.1688.F32.TF32 R4, R20.reuse, R38, R4 ;  /* 0x000000261404723c */ /* 0x050fe60000081004 */
[----:B------:R-:W-:Y:S05]  /*eb3e0*/  STL.64 [R1+0x2800], R148 ;  /* 0x0028009401007387 */ /* 0x000fea0000100a00 */
[C---:B-1----:R-:W-:Y:S01]  /*eb3f0*/  HMMA.1688.F32.TF32 R152, R20.reuse, R30, R232 ;  /* 0x0000001e1498723c */ /* 0x042fe200000810e8 */
[----:B------:R1:W-:Y:S07]  /*eb400*/  STL.64 [R1+0x2808], R150 ;  /* 0x0028089601007387 */ /* 0x0003ee0000100a00 */
[C---:B-1----:R-:W-:Y:S01]  /*eb410*/  HMMA.1688.F32.TF32 R148, R20.reuse, R34, R236 ;  /* 0x000000221494723c */ /* 0x042fe200000810ec */
[----:B------:R-:W-:Y:S10]  /*eb420*/  STL.64 [R1+0x60e0], R30 ;  /* 0x0060e01e01007387 */ /* 0x000ff40000100a00 */
        /* <DEDUP_REMOVED lines=9> */
[C---:B-----5:R-:W-:Y:S02]  /*eb4c0*/  HMMA.1688.F32.TF32 R4, R20.reuse, R46, R8 ;  /* 0x0000002e1404723c */ /* 0x060fe40000081008 */
[----:B------:R-:W-:Y:S04]  /*eb4d0*/  STL.64 [R1+0x60c8], R42 ;  /* 0x0060c82a01007387 */ /* 0x000fe80000100a00 */
[----:B------:R-:W-:Y:S02]  /*eb4e0*/  STL.64 [R1+0x27c0], R12 ;  /* 0x0027c00c01007387 */ /* 0x000fe40000100a00 */
[C---:B------:R-:W-:Y:S02]  /*eb4f0*/  HMMA.1688.F32.TF32 R8, R20.reuse, R50, R16 ;  /* 0x000000321408723c */ /* 0x040fe40000081010 */
[----:B------:R-:W-:Y:S04]  /*eb500*/  STL.64 [R1+0x27c8], R14 ;  /* 0x0027c80e01007387 */ /* 0x000fe80000100a00 */
[----:B------:R-:W-:Y:S05]  /*eb510*/  STL.64 [R1+0x60c0], R46 ;  /* 0x0060c02e01007387 */ /* 0x000fea0000100a00 */
        /* <DEDUP_REMOVED lines=10> */
[----:B-1----:R-:W-:Y:S01]  /*eb5c0*/  HMMA.1688.F32.TF32 R4, R20, R62, R76 ;  /* 0x0000003e1404723c */ /* 0x002fe2000008104c */
[----:B------:R-:W-:Y:S10]  /*eb5d0*/  STL.64 [R1+0x60a8], R58 ;  /* 0x0060a83a01007387 */ /* 0x000ff40000100a00 */
[----:B------:R-:W-:Y:S04]  /*eb5e0*/  STL.64 [R1+0x2780], R8 ;  /* 0x0027800801007387 */ /* 0x000fe80000100a00 */
[----:B------:R-:W-:Y:S04]  /*eb5f0*/  STL.64 [R1+0x2788], R10 ;  /* 0x0027880a01007387 */ /* 0x000fe80000100a00 */
[----:B------:R-:W2:Y:S04]  /*eb600*/  LDL.LU R200, [R1+0x150] ;  /* 0x0001500001c87983 */ /* 0x000ea80000300800 */
        /* <DEDUP_REMOVED lines=49> */
[----:B-1----:R-:W-:-:S03]  /*eb920*/  IMAD.MOV.U32 R7, RZ, RZ, R68 ;  /* 0x000000ffff077224 */ /* 0x002fc600078e0044 */
        /* <DEDUP_REMOVED lines=11> */
[----:B------:R-:W-:Y:S01]  /*eb9e0*/  LOP3.LUT R75, R252, 0x40, RZ, 0x3c, !PT ;  /* 0x00000040fc4b7812 */ /* 0x000fe200078e3cff */
[----:B------:R-:W-:-:S02]  /*eb9f0*/  IMAD.MOV.U32 R247, RZ, RZ, R72 ;  /* 0x000000fffff77224 */ /* 0x000fc400078e0048 */
[----:B------:R-:W-:Y:S01]  /*eba00*/  IMAD.MOV.U32 R246, RZ, RZ, R73 ;  /* 0x000000fffff67224 */ /* 0x000fe200078e0049 */
[----:B------:R-:W3:Y:S04]  /*eba10*/  LDL.LU R72, [R1+0x650] ;  /* 0x0006500001487983 */ /* 0x000ee80000300800 */
[----:B------:R-:W-:Y:S04]  /*eba20*/  LDS R240, [R75+UR10+0x47180] ;  /* 0x0471800a4bf07984 */ /* 0x000fe80008000800 */
[----:B------:R1:W-:Y:S04]  /*eba30*/  LDS R242, [R75+UR10+0x47980] ;  /* 0x0479800a4bf27984 */ /* 0x0003e80008000800 */
[----:B------:R-:W3:Y:S01]  /*eba40*/  LDL.LU R73, [R1+0x654] ;  /* 0x0006540001497983 */ /* 0x000ee20000300800 */
[----:B-1----:R-:W-:-:S03]  /*eba50*/  LOP3.LUT R75, R252, 0x60, RZ, 0x3c, !PT ;  /* 0x00000060fc4b7812 */ /* 0x002fc600078e3cff */
[----:B------:R-:W3:Y:S04]  /*eba60*/  LDL.LU R74, [R1+0x658] ;  /* 0x00065800014a7983 */ /* 0x000ee80000300800 */
[----:B------:R-:W-:Y:S04]  /*eba70*/  LDS R241, [R75+UR10+0x47180] ;  /* 0x0471800a4bf17984 */ /* 0x000fe80008000800 */
[----:B------:R1:W2:Y:S04]  /*eba80*/  LDS R243, [R75+UR10+0x47980] ;  /* 0x0479800a4bf37984 */ /* 0x0002a80008000800 */
        /* <DEDUP_REMOVED lines=29> */
[----:B------:R-:W-:Y:S01]  /*ebc60*/  STL.64 [R1+0x60a0], R62 ;  /* 0x0060a03e01007387 */ /* 0x000fe20000100a00 */
        /* <DEDUP_REMOVED lines=20> */
[----:B------:R-:W-:Y:S08]  /*ebdb0*/  HMMA.1688.F32.TF32 R244, R240, R246, R16 ;  /* 0x000000f6f0f4723c */ /* 0x000ff00000081010 */
[----:B---3--:R-:W-:Y:S01]  /*ebdc0*/  HMMA.1688.F32.TF32 R20, R20, R78, R232 ;  /* 0x0000004e1414723c */ /* 0x008fe200000810e8 */
[----:B------:R-:W5:Y:S04]  /*ebdd0*/  LDL.LU.64 R234, [R1+0x6280] ;  /* 0x0062800001ea7983 */ /* 0x000f680000300a00 */
[----:B------:R-:W3:-:S14]  /*ebde0*/  LDL.LU.64 R232, [R1+0x6278] ;  /* 0x0062780001e87983 */ /* 0x000edc0000300a00 */
[----:B------:R-:W-:Y:S04]  /*ebdf0*/  STL.64 [R1+0x2940], R20 ;  /* 0x0029401401007387 */ /* 0x000fe80000100a00 */
[----:B------:R1:W-:Y:S02]  /*ebe00*/  STL.64 [R1+0x2948], R22 ;  /* 0x0029481601007387 */ /* 0x0003e40000100a00 */
[----:B-1----:R-:W-:Y:S01]  /*ebe10*/  MOV R22, R2 ;  /* 0x0000000200167202 */ /* 0x002fe20000000f00 */
[----:B------:R-:W-:Y:S01]  /*ebe20*/  IMAD.MOV.U32 R23, RZ, RZ, R3 ;  /* 0x000000ffff177224 */ /* 0x000fe200078e0003 */
[----:B------:R-:W2:Y:S04]  /*ebe30*/  LDL.LU R2, [R1+0x6274] ;  /* 0x0062740001027983 */ /* 0x000ea80000300800 */
[----:B------:R-:W2:Y:S04]  /*ebe40*/  LDL.LU R3, [R1+0x6270] ;  /* 0x0062700001037983 */ /* 0x000ea80000300800 */
        /* <DEDUP_REMOVED lines=9> */
[----:B------:R1:W-:Y:S01]  /*ebee0*/  STL.64 [R1+0x2a88], R10 ;  /* 0x002a880a01007387 */ /* 0x0003e20000100a00 */
[C---:B------:R-:W-:Y:S03]  /*ebef0*/  HMMA.1688.F32.TF32 R20, R240.reuse, R22, R248 ;  /* 0x00000016f014723c */ /* 0x040fe600000810f8 */
        /* <DEDUP_REMOVED lines=9> */
[----:B------:R-:W3:Y:S04]  /*ebf90*/  LDL.LU.64 R248, [R1+0x6200] ;  /* 0x0062000001f87983 */ /* 0x000ee80000300a00 */
[----:B------:R-:W-:Y:S04]  /*ebfa0*/  STL.64 [R1+0x2a60], R20 ;  /* 0x002a601401007387 */ /* 0x000fe80000100a00 */
[----:B------:R2:W-:Y:S02]  /*ebfb0*/  STL.64 [R1+0x2a68], R22 ;  /* 0x002a681601007387 */ /* 0x0005e40000100a00 */
[C---:B--2---:R-:W-:Y:S02]  /*ebfc0*/  HMMA.1688.F32.TF32 R20, R240.reuse, R250, R148 ;  /* 0x000000faf014723c */ /* 0x044fe40000081094 */
[----:B------:R-:W-:Y:S06]  /*ebfd0*/  STL.64 [R1+0x6080], R246 ;  /* 0x006080f601007387 */ /* 0x000fec0000100a00 */
[C---:B------:R-:W-:Y:S11]  /*ebfe0*/  HMMA.1688.F32.TF32 R148, R240.reuse, R246, R152 ;  /* 0x000000f6f094723c */ /* 0x040ff60000081098 */
        /* <DEDUP_REMOVED lines=17> */
[C---:B-1----:R-:W-:Y:S11]  /*ec100*/  HMMA.1688.F32.TF32 R20, R240.reuse, R238, R172 ;  /* 0x000000eef014723c */ /* 0x042ff600000810ac */
[----:B------:R-:W-:Y:S04]  /*ec110*/  STL.64 [R1+0x2a00], R148 ;  /* 0x002a009401007387 */ /* 0x000fe80000100a00 */
[----:B------:R5:W-:Y:S04]  /*ec120*/  STL.64 [R1+0x2a08], R150 ;  /* 0x002a089601007387 */ /* 0x000be80000100a00 */
[----:B------:R-:W-:Y:S04]  /*ec130*/  STL.64 [R1+0x6058], R238 ;  /* 0x006058ee01007387 */ /* 0x000fe80000100a00 */
[----:B------:R-:W-:Y:S01]  /*ec140*/  STL.64 [R1+0x29f0], R20 ;  /* 0x0029f01401007387 */ /* 0x000fe20000100a00 */
[C---:B-----5:R-:W-:Y:S03]  /*ec150*/  HMMA.1688.F32.TF32 R148, R240.reuse, R234, R176 ;  /* 0x000000eaf094723c */ /* 0x060fe600000810b0 */
[----:B------:R1:W-:Y:S05]  /*ec160*/  STL.64 [R1+0x29f8], R22 ;  /* 0x0029f81601007387 */ /* 0x0003ea0000100a00 */
[C---:B-1----:R-:W-:Y:S01]  /*ec170*/  HMMA.1688.F32.TF32 R20, R240.reuse, R230, R180 ;  /* 0x000000e6f014723c */ /* 0x042fe200000810b4 */
[----:B------:R-:W-:Y:S10]  /*ec180*/  STL.64 [R1+0x6050], R234 ;  /* 0x006050ea01007387 */ /* 0x000ff40000100a00 */
[----:B------:R-:W-:Y:S04]  /*ec190*/  STL.64 [R1+0x29e0], R148 ;  /* 0x0029e09401007387 */ /* 0x000fe80000100a00 */
[----:B------:R4:W-:Y:S04]  /*ec1a0*/  STL.64 [R1+0x29e8], R150 ;  /* 0x0029e89601007387 */ /* 0x0009e80000100a00 */
[----:B------:R-:W-:Y:S04]  /*ec1b0*/  STL.64 [R1+0x6068], R230 ;  /* 0x006068e601007387 */ /* 0x000fe80000100a00 */
[----:B------:R-:W-:Y:S01]  /*ec1c0*/  STL.64 [R1+0x29d0], R20 ;  /* 0x0029d01401007387 */ /* 0x000fe20000100a00 */
[C---:B----4-:R-:W-:Y:S03]  /*ec1d0*/  HMMA.1688.F32.TF32 R148, R240.reuse, R226, R184 ;  /* 0x000000e2f094723c */ /* 0x050fe600000810b8 */
[----:B------:R1:W-:Y:S05]  /*ec1e0*/  STL.64 [R1+0x29d8], R22 ;  /* 0x0029d81601007387 */ /* 0x0003ea0000100a00 */
[C---:B-1----:R-:W-:Y:S01]  /*ec1f0*/  HMMA.1688.F32.TF32 R20, R240.reuse, R222, R188 ;  /* 0x000000def014723c */ /* 0x042fe200000810bc */
[----:B------:R-:W-:Y:S10]  /*ec200*/  STL.64 [R1+0x6088], R226 ;  /* 0x006088e201007387 */ /* 0x000ff40000100a00 */
[----:B------:R-:W-:Y:S01]  /*ec210*/  STL.64 [R1+0x29c0], R148 ;  /* 0x0029c09401007387 */ /* 0x000fe20000100a00 */
[C---:B------:R-:W-:Y:S03]  /*ec220*/  HMMA.1688.F32.TF32 R152, R240.reuse, R218, R192 ;  /* 0x000000daf098723c */ /* 0x040fe600000810c0 */
[----:B------:R1:W-:Y:S04]  /*ec230*/  STL.64 [R1+0x29c8], R150 ;  /* 0x0029c89601007387 */ /* 0x0003e80000100a00 */
[----:B------:R-:W-:Y:S04]  /*ec240*/  STL.64 [R1+0x6090], R222 ;  /* 0x006090de01007387 */ /* 0x000fe80000100a00 */
[----:B------:R-:W-:Y:S01]  /*ec250*/  STL.64 [R1+0x29b0], R20 ;  /* 0x0029b01401007387 */ /* 0x000fe20000100a00 */
[C---:B-1----:R-:W-:Y:S03]  /*ec260*/  HMMA.1688.F32.TF32 R148, R240.reuse, R214, R196 ;  /* 0x000000d6f094723c */ /* 0x042fe600000810c4 */
[----:B------:R1:W-:Y:S05]  /*ec270*/  STL.64 [R1+0x29b8], R22 ;  /* 0x0029b81601007387 */ /* 0x0003ea0000100a00 */
[C---:B-1----:R-:W-:Y:S01]  /*ec280*/  HMMA.1688.F32.TF32 R20, R240.reuse, R210, R200 ;  /* 0x000000d2f014723c */ /* 0x042fe200000810c8 */
[----:B------:R-:W-:Y:S04]  /*ec290*/  STL.64 [R1+0x29a0], R152 ;  /* 0x0029a09801007387 */ /* 0x000fe80000100a00 */
[----:B------:R-:W-:Y:S06]  /*ec2a0*/  STL.64 [R1+0x29a8], R154 ;  /* 0x0029a89a01007387 */ /* 0x000fec0000100a00 */
[----:B------:R-:W-:Y:S04]  /*ec2b0*/  STL.64 [R1+0x2990], R148 ;  /* 0x0029909401007387 */ /* 0x000fe80000100a00 */
[----:B------:R-:W-:Y:S04]  /*ec2c0*/  STL.64 [R1+0x2998], R150 ;  /* 0x0029989601007387 */ /* 0x000fe80000100a00 */
[----:B------:R1:W-:Y:S04]  /*ec2d0*/  STL.64 [R1+0x2980], R20 ;  /* 0x0029801401007387 */ /* 0x0003e80000100a00 */
[----:B------:R2:W-:Y:S04]  /*ec2e0*/  STL.64 [R1+0x2988], R22 ;  /* 0x0029881601007387 */ /* 0x0005e80000100a00 */
[----:B------:R-:W4:Y:S04]  /*ec2f0*/  LDL.LU R6, [R1+0x3d8] ;  /* 0x0003d80001067983 */ /* 0x000f280000300800 */
[----:B------:R-:W4:Y:S04]  /*ec300*/  LDL.LU R7, [R1+0x3dc] ;  /* 0x0003dc0001077983 */ /* 0x000f280000300800 */
        /* <DEDUP_REMOVED lines=86> */
[----:B------:R-:W-:Y:S01]  /*ec870*/  STL.64 [R1+0x6048], R194 ;  /* 0x006048c201007387 */ /* 0x000fe20000100a00 */
        /* <DEDUP_REMOVED lines=24> */
[----:B------:R-:W-:Y:S02]  /*eca00*/  IMAD.MOV.U32 R170, RZ, RZ, R249 ;  /* 0x000000ffffaa7224 */ /* 0x000fe400078e00f9 */
[----:B------:R-:W-:Y:S01]  /*eca10*/  IMAD.MOV.U32 R171, RZ, RZ, R248 ;  /* 0x000000ffffab7224 */ /* 0x000fe200078e00f8 */
[----:B------:R-:W2:Y:S06]  /*eca20*/  LDL.LU.64 R172, [R1+0x6180] ;  /* 0x0061800001ac7983 */ /* 0x000eac0000300a00 */
        /* <DEDUP_REMOVED lines=23> */
[----:B------:R-:W-:Y:S01]  /*ecba0*/  IMAD.MOV.U32 R152, RZ, RZ, R245 ;  /* 0x000000ffff987224 */ /* 0x000fe200078e00f5 */
[----:B------:R-:W-:Y:S01]  /*ecbb0*/  MOV R155, R228 ;  /* 0x000000e4009b7202 */ /* 0x000fe20000000f00 */
[----:B------:R-:W-:Y:S01]  /*ecbc0*/  IMAD.MOV.U32 R153, RZ, RZ, R244 ;  /* 0x000000ffff997224 */ /* 0x000fe200078e00f4 */
[----:B------:R-:W2:Y:S01]  /*ecbd0*/  LDL.LU.64 R156, [R1+0x6140] ;  /* 0x00614000019c7983 */ /* 0x000ea20000300a00 */
[----:B------:R-:W-:-:S07]  /*ecbe0*/  IMAD.MOV.U32 R154, RZ, RZ, R229 ;  /* 0x000000ffff9a7224 */ /* 0x000fce00078e00e5 */
        /* <DEDUP_REMOVED lines=11> */
[----:B--2---:R-:W-:Y:S02]  /*ecca0*/  IMAD.MOV.U32 R190, RZ, RZ, R197 ;  /* 0x000000ffffbe7224 */ /* 0x004fe400078e00c5 */
[----:B------:R-:W-:Y:S01]  /*eccb0*/  IMAD.MOV.U32 R191, RZ, RZ, R196 ;  /* 0x000000ffffbf7224 */ /* 0x000fe200078e00c4 */
[----:B------:R-:W2:Y:S06]  /*eccc0*/  LDL.LU.64 R148, [R1+0x6120] ;  /* 0x0061200001947983 */ /* 0x000eac0000300a00 */
[----:B------:R-:W-:Y:S01]  /*eccd0*/  HMMA.1688.F32.TF32 R188, R240, R146, R188 ;  /* 0x00000092f0bc723c */ /* 0x000fe200000810bc */
[----:B------:R-:W-:-:S02]  /*ecce0*/  IMAD.MOV.U32 R194, RZ, RZ, R201 ;  /* 0x000000ffffc27224 */ /* 0x000fc400078e00c9 */
[----:B------:R-:W-:-:S07]  /*eccf0*/  IMAD.MOV.U32 R195, RZ, RZ, R200 ;  /* 0x000000ffffc37224 */ /* 0x000fce00078e00c8 */
[----:B------:R-:W-:Y:S01]  /*ecd00*/  HMMA.1688.F32.TF32 R192, R240, R142, R192 ;  /* 0x0000008ef0c0723c */ /* 0x000fe200000810c0 */
        /* <DEDUP_REMOVED lines=10> */
[----:B------:R-:W-:Y:S01]  /*ecdb0*/  MOV R112, R141 ;  /* 0x0000008d00707202 */ /* 0x000fe20000000f00 */
[----:B------:R-:W-:Y:S02]  /*ecdc0*/  IMAD.MOV.U32 R113, RZ, RZ, R140 ;  /* 0x000000ffff717224 */ /* 0x000fe400078e008c */
[----:B------:R-:W-:Y:S02]  /*ecdd0*/  IMAD.MOV.U32 R114, RZ, RZ, R137 ;  /* 0x000000ffff727224 */ /* 0x000fe400078e0089 */
[----:B------:R-:W-:-:S07]  /*ecde0*/  IMAD.MOV.U32 R115, RZ, RZ, R136 ;  /* 0x000000ffff737224 */ /* 0x000fce00078e0088 */
[----:B------:R-:W-:Y:S01]  /*ecdf0*/  HMMA.1688.F32.TF32 R112, R240, R118, R112 ;  /* 0x00000076f070723c */ /* 0x000fe20000081070 */
[----:B------:R-:W-:Y:S02]  /*ece00*/  IMAD.MOV.U32 R63, RZ, RZ, R16 ;  /* 0x000000ffff3f7224 */ /* 0x000fe400078e0010 */
[----:B------:R-:W-:-:S05]  /*ece10*/  IMAD.MOV.U32 R62, RZ, RZ, R17 ;  /* 0x000000ffff3e7224 */ /* 0x000fca00078e0011 */
[----:B---3--:R-:W-:-:S15]  /*ece20*/  HMMA.1688.F32.TF32 R20, R240, R150, R20 ;  /* 0x00000096f014723c */ /* 0x008fde0000081014 */
[----:B------:R-:W-:-:S04]  /*ece30*/  NOP ;  /* 0x0000000000007918 */ /* 0x000fc80000000000 */
[----:B------:R-:W-:Y:S04]  /*ece40*/  STL.64 [R1+0x2f80], R20 ;  /* 0x002f801401007387 */ /* 0x000fe80000100a00 */
[----:B------:R-:W-:Y:S04]  /*ece50*/  STL.64 [R1+0x2f88], R22 ;  /* 0x002f881601007387 */ /* 0x000fe80000100a00 */
[----:B------:R-:W-:Y:S04]  /*ece60*/  STL.64 [R1+0x2f70], R188 ;  /* 0x002f70bc01007387 */ /* 0x000fe80000100a00 */
[----:B------:R1:W-:Y:S01]  /*ece70*/  STL.64 [R1+0x2f78], R190 ;  /* 0x002f78be01007387 */ /* 0x0003e20000100a00 */
[----:B------:R-:W-:-:S02]  /*ece80*/  IMAD.MOV.U32 R106, RZ, RZ, R109 ;  /* 0x000000ffff6a7224 */ /* 0x000fc400078e006d */
[----:B------:R-:W-:Y:S01]  /*ece90*/  IMAD.MOV.U32 R107, RZ, RZ, R108 ;  /* 0x000000ffff6b7224 */ /* 0x000fe200078e006c */
[----:B------:R-:W-:Y:S01]  /*ecea0*/  MOV R94, R97 ;  /* 0x00000061005e7202 */ /* 0x000fe20000000f00 */
[----:B------:R-:W-:Y:S01]  /*eceb0*/  IMAD.MOV.U32 R95, RZ, RZ, R96 ;  /* 0x000000ffff5f7224 */ /* 0x000fe200078e0060 */
[----:B------:R-:W-:Y:S01]  /*ecec0*/  MOV R103, R128 ;  /* 0x0000008000677202 */ /* 0x000fe20000000f00 */
[----:B------:R-:W-:Y:S02]  /*eced0*/  IMAD.MOV.U32 R98, RZ, RZ, R101 ;  /* 0x000000ffff627224 */ /* 0x000fe400078e0065 */
[----:B------:R-:W-:Y:S02]  /*ecee0*/  IMAD.MOV.U32 R99, RZ, RZ, R100 ;  /* 0x000000ffff637224 */ /* 0x000fe400078e0064 */
[----:B------:R-:W-:Y:S01]  /*ecef0*/  IMAD.MOV.U32 R102, RZ, RZ, R129 ;  /* 0x000000ffff667224 */ /* 0x000fe200078e0081 */
[C---:B-1----:R-:W-:Y:S01]  /*ecf00*/  HMMA.1688.F32.TF32 R188, R240.reuse, R138, R220 ;  /* 0x0000008af0bc723c */ /* 0x042fe200000810dc */
[----:B------:R-:W-:Y:S04]  /*ecf10*/  STL.64 [R1+0x2f60], R192 ;  /* 0x002f60c001007387 */ /* 0x000fe80000100a00 */
[----:B------:R1:W-:Y:S03]  /*ecf20*/  STL.64 [R1+0x2f68], R194 ;  /* 0x002f68c201007387 */ /* 0x0003e60000100a00 */
[----:B------:R-:W-:Y:S01]  /*ecf30*/  HMMA.1688.F32.TF32 R220, R240, R134, R224 ;  /* 0x00000086f0dc723c */ /* 0x000fe200000810e0 */
[----:B------:R-:W-:-:S02]  /*ecf40*/  IMAD.MOV.U32 R90, RZ, RZ, R93 ;  /* 0x000000ffff5a7224 */ /* 0x000fc400078e005d */
[----:B------:R-:W-:Y:S02]  /*ecf50*/  IMAD.MOV.U32 R91, RZ, RZ, R92 ;  /* 0x000000ffff5b7224 */ /* 0x000fe400078e005c */
[----:B------:R-:W-:Y:S02]  /*ecf60*/  IMAD.MOV.U32 R38, RZ, RZ, R33 ;  /* 0x000000ffff267224 */ /* 0x000fe400078e0021 */
[----:B------:R-:W-:Y:S01]  /*ecf70*/  IMAD.MOV.U32 R39, RZ, RZ, R32 ;  /* 0x000000ffff277224 */ /* 0x000fe200078e0020 */
[----:B------:R-:W-:Y:S01]  /*ecf80*/  MOV R35, R28 ;  /* 0x0000001c00237202 */ /* 0x000fe20000000f00 */
[----:B-1----:R-:W-:Y:S01]  /*ecf90*/  HMMA.1688.F32.TF32 R192, R240, R130, R228 ;  /* 0x00000082f0c0723c */ /* 0x002fe200000810e4 */
[----:B------:R-:W-:Y:S01]  /*ecfa0*/  IMAD.MOV.U32 R34, RZ, RZ, R29 ;  /* 0x000000ffff227224 */ /* 0x000fe200078e001d */
        /* <DEDUP_REMOVED lines=8> */
[C---:B-1----:R-:W-:Y:S01]  /*ed030*/  HMMA.1688.F32.TF32 R188, R240.reuse, R126, R232 ;  /* 0x0000007ef0bc723c */ /* 0x042fe200000810e8 */
[----:B------:R-:W-:Y:S04]  /*ed040*/  STL.64 [R1+0x2f40], R220 ;  /* 0x002f40dc01007387 */ /* 0x000fe80000100a00 */
[----:B------:R5:W-:Y:S04]  /*ed050*/  STL.64 [R1+0x2f48], R222 ;  /* 0x002f48de01007387 */ /* 0x000be80000100a00 */
[----:B------:R-:W-:Y:S04]  /*ed060*/  STL.64 [R1+0x2f30], R192 ;  /* 0x002f30c001007387 */ /* 0x000fe80000100a00 */
[----:B------:R4:W-:Y:S01]  /*ed070*/  STL.64 [R1+0x2f38], R194 ;  /* 0x002f38c201007387 */ /* 0x0009e20000100a00 */
[----:B-----5:R-:W-:Y:S01]  /*ed080*/  HMMA.1688.F32.TF32 R220, R240, R82, R236 ;  /* 0x00000052f0dc723c */ /* 0x020fe200000810ec */
[----:B------:R-:W-:-:S04]  /*ed090*/  IMAD.MOV.U32 R54, RZ, RZ, R49 ;  /* 0x000000ffff367224 */ /* 0x000fc800078e0031 */
[----:B------:R-:W-:Y:S04]  /*ed0a0*/  STL.64 [R1+0x3070], R188 ;  /* 0x003070bc01007387 */ /* 0x000fe80000100a00 */
[----:B------:R1:W-:Y:S01]  /*ed0b0*/  STL.64 [R1+0x3078], R190 ;  /* 0x003078be01007387 */ /* 0x0003e20000100a00 */
[----:B----4-:R-:W-:Y:S01]  /*ed0c0*/  HMMA.1688.F32.TF32 R192, R240, R86, R4 ;  /* 0x00000056f0c0723c */ /* 0x010fe20000081004 */
[----:B------:R-:W-:Y:S01]  /*ed0d0*/  IMAD.MOV.U32 R55, RZ, RZ, R48 ;  /* 0x000000ffff377224 */ /* 0x000fe200078e0030 */
[----:B------:R-:W-:Y:S01]  /*ed0e0*/  MOV R46, R85 ;  /* 0x00000055002e7202 */ /* 0x000fe20000000f00 */
[----:B------:R-:W-:Y:S01]  /*ed0f0*/  IMAD.MOV.U32 R47, RZ, RZ, R84 ;  /* 0x000000ffff2f7224 */ /* 0x000fe200078e0054 */
[----:B------:R-:W-:Y:S01]  /*ed100*/  MOV R58, R53 ;  /* 0x00000035003a7202 */ /* 0x000fe20000000f00 */
[----:B------:R-:W-:-:S02]  /*ed110*/  IMAD.MOV.U32 R59, RZ, RZ, R52 ;  /* 0x000000ffff3b7224 */ /* 0x000fc400078e0034 */
[----:B------:R-:W-:Y:S02]  /*ed120*/  IMAD.MOV.U32 R26, RZ, RZ, R57 ;  /* 0x000000ffff1a7224 */ /* 0x000fe400078e0039 */
[----:B------:R-:W-:Y:S01]  /*ed130*/  IMAD.MOV.U32 R27, RZ, RZ, R56 ;  /* 0x000000ffff1b7224 */ /* 0x000fe200078e0038 */
[----:B-1----:R-:W-:Y:S01]  /*ed140*/  HMMA.1688.F32.TF32 R188, R240, R122, R244 ;  /* 0x0000007af0bc723c */ /* 0x002fe200000810f4 */
[----:B------:R-:W-:Y:S04]  /*ed150*/  STL.64 [R1+0x3060], R220 ;  /* 0x003060dc01007387 */ /* 0x000fe80000100a00 */
[----:B------:R-:W-:Y:S04]  /*ed160*/  STL.64 [R1+0x3068], R222 ;  /* 0x003068de01007387 */ /* 0x000fe80000100a00 */
[----:B------:R-:W3:Y:S04]  /*ed170*/  LDL.LU R4, [R1+0x2dc0] ;  /* 0x002dc00001047983 */ /* 0x000ee80000300800 */
[----:B------:R-:W-:Y:S04]  /*ed180*/  STL.64 [R1+0x3050], R192 ;  /* 0x003050c001007387 */ /* 0x000fe80000100a00 */
[----:B------:R-:W-:Y:S04]  /*ed190*/  STL.64 [R1+0x3058], R194 ;  /* 0x003058c201007387 */ /* 0x000fe80000100a00 */
        /* <DEDUP_REMOVED lines=10> */
[----:B------:R-:W3:Y:S04]  /*ed240*/  LDL.64 R10, [R1+0x28] ;  /* 0x00002800010a7983 */ /* 0x000ee80000100a00 */
[----:B------:R-:W5:Y:S04]  /*ed250*/  LDL.LU R16, [R1+0x2db0] ;  /* 0x002db00001107983 */ /* 0x000f680000300800 */
[----:B------:R-:W5:Y:S04]  /*ed260*/  LDL.LU R17, [R1+0x2db4] ;  /* 0x002db40001117983 */ /* 0x000f680000300800 */
[----:B------:R-:W5:Y:S04]  /*ed270*/  LDL.LU R18, [R1+0x2db8] ;  /* 0x002db80001127983 */ /* 0x000f680000300800 */
[----:B------:R-:W5:Y:S04]  /*ed280*/  LDL.LU R19, [R1+0x2dbc] ;  /* 0x002dbc0001137983 */ /* 0x000f680000300800 */
[----:B------:R-:W2:Y:S04]  /*ed290*/  LDL.64 R246, [R1+0x18] ;  /* 0x0000180001f67983 */ /* 0x000ea80000100a00 */
[----:B------:R-:W-:Y:S04]  /*ed2a0*/  STL.64 [R1+0x3030], R112 ;  /* 0x0030307001007387 */ /* 0x000fe80000100a00 */
[----:B------:R1:W-:Y:S01]  /*ed2b0*/  STL.64 [R1+0x3038], R114 ;  /* 0x0030387201007387 */ /* 0x0003e20000100a00 */
[----:B------:R-:W-:Y:S01]  /*ed2c0*/  LOP3.LUT R249, R252, 0x20, RZ, 0x3c, !PT ;  /* 0x00000020fcf97812 */ /* 0x000fe200078e3cff */
[----:B------:R-:W-:-:S02]  /*ed2d0*/  IMAD.MOV.U32 R108, RZ, RZ, R145 ;  /* 0x000000ffff6c7224 */ /* 0x000fc400078e0091 */
[----:B------:R-:W-:Y:S01]  /*ed2e0*/  IMAD.MOV.U32 R109, RZ, RZ, R144 ;  /* 0x000000ffff6d7224 */ /* 0x000fe200078e0090 */
[----:B------:R-:W-:Y:S01]  /*ed2f0*/  LDS R20, [R252+UR10+0x47000] ;  /* 0x0470000afc147984 */ /* 0x000fe20008000800 */
[----:B------:R-:W-:-:S03]  /*ed300*/  IMAD.MOV.U32 R96, RZ, RZ, R105 ;  /* 0x000000ffff607224 */ /* 0x000fc600078e0069 */
[----:B------:R-:W-:Y:S04]  /*ed310*/  LDS R22, [R252+UR10+0x47800] ;  /* 0x0478000afc167984 */ /* 0x000fe80008000800 */
[----:B-1----:R-:W2:Y:S01]  /*ed320*/  LDL.LU.64 R114, [R1+0x6118] ;  /* 0x0061180001727983 */ /* 0x002ea20000300a00 */
        /* <DEDUP_REMOVED lines=22> */
[----:B------:R-:W-:Y:S01]  /*ed490*/  IMAD.MOV.U32 R188, RZ, RZ, R177 ;  /* 0x000000ffffbc7224 */ /* 0x000fe200078e00b1 */
[----:B------:R-:W-:Y:S01]  /*ed4a0*/  LDS R21, [R249+UR10+0x47000] ;  /* 0x0470000af9157984 */ /* 0x000fe20008000800 */
[----:B------:R-:W-:Y:S02]  /*ed4b0*/  IMAD.MOV.U32 R189, RZ, RZ, R176 ;  /* 0x000000ffffbd7224 */ /* 0x000fe400078e00b0 */
[----:B------:R-:W-:Y:S01]  /*ed4c0*/  IMAD.MOV.U32 R190, RZ, RZ, R65 ;  /* 0x000000ffffbe7224 */ /* 0x000fe200078e0041 */
[----:B------:R-:W3:Y:S01]  /*ed4d0*/  LDS R23, [R249+UR10+0x47800] ;  /* 0x0478000af9177984 */ /* 0x000ee20008000800 */
[----:B--2---:R-:W-:-:S15]  /*ed4e0*/  HMMA.1688.F32.TF32 R108, R240, R114, R108 ;  /* 0x00000072f06c723c */ /* 0x004fde000008106c */
[----:B------:R-:W-:-:S04]  /*ed4f0*/  NOP ;  /* 0x0000000000007918 */ /* 0x000fc80000000000 */
[----:B------:R-:W-:Y:S04]  /*ed500*/  STL.64 [R1+0x3020], R108 ;  /* 0x0030206c01007387 */ /* 0x000fe80000100a00 */
[----:B------:R1:W-:Y:S04]  /*ed510*/  STL.64 [R1+0x3028], R110 ;  /* 0x0030286e01007387 */ /* 0x0003e80000100a00 */
[----:B-1----:R-:W2:Y:S01]  /*ed520*/  LDL.LU.64 R110, [R1+0x6110] ;  /* 0x00611000016e7983 */ /* 0x002ea20000300a00 */
[----:B------:R-:W-:Y:S01]  /*ed530*/  IMAD.MOV.U32 R104, RZ, RZ, R149 ;  /* 0x000000ffff687224 */ /* 0x000fe200078e0095 */
[----:B------:R-:W-:-:S07]  /*ed540*/  MOV R105, R148 ;  /* 0x0000009400697202 */ /* 0x000fce0000000f00 */
        /* <DEDUP_REMOVED lines=20> */
[----:B------:R-:W-:Y:S02]  /*ed690*/  IMAD.MOV.U32 R88, RZ, RZ, R157 ;  /* 0x000000ffff587224 */ /* 0x000fe400078e009d */
[----:B------:R-:W-:-:S07]  /*ed6a0*/  IMAD.MOV.U32 R89, RZ, RZ, R156 ;  /* 0x000000ffff597224 */ /* 0x000fce00078e009c */
        /* <DEDUP_REMOVED lines=48> */
[----:B------:R-:W-:-:S02]  /*ed9b0*/  IMAD.MOV.U32 R25, RZ, RZ, R60 ;  /* 0x000000ffff197224 */ /* 0x000fc400078e003c */
[----:B------:R-:W-:Y:S02]  /*ed9c0*/  IMAD.MOV.U32 R60, RZ, RZ, R81 ;  /* 0x000000ffff3c7224 */ /* 0x000fe400078e0051 */
[----:B------:R-:W-:-:S07]  /*ed9d0*/  IMAD.MOV.U32 R61, RZ, RZ, R80 ;  /* 0x000000ffff3d7224 */ /* 0x000fce00078e0050 */
[----:B--2---:R-:W-:-:S15]  /*ed9e0*/  HMMA.1688.F32.TF32 R60, R240, R58, R60 ;  /* 0x0000003af03c723c */ /* 0x004fde000008103c */
[----:B------:R-:W-:-:S04]  /*ed9f0*/  NOP ;  /* 0x0000000000007918 */ /* 0x000fc80000000000 */
[----:B------:R-:W-:Y:S04]  /*eda00*/  STL.64 [R1+0x3090], R60 ;  /* 0x0030903c01007387 */ /* 0x000fe80000100a00 */
[----:B------:R1:W-:Y:S04]  /*eda10*/  STL.64 [R1+0x3098], R62 ;  /* 0x0030983e01007387 */ /* 0x0003e80000100a00 */
[----:B-1----:R-:W2:Y:S01]  /*eda20*/  LDL.LU.64 R62, [R1+0x60a0] ;  /* 0x0060a000013e7983 */ /* 0x002ea20000300a00 */
[C---:B------:R-:W-:Y:S08]  /*eda30*/  HMMA.1688.F32.TF32 R188, R240.reuse, R66, R188 ;  /* 0x00000042f0bc723c */ /* 0x040ff000000810bc */
[----:B--2---:R-:W-:-:S15]  /*eda40*/  HMMA.1688.F32.TF32 R24, R240, R62, R24 ;  /* 0x0000003ef018723c */ /* 0x004fde0000081018 */
[----:B------:R-:W-:-:S04]  /*eda50*/  NOP ;  /* 0x0000000000007918 */ /* 0x000fc80000000000 */
[----:B------:R-:W-:Y:S04]  /*eda60*/  STL.64 [R1+0x3080], R24 ;  /* 0x0030801801007387 */ /* 0x000fe80000100a00 */
[----:B------:R1:W-:Y:S04]  /*eda70*/  STL.64 [R1+0x3088], R26 ;  /* 0x0030881a01007387 */ /* 0x0003e80000100a00 */
[----:B-1----:R-:W2:Y:S01]  /*eda80*/  LDL.LU.64 R26, [R1+0x6098] ;  /* 0x00609800011a7983 */ /* 0x002ea20000300a00 */
        /* <DEDUP_REMOVED lines=9> */
[----:B------:R-:W-:Y:S01]  /*edb20*/  IMAD.MOV.U32 R225, RZ, RZ, R72 ;  /* 0x000000ffffe17224 */ /* 0x000fe200078e0048 */
[C---:B------:R-:W-:Y:S01]  /*edb30*/  HMMA.1688.F32.TF32 R192, R240.reuse, R70, R192 ;  /* 0x00000046f0c0723c */ /* 0x040fe200000810c0 */
[----:B------:R-:W-:Y:S04]  /*edb40*/  STL.64 [R1+0x3110], R188 ;  /* 0x003110bc01007387 */ /* 0x000fe80000100a00 */
[----:B------:R1:W-:Y:S04]  /*edb50*/  STL.64 [R1+0x3118], R190 ;  /* 0x003118be01007387 */ /* 0x0003e80000100a00 */
[----:B------:R-:W-:Y:S01]  /*edb60*/  STL.64 [R1+0x6038], R74 ;  /* 0x0060384a01007387 */ /* 0x000fe20000100a00 */
[----:B-1----:R-:W-:Y:S01]  /*edb70*/  HMMA.1688.F32.TF32 R188, R240, R74, R220 ;  /* 0x0000004af0bc723c */ /* 0x002fe200000810dc */
[----:B------:R-:W-:Y:S01]  /*edb80*/  IMAD.MOV.U32 R228, RZ, RZ, R185 ;  /* 0x000000ffffe47224 */ /* 0x000fe200078e00b9 */
[----:B------:R-:W-:Y:S01]  /*edb90*/  MOV R229, R184 ;  /* 0x000000b800e57202 */ /* 0x000fe20000000f00 */
[----:B------:R-:W-:-:S02]  /*edba0*/  IMAD.MOV.U32 R230, RZ, RZ, R77 ;  /* 0x000000ffffe67224 */ /* 0x000fc400078e004d */
[----:B------:R-:W-:-:S04]  /*edbb0*/  IMAD.MOV.U32 R231, RZ, RZ, R76 ;  /* 0x000000ffffe77224 */ /* 0x000fc800078e004c */
[----:B------:R-:W-:Y:S04]  /*edbc0*/  STL.64 [R1+0x3120], R192 ;  /* 0x003120c001007387 */ /* 0x000fe80000100a00 */
[----:B------:R-:W-:Y:S01]  /*edbd0*/  STL.64 [R1+0x3128], R194 ;  /* 0x003128c201007387 */ /* 0x000fe20000100a00 */
[----:B---3--:R-:W-:Y:S05]  /*edbe0*/  HMMA.1688.F32.TF32 R4, R20, R10, R4 ;  /* 0x0000000a1404723c */ /* 0x008fea0000081004 */
[----:B------:R-:W-:Y:S04]  /*edbf0*/  STL.64 [R1+0x3130], R188 ;  /* 0x003130bc01007387 */ /* 0x000fe80000100a00 */
[----:B------:R1:W-:Y:S04]  /*edc00*/  STL.64 [R1+0x3138], R190 ;  /* 0x003138be01007387 */ /* 0x0003e80000100a00 */
[----:B------:R-:W-:Y:S01]  /*edc10*/  STL.64 [R1+0x6030], R78 ;  /* 0x0060304e01007387 */ /* 0x000fe20000100a00 */
[----:B-1----:R-:W-:Y:S01]  /*edc20*/  HMMA.1688.F32.TF32 R188, R240, R78, R228 ;  /* 0x0000004ef0bc723c */ /* 0x002fe200000810e4 */
[----:B------:R-:W-:Y:S01]  /*edc30*/  MOV R41, R246 ;  /* 0x000000f600297202 */ /* 0x000fe20000000f00 */
[----:B------:R-:W-:-:S06]  /*edc40*/  IMAD.MOV.U32 R40, RZ, RZ, R247 ;  /* 0x000000ffff287224 */ /* 0x000fcc00078e00f7 */
[----:B--2---:R-:W-:-:S15]  /*edc50*/  HMMA.1688.F32.TF32 R72, R240, R26, R224 ;  /* 0x0000001af048723c */ /* 0x004fde00000810e0 */
[----:B------:R-:W-:-:S04]  /*edc60*/  NOP ;  /* 0x0000000000007918 */ /* 0x000fc80000000000 */
[----:B------:R-:W-:Y:S04]  /*edc70*/  STL.64 [R1+0x2b00], R72 ;  /* 0x002b004801007387 */ /* 0x000fe80000100a00 */
[----:B------:R4:W-:Y:S02]  /*edc80*/  STL.64 [R1+0x2b08], R74 ;  /* 0x002b084a01007387 */ /* 0x0009e40000100a00 */
[----:B----4-:R-:W-:Y:S02]  /*edc90*/  HMMA.1688.F32.TF32 R72, R20, R238, R232 ;  /* 0x000000ee1448723c */ /* 0x010fe400000810e8 */
[----:B------:R-:W-:Y:S04]  /*edca0*/  STL.64 [R1+0x3140], R188 ;  /* 0x003140bc01007387 */ /* 0x000fe80000100a00 */
[----:B------:R-:W-:-:S13]  /*edcb0*/  STL.64 [R1+0x3148], R190 ;  /* 0x003148be01007387 */ /* 0x000fda0000100a00 */
[----:B------:R-:W-:Y:S04]  /*edcc0*/  STL.64 [R1+0x140], R72 ;  /* 0x0001404801007387 */ /* 0x000fe80000100a00 */
[----:B------:R-:W-:Y:S04]  /*edcd0*/  STL.64 [R1+0x148], R74 ;  /* 0x0001484a01007387 */ /* 0x000fe80000100a00 */
[----:B------:R-:W-:Y:S04]  /*edce0*/  STL.64 [R1+0x130], R4 ;  /* 0x0001300401007387 */ /* 0x000fe80000100a00 */
[----:B------:R5:W-:Y:S02]  /*edcf0*/  STL.64 [R1+0x138], R6 ;  /* 0x0001380601007387 */ /* 0x000be40000100a00 */
[----:B-----5:R-:W-:-:S15]  /*edd00*/  HMMA.1688.F32.TF32 R4, R20, R246, R16 ;  /* 0x000000f61404723c */ /* 0x020fde0000081010 */
[----:B------:R-:W-:-:S04]  /*edd10*/  NOP ;  /* 0x0000000000007918 */ /* 0x000fc80000000000 */
        /* <DEDUP_REMOVED lines=22> */
[----:B------:R-:W3:Y:S04]  /*ede80*/  LDL.64 R226, [R1+0x8] ;  /* 0x0000080001e27983 */ /* 0x000ee80000100a00 */
[----:B------:R-:W4:Y:S04]  /*ede90*/  LDL.LU R244, [R1+0x2d90] ;  /* 0x002d900001f47983 */ /* 0x000f280000300800 */
[----:B------:R-:W4:Y:S04]  /*edea0*/  LDL.LU R245, [R1+0x2d94] ;  /* 0x002d940001f57983 */ /* 0x000f280000300800 */
[----:B------:R-:W4:Y:S04]  /*edeb0*/  LDL.LU R246, [R1+0x2d98] ;  /* 0x002d980001f67983 */ /* 0x000f280000300800 */
[----:B------:R-:W4:Y:S04]  /*edec0*/  LDL.LU R247, [R1+0x2d9c] ;  /* 0x002d9c0001f77983 */ /* 0x000f280000300800 */
[----:B------:R-:W5:Y:S04]  /*eded0*/  LDL.LU R240, [R1+0x2cd0] ;  /* 0x002cd00001f07983 */ /* 0x000f680000300800 */
        /* <DEDUP_REMOVED lines=19> */
[----:B-1----:R-:W5:Y:S04]  /*ee010*/  LDL.LU R4, [R1+0x2d50] ;  /* 0x002d500001047983 */ /* 0x002f680000300800 */
        /* <DEDUP_REMOVED lines=11> */
[C---:B---3--:R-:W-:Y:S08]  /*ee0d0*/  HMMA.1688.F32.TF32 R220, R20.reuse, R226, R220 ;  /* 0x000000e214dc723c */ /* 0x048ff000000810dc */
[----:B----4-:R-:W-:Y:S01]  /*ee0e0*/  HMMA.1688.F32.TF32 R244, R20, R250, R244 ;  /* 0x000000fa14f4723c */ /* 0x010fe200000810f4 */
[----:B------:R-:W-:-:S10]  /*ee0f0*/  IMAD.MOV.U32 R45, RZ, RZ, R226 ;  /* 0x000000ffff2d7224 */ /* 0x000fd400078e00e2 */
[----:B------:R-:W-:Y:S01]  /*ee100*/  STL.64 [R1+0x110], R220 ;  /* 0x000110dc01007387 */ /* 0x000fe20000100a00 */
[----:B------:R-:W-:-:S03]  /*ee110*/  IMAD.MOV.U32 R44, RZ, RZ, R227 ;  /* 0x000000ffff2c7224 */ /* 0x000fc600078e00e3 */
[----:B------:R1:W-:Y:S04]  /*ee120*/  STL.64 [R1+0x118], R222 ;  /* 0x000118de01007387 */ /* 0x0003e80000100a00 */
[----:B-1----:R-:W3:Y:S04]  /*ee130*/  LDL.LU.64 R222, [R1+0x6090] ;  /* 0x0060900001de7983 */ /* 0x002ee80000300a00 */
[----:B------:R-:W4:Y:S04]  /*ee140*/  LDL.LU.64 R226, [R1+0x6088] ;  /* 0x0060880001e27983 */ /* 0x000f280000300a00 */
[----:B------:R-:W-:Y:S04]  /*ee150*/  STL.64 [R1+0x100], R244 ;  /* 0x000100f401007387 */ /* 0x000fe80000100a00 */
[----:B------:R1:W-:Y:S04]  /*ee160*/  STL.64 [R1+0x108], R246 ;  /* 0x000108f601007387 */ /* 0x0003e80000100a00 */
[----:B-1----:R-:W2:Y:S02]  /*ee170*/  LDL.LU.64 R246, [R1+0x6080] ;  /* 0x0060800001f67983 */ /* 0x002ea40000300a00 */
[----:B--2---:R-:W-:-:S15]  /*ee180*/  HMMA.1688.F32.TF32 R16, R20, R246, R16 ;  /* 0x000000f61410723c */ /* 0x004fde0000081010 */
[----:B------:R-:W-:-:S04]  /*ee190*/  NOP ;  /* 0x0000000000007918 */ /* 0x000fc80000000000 */
[----:B------:R-:W-:Y:S04]  /*ee1a0*/  STL.64 [R1+0xf0], R16 ;  /* 0x0000f01001007387 */ /* 0x000fe80000100a00 */
[----:B------:R1:W-:Y:S04]  /*ee1b0*/  STL.64 [R1+0xf8], R18 ;  /* 0x0000f81201007387 */ /* 0x0003e80000100a00 */
[----:B-1----:R-:W5:Y:S04]  /*ee1c0*/  LDL.LU.64 R18, [R1+0x6078] ;  /* 0x0060780001127983 */ /* 0x002f680000300a00 */
[----:B------:R1:W-:Y:S04]  /*ee1d0*/  STL.64 [R1+0x5fe0], R246 ;  /* 0x005fe0f601007387 */ /* 0x0003e80000100a00 */
[----:B------:R-:W3:Y:S04]  /*ee1e0*/  LDL.LU R244, [R1+0x2cf0] ;  /* 0x002cf00001f47983 */ /* 0x000ee80000300800 */
[----:B------:R-:W3:Y:S04]  /*ee1f0*/  LDL.LU R245, [R1+0x2cf4] ;  /* 0x002cf40001f57983 */ /* 0x000ee80000300800 */
[----:B-1----:R-:W3:Y:S04]  /*ee200*/  LDL.LU R246, [R1+0x2cf8] ;  /* 0x002cf80001f67983 */ /* 0x002ee80000300800 */
[----:B------:R-:W3:Y:S01]  /*ee210*/  LDL.LU R247, [R1+0x2cfc] ;  /* 0x002cfc0001f77983 */ /* 0x000ee20000300800 */
[----:B-----5:R-:W-:-:S15]  /*ee220*/  HMMA.1688.F32.TF32 R8, R20, R18, R8 ;  /* 0x000000121408723c */ /* 0x020fde0000081008 */
        /* <DEDUP_REMOVED lines=23> */
[----:B------:R-:W-:Y:S01]  /*ee3a0*/  STL.64 [R1+0x5fc8], R14 ;  /* 0x005fc80e01007387 */ /* 0x000fe20000100a00 */
[----:B-----5:R-:W-:-:S15]  /*ee3b0*/  HMMA.1688.F32.TF32 R236, R20, R6, R236 ;  /* 0x0000000614ec723c */ /* 0x020fde00000810ec */
[----:B------:R-:W-:-:S04]  /*ee3c0*/  NOP ;  /* 0x0000000000007918 */ /* 0x000fc80000000000 */
[----:B------:R-:W-:Y:S04]  /*ee3d0*/  STL.64 [R1+0xa0], R236 ;  /* 0x0000a0ec01007387 */ /* 0x000fe80000100a00 */
[----:B------:R1:W-:Y:S04]  /*ee3e0*/  STL.64 [R1+0xa8], R238 ;  /* 0x0000a8ee01007387 */ /* 0x0003e80000100a00 */
[----:B-1----:R-:W5:Y:S04]  /*ee3f0*/  LDL.LU.64 R238, [R1+0x6058] ;  /* 0x0060580001ee7983 */ /* 0x002f680000300a00 */
[----:B------:R1:W-:Y:S04]  /*ee400*/  STL.64 [R1+0x5fc0], R6 ;  /* 0x005fc00601007387 */ /* 0x0003e80000100a00 */
[----:B------:R-:W2:Y:S04]  /*ee410*/  LDL.LU R4, [R1+0x2d20] ;  /* 0x002d200001047983 */ /* 0x000ea80000300800 */
[----:B------:R-:W2:Y:S04]  /*ee420*/  LDL.LU R5, [R1+0x2d24] ;  /* 0x002d240001057983 */ /* 0x000ea80000300800 */
[----:B-1----:R-:W2:Y:S04]  /*ee430*/  LDL.LU R6, [R1+0x2d28] ;  /* 0x002d280001067983 */ /* 0x002ea80000300800 */
[----:B------:R-:W2:Y:S01]  /*ee440*/  LDL.LU R7, [R1+0x2d2c] ;  /* 0x002d2c0001077983 */ /* 0x000ea20000300800 */
[----:B-----5:R-:W-:-:S15]  /*ee450*/  HMMA.1688.F32.TF32 R232, R20, R238, R232 ;  /* 0x000000ee14e8723c */ /* 0x020fde00000810e8 */
[----:B------:R-:W-:-:S04]  /*ee460*/  NOP ;  /* 0x0000000000007918 */ /* 0x000fc80000000000 */
[----:B------:R-:W-:Y:S04]  /*ee470*/  STL.64 [R1+0x90], R232 ;  /* 0x000090e801007387 */ /* 0x000fe80000100a00 */
[----:B------:R1:W-:Y:S04]  /*ee480*/  STL.64 [R1+0x98], R234 ;  /* 0x000098ea01007387 */ /* 0x0003e80000100a00 */
[----:B-1----:R-:W5:Y:S01]  /*ee490*/  LDL.LU.64 R234, [R1+0x6050] ;  /* 0x0060500001ea7983 */ /* 0x002f620000300a00 */
[C---:B--2---:R-:W-:Y:S03]  /*ee4a0*/  HMMA.1688.F32.TF32 R8, R20.reuse, R230, R8 ;  /* 0x000000e61408723c */ /* 0x044fe60000081008 */
[----:B------:R-:W-:Y:S05]  /*ee4b0*/  STL.64 [R1+0x5fb8], R238 ;  /* 0x005fb8ee01007387 */ /* 0x000fea0000100a00 */
[----:B-----5:R-:W-:Y:S01]  /*ee4c0*/  HMMA.1688.F32.TF32 R4, R20, R234, R4 ;  /* 0x000000ea1404723c */ /* 0x020fe20000081004 */
[----:B------:R-:W-:-:S15]  /*ee4d0*/  STL.64 [R1+0x5fe8], R234 ;  /* 0x005fe8ea01007387 */ /* 0x000fde0000100a00 */
[----:B------:R-:W-:-:S03]  /*ee4e0*/  NOP ;  /* 0x0000000000007918 */ /* 0x000fc60000000000 */
[----:B------:R-:W-:Y:S04]  /*ee4f0*/  STL.64 [R1+0x80], R4 ;  /* 0x0000800401007387 */ /* 0x000fe80000100a00 */
[----:B------:R4:W-:Y:S02]  /*ee500*/  STL.64 [R1+0x88], R6 ;  /* 0x0000880601007387 */ /* 0x0009e40000100a00 */
[C---:B----4-:R-:W-:Y:S02]  /*ee510*/  HMMA.1688.F32.TF32 R4, R20.reuse, R226, R16 ;  /* 0x000000e21404723c */ /* 0x050fe40000081010 */
[----:B------:R-:W-:Y:S04]  /*ee520*/  STL.64 [R1+0x5ff0], R230 ;  /* 0x005ff0e601007387 */ /* 0x000fe80000100a00 */
[----:B------:R-:W-:Y:S04]  /*ee530*/  STL.64 [R1+0x70], R8 ;  /* 0x0000700801007387 */ /* 0x000fe80000100a00 */
[----:B------:R3:W-:Y:S04]  /*ee540*/  STL.64 [R1+0x78], R10 ;  /* 0x0000780a01007387 */ /* 0x0007e80000100a00 */
[----:B------:R-:W-:Y:S05]  /*ee550*/  STL.64 [R1+0x5ff8], R226 ;  /* 0x005ff8e201007387 */ /* 0x000fea0000100a00 */
[----:B------:R-:W-:Y:S01]  /*ee560*/  STL.64 [R1+0x60], R4 ;  /* 0x0000600401007387 */ /* 0x000fe20000100a00 */
[C---:B---3--:R-:W-:Y:S03]  /*ee570*/  HMMA.1688.F32.TF32 R8, R20.reuse, R222, R244 ;  /* 0x000000de1408723c */ /* 0x048fe600000810f4 */
        /* <DEDUP_REMOVED lines=18> */
[----:B------:R1:W-:Y:S10]  /*ee6a0*/  STL.64 [R1+0x6020], R206 ;  /* 0x006020ce01007387 */ /* 0x0003f40000100a00 */
        /* <DEDUP_REMOVED lines=112> */
[----:B------:R1:W-:Y:S04]  /*eedb0*/  STL.64 [R1+0x5fb0], R162 ;  /* 0x005fb0a201007387 */ /* 0x0003e80000100a00 */
[----:B------:R-:W-:Y:S04]  /*eedc0*/  STL.64 [R1+0x1e0], R204 ;  /* 0x0001e0cc01007387 */ /* 0x000fe80000100a00 */
[----:B------:R-:W-:Y:S01]  /*eedd0*/  STL.64 [R1+0x1e8], R206 ;  /* 0x0001e8ce01007387 */ /* 0x000fe20000100a00 */
[C---:B-1----:R-:W-:Y:S03]  /*eede0*/  HMMA.1688.F32.TF32 R160, R20.reuse, R158, R232 ;  /* 0x0000009e14a0723c */ /* 0x042fe600000810e8 */
[----:B------:R-:W-:Y:S04]  /*eedf0*/  STL.64 [R1+0x1d0], R200 ;  /* 0x0001d0c801007387 */ /* 0x000fe80000100a00 */
[----:B------:R-:W-:Y:S04]  /*eee00*/  STL.64 [R1+0x1d8], R202 ;  /* 0x0001d8ca01007387 */ /* 0x000fe80000100a00 */
[----:B------:R1:W-:Y:S02]  /*eee10*/  STL.64 [R1+0x5fa8], R158 ;  /* 0x005fa89e01007387 */ /* 0x0003e40000100a00 */
[C---:B-1----:R-:W-:Y:S06]  /*eee20*/  HMMA.1688.F32.TF32 R156, R20.reuse, R154, R236 ;  /* 0x0000009a149c723c */ /* 0x042fec00000810ec */
[----:B------:R-:W-:Y:S04]  /*eee30*/  STL.64 [R1+0x1c0], R160 ;  /* 0x0001c0a001007387 */ /* 0x000fe80000100a00 */
[----:B------:R-:W-:Y:S04]  /*eee40*/  STL.64 [R1+0x1c8], R162 ;  /* 0x0001c8a201007387 */ /* 0x000fe80000100a00 */
[----:B------:R1:W-:Y:S05]  /*eee50*/  STL.64 [R1+0x5fa0], R154 ;  /* 0x005fa09a01007387 */ /* 0x0003ea0000100a00 */
[----:B------:R-:W-:Y:S01]  /*eee60*/  STL.64 [R1+0x1b0], R156 ;  /* 0x0001b09c01007387 */ /* 0x000fe20000100a00 */
[C---:B-1----:R-:W-:Y:S03]  /*eee70*/  HMMA.1688.F32.TF32 R152, R20.reuse, R150, R240 ;  /* 0x000000961498723c */ /* 0x042fe600000810f0 */
[----:B------:R-:W-:Y:S04]  /*eee80*/  STL.64 [R1+0x1b8], R158 ;  /* 0x0001b89e01007387 */ /* 0x000fe80000100a00 */
[----:B------:R3:W-:Y:S04]  /*eee90*/  STL.64 [R1+0x5f98], R150 ;  /* 0x005f989601007387 */ /* 0x0007e80000100a00 */
[----:B------:R-:W-:Y:S04]  /*eeea0*/  LDS R241, [R249+UR10+0x47080] ;  /* 0x0470800af9f17984 */ /* 0x000fe80008000800 */
[----:B------:R-:W-:Y:S01]  /*eeeb0*/  LDS R243, [R249+UR10+0x47880] ;  /* 0x0478800af9f37984 */ /* 0x000fe20008000800 */
[C---:B---3--:R-:W-:Y:S03]  /*eeec0*/  HMMA.1688.F32.TF32 R148, R20.reuse, R146, R4 ;  /* 0x000000921494723c */ /* 0x048fe60000081004 */
[----:B------:R-:W-:Y:S04]  /*eeed0*/  LDS R240, [R252+UR10+0x47080] ;  /* 0x0470800afcf07984 */ /* 0x000fe80008000800 */
[----:B------:R-:W1:Y:S01]  /*eeee0*/  LDS R242, [R252+UR10+0x47880] ;  /* 0x0478800afcf27984 */ /* 0x000e620008000800 */
[C---:B------:R-:W-:Y:S03]  /*eeef0*/  HMMA.1688.F32.TF32 R4, R20.reuse, R142, R8 ;  /* 0x0000008e1404723c */ /* 0x040fe60000081008 */
        /* <DEDUP_REMOVED lines=8> */
[C---:B-----5:R-:W-:Y:S02]  /*eef80*/  HMMA.1688.F32.TF32 R4, R20.reuse, R134, R244 ;  /* 0x000000861404723c */ /* 0x060fe400000810f4 */
[----:B------:R-:W-:Y:S04]  /*eef90*/  STL.64 [R1+0x5f88], R138 ;  /* 0x005f888a01007387 */ /* 0x000fe80000100a00 */
[----:B------:R-:W-:Y:S04]  /*eefa0*/  STL.64 [R1+0x170], R8 ;  /* 0x0001700801007387 */ /* 0x000fe80000100a00 */
[----:B------:R2:W-:Y:S04]  /*eefb0*/  STL.64 [R1+0x178], R10 ;  /* 0x0001780a01007387 */ /* 0x0005e80000100a00 */
[----:B------:R-:W-:Y:S05]  /*eefc0*/  STL.64 [R1+0x5f80], R134 ;  /* 0x005f808601007387 */ /* 0x000fea0000100a00 */
[----:B------:R-:W-:Y:S01]  /*eefd0*/  STL.64 [R1+0x160], R4 ;  /* 0x0001600401007387 */ /* 0x000fe20000100a00 */
[C---:B--2---:R-:W-:Y:S03]  /*eefe0*/  HMMA.1688.F32.TF32 R8, R20.reuse, R130, R76 ;  /* 0x000000821408723c */ /* 0x044fe6000008104c */
[----:B------:R2:W-:Y:S05]  /*eeff0*/  STL.64 [R1+0x168], R6 ;  /* 0x0001680601007387 */ /* 0x0005ea0000100a00 */
[C---:B--2---:R-:W-:Y:S01]  /*ef000*/  HMMA.1688.F32.TF32 R4, R20.reuse, R126, R72 ;  /* 0x0000007e1404723c */ /* 0x044fe20000081048 */
[----:B------:R-:W-:Y:S10]  /*ef010*/  STL.64 [R1+0x5f78], R130 ;  /* 0x005f788201007387 */ /* 0x000ff40000100a00 */
        /* <DEDUP_REMOVED lines=95> */
[C---:B-1----:R-:W-:Y:S08]  /*ef610*/  HMMA.1688.F32.TF32 R80, R20.reuse, R122, R148 ;  /* 0x0000007a1450723c */ /* 0x042ff00000081094 */
[C---:B---3--:R-:W-:Y:S03]  /*ef620*/  HMMA.1688.F32.TF32 R124, R20.reuse, R86, R140 ;  /* 0x00000056147c723c */ /* 0x048fe6000008108c */
[----:B------:R-:W-:Y:S04]  /*ef630*/  STL.64 [R1+0x640], R128 ;  /* 0x0006408001007387 */ /* 0x000fe80000100a00 */
[----:B------:R-:W-:Y:S04]  /*ef640*/  STL.64 [R1+0x648], R130 ;  /* 0x0006488201007387 */ /* 0x000fe80000100a00 */
[----:B------:R4:W-:Y:S08]  /*ef650*/  STL.64 [R1+0x5f60], R86 ;  /* 0x005f605601007387 */ /* 0x0009f00000100a00 */
[----:B------:R-:W-:Y:S04]  /*ef660*/  STL.64 [R1+0x630], R124 ;  /* 0x0006307c01007387 */ /* 0x000fe80000100a00 */
[----:B------:R-:W-:Y:S01]  /*ef670*/  STL.64 [R1+0x638], R126 ;  /* 0x0006387e01007387 */ /* 0x000fe20000100a00 */
[C---:B----4-:R-:W-:Y:S03]  /*ef680*/  HMMA.1688.F32.TF32 R84, R20.reuse, R118, R152 ;  /* 0x000000761454723c */ /* 0x050fe60000081098 */
[----:B------:R-:W-:Y:S04]  /*ef690*/  STL.64 [R1+0x5f58], R122 ;  /* 0x005f587a01007387 */ /* 0x000fe80000100a00 */
[----:B------:R-:W-:Y:S04]  /*ef6a0*/  STL.64 [R1+0x620], R80 ;  /* 0x0006205001007387 */ /* 0x000fe80000100a00 */
[----:B------:R1:W-:Y:S02]  /*ef6b0*/  STL.64 [R1+0x628], R82 ;  /* 0x0006285201007387 */ /* 0x0003e40000100a00 */
[C---:B-1----:R-:W-:Y:S02]  /*ef6c0*/  HMMA.1688.F32.TF32 R80, R20.reuse, R114, R156 ;  /* 0x000000721450723c */ /* 0x042fe4000008109c */
[----:B------:R5:W-:Y:S04]  /*ef6d0*/  STL.64 [R1+0x5f50], R118 ;  /* 0x005f507601007387 */ /* 0x000be80000100a00 */
[----:B------:R-:W-:Y:S04]  /*ef6e0*/  STL.64 [R1+0x610], R84 ;  /* 0x0006105401007387 */ /* 0x000fe80000100a00 */
[----:B------:R1:W-:Y:S01]  /*ef6f0*/  STL.64 [R1+0x618], R86 ;  /* 0x0006185601007387 */ /* 0x0003e20000100a00 */
[C---:B-----5:R-:W-:Y:S08]  /*ef700*/  HMMA.1688.F32.TF32 R116, R20.reuse, R110, R160 ;  /* 0x0000006e1474723c */ /* 0x060ff000000810a0 */
[----:B------:R-:W-:Y:S01]  /*ef710*/  STL.64 [R1+0x600], R80 ;  /* 0x0006005001007387 */ /* 0x000fe20000100a00 */
[C---:B-1----:R-:W-:Y:S03]  /*ef720*/  HMMA.1688.F32.TF32 R84, R20.reuse, R106, R200 ;  /* 0x0000006a1454723c */ /* 0x042fe600000810c8 */
[----:B------:R1:W-:Y:S05]  /*ef730*/  STL.64 [R1+0x608], R82 ;  /* 0x0006085201007387 */ /* 0x0003ea0000100a00 */
[C---:B-1----:R-:W-:Y:S02]  /*ef740*/  HMMA.1688.F32.TF32 R80, R20.reuse, R102, R204 ;  /* 0x000000661450723c */ /* 0x042fe400000810cc */
[----:B------:R-:W-:Y:S04]  /*ef750*/  STL.64 [R1+0x5f0], R116 ;  /* 0x0005f07401007387 */ /* 0x000fe80000100a00 */
[----:B------:R1:W-:Y:S05]  /*ef760*/  STL.64 [R1+0x5f8], R118 ;  /* 0x0005f87601007387 */ /* 0x0003ea0000100a00 */
        /* <DEDUP_REMOVED lines=10> */
[----:B------:R-:W-:Y:S04]  /*ef810*/  STL.64 [R1+0x5b0], R84 ;  /* 0x0005b05401007387 */ /* 0x000fe80000100a00 */
[----:B------:R1:W-:Y:S04]  /*ef820*/  STL.64 [R1+0x5b8], R86 ;  /* 0x0005b85601007387 */ /* 0x0003e80000100a00 */
[----:B------:R-:W-:Y:S04]  /*ef830*/  STL.64 [R1+0x5a0], R80 ;  /* 0x0005a05001007387 */ /* 0x000fe80000100a00 */
[----:B------:R2:W-:Y:S01]  /*ef840*/  STL.64 [R1+0x5a8], R82 ;  /* 0x0005a85201007387 */ /* 0x0005e20000100a00 */
[C---:B-1----:R-:W-:Y:S03]  /*ef850*/  HMMA.1688.F32.TF32 R84, R20.reuse, R26, R220 ;  /* 0x0000001a1454723c */ /* 0x042fe600000810dc */
[----:B------:R1:W-:Y:S05]  /*ef860*/  STL.64 [R1+0x5f40], R26 ;  /* 0x005f401a01007387 */ /* 0x0003ea0000100a00 */
[C---:B--2---:R-:W-:Y:S08]  /*ef870*/  HMMA.1688.F32.TF32 R80, R20.reuse, R30, R224 ;  /* 0x0000001e1450723c */ /* 0x044ff000000810e0 */
[C---:B-1----:R-:W-:Y:S03]  /*ef880*/  HMMA.1688.F32.TF32 R24, R20.reuse, R34, R228 ;  /* 0x000000221418723c */ /* 0x042fe600000810e4 */
[----:B------:R-:W-:Y:S04]  /*ef890*/  STL.64 [R1+0x590], R84 ;  /* 0x0005905401007387 */ /* 0x000fe80000100a00 */
[----:B------:R-:W-:Y:S04]  /*ef8a0*/  STL.64 [R1+0x598], R86 ;  /* 0x0005985601007387 */ /* 0x000fe80000100a00 */
[----:B------:R1:W-:Y:S04]  /*ef8b0*/  STL.64 [R1+0x5f38], R30 ;  /* 0x005f381e01007387 */ /* 0x0003e80000100a00 */
[----:B------:R-:W-:Y:S04]  /*ef8c0*/  STL.64 [R1+0x580], R80 ;  /* 0x0005805001007387 */ /* 0x000fe80000100a00 */
[----:B------:R-:W-:Y:S04]  /*ef8d0*/  STL.64 [R1+0x588], R82 ;  /* 0x0005885201007387 */ /* 0x000fe80000100a00 */
[----:B------:R2:W-:Y:S01]  /*ef8e0*/  STL.64 [R1+0x5f30], R34 ;  /* 0x005f302201007387 */ /* 0x0005e20000100a00 */
[C---:B-1----:R-:W-:Y:S03]  /*ef8f0*/  HMMA.1688.F32.TF32 R28, R20.reuse, R42, R236 ;  /* 0x0000002a141c723c */ /* 0x042fe600000810ec */
[----:B------:R-:W-:Y:S04]  /*ef900*/  STL.64 [R1+0x570], R24 ;  /* 0x0005701801007387 */ /* 0x000fe80000100a00 */
[----:B------:R1:W-:Y:S01]  /*ef910*/  STL.64 [R1+0x578], R26 ;  /* 0x0005781a01007387 */ /* 0x0003e20000100a00 */
[C---:B--2---:R-:W-:Y:S08]  /*ef920*/  HMMA.1688.F32.TF32 R32, R20.reuse, R38, R232 ;  /* 0x000000261420723c */ /* 0x044ff000000810e8 */
[C---:B-1----:R-:W-:Y:S08]  /*ef930*/  HMMA.1688.F32.TF32 R24, R20.reuse, R46, R4 ;  /* 0x0000002e1418723c */ /* 0x042ff00000081004 */
[C---:B------:R-:W-:Y:S08]  /*ef940*/  HMMA.1688.F32.TF32 R8, R20.reuse, R50, R8 ;  /* 0x000000321408723c */ /* 0x040ff00000081008 */
        /* <DEDUP_REMOVED lines=153> */
[----:B------:R-:W-:Y:S01]  /*f02e0*/  IMAD.MOV.U32 R219, RZ, RZ, R36 ;  /* 0x000000ffffdb7224 */ /* 0x000fe200078e0024 */
[----:B---3--:R-:W-:Y:S01]  /*f02f0*/  HMMA.1688.F32.TF32 R208, R240, R210, R204 ;  /* 0x000000d2f0d0723c */ /* 0x008fe200000810cc */
[----:B------:R-:W-:Y:S01]  /*f0300*/  IMAD.MOV.U32 R226, RZ, RZ, R41 ;  /* 0x000000ffffe27224 */ /* 0x000fe200078e0029 */
[----:B------:R-:W-:Y:S01]  /*f0310*/  MOV R227, R40 ;  /* 0x0000002800e37202 */ /* 0x000fe20000000f00 */
[----:B------:R-:W-:-:S02]  /*f0320*/  IMAD.MOV.U32 R234, RZ, RZ, R45 ;  /* 0x000000ffffea7224 */ /* 0x000fc400078e002d */
[----:B------:R-:W-:-:S03]  /*f0330*/  IMAD.MOV.U32 R235, RZ, RZ, R44 ;  /* 0x000000ffffeb7224 */ /* 0x000fc600078e002c */
[C---:B------:R-:W-:Y:S08]  /*f0340*/  HMMA.1688.F32.TF32 R216, R240.reuse, R218, R212 ;  /* 0x000000daf0d8723c */ /* 0x040ff000000810d4 */
[C---:B------:R-:W-:Y:S08]  /*f0350*/  HMMA.1688.F32.TF32 R224, R240.reuse, R226, R220 ;  /* 0x000000e2f0e0723c */ /* 0x040ff000000810dc */
[C---:B------:R-:W-:Y:S08]  /*f0360*/  HMMA.1688.F32.TF32 R232, R240.reuse, R234, R228 ;  /* 0x000000eaf0e8723c */ /* 0x040ff000000810e4 */
[----:B------:R-:W-:Y:S08]  /*f0370*/  HMMA.1688.F32.TF32 R244, R240, R250, R244 ;  /* 0x000000faf0f4723c */ /* 0x000ff000000810f4 */
[----:B--2---:R-:W-:Y:S01]  /*f0380*/  HMMA.1688.F32.TF32 R20, R20, R78, R200 ;  /* 0x0000004e1414723c */ /* 0x004fe200000810c8 */
[----:B------:R-:W2:-:S15]  /*f0390*/  LDL.LU.64 R202, [R1+0x6028] ;  /* 0x0060280001ca7983 */ /* 0x000e9e0000300a00 */
[----:B------:R-:W-:-:S03]  /*f03a0*/  NOP ;  /* 0x0000000000007918 */ /* 0x000fc60000000000 */
[----:B------:R1:W-:Y:S04]  /*f03b0*/  STL.64 [R1+0x2b0], R20 ;  /* 0x0002b01401007387 */ /* 0x0003e80000100a00 */
[----:B------:R3:W-:Y:S04]  /*f03c0*/  STL.64 [R1+0x2b8], R22 ;  /* 0x0002b81601007387 */ /* 0x0007e80000100a00 */
[----:B-1----:R-:W2:Y:S04]  /*f03d0*/  LDL.LU R20, [R1+0x2030] ;  /* 0x0020300001147983 */ /* 0x002ea80000300800 */
[----:B------:R-:W2:Y:S04]  /*f03e0*/  LDL.LU R21, [R1+0x2034] ;  /* 0x0020340001157983 */ /* 0x000ea80000300800 */
[----:B---3--:R-:W2:Y:S04]  /*f03f0*/  LDL.LU R22, [R1+0x2038] ;  /* 0x0020380001167983 */ /* 0x008ea80000300800 */
[----:B------:R-:W2:Y:S04]  /*f0400*/  LDL.LU R23, [R1+0x203c] ;  /* 0x00203c0001177983 */ /* 0x000ea80000300800 */
[----:B------:R-:W3:Y:S04]  /*f0410*/  LDL.LU.64 R206, [R1+0x6020] ;  /* 0x0060200001ce7983 */ /* 0x000ee80000300a00 */
        /* <DEDUP_REMOVED lines=64> */
[C---:B---3--:R-:W-:Y:S02]  /*f0820*/  HMMA.1688.F32.TF32 R20, R240.reuse, R206, R80 ;  /* 0x000000cef014723c */ /* 0x048fe40000081050 */
        /* <DEDUP_REMOVED lines=17> */
[C---:B-----5:R-:W-:Y:S03]  /*f0940*/  HMMA.1688.F32.TF32 R20, R240.reuse, R182, R148 ;  /* 0x000000b6f014723c */ /* 0x060fe60000081094 */
[----:B------:R-:W-:Y:S04]  /*f0950*/  STL.64 [R1+0x360], R24 ;  /* 0x0003601801007387 */ /* 0x000fe80000100a00 */
[----:B------:R4:W-:Y:S04]  /*f0960*/  STL.64 [R1+0x368], R26 ;  /* 0x0003681a01007387 */ /* 0x0009e80000100a00 */
[----:B------:R-:W-:Y:S04]  /*f0970*/  STL.64 [R1+0x350], R28 ;  /* 0x0003501c01007387 */ /* 0x000fe80000100a00 */
[----:B------:R1:W-:Y:S01]  /*f0980*/  STL.64 [R1+0x358], R30 ;  /* 0x0003581e01007387 */ /* 0x0003e20000100a00 */
[C---:B----4-:R-:W-:Y:S03]  /*f0990*/  HMMA.1688.F32.TF32 R24, R240.reuse, R178, R152 ;  /* 0x000000b2f018723c */ /* 0x050fe60000081098 */
[----:B------:R-:W-:Y:S04]  /*f09a0*/  STL.64 [R1+0x340], R20 ;  /* 0x0003401401007387 */ /* 0x000fe80000100a00 */
[----:B------:R2:W-:Y:S01]  /*f09b0*/  STL.64 [R1+0x348], R22 ;  /* 0x0003481601007387 */ /* 0x0005e20000100a00 */
[C---:B-1----:R-:W-:Y:S08]  /*f09c0*/  HMMA.1688.F32.TF32 R28, R240.reuse, R174, R156 ;  /* 0x000000aef01c723c */ /* 0x042ff0000008109c */
[C---:B--2---:R-:W-:Y:S03]  /*f09d0*/  HMMA.1688.F32.TF32 R20, R240.reuse, R170, R160 ;  /* 0x000000aaf014723c */ /* 0x044fe600000810a0 */
        /* <DEDUP_REMOVED lines=107> */
[----:B-1----:R-:W2:Y:S04]  /*f1090*/  LDL.LU.64 R142, [R1+0x5f90] ;  /* 0x005f9000018e7983 */ /* 0x002ea80000300a00 */
        /* <DEDUP_REMOVED lines=26> */
[----:B--2---:R-:W5:Y:S02]  /*f1240*/  LDL.LU.64 R82, [R1+0x5f68] ;  /* 0x005f680001527983 */ /* 0x004f640000300a00 */
[----:B-----5:R-:W-:-:S15]  /*f1250*/  HMMA.1688.F32.TF32 R84, R240, R82, R84 ;  /* 0x00000052f054723c */ /* 0x020fde0000081054 */
        /* <DEDUP_REMOVED lines=8> */
[----:B--2---:R-:W2:Y:S04]  /*f12e0*/  LDL.LU.64 R122, [R1+0x5f58] ;  /* 0x005f5800017a7983 */ /* 0x004ea80000300a00 */
[----:B------:R3:W-:Y:S04]  /*f12f0*/  STL.64 [R1+0x5f28], R86 ;  /* 0x005f285601007387 */ /* 0x0007e80000100a00 */
[----:B------:R-:W4:Y:S04]  /*f1300*/  LDL.LU R84, [R1+0x1ec0] ;  /* 0x001ec00001547983 */ /* 0x000f280000300800 */
[----:B------:R-:W4:Y:S04]  /*f1310*/  LDL.LU R85, [R1+0x1ec4] ;  /* 0x001ec40001557983 */ /* 0x000f280000300800 */
[----:B---3--:R-:W4:Y:S04]  /*f1320*/  LDL.LU R86, [R1+0x1ec8] ;  /* 0x001ec80001567983 */ /* 0x008f280000300800 */
[----:B------:R-:W4:Y:S01]  /*f1330*/  LDL.LU R87, [R1+0x1ecc] ;  /* 0x001ecc0001577983 */ /* 0x000f220000300800 */
        /* <DEDUP_REMOVED lines=8> */
[----:B---3--:R-:W5:Y:S04]  /*f13c0*/  LDL.LU R122, [R1+0x1ed8] ;  /* 0x001ed800017a7983 */ /* 0x008f680000300800 */
[----:B------:R-:W5:Y:S04]  /*f13d0*/  LDL.LU R123, [R1+0x1edc] ;  /* 0x001edc00017b7983 */ /* 0x000f680000300800 */
[----:B--2---:R4:W-:Y:S01]  /*f13e0*/  STL.64 [R1+0x5f18], R118 ;  /* 0x005f187601007387 */ /* 0x0049e20000100a00 */
[C---:B-----5:R-:W-:Y:S08]  /*f13f0*/  HMMA.1688.F32.TF32 R120, R240.reuse, R118, R120 ;  /* 0x00000076f078723c */ /* 0x060ff00000081078 */
[C---:B----4-:R-:W-:Y:S08]  /*f1400*/  HMMA.1688.F32.TF32 R116, R240.reuse, R114, R84 ;  /* 0x00000072f074723c */ /* 0x050ff00000081054 */
[C---:B------:R-:W-:Y:S08]  /*f1410*/  HMMA.1688.F32.TF32 R84, R240.reuse, R110, R32 ;  /* 0x0000006ef054723c */ /* 0x040ff00000081020 */
[C---:B------:R-:W-:Y:S01]  /*f1420*/  HMMA.1688.F32.TF32 R32, R240.reuse, R106, R28 ;  /* 0x0000006af020723c */ /* 0x040fe2000008101c */
[----:B------:R2:W-:Y:S07]  /*f1430*/  STL.64 [R1+0x740], R120 ;  /* 0x0007407801007387 */ /* 0x0005ee0000100a00 */
[C---:B------:R-:W-:Y:S01]  /*f1440*/  HMMA.1688.F32.TF32 R28, R240.reuse, R102, R24 ;  /* 0x00000066f01c723c */ /* 0x040fe20000081018 */
[----:B------:R3:W-:Y:S07]  /*f1450*/  STL.64 [R1+0x748], R122 ;  /* 0x0007487a01007387 */ /* 0x0007ee0000100a00 */
[C---:B------:R-:W-:Y:S01]  /*f1460*/  HMMA.1688.F32.TF32 R24, R240.reuse, R98, R88 ;  /* 0x00000062f018723c */ /* 0x040fe20000081058 */
[----:B------:R4:W-:Y:S04]  /*f1470*/  STL.64 [R1+0x5f10], R114 ;  /* 0x005f107201007387 */ /* 0x0009e80000100a00 */
        /* <DEDUP_REMOVED lines=8> */
[----:B------:R1:W-:Y:S04]  /*f1500*/  STL.64 [R1+0x5ef8], R102 ;  /* 0x005ef86601007387 */ /* 0x0003e80000100a00 */
[----:B------:R-:W-:Y:S04]  /*f1510*/  STL.64 [R1+0x700], R28 ;  /* 0x0007001c01007387 */ /* 0x000fe80000100a00 */
[----:B------:R-:W-:Y:S04]  /*f1520*/  STL.64 [R1+0x708], R30 ;  /* 0x0007081e01007387 */ /* 0x000fe80000100a00 */
[----:B--2---:R-:W2:Y:S04]  /*f1530*/  LDL.LU R120, [R1+0x1d60] ;  /* 0x001d600001787983 */ /* 0x004ea80000300800 */
[----:B------:R1:W-:Y:S04]  /*f1540*/  STL.64 [R1+0x6f0], R24 ;  /* 0x0006f01801007387 */ /* 0x0003e80000100a00 */
[----:B------:R1:W-:Y:S04]  /*f1550*/  STL.64 [R1+0x6f8], R26 ;  /* 0x0006f81a01007387 */ /* 0x0003e80000100a00 */
[----:B------:R-:W2:Y:S04]  /*f1560*/  LDL.LU R121, [R1+0x1d64] ;  /* 0x001d640001797983 */ /* 0x000ea80000300800 */
[----:B---3--:R-:W2:Y:S04]  /*f1570*/  LDL.LU R122, [R1+0x1d68] ;  /* 0x001d6800017a7983 */ /* 0x008ea80000300800 */
[----:B------:R-:W2:Y:S04]  /*f1580*/  LDL.LU R123, [R1+0x1d6c] ;  /* 0x001d6c00017b7983 */ /* 0x000ea80000300800 */
[----:B------:R-:W3:Y:S04]  /*f1590*/  LDL.LU R112, [R1+0x1d90] ;  /* 0x001d900001707983 */ /* 0x000ee80000300800 */
[----:B------:R-:W3:Y:S04]  /*f15a0*/  LDL.LU R113, [R1+0x1d94] ;  /* 0x001d940001717983 */ /* 0x000ee80000300800 */
[----:B----4-:R-:W3:Y:S04]  /*f15b0*/  LDL.LU R114, [R1+0x1d98] ;  /* 0x001d980001727983 */ /* 0x010ee80000300800 */
[----:B------:R-:W3:Y:S04]  /*f15c0*/  LDL.LU R115, [R1+0x1d9c] ;  /* 0x001d9c0001737983 */ /* 0x000ee80000300800 */
[----:B------:R-:W4:Y:S04]  /*f15d0*/  LDL.LU R104, [R1+0x1dd0] ;  /* 0x001dd00001687983 */ /* 0x000f280000300800 */
        /* <DEDUP_REMOVED lines=76> */
[----:B------:R-:W4:Y:S04]  /*f1aa0*/  LDL.LU R28, [R1+0x1e30] ;  /* 0x001e3000011c7983 */ /* 0x000f280000300800 */
[----:B------:R-:W4:Y:S04]  /*f1ab0*/  LDL.LU R29, [R1+0x1e34] ;  /* 0x001e3400011d7983 */ /* 0x000f280000300800 */
[----:B-1----:R-:W4:Y:S04]  /*f1ac0*/  LDL.LU R30, [R1+0x1e38] ;  /* 0x001e3800011e7983 */ /* 0x002f280000300800 */
[----:B------:R-:W4:Y:S01]  /*f1ad0*/  LDL.LU R31, [R1+0x1e3c] ;  /* 0x001e3c00011f7983 */ /* 0x000f220000300800 */
[C---:B---3--:R-:W-:Y:S03]  /*f1ae0*/  HMMA.1688.F32.TF32 R24, R240.reuse, R38, R24 ;  /* 0x00000026f018723c */ /* 0x048fe60000081018 */
[----:B--2---:R-:W-:Y:S05]  /*f1af0*/  STL.64 [R1+0x5ec8], R34 ;  /* 0x005ec82201007387 */ /* 0x004fea0000100a00 */
[----:B----4-:R-:W-:-:S15]  /*f1b00*/  HMMA.1688.F32.TF32 R28, R240, R34, R28 ;  /* 0x00000022f01c723c */ /* 0x010fde000008101c */
[----:B------:R-:W-:-:S04]  /*f1b10*/  NOP ;  /* 0x0000000000007918 */ /* 0x000fc80000000000 */
[----:B------:R-:W-:Y:S04]  /*f1b20*/  STL.64 [R1+0x6a0], R28 ;  /* 0x0006a01c01007387 */ /* 0x000fe80000100a00 */
[----:B------:R1:W-:Y:S04]  /*f1b30*/  STL.64 [R1+0x6a8], R30 ;  /* 0x0006a81e01007387 */ /* 0x0003e80000100a00 */
[----:B------:R-:W-:Y:S04]  /*f1b40*/  STL.64 [R1+0x5ec0], R38 ;  /* 0x005ec02601007387 */ /* 0x000fe80000100a00 */
[----:B------:R-:W-:Y:S01]  /*f1b50*/  STL.64 [R1+0x690], R24 ;  /* 0x0006901801007387 */ /* 0x000fe20000100a00 */
[C---:B-1----:R-:W-:Y:S03]  /*f1b60*/  HMMA.1688.F32.TF32 R28, R240.reuse, R42, R88 ;  /* 0x0000002af01c723c */ /* 0x042fe60000081058 */
[----:B------:R5:W-:Y:S05]  /*f1b70*/  STL.64 [R1+0x698], R26 ;  /* 0x0006981a01007387 */ /* 0x000bea0000100a00 */
[C---:B-----5:R-:W-:Y:S01]  /*f1b80*/  HMMA.1688.F32.TF32 R24, R240.reuse, R46, R92 ;  /* 0x0000002ef018723c */ /* 0x060fe2000008105c */
        /* <DEDUP_REMOVED lines=31> */
[----:B-1----:R-:W-:Y:S01]  /*f1d80*/  HMMA.1688.F32.TF32 R24, R240, R78, R84 ;  /* 0x0000004ef018723c */ /* 0x002fe20000081054 */
[----:B------:R-:W-:Y:S04]  /*f1d90*/  STL.64 [R1+0x5e78], R74 ;  /* 0x005e784a01007387 */ /* 0x000fe80000100a00 */
[----:B------:R-:W-:Y:S06]  /*f1da0*/  LDS R241, [R249+UR10+0x47180] ;  /* 0x0471800af9f17984 */ /* 0x000fec0008000800 */
        /* <DEDUP_REMOVED lines=44> */
[----:B------:R-:W4:Y:S04]  /*f2070*/  LDL.LU.64 R62, [R1+0x38] ;  /* 0x00003800013e7983 */ /* 0x000f280000300a00 */
[----:B------:R-:W5:Y:S04]  /*f2080*/  LDL.LU R56, [R1+0x1b60] ;  /* 0x001b600001387983 */ /* 0x000f680000300800 */
        /* <DEDUP_REMOVED lines=31> */
[----:B------:R-:W-:Y:S04]  /*f2280*/  LDS R243, [R249+UR10+0x47980] ;  /* 0x0479800af9f37984 */ /* 0x000fe80008000800 */
[----:B------:R-:W-:Y:S04]  /*f2290*/  LDS R240, [R252+UR10+0x47180] ;  /* 0x0471800afcf07984 */ /* 0x000fe80008000800 */
[----:B------:R-:W1:Y:S01]  /*f22a0*/  LDS R242, [R252+UR10+0x47980] ;  /* 0x0479800afcf27984 */ /* 0x000e620008000800 */
[C---:B--2---:R-:W-:Y:S08]  /*f22b0*/  HMMA.1688.F32.TF32 R24, R20.reuse, R18, R24 ;  /* 0x000000121418723c */ /* 0x044ff00000081018 */
[C---:B---3--:R-:W-:Y:S08]  /*f22c0*/  HMMA.1688.F32.TF32 R32, R20.reuse, R250, R32 ;  /* 0x000000fa1420723c */ /* 0x048ff00000081020 */
[C---:B----4-:R-:W-:Y:S08]  /*f22d0*/  HMMA.1688.F32.TF32 R64, R20.reuse, R62, R64 ;  /* 0x0000003e1440723c */ /* 0x050ff00000081040 */
[C---:B-----5:R-:W-:Y:S08]  /*f22e0*/  HMMA.1688.F32.TF32 R56, R20.reuse, R54, R56 ;  /* 0x000000361438723c */ /* 0x060ff00000081038 */
[C---:B------:R-:W-:Y:S03]  /*f22f0*/  HMMA.1688.F32.TF32 R48, R20.reuse, R46, R48 ;  /* 0x0000002e1430723c */ /* 0x040fe60000081030 */
[----:B------:R-:W-:Y:S05]  /*f2300*/  STL.64 [R1+0x850], R64 ;  /* 0x0008504001007387 */ /* 0x000fea0000100a00 */
[C---:B------:R-:W-:Y:S01]  /*f2310*/  HMMA.1688.F32.TF32 R40, R20.reuse, R38, R40 ;  /* 0x000000261428723c */ /* 0x040fe20000081028 */
[----:B------:R-:W-:Y:S04]  /*f2320*/  STL.64 [R1+0x858], R66 ;  /* 0x0008584201007387 */ /* 0x000fe80000100a00 */
[----:B------:R-:W-:Y:S03]  /*f2330*/  STL.64 [R1+0x860], R56 ;  /* 0x0008603801007387 */ /* 0x000fe60000100a00 */
        /* <DEDUP_REMOVED lines=14> */
[C---:B--2---:R-:W-:Y:S03]  /*f2420*/  HMMA.1688.F32.TF32 R28, R20.reuse, R10, R88 ;  /* 0x0000000a141c723c */ /* 0x044fe60000081058 */
[----:B------:R2:W-:Y:S05]  /*f2430*/  STL.64 [R1+0x8b8], R26 ;  /* 0x0008b81a01007387 */ /* 0x0005ea0000100a00 */
[C---:B--2---:R-:W-:Y:S11]  /*f2440*/  HMMA.1688.F32.TF32 R24, R20.reuse, R14, R92 ;  /* 0x0000000e1418723c */ /* 0x044ff6000008105c */
[----:B------:R-:W-:Y:S01]  /*f2450*/  STL.64 [R1+0x8c0], R28 ;  /* 0x0008c01c01007387 */ /* 0x000fe20000100a00 */
[C---:B------:R-:W-:Y:S03]  /*f2460*/  HMMA.1688.F32.TF32 R32, R20.reuse, R6, R96 ;  /* 0x000000061420723c */ /* 0x040fe60000081060 */
[----:B------:R2:W-:Y:S04]  /*f2470*/  STL.64 [R1+0x8c8], R30 ;  /* 0x0008c81e01007387 */ /* 0x0005e80000100a00 */
[----:B------:R-:W-:Y:S01]  /*f2480*/  STL.64 [R1+0x8d0], R24 ;  /* 0x0008d01801007387 */ /* 0x000fe20000100a00 */
[C---:B--2---:R-:W-:Y:S03]  /*f2490*/  HMMA.1688.F32.TF32 R28, R20.reuse, R238, R100 ;  /* 0x000000ee141c723c */ /* 0x044fe60000081064 */
[----:B------:R2:W-:Y:S05]  /*f24a0*/  STL.64 [R1+0x8d8], R26 ;  /* 0x0008d81a01007387 */ /* 0x0005ea0000100a00 */
[C---:B--2---:R-:W-:Y:S03]  /*f24b0*/  HMMA.1688.F32.TF32 R24, R20.reuse, R234, R104 ;  /* 0x000000ea1418723c */ /* 0x044fe60000081068 */
        /* <DEDUP_REMOVED lines=11> */
[----:B------:R-:W-:Y:S04]  /*f2570*/  STL.64 [R1+0x5e50], R222 ;  /* 0x005e50de01007387 */ /* 0x000fe80000100a00 */
[----:B------:R-:W-:Y:S04]  /*f2580*/  STL.64 [R1+0x920], R28 ;  /* 0x0009201c01007387 */ /* 0x000fe80000100a00 */
[----:B------:R2:W-:Y:S04]  /*f2590*/  STL.64 [R1+0x928], R30 ;  /* 0x0009281e01007387 */ /* 0x0005e80000100a00 */
[----:B------:R-:W-:Y:S04]  /*f25a0*/  STL.64 [R1+0x930], R24 ;  /* 0x0009301801007387 */ /* 0x000fe80000100a00 */
[----:B------:R3:W-:Y:S01]  /*f25b0*/  STL.64 [R1+0x938], R26 ;  /* 0x0009381a01007387 */ /* 0x0007e20000100a00 */
[C---:B--2---:R-:W-:Y:S08]  /*f25c0*/  HMMA.1688.F32.TF32 R28, R20.reuse, R218, R120 ;  /* 0x000000da141c723c */ /* 0x044ff00000081078 */
[----:B---3--:R-:W-:Y:S01]  /*f25d0*/  HMMA.1688.F32.TF32 R24, R20, R214, R84 ;  /* 0x000000d61418723c */ /* 0x008fe20000081054 */
        /* <DEDUP_REMOVED lines=34> */
[----:B------:R-:W4:Y:S01]  /*f2800*/  LDL.LU R29, [R1+0x1534] ;  /* 0x00153400011d7983 */ /* 0x000f220000300800 */
[----:B------:R-:W-:-:S03]  /*f2810*/  IMAD.MOV.U32 R17, RZ, RZ, R38 ;  /* 0x000000ffff117224 */ /* 0x000fc600078e0026 */
[----:B------:R-:W4:Y:S01]  /*f2820*/  LDL.LU R30, [R1+0x1538] ;  /* 0x00153800011e7983 */ /* 0x000f220000300800 */
[----:B------:R-:W-:-:S03]  /*f2830*/  IMAD.MOV.U32 R16, RZ, RZ, R39 ;  /* 0x000000ffff107224 */ /* 0x000fc600078e0027 */
[----:B------:R-:W4:Y:S04]  /*f2840*/  LDL.LU R31, [R1+0x153c] ;  /* 0x00153c00011f7983 */ /* 0x000f280000300800 */
[----:B------:R-:W2:Y:S04]  /*f2850*/  LDL.LU R36, [R1+0x1950] ;  /* 0x0019500001247983 */ /* 0x000ea80000300800 */
[----:B------:R-:W2:Y:S04]  /*f2860*/  LDL.LU R37, [R1+0x1954] ;  /* 0x0019540001257983 */ /* 0x000ea80000300800 */
[----:B------:R-:W2:Y:S04]  /*f2870*/  LDL.LU R38, [R1+0x1958] ;  /* 0x0019580001267983 */ /* 0x000ea80000300800 */
[----:B------:R-:W2:Y:S04]  /*f2880*/  LDL.LU R39, [R1+0x195c] ;  /* 0x00195c0001277983 */ /* 0x000ea80000300800 */
[----:B------:R-:W5:Y:S04]  /*f2890*/  LDL.LU R40, [R1+0x19f0] ;  /* 0x0019f00001287983 */ /* 0x000f680000300800 */
[----:B------:R-:W5:Y:S01]  /*f28a0*/  LDL.LU R41, [R1+0x19f4] ;  /* 0x0019f40001297983 */ /* 0x000f620000300800 */
[----:B------:R-:W-:-:S03]  /*f28b0*/  IMAD.MOV.U32 R13, RZ, RZ, R46 ;  /* 0x000000ffff0d7224 */ /* 0x000fc600078e002e */
[----:B------:R-:W5:Y:S01]  /*f28c0*/  LDL.LU R42, [R1+0x19f8] ;  /* 0x0019f800012a7983 */ /* 0x000f620000300800 */
[----:B------:R-:W-:-:S03]  /*f28d0*/  IMAD.MOV.U32 R12, RZ, RZ, R47 ;  /* 0x000000ffff0c7224 */ /* 0x000fc600078e002f */
        /* <DEDUP_REMOVED lines=55> */
[C---:B---3--:R-:W-:Y:S08]  /*f2c50*/  HMMA.1688.F32.TF32 R24, R20.reuse, R166, R24 ;  /* 0x000000a61418723c */ /* 0x048ff00000081018 */
[C---:B----4-:R-:W-:Y:S08]  /*f2c60*/  HMMA.1688.F32.TF32 R28, R20.reuse, R170, R28 ;  /* 0x000000aa141c723c */ /* 0x050ff0000008101c */
[C---:B--2---:R-:W-:Y:S08]  /*f2c70*/  HMMA.1688.F32.TF32 R36, R20.reuse, R178, R36 ;  /* 0x000000b21424723c */ /* 0x044ff00000081024 */
[C---:B-----5:R-:W-:Y:S08]  /*f2c80*/  HMMA.1688.F32.TF32 R40, R20.reuse, R182, R40 ;  /* 0x000000b61428723c */ /* 0x060ff00000081028 */
[C---:B------:R-:W-:Y:S08]  /*f2c90*/  HMMA.1688.F32.TF32 R44, R20.reuse, R186, R44 ;  /* 0x000000ba142c723c */ /* 0x040ff0000008102c */
[C---:B------:R-:W-:Y:S08]  /*f2ca0*/  HMMA.1688.F32.TF32 R52, R20.reuse, R194, R52 ;  /* 0x000000c21434723c */ /* 0x040ff00000081034 */
[C---:B------:R-:W-:Y:S08]  /*f2cb0*/  HMMA.1688.F32.TF32 R60, R20.reuse, R202, R60 ;  /* 0x000000ca143c723c */ /* 0x040ff0000008103c */
[C---:B------:R-:W-:Y:S08]  /*f2cc0*/  HMMA.1688.F32.TF32 R68, R20.reuse, R210, R68 ;  /* 0x000000d21444723c */ /* 0x040ff00000081044 */
[C---:B------:R-:W-:Y:S11]  /*f2cd0*/  HMMA.1688.F32.TF32 R64, R20.reuse, R206, R64 ;  /* 0x000000ce1440723c */ /* 0x040ff60000081040 */
        /* <DEDUP_REMOVED lines=41> */
[C---:B------:R-:W-:Y:S03]  /*f2f70*/  HMMA.1688.F32.TF32 R28, R20.reuse, R142, R108 ;  /* 0x0000008e141c723c */ /* 0x040fe6000008106c */
        /* <DEDUP_REMOVED lines=11> */
[----:B--2---:R-:W-:Y:S02]  /*f3030*/  HMMA.1688.F32.TF32 R24, R20, R126, R84 ;  /* 0x0000007e1418723c */ /* 0x004fe40000081054 */
        /* <DEDUP_REMOVED lines=13> */
[----:B------:R-:W4:Y:S01]  /*f3110*/  LDL.LU R211, [R1+0x14bc] ;  /* 0x0014bc0001d37983 */ /* 0x000f220000300800 */
[----:B------:R-:W-:-:S03]  /*f3120*/  MOV R215, R16 ;  /* 0x0000001000d77202 */ /* 0x000fc60000000f00 */
        /* <DEDUP_REMOVED lines=47> */
[----:B-1----:R-:W3:Y:S04]  /*f3420*/  LDL.LU R30, [R1+0x1c28] ;  /* 0x001c2800011e7983 */ /* 0x002ee80000300800 */
        /* <DEDUP_REMOVED lines=69> */
[----:B-1----:R-:W2:Y:S01]  /*f3880*/  LDL.LU.64 R86, [R1+0x5f28] ;  /* 0x005f280001567983 */ /* 0x002ea20000300a00 */
[----:B------:R-:W-:Y:S02]  /*f3890*/  UIMAD UR11, UR6, -0x40, UR7 ;  /* 0xffffffc0060b78a4 */ /* 0x000fe4000f8e0207 */
[----:B------:R-:W-:-:S02]  /*f38a0*/  UIADD3 UR10, UPT, UPT, UR5, -0x2, URZ ;  /* 0xfffffffe050a7890 */ /* 0x000fc4000fffe0ff */
[----:B------:R-:W-:Y:S01]  /*f38b0*/  UIADD3 UR8, UPT, UPT, UR8, 0x1, URZ ;  /* 0x0000000108087890 */ /* 0x000fe2000fffe0ff */
[----:B------:R-:W-:Y:S01]  /*f38c0*/  BAR.SYNC.DEFER_BLOCKING 0x0 ;  /* 0x0000000000007b1d */ /* 0x000fe20000010000 */
        /* <DEDUP_REMOVED lines=117> */
[----:B------:R-:W-:Y:S08]  /*f4020*/  HMMA.1688.F32.TF32 R248, R240, R250, R244 ;  /* 0x000000faf0f8723c */ /* 0x000ff000000810f4 */
[----:B--2---:R-:W-:Y:S01]  /*f4030*/  HMMA.1688.F32.TF32 R20, R20, R78, R16 ;  /* 0x0000004e1414723c */ /* 0x004fe20000081010 */
[----:B------:R-:W2:-:S15]  /*f4040*/  LDL.LU.64 R18, [R1+0x5e68] ;  /* 0x005e680001127983 */ /* 0x000e9e0000300a00 */
[----:B------:R-:W-:-:S03]  /*f4050*/  NOP ;  /* 0x0000000000007918 */ /* 0x000fc60000000000 */
[----:B------:R1:W-:Y:S04]  /*f4060*/  STL.64 [R1+0x10e0], R20 ;  /* 0x0010e01401007387 */ /* 0x0003e80000100a00 */
[----:B------:R3:W-:Y:S04]  /*f4070*/  STL.64 [R1+0x10e8], R22 ;  /* 0x0010e81601007387 */ /* 0x0007e80000100a00 */
[----:B-1----:R-:W4:Y:S04]  /*f4080*/  LDL.LU R20, [R1+0x14d0] ;  /* 0x0014d00001147983 */ /* 0x002f280000300800 */
[----:B------:R-:W4:Y:S04]  /*f4090*/  LDL.LU R21, [R1+0x14d4] ;  /* 0x0014d40001157983 */ /* 0x000f280000300800 */
[----:B---3--:R-:W4:Y:S04]  /*f40a0*/  LDL.LU R22, [R1+0x14d8] ;  /* 0x0014d80001167983 */ /* 0x008f280000300800 */
[----:B------:R-:W4:Y:S04]  /*f40b0*/  LDL.LU R23, [R1+0x14dc] ;  /* 0x0014dc0001177983 */ /* 0x000f280000300800 */
[----:B------:R-:W3:Y:S04]  /*f40c0*/  LDL.LU.64 R246, [R1+0x5e60] ;  /* 0x005e600001f67983 */ /* 0x000ee80000300a00 */
[----:B------:R-:W-:Y:S04]  /*f40d0*/  STL.64 [R1+0x17f0], R248 ;  /* 0x0017f0f801007387 */ /* 0x000fe80000100a00 */
[----:B------:R1:W-:Y:S04]  /*f40e0*/  STL.64 [R1+0x17f8], R250 ;  /* 0x0017f8fa01007387 */ /* 0x0003e80000100a00 */
[----:B-1----:R-:W5:Y:S01]  /*f40f0*/  LDL.LU.64 R250, [R1+0x5e58] ;  /* 0x005e580001fa7983 */ /* 0x002f620000300a00 */
[----:B------:R-:W-:-:S02]  /*f4100*/  IMAD.MOV.U32 R198, RZ, RZ, R9 ;  /* 0x000000ffffc67224 */ /* 0x000fc400078e0009 */
[----:B------:R-:W-:Y:S02]  /*f4110*/  IMAD.MOV.U32 R199, RZ, RZ, R8 ;  /* 0x000000ffffc77224 */ /* 0x000fe400078e0008 */
[----:B------:R-:W-:Y:S02]  /*f4120*/  IMAD.MOV.U32 R206, RZ, RZ, R13 ;  /* 0x000000ffffce7224 */ /* 0x000fe400078e000d */
[----:B------:R-:W-:-:S03]  /*f4130*/  IMAD.MOV.U32 R207, RZ, RZ, R12 ;  /* 0x000000ffffcf7224 */ /* 0x000fc600078e000c */
[C---:B----4-:R-:W-:Y:S08]  /*f4140*/  HMMA.1688.F32.TF32 R196, R240.reuse, R198, R20 ;  /* 0x000000c6f0c4723c */ /* 0x050ff00000081014 */
[C---:B------:R-:W-:Y:S08]  /*f4150*/  HMMA.1688.F32.TF32 R20, R240.reuse, R206, R200 ;  /* 0x000000cef014723c */ /* 0x040ff000000810c8 */
[C---:B------:R-:W-:Y:S03]  /*f4160*/  HMMA.1688.F32.TF32 R200, R240.reuse, R214, R208 ;  /* 0x000000d6f0c8723c */ /* 0x040fe600000810d0 */
[----:B------:R-:W-:Y:S04]  /*f4170*/  STL.64 [R1+0x17c0], R196 ;  /* 0x0017c0c401007387 */ /* 0x000fe80000100a00 */
[----:B------:R5:W-:Y:S04]  /*f4180*/  STL.64 [R1+0x17c8], R198 ;  /* 0x0017c8c601007387 */ /* 0x000be80000100a00 */
[----:B------:R-:W-:Y:S04]  /*f4190*/  STL.64 [R1+0x1790], R20 ;  /* 0x0017901401007387 */ /* 0x000fe80000100a00 */
[----:B------:R3:W-:Y:S01]  /*f41a0*/  STL.64 [R1+0x1798], R22 ;  /* 0x0017981601007387 */ /* 0x0007e20000100a00 */
[C---:B-----5:R-:W-:Y:S08]  /*f41b0*/  HMMA.1688.F32.TF32 R196, R240.reuse, R250, R216 ;  /* 0x000000faf0c4723c */ /* 0x060ff000000810d8 */
[C---:B---3--:R-:W-:Y:S01]  /*f41c0*/  HMMA.1688.F32.TF32 R20, R240.reuse, R246, R220 ;  /* 0x000000f6f014723c */ /* 0x048fe200000810dc */
[----:B------:R1:W-:Y:S04]  /*f41d0*/  STL.64 [R1+0x1640], R200 ;  /* 0x001640c801007387 */ /* 0x0003e80000100a00 */
[----:B------:R3:W-:Y:S04]  /*f41e0*/  STL.64 [R1+0x1648], R202 ;  /* 0x001648ca01007387 */ /* 0x0007e80000100a00 */
[----:B-1----:R-:W2:Y:S04]  /*f41f0*/  LDL.LU R200, [R1+0x1470] ;  /* 0x0014700001c87983 */ /* 0x002ea80000300800 */
[----:B------:R-:W-:Y:S04]  /*f4200*/  STL.64 [R1+0x15f0], R196 ;  /* 0x0015f0c401007387 */ /* 0x000fe80000100a00 */
[----:B------:R-:W-:Y:S04]  /*f4210*/  STL.64 [R1+0x15f8], R198 ;  /* 0x0015f8c601007387 */ /* 0x000fe80000100a00 */
[----:B------:R1:W-:Y:S04]  /*f4220*/  STL.64 [R1+0x1570], R20 ;  /* 0x0015701401007387 */ /* 0x0003e80000100a00 */
        /* <DEDUP_REMOVED lines=36> */
[----:B------:R-:W4:Y:S01]  /*f4470*/  LDL.LU R16, [R1+0x1240] ;  /* 0x0012400001107983 */ /* 0x000f220000300800 */
[C---:B--2---:R-:W-:Y:S08]  /*f4480*/  HMMA.1688.F32.TF32 R196, R240.reuse, R18, R200 ;  /* 0x00000012f0c4723c */ /* 0x044ff000000810c8 */
[C---:B---3--:R-:W-:Y:S11]  /*f4490*/  HMMA.1688.F32.TF32 R8, R240.reuse, R10, R212 ;  /* 0x0000000af008723c */ /* 0x048ff600000810d4 */
[----:B------:R-:W-:Y:S04]  /*f44a0*/  STL.64 [R1+0x14c0], R196 ;  /* 0x0014c0c401007387 */ /* 0x000fe80000100a00 */
[----:B------:R-:W-:Y:S04]  /*f44b0*/  STL.64 [R1+0x14c8], R198 ;  /* 0x0014c8c601007387 */ /* 0x000fe80000100a00 */
[----:B------:R-:W4:Y:S04]  /*f44c0*/  LDL.LU R17, [R1+0x1244] ;  /* 0x0012440001117983 */ /* 0x000f280000300800 */
[----:B------:R-:W4:Y:S04]  /*f44d0*/  LDL.LU R18, [R1+0x1248] ;  /* 0x0012480001127983 */ /* 0x000f280000300800 */
[----:B------:R-:W4:Y:S04]  /*f44e0*/  LDL.LU R19, [R1+0x124c] ;  /* 0x00124c0001137983 */ /* 0x000f280000300800 */
[----:B------:R-:W2:Y:S04]  /*f44f0*/  LDL.LU R212, [R1+0x13b0] ;  /* 0x0013b00001d47983 */ /* 0x000ea80000300800 */
[----:B------:R1:W-:Y:S04]  /*f4500*/  STL.64 [R1+0x1450], R8 ;  /* 0x0014500801007387 */ /* 0x0003e80000100a00 */
[----:B------:R3:W-:Y:S04]  /*f4510*/  STL.64 [R1+0x1458], R10 ;  /* 0x0014580a01007387 */ /* 0x0007e80000100a00 */
[----:B------:R-:W2:Y:S04]  /*f4520*/  LDL.LU R213, [R1+0x13b4] ;  /* 0x0013b40001d57983 */ /* 0x000ea80000300800 */
[----:B------:R-:W2:Y:S04]  /*f4530*/  LDL.LU R214, [R1+0x13b8] ;  /* 0x0013b80001d67983 */ /* 0x000ea80000300800 */
[----:B------:R-:W2:Y:S04]  /*f4540*/  LDL.LU R215, [R1+0x13bc] ;  /* 0x0013bc0001d77983 */ /* 0x000ea80000300800 */
[----:B-1----:R-:W4:Y:S01]  /*f4550*/  LDL.LU R8, [R1+0x1250] ;  /* 0x0012500001087983 */ /* 0x002f220000300800 */
[C---:B-----5:R-:W-:Y:S03]  /*f4560*/  HMMA.1688.F32.TF32 R196, R240.reuse, R14, R204 ;  /* 0x0000000ef0c4723c */ /* 0x060fe600000810cc */
[----:B------:R-:W4:Y:S04]  /*f4570*/  LDL.LU R9, [R1+0x1254] ;  /* 0x0012540001097983 */ /* 0x000f280000300800 */
[----:B---3--:R-:W4:Y:S04]  /*f4580*/  LDL.LU R10, [R1+0x1258] ;  /* 0x00125800010a7983 */ /* 0x008f280000300800 */
[----:B------:R-:W4:Y:S04]  /*f4590*/  LDL.LU R11, [R1+0x125c] ;  /* 0x00125c00010b7983 */ /* 0x000f280000300800 */
[----:B------:R-:W3:Y:S04]  /*f45a0*/  LDL.LU R12, [R1+0x1260] ;  /* 0x00126000010c7983 */ /* 0x000ee80000300800 */
[----:B------:R-:W-:Y:S04]  /*f45b0*/  STL.64 [R1+0x1420], R196 ;  /* 0x001420c401007387 */ /* 0x000fe80000100a00 */
[----:B------:R1:W-:Y:S04]  /*f45c0*/  STL.64 [R1+0x1428], R198 ;  /* 0x001428c601007387 */ /* 0x0003e80000100a00 */
[----:B------:R-:W3:Y:S04]  /*f45d0*/  LDL.LU R13, [R1+0x1264] ;  /* 0x00126400010d7983 */ /* 0x000ee80000300800 */
[----:B------:R-:W3:Y:S01]  /*f45e0*/  LDL.LU R14, [R1+0x1268] ;  /* 0x00126800010e7983 */ /* 0x000ee20000300800 */
[----:B-1----:R-:W-:Y:S03]  /*f45f0*/  HMMA.1688.F32.TF32 R196, R240, R6, R208 ;  /* 0x00000006f0c4723c */ /* 0x002fe600000810d0 */
[----:B------:R-:W3:Y:S04]  /*f4600*/  LDL.LU R15, [R1+0x126c] ;  /* 0x00126c00010f7983 */ /* 0x000ee80000300800 */
[----:B------:R-:W5:-:S12]  /*f4610*/  LDL.LU R4, [R1+0x1270] ;  /* 0x0012700001047983 */ /* 0x000f580000300800 */
[----:B------:R-:W-:Y:S04]  /*f4620*/  STL.64 [R1+0x1400], R196 ;  /* 0x001400c401007387 */ /* 0x000fe80000100a00 */
[----:B------:R1:W-:Y:S04]  /*f4630*/  STL.64 [R1+0x1408], R198 ;  /* 0x001408c601007387 */ /* 0x0003e80000100a00 */
[----:B------:R-:W5:Y:S04]  /*f4640*/  LDL.LU R5, [R1+0x1274] ;  /* 0x0012740001057983 */ /* 0x000f680000300800 */
[----:B------:R-:W5:Y:S01]  /*f4650*/  LDL.LU R6, [R1+0x1278] ;  /* 0x0012780001067983 */ /* 0x000f620000300800 */
[----:B-1----:R-:W-:Y:S03]  /*f4660*/  HMMA.1688.F32.TF32 R196, R240, R238, R216 ;  /* 0x000000eef0c4723c */ /* 0x002fe600000810d8 */
[----:B------:R-:W5:Y:S04]  /*f4670*/  LDL.LU R7, [R1+0x127c] ;  /* 0x00127c0001077983 */ /* 0x000f680000300800 */
[----:B------:R-:W3:-:S12]  /*f4680*/  LDL.LU R236, [R1+0x1280] ;  /* 0x0012800001ec7983 */ /* 0x000ed80000300800 */
[----:B------:R-:W-:Y:S04]  /*f4690*/  STL.64 [R1+0x13e0], R196 ;  /* 0x0013e0c401007387 */ /* 0x000fe80000100a00 */
[----:B------:R1:W-:Y:S04]  /*f46a0*/  STL.64 [R1+0x13e8], R198 ;  /* 0x0013e8c601007387 */ /* 0x0003e80000100a00 */
[----:B------:R-:W3:Y:S04]  /*f46b0*/  LDL.LU R237, [R1+0x1284] ;  /* 0x0012840001ed7983 */ /* 0x000ee80000300800 */
[----:B------:R-:W3:Y:S01]  /*f46c0*/  LDL.LU R238, [R1+0x1288] ;  /* 0x0012880001ee7983 */ /* 0x000ee20000300800 */
[----:B-1----:R-:W-:Y:S03]  /*f46d0*/  HMMA.1688.F32.TF32 R196, R240, R234, R220 ;  /* 0x000000eaf0c4723c */ /* 0x002fe600000810dc */
[----:B------:R-:W3:Y:S04]  /*f46e0*/  LDL.LU R239, [R1+0x128c] ;  /* 0x00128c0001ef7983 */ /* 0x000ee80000300800 */
[----:B------:R-:W3:-:S12]  /*f46f0*/  LDL.LU R220, [R1+0x1390] ;  /* 0x0013900001dc7983 */ /* 0x000ed80000300800 */
        /* <DEDUP_REMOVED lines=13> */
[----:B--2---:R-:W-:Y:S03]  /*f47d0*/  HMMA.1688.F32.TF32 R196, R240, R230, R212 ;  /* 0x000000e6f0c4723c */ /* 0x004fe600000810d4 */
[----:B------:R-:W2:-:S15]  /*f47e0*/  LDL.LU R212, [R1+0x1360] ;  /* 0x0013600001d47983 */ /* 0x000e9e0000300800 */
[----:B------:R-:W-:Y:S01]  /*f47f0*/  NOP ;  /* 0x0000000000007918 */ /* 0x000fe20000000000 */
        /* <DEDUP_REMOVED lines=24> */
[----:B------:R-:W2:Y:S01]  /*f4980*/  LDL.LU R199, [R1+0x132c] ;  /* 0x00132c0001c77983 */ /* 0x000ea20000300800 */
[----:B---3--:R-:W-:Y:S03]  /*f4990*/  HMMA.1688.F32.TF32 R224, R240, R226, R220 ;  /* 0x000000e2f0e0723c */ /* 0x008fe600000810dc */
[----:B------:R-:W4:-:S15]  /*f49a0*/  LDL.LU.64 R222, [R1+0x5e50] ;  /* 0x005e500001de7983 */ /* 0x000f1e0000300a00 */
[----:B------:R-:W-:Y:S01]  /*f49b0*/  NOP ;  /* 0x0000000000007918 */ /* 0x000fe20000000000 */
[----:B------:R1:W-:Y:S04]  /*f49c0*/  STL.64 [R1+0x1380], R224 ;  /* 0x001380e001007387 */ /* 0x0003e80000100a00 */
[----:B------:R3:W-:Y:S04]  /*f49d0*/  STL.64 [R1+0x1388], R226 ;  /* 0x001388e201007387 */ /* 0x0007e80000100a00 */
[----:B-1----:R-:W2:Y:S04]  /*f49e0*/  LDL.LU R224, [R1+0x12b0] ;  /* 0x0012b00001e07983 */ /* 0x002ea80000300800 */
[----:B------:R-:W2:Y:S04]  /*f49f0*/  LDL.LU R225, [R1+0x12b4] ;  /* 0x0012b40001e17983 */ /* 0x000ea80000300800 */
[----:B---3--:R-:W3:Y:S04]  /*f4a00*/  LDL.LU R226, [R1+0x12b8] ;  /* 0x0012b80001e27983 */ /* 0x008ee80000300800 */
[----:B------:R-:W3:Y:S01]  /*f4a10*/  LDL.LU R227, [R1+0x12bc] ;  /* 0x0012bc0001e37983 */ /* 0x000ee20000300800 */
[----:B----4-:R-:W-:Y:S03]  /*f4a20*/  HMMA.1688.F32.TF32 R220, R240, R222, R216 ;  /* 0x000000def0dc723c */ /* 0x010fe600000810d8 */
[----:B------:R-:W2:-:S15]  /*f4a30*/  LDL.LU.64 R218, [R1+0x5e48] ;  /* 0x005e480001da7983 */ /* 0x000e9e0000300a00 */
[----:B------:R-:W-:Y:S01]  /*f4a40*/  NOP ;  /* 0x0000000000007918 */ /* 0x000fe20000000000 */
[----:B------:R1:W-:Y:S04]  /*f4a50*/  STL.64 [R1+0x1370], R220 ;  /* 0x001370dc01007387 */ /* 0x0003e80000100a00 */
[----:B------:R4:W-:Y:S04]  /*f4a60*/  STL.64 [R1+0x1378], R222 ;  /* 0x001378de01007387 */ /* 0x0009e80000100a00 */
[----:B-1----:R-:W3:Y:S04]  /*f4a70*/  LDL.LU R220, [R1+0x12c0] ;  /* 0x0012c00001dc7983 */ /* 0x002ee80000300800 */
[----:B------:R-:W3:Y:S04]  /*f4a80*/  LDL.LU R221, [R1+0x12c4] ;  /* 0x0012c40001dd7983 */ /* 0x000ee80000300800 */
[----:B----4-:R-:W3:Y:S04]  /*f4a90*/  LDL.LU R222, [R1+0x12c8] ;  /* 0x0012c80001de7983 */ /* 0x010ee80000300800 */
[----:B------:R-:W3:Y:S01]  /*f4aa0*/  LDL.LU R223, [R1+0x12cc] ;  /* 0x0012cc0001df7983 */ /* 0x000ee20000300800 */
[----:B--2---:R-:W-:Y:S03]  /*f4ab0*/  HMMA.1688.F32.TF32 R216, R240, R218, R212 ;  /* 0x000000daf0d8723c */ /* 0x004fe600000810d4 */
        /* <DEDUP_REMOVED lines=40> */
[----:B-1----:R-:W2:Y:S04]  /*f4d40*/  LDL.LU R200, [R1+0x1310] ;  /* 0x0013100001c87983 */ /* 0x002ea80000300800 */
[----:B------:R-:W2:Y:S04]  /*f4d50*/  LDL.LU R201, [R1+0x1314] ;  /* 0x0013140001c97983 */ /* 0x000ea80000300800 */
[----:B----4-:R-:W2:Y:S04]  /*f4d60*/  LDL.LU R202, [R1+0x1318] ;  /* 0x0013180001ca7983 */ /* 0x010ea80000300800 */
[----:B------:R-:W2:Y:S01]  /*f4d70*/  LDL.LU R203, [R1+0x131c] ;  /* 0x00131c0001cb7983 */ /* 0x000ea20000300800 */
[C---:B---3--:R-:W-:Y:S08]  /*f4d80*/  HMMA.1688.F32.TF32 R192, R240.reuse, R194, R204 ;  /* 0x000000c2f0c0723c */ /* 0x048ff000000810cc */
        /* <DEDUP_REMOVED lines=8> */
[C---:B-----5:R-:W-:Y:S08]  /*f4e10*/  HMMA.1688.F32.TF32 R4, R240.reuse, R158, R4 ;  /* 0x0000009ef004723c */ /* 0x060ff00000081004 */
        /* <DEDUP_REMOVED lines=153> */
[C---:B-----5:R-:W-:Y:S08]  /*f57b0*/  HMMA.1688.F32.TF32 R116, R240.reuse, R118, R180 ;  /* 0x00000076f074723c */ /* 0x060ff000000810b4 */
        /* <DEDUP_REMOVED lines=52> */
[C---:B------:R-:W-:Y:S08]  /*f5b00*/  HMMA.1688.F32.TF32 R12, R240.reuse, R58, R12 ;  /* 0x0000003af00c723c */ /* 0x040ff0000008100c */
[C---:B-1----:R-:W-:Y:S08]  /*f5b10*/  HMMA.1688.F32.TF32 R24, R240.reuse, R54, R4 ;  /* 0x00000036f018723c */ /* 0x042ff00000081004 */
[C---:B------:R-:W-:Y:S01]  /*f5b20*/  HMMA.1688.F32.TF32 R8, R240.reuse, R62, R8 ;  /* 0x0000003ef008723c */ /* 0x040fe20000081008 */
[----:B------:R-:W-:Y:S04]  /*f5b30*/  STL.64 [R1+0x1180], R32 ;  /* 0x0011802001007387 */ /* 0x000fe80000100a00 */
[----:B------:R-:W-:Y:S04]  /*f5b40*/  STL.64 [R1+0x1188], R34 ;  /* 0x0011882201007387 */ /* 0x000fe80000100a00 */
[----:B------:R-:W-:Y:S04]  /*f5b50*/  STL.64 [R1+0x1170], R28 ;  /* 0x0011701c01007387 */ /* 0x000fe80000100a00 */
[----:B------:R-:W-:Y:S04]  /*f5b60*/  STL.64 [R1+0x1178], R30 ;  /* 0x0011781e01007387 */ /* 0x000fe80000100a00 */
[----:B------:R-:W2:Y:S04]  /*f5b70*/  LDL.LU R6, [R1+0x4358] ;  /* 0x0043580001067983 */ /* 0x000ea80000300800 */
[----:B------:R-:W-:Y:S04]  /*f5b80*/  STL.64 [R1+0x1160], R24 ;  /* 0x0011601801007387 */ /* 0x000fe80000100a00 */
[----:B------:R-:W-:Y:S04]  /*f5b90*/  STL.64 [R1+0x1168], R26 ;  /* 0x0011681a01007387 */ /* 0x000fe80000100a00 */
[----:B------:R-:W-:Y:S04]  /*f5ba0*/  STL.64 [R1+0x1150], R12 ;  /* 0x0011500c01007387 */ /* 0x000fe80000100a00 */
[----:B------:R1:W-:Y:S04]  /*f5bb0*/  STL.64 [R1+0x1158], R14 ;  /* 0x0011580e01007387 */ /* 0x0003e80000100a00 */
[----:B------:R-:W3:Y:S04]  /*f5bc0*/  LDL.LU R7, [R1+0x4354] ;  /* 0x0043540001077983 */ /* 0x000ee80000300800 */
[----:B------:R-:W-:Y:S01]  /*f5bd0*/  STL.64 [R1+0x1140], R8 ;  /* 0x0011400801007387 */ /* 0x000fe20000100a00 */
[C---:B-1----:R-:W-:Y:S03]  /*f5be0*/  HMMA.1688.F32.TF32 R12, R240.reuse, R66, R16 ;  /* 0x00000042f00c723c */ /* 0x042fe60000081010 */
[----:B------:R1:W-:Y:S05]  /*f5bf0*/  STL.64 [R1+0x1148], R10 ;  /* 0x0011480a01007387 */ /* 0x0003ea0000100a00 */
[C---:B------:R-:W-:Y:S01]  /*f5c00*/  HMMA.1688.F32.TF32 R16, R240.reuse, R74, R248 ;  /* 0x0000004af010723c */ /* 0x040fe200000810f8 */
[----:B------:R-:W4:Y:S07]  /*f5c10*/  LDC R248, c[0x0][0x3a8] ;  /* 0x0000ea00fff87b82 */ /* 0x000f2e0000000800 */
[C---:B-1----:R-:W-:Y:S03]  /*f5c20*/  HMMA.1688.F32.TF32 R8, R240.reuse, R70, R244 ;  /* 0x00000046f008723c */ /* 0x042fe600000810f4 */
[----:B------:R-:W-:Y:S04]  /*f5c30*/  STL.64 [R1+0x1130], R12 ;  /* 0x0011300c01007387 */ /* 0x000fe80000100a00 */
[----:B------:R1:W-:Y:S04]  /*f5c40*/  STL.64 [R1+0x1138], R14 ;  /* 0x0011380e01007387 */ /* 0x0003e80000100a00 */
[----:B-1----:R-:W5:Y:S08]  /*f5c50*/  LDL.LU R14, [R1+0x4360] ;  /* 0x00436000010e7983 */ /* 0x002f700000300800 */
[----:B------:R1:W-:Y:S04]  /*f5c60*/  STL.64 [R1+0x1120], R8 ;  /* 0x0011200801007387 */ /* 0x0003e80000100a00 */
[----:B------:R-:W-:Y:S04]  /*f5c70*/  STL.64 [R1+0x1128], R10 ;  /* 0x0011280a01007387 */ /* 0x000fe80000100a00 */
[----:B-1----:R-:W5:Y:S04]  /*f5c80*/  LDL.LU R9, [R1+0x4368] ;  /* 0x0043680001097983 */ /* 0x002f680000300800 */
[----:B------:R-:W-:Y:S04]  /*f5c90*/  STL.64 [R1+0x1110], R16 ;  /* 0x0011101001007387 */ /* 0x000fe80000100a00 */
[----:B------:R1:W-:Y:S04]  /*f5ca0*/  STL.64 [R1+0x1118], R18 ;  /* 0x0011181201007387 */ /* 0x0003e80000100a00 */
[----:B-1----:R-:W5:Y:S04]  /*f5cb0*/  LDL.LU R18, [R1+0x435c] ;  /* 0x00435c0001127983 */ /* 0x002f680000300800 */
[----:B------:R-:W5:Y:S01]  /*f5cc0*/  LDL.LU R15, [R1+0x4364] ;  /* 0x00436400010f7983 */ /* 0x000f620000300800 */
[----:B------:R-:W-:Y:S01]  /*f5cd0*/  HMMA.1688.F32.TF32 R20, R240, R78, R20 ;  /* 0x0000004ef014723c */ /* 0x000fe20000081014 */
[----:B------:R-:W1:Y:S01]  /*f5ce0*/  S2R R249, SR_TID.X ;  /* 0x0000000000f97919 */ /* 0x000e620000002100 */
[----:B------:R-:W-:Y:S01]  /*f5cf0*/  UISETP.GT.AND UP1, UPT, UR11, URZ, UPT ;  /* 0x000000ff0b00728c */ /* 0x000fe2000bf24270 */
[----:B----4-:R-:W-:Y:S01]  /*f5d00*/  SHF.L.U32 R13, R248, 0x6, RZ ;  /* 0x00000006f80d7819 */ /* 0x010fe200000006ff */
[----:B------:R-:W-:-:S15]  /*f5d10*/  UISETP.GE.AND UP0, UPT, UR6, UR10, UPT ;  /* 0x0000000a0600728c */ /* 0x000fde000bf06270 */
[----:B------:R-:W-:Y:S04]  /*f5d20*/  STL.64 [R1+0x1100], R20 ;  /* 0x0011001401007387 */ /* 0x000fe80000100a00 */
[----:B------:R-:W-:Y:S04]  /*f5d30*/  STL.64 [R1+0x1108], R22 ;  /* 0x0011081601007387 */ /* 0x000fe80000100a00 */
[----:B------:R-:W4:Y:S04]  /*f5d40*/  LDL.LU R10, [R1+0x4370] ;  /* 0x00437000010a7983 */ /* 0x000f280000300800 */
[----:B------:R-:W4:Y:S01]  /*f5d50*/  LDL.LU R12, [R1+0x436c] ;  /* 0x00436c00010c7983 */ /* 0x000f220000300800 */
[----:B------:R-:W-:Y:S01]  /*f5d60*/  USEL UR10, URZ, 0x4, !UP1 ;  /* 0x00000004ff0a7887 */ /* 0x000fe2000c800000 */
[----:B------:R-:W-:Y:S01]  /*f5d70*/  IMAD.SHL.U32 R13, R13, 0x4, RZ ;  /* 0x000000040d0d7824 */ /* 0x000fe200078e00ff */
[----:B------:R-:W-:Y:S01]  /*f5d80*/  UISETP.GT.AND UP1, UPT, UR8, 0x1, UPT ;  /* 0x000000010800788c */ /* 0x000fe2000bf24270 */
[----:B------:R-:W4:Y:S01]  /*f5d90*/  LDL.LU R19, [R1+0x43d4] ;  /* 0x0043d40001137983 */ /* 0x000f220000300800 */
[----:B------:R-:W-:-:S03]  /*f5da0*/  USEL UR10, UR10, URZ, !UP0 ;  /* 0x000000ff0a0a7287 */ /* 0x000fc6000c000000 */
[----:B------:R-:W4:Y:S01]  /*f5db0*/  LDL.LU R16, [R1+0x43d8] ;  /* 0x0043d80001107983 */ /* 0x000f220000300800 */
[----:B------:R-:W-:Y:S01]  /*f5dc0*/  USEL UR8, UR8, URZ, !UP1 ;  /* 0x000000ff08087287 */ /* 0x000fe2000c800000 */
[----:B-1----:R-:W-:Y:S02]  /*f5dd0*/  LOP3.LUT R5, R249, 0x1f, RZ, 0xc0, !PT ;  /* 0x0000001ff9057812 */ /* 0x002fe400078ec0ff */
[----:B------:R-:W4:Y:S01]  /*f5de0*/  LDL.LU R17, [R1+0x43dc] ;  /* 0x0043dc0001117983 */ /* 0x000f220000300800 */
[----:B------:R-:W-:Y:S01]  /*f5df0*/  ISETP.NE.U32.AND P0, PT, RZ, UR10, PT ;  /* 0x0000000aff007c0c */ /* 0x000fe2000bf05070 */
[----:B------:R-:W-:Y:S01]  /*f5e00*/  ULEA UR12, UR8, UR4, 0xf ;  /* 0x00000004080c7291 */ /* 0x000fe2000f8e78ff */
[----:B------:R-:W1:Y:S01]  /*f5e10*/  LDC R249, c[0x0][0x3ac] ;  /* 0x0000eb00fff97b82 */ /* 0x000e620000000800 */
[----:B------:R-:W4:Y:S01]  /*f5e20*/  LDL.LU R8, [R1+0x43e0] ;  /* 0x0043e00001087983 */ /* 0x000f220000300800 */
[----:B------:R-:W-:-:S04]  /*f5e30*/  IMAD.SHL.U32 R11, R5, 0x4, RZ ;  /* 0x00000004050b7824 */ /* 0x000fc800078e00ff */
[----:B------:R-:W-:Y:S01]  /*f5e40*/  VIADD R4, R11, UR12 ;  /* 0x0000000c0b047c36 */ /* 0x000fe20008000000 */
[----:B--2---:R-:W-:-:S05]  /*f5e50*/  IADD3 R6, P1, PT, R6, R13, RZ ;  /* 0x0000000d06067210 */ /* 0x004fca0007f3e0ff */
[----:B------:R2:W-:Y:S01]  /*f5e60*/  STL [R1+0x4358], R6 ;  /* 0x0043580601007387 */ /* 0x0005e20000100800 */
[----:B---3--:R-:W-:-:S05]  /*f5e70*/  IMAD.X R7, R7, 0x1, R0, P1 ;  /* 0x0000000107077824 */ /* 0x008fca00008e0600 */
[----:B------:R3:W-:Y:S04]  /*f5e80*/  STL [R1+0x4354], R7 ;  /* 0x0043540701007387 */ /* 0x0007e80000100800 */
[----:B------:R-:W-:Y:S01]  /*f5e90*/  @!PT LDS RZ, [RZ] ;  /* 0x00000000fffff984 */ /* 0x000fe20000000800 */
[----:B------:R-:W-:Y:S01]  /*f5ea0*/  @!PT LDS RZ, [RZ] ;  /* 0x00000000fffff984 */ /* 0x000fe20000000800 */
[----:B------:R-:W-:Y:S01]  /*f5eb0*/  @!PT LDS RZ, [RZ] ;  /* 0x00000000fffff984 */ /* 0x000fe20000000800 */
[----:B------:R2:W-:Y:S01]  /*f5ec0*/  LDGSTS.E [R4+0x40000], desc[UR40][R6.64], P0 ;  /* 0x4000000006047fae */ /* 0x0005e200081a1028 */
[----:B-----5:R-:W-:-:S04]  /*f5ed0*/  IADD3 R14, P1, PT, R14, R13, RZ ;  /* 0x0000000d0e0e7210 */ /* 0x020fc80007f3e0ff */
[----:B--2---:R-:W-:Y:S01]  /*f5ee0*/  MOV R6, R14 ;  /* 0x0000000e00067202 */ /* 0x004fe20000000f00 */
[----:B------:R2:W-:Y:S01]  /*f5ef0*/  STL [R1+0x4360], R14 ;  /* 0x0043600e01007387 */ /* 0x0005e20000100800 */
[----:B------:R-:W-:Y:S01]  /*f5f00*/  IADD3 R9, P2, PT, R9, R13, RZ ;  /* 0x0000000d09097210 */ /* 0x000fe20007f5e0ff */
[----:B------:R-:W-:-:S04]  /*f5f10*/  IMAD.X R18, R18, 0x1, R0, P1 ;  /* 0x0000000112127824 */ /* 0x000fc800008e0600 */
[----:B---3--:R-:W-:Y:S01]  /*f5f20*/  IMAD.MOV.U32 R7, RZ, RZ, R18 ;  /* 0x000000ffff077224 */ /* 0x008fe200078e0012 */
[----:B------:R-:W-:Y:S01]  /*f5f30*/  STL [R1+0x435c], R18 ;  /* 0x00435c1201007387 */ /* 0x000fe20000100800 */
[----:B------:R-:W-:-:S03]  /*f5f40*/  IMAD.X R15, R15, 0x1, R0, P2 ;  /* 0x000000010f0f7824 */ /* 0x000fc600010e0600 */
[----:B------:R-:W-:Y:S04]  /*f5f50*/  STL [R1+0x4368], R9 ;  /* 0x0043680901007387 */ /* 0x000fe80000100800 */
[----:B--2---:R-:W2:Y:S04]  /*f5f60*/  LDL.LU R14, [R1+0x43e8] ;  /* 0x0043e800010e7983 */ /* 0x004ea80000300800 */
[----:B------:R3:W-:Y:S04]  /*f5f70*/  LDGSTS.E [R4+0x40080], desc[UR40][R6.64], P0 ;  /* 0x4008000006047fae */ /* 0x0007e800081a1028 */
[----:B------:R5:W-:Y:S01]  /*f5f80*/  STL [R1+0x4364], R15 ;  /* 0x0043640f01007387 */ /* 0x000be20000100800 */
[----:B---3--:R-:W-:-:S03]  /*f5f90*/  IMAD.MOV.U32 R7, RZ, RZ, R15 ;  /* 0x000000ffff077224 */ /* 0x008fc600078e000f */
[----:B-----5:R-:W3:Y:S01]  /*f5fa0*/  LDL.LU R15, [R1+0x43e4] ;  /* 0x0043e400010f7983 */ /* 0x020ee20000300800 */
[----:B----4-:R-:W-:Y:S01]  /*f5fb0*/  IADD3 R10, P1, PT, R10, R13, RZ ;  /* 0x0000000d0a0a7210 */ /* 0x010fe20007f3e0ff */
[----:B------:R-:W-:Y:S02]  /*f5fc0*/  IMAD.MOV.U32 R6, RZ, RZ, R9 ;  /* 0x000000ffff067224 */ /* 0x000fe400078e0009 */
[----:B------:R-:W4:Y:S02]  /*f5fd0*/  LDL.LU R18, [R1+0x43f0] ;  /* 0x0043f00001127983 */ /* 0x000f240000300800 */
[----:B------:R-:W-:Y:S02]  /*f5fe0*/  IMAD.X R12, R12, 0x1, R0, P1 ;  /* 0x000000010c0c7824 */ /* 0x000fe400008e0600 */
[----:B------:R-:W5:Y:S01]  /*f5ff0*/  LDL.LU R9, [R1+0x4458] ;  /* 0x0044580001097983 */ /* 0x000f620000300800 */
[----:B------:R-:W-:-:S03]  /*f6000*/  UISETP.GT.AND UP1, UPT, UR11, 0x4, UPT ;  /* 0x000000040b00788c */ /* 0x000fc6000bf24270 */
[----:B------:R-:W-:Y:S04]  /*f6010*/  STL [R1+0x4370], R10 ;  /* 0x0043700a01007387 */ /* 0x000fe80000100800 */
[----:B------:R1:W-:Y:S04]  /*f6020*/  STL [R1+0x436c], R12 ;  /* 0x00436c0c01007387 */ /* 0x0003e80000100800 */
[----:B------:R-:W5:Y:S01]  /*f6030*/  LDL.LU R20, [R1+0x43ec] ;  /* 0x0043ec0001147983 */ /* 0x000f620000300800 */
[----:B------:R-:W-:Y:S01]  /*f6040*/  IADD3 R16, P1, PT, R16, R13, RZ ;  /* 0x0000000d10107210 */ /* 0x000fe20007f3e0ff */
[----:B------:R-:W-:-:S02]  /*f6050*/  USEL UR10, URZ, 0x4, !UP1 ;  /* 0x00000004ff0a7887 */ /* 0x000fc4000c800000 */
[----:B------:R1:W-:Y:S01]  /*f6060*/  LDGSTS.E [R4+0x40100], desc[UR40][R6.64], P0 ;  /* 0x4010000006047fae */ /* 0x0003e200081a1028 */
[----:B------:R-:W-:Y:S01]  /*f6070*/  IADD3.X R19, PT, PT, R19, R0, RZ, P1, !PT ;  /* 0x0000000013137210 */ /* 0x000fe20000ffe4ff */
[----:B------:R-:W-:Y:S01]  /*f6080*/  USEL UR10, UR10, URZ, !UP0 ;  /* 0x000000ff0a0a7287 */ /* 0x000fe2000c000000 */
[----:B------:R-:W-:Y:S01]  /*f6090*/  IADD3 R8, P2, PT, R8, R13, RZ ;  /* 0x0000000d08087210 */ /* 0x000fe20007f5e0ff */
[----:B------:R-:W5:Y:S01]  /*f60a0*/  LDL.LU R21, [R1+0x4454] ;  /* 0x0044540001157983 */ /* 0x000f620000300800 */
[----:B-1----:R-:W-:Y:S02]  /*f60b0*/  IMAD.MOV.U32 R6, RZ, RZ, R10 ;  /* 0x000000ffff067224 */ /* 0x002fe400078e000a */
[----:B------:R-:W-:Y:S02]  /*f60c0*/  IMAD.MOV.U32 R7, RZ, RZ, R12 ;  /* 0x000000ffff077224 */ /* 0x000fe400078e000c */
[----:B------:R-:W5:Y:S04]  /*f60d0*/  LDL.LU R12, [R1+0x4460] ;  /* 0x00446000010c7983 */ /* 0x000f680000300800 */
[----:B------:R-:W5:Y:S04]  /*f60e0*/  LDL.LU R10, [R1+0x4468] ;  /* 0x00446800010a7983 */ /* 0x000f680000300800 */
[----:B------:R-:W-:Y:S04]  /*f60f0*/  STL [R1+0x43d8], R16 ;  /* 0x0043d81001007387 */ /* 0x000fe80000100800 */
[----:B------:R1:W-:Y:S01]  /*f6100*/  LDGSTS.E [R4+0x40180], desc[UR40][R6.64], P0 ;  /* 0x4018000006047fae */ /* 0x0003e200081a1028 */
[----:B------:R-:W-:-:S03]  /*f6110*/  ISETP.NE.U32.AND P0, PT, RZ, UR10, PT ;  /* 0x0000000aff007c0c */ /* 0x000fc6000bf05070 */
[----:B------:R1:W-:Y:S04]  /*f6120*/  STL [R1+0x43d4], R19 ;  /* 0x0043d41301007387 */ /* 0x0003e80000100800 */
[----:B------:R1:W-:Y:S02]  /*f6130*/  STL [R1+0x43e0], R8 ;  /* 0x0043e00801007387 */ /* 0x0003e40000100800 */
[----:B-1----:R-:W-:Y:S02]  /*f6140*/  IMAD.MOV.U32 R7, RZ, RZ, R19 ;  /* 0x000000ffff077224 */ /* 0x002fe400078e0013 */
[----:B------:R-:W5:Y:S01]  /*f6150*/  LDL.LU R19, [R1+0x445c] ;  /* 0x00445c0001137983 */ /* 0x000f620000300800 */
[----:B------:R-:W-:Y:S02]  /*f6160*/  IMAD.MOV.U32 R6, RZ, RZ, R16 ;  /* 0x000000ffff067224 */ /* 0x000fe400078e0010 */
[----:B------:R-:W-:-:S03]  /*f6170*/  IMAD.X R17, R17, 0x1, R0, P2 ;  /* 0x0000000111117824 */ /* 0x000fc600010e0600 */
[----:B------:R1:W-:Y:S04]  /*f6180*/  LDGSTS.E [R4+0x40800], desc[UR40][R6.64], P0 ;  /* 0x4080000006047fae */ /* 0x0003e800081a1028 */
[----:B------:R-:W-:Y:S04]  /*f6190*/  STL [R1+0x43dc], R17 ;  /* 0x0043dc1101007387 */ /* 0x000fe80000100800 */
[----:B------:R-:W5:Y:S01]  /*f61a0*/  LDL.LU R16, [R1+0x4464] ;  /* 0x0044640001107983 */ /* 0x000f620000300800 */
[----:B-1----:R-:W-:Y:S02]  /*f61b0*/  IMAD.MOV.U32 R6, RZ, RZ, R8 ;  /* 0x000000ffff067224 */ /* 0x002fe400078e0008 */
[----:B------:R-:W-:Y:S01]  /*f61c0*/  IMAD.MOV.U32 R7, RZ, RZ, R17 ;  /* 0x000000ffff077224 */ /* 0x000fe200078e0011 */
[----:B------:R-:W5:Y:S04]  /*f61d0*/  LDL.LU R8, [R1+0x4470] ;  /* 0x0044700001087983 */ /* 0x000f680000300800 */
[----:B------:R1:W-:Y:S01]  /*f61e0*/  LDGSTS.E [R4+0x40880], desc[UR40][R6.64], P0 ;  /* 0x4088000006047fae */ /* 0x0003e200081a1028 */
[----:B--2---:R-:W-:-:S05]  /*f61f0*/  IADD3 R14, P1, PT, R14, R13, RZ ;  /* 0x0000000d0e0e7210 */ /* 0x004fca0007f3e0ff */
[----:B------:R-:W-:Y:S01]  /*f6200*/  STL [R1+0x43e8], R14 ;  /* 0x0043e80e01007387 */ /* 0x000fe20000100800 */
[----:B---3--:R-:W-:-:S04]  /*f6210*/  IMAD.X R15, R15, 0x1, R0, P1 ;  /* 0x000000010f0f7824 */ /* 0x008fc800008e0600 */
[----:B-1----:R-:W-:Y:S01]  /*f6220*/  IMAD.MOV.U32 R7, RZ, RZ, R15 ;  /* 0x000000ffff077224 */ /* 0x002fe200078e000f */
[----:B------:R1:W-:Y:S04]  /*f6230*/  STL [R1+0x43e4], R15 ;  /* 0x0043e40f01007387 */ /* 0x0003e80000100800 */
[----:B-1----:R-:W2:Y:S01]  /*f6240*/  LDL.LU R15, [R1+0x446c] ;  /* 0x00446c00010f7983 */ /* 0x002ea20000300800 */
[----:B------:R-:W-:Y:S01]  /*f6250*/  UISETP.GT.AND UP1, UPT, UR11, 0x8, UPT ;  /* 0x000000080b00788c */ /* 0x000fe2000bf24270 */
[-C--:B----4-:R-:W-:Y:S02]  /*f6260*/  IADD3 R18, P2, PT, R18, R13.reuse, RZ ;  /* 0x0000000d12127210 */ /* 0x090fe40007f5e0ff */
[----:B------:R-:W-:Y:S01]  /*f6270*/  MOV R6, R14 ;  /* 0x0000000e00067202 */ /* 0x000fe20000000f00 */
[----:B------:R-:W-:Y:S01]  /*f6280*/  USEL UR10, URZ, 0x4, !UP1 ;  /* 0x00000004ff0a7887 */ /* 0x000fe2000c800000 */
[----:B-----5:R-:W-:Y:S01]  /*f6290*/  IADD3 R9, P3, PT, R9, R13, RZ ;  /* 0x0000000d09097210 */ /* 0x020fe20007f7e0ff */
[----:B------:R-:W-:Y:S01]  /*f62a0*/  IMAD.X R20, R20, 0x1, R0, P2 ;  /* 0x0000000114147824 */ /* 0x000fe200010e0600 */
[----:B------:R-:W3:Y:S01]  /*f62b0*/  LDL.LU R17, [R1+0x44d8] ;  /* 0x0044d80001117983 */ /* 0x000ee20000300800 */
[----:B------:R-:W-:-:S03]  /*f62c0*/  USEL UR10, UR10, URZ, !UP0 ;  /* 0x000000ff0a0a7287 */ /* 0x000fc6000c000000 */
[----:B------:R1:W-:Y:S03]  /*f62d0*/  LDGSTS.E [R4+0x40900], desc[UR40][R6.64], P0 ;  /* 0x4090000006047fae */ /* 0x0003e600081a1028 */
[----:B------:R-:W-:Y:S01]  /*f62e0*/  ISETP.NE.U32.AND P1, PT, RZ, UR10, PT ;  /* 0x0000000aff007c0c */ /* 0x000fe2000bf25070 */
[----:B------:R-:W4:Y:S01]  /*f62f0*/  LDL.LU R14, [R1+0x44e0] ;  /* 0x0044e000010e7983 */ /* 0x000f220000300800 */
[----:B------:R-:W-:-:S03]  /*f6300*/  IMAD.X R21, R21, 0x1, R0, P3 ;  /* 0x0000000115157824 */ /* 0x000fc600018e0600 */
[----:B------:R5:W-:Y:S01]  /*f6310*/  STL [R1+0x43f0], R18 ;  /* 0x0043f01201007387 */ /* 0x000be20000100800 */
[----:B-1----:R-:W-:Y:S02]  /*f6320*/  IMAD.MOV.U32 R6, RZ, RZ, R18 ;  /* 0x000000ffff067224 */ /* 0x002fe400078e0012 */
[----:B------:R-:W-:Y:S01]  /*f6330*/  IMAD.MOV.U32 R7, RZ, RZ, R20 ;  /* 0x000000ffff077224 */ /* 0x000fe200078e0014 */
[----:B------:R1:W-:Y:S04]  /*f6340*/  STL [R1+0x43ec], R20 ;  /* 0x0043ec1401007387 */ /* 0x0003e80000100800 */
[----:B------:R1:W-:Y:S01]  /*f6350*/  LDGSTS.E [R4+0x40980], desc[UR40][R6.64], P0 ;  /* 0x4098000006047fae */ /* 0x0003e200081a1028 */
[----:B------:R-:W-:-:S03]  /*f6360*/  IADD3 R12, P0, PT, R12, R13, RZ ;  /* 0x0000000d0c0c7210 */ /* 0x000fc60007f1e0ff */
[----:B------:R5:W-:Y:S04]  /*f6370*/  STL [R1+0x4458], R9 ;  /* 0x0044580901007387 */ /* 0x000be80000100800 */
[----:B-----5:R-:W5:Y:S01]  /*f6380*/  LDL.LU R18, [R1+0x44d4] ;  /* 0x0044d40001127983 */ /* 0x020f620000300800 */
[----:B------:R-:W-:-:S03]  /*f6390*/  IADD3 R10, P2, PT, R10, R13, RZ ;  /* 0x0000000d0a0a7210 */ /* 0x000fc60007f5e0ff */
[----:B------:R-:W-:Y:S01]  /*f63a0*/  STL [R1+0x4454], R21 ;  /* 0x0044541501007387 */ /* 0x000fe20000100800 */
[----:B-1----:R-:W-:Y:S01]  /*f63b0*/  IMAD.MOV.U32 R6, RZ, RZ, R9 ;  /* 0x000000ffff067224 */ /* 0x002fe200078e0009 */
[----:B------:R-:W-:Y:S02]  /*f63c0*/  MOV R7, R21 ;  /* 0x0000001500077202 */ /* 0x000fe40000000f00 */
[----:B------:R-:W5:Y:S01]  /*f63d0*/  LDL.LU R20, [R1+0x44dc] ;  /* 0x0044dc0001147983 */ /* 0x000f620000300800 */
[----:B------:R-:W-:-:S03]  /*f63e0*/  IMAD.X R19, R19, 0x1, R0, P0 ;  /* 0x0000000113137824 */ /* 0x000fc600000e0600 */
[----:B------:R-:W5:Y:S04]  /*f63f0*/  LDL.LU R9, [R1+0x44e8] ;  /* 0x0044e80001097983 */ /* 0x000f680000300800 */
[----:B------:R1:W-:Y:S04]  /*f6400*/  STL [R1+0x4460], R12 ;  /* 0x0044600c01007387 */ /* 0x0003e80000100800 */
[----:B------:R1:W-:Y:S04]  /*f6410*/  LDGSTS.E [R4+0x41000], desc[UR40][R6.64], P1 ;  /* 0x4100000006047fae */ /* 0x0003e800089a1028 */
[----:B------:R-:W-:Y:S04]  /*f6420*/  STL [R1+0x445c], R19 ;  /* 0x00445c1301007387 */ /* 0x000fe80000100800 */
[----:B------:R-:W-:Y:S01]  /*f6430*/  STL [R1+0x4468], R10 ;  /* 0x0044680a01007387 */ /* 0x000fe20000100800 */
[----:B-1----:R-:W-:-:S03]  /*f6440*/  IMAD.MOV.U32 R6, RZ, RZ, R12 ;  /* 0x000000ffff067224 */ /* 0x002fc600078e000c */
[----:B------:R-:W5:Y:S01]  /*f6450*/  LDL.LU R12, [R1+0x44e4] ;  /* 0x0044e400010c7983 */ /* 0x000f620000300800 */
[----:B------:R-:W-:Y:S01]  /*f6460*/  IMAD.MOV.U32 R7, RZ, RZ, R19 ;  /* 0x000000ffff077224 */ /* 0x000fe200078e0013 */
[----:B------:R-:W-:Y:S01]  /*f6470*/  IADD3 R8, P0, PT, R8, R13, RZ ;  /* 0x0000000d08087210 */ /* 0x000fe20007f1e0ff */
[----:B------:R-:W-:-:S03]  /*f6480*/  IMAD.X R16, R16, 0x1, R0, P2 ;  /* 0x0000000110107824 */ /* 0x000fc600010e0600 */
[----:B------:R1:W-:Y:S04]  /*f6490*/  LDGSTS.E [R4+0x41080], desc[UR40][R6.64], P1 ;  /* 0x4108000006047fae */ /* 0x0003e800089a1028 */
[----:B------:R1:W-:Y:S02]  /*f64a0*/  STL [R1+0x4464], R16 ;  /* 0x0044641001007387 */ /* 0x0003e40000100800 */
[----:B-1----:R-:W-:Y:S02]  /*f64b0*/  IMAD.MOV.U32 R7, RZ, RZ, R16 ;  /* 0x000000ffff077224 */ /* 0x002fe400078e0010 */
[----:B------:R-:W5:Y:S01]  /*f64c0*/  LDL.LU R16, [R1+0x44f0] ;  /* 0x0044f00001107983 */ /* 0x000f620000300800 */
[----:B------:R-:W-:-:S03]  /*f64d0*/  IMAD.MOV.U32 R6, RZ, RZ, R10 ;  /* 0x000000ffff067224 */ /* 0x000fc600078e000a */
[----:B------:R-:W5:Y:S04]  /*f64e0*/  LDL.LU R10, [R1+0x4558] ;  /* 0x00455800010a7983 */ /* 0x000f680000300800 */
[----:B------:R-:W-:Y:S01]  /*f64f0*/  STL [R1+0x4470], R8 ;  /* 0x0044700801007387 */ /* 0x000fe20000100800 */
[----:B------:R-:W-:-:S03]  /*f6500*/  UISETP.GT.AND UP1, UPT, UR11, 0xc, UPT ;  /* 0x0000000c0b00788c */ /* 0x000fc6000bf24270 */
[----:B------:R1:W-:Y:S01]  /*f6510*/  LDGSTS.E [R4+0x41100], desc[UR40][R6.64], P1 ;  /* 0x4110000006047fae */ /* 0x0003e200089a1028 */
[----:B--2---:R-:W-:-:S05]  /*f6520*/  IADD3.X R15, PT, PT, R15, R0, RZ, P0, !PT ;  /* 0x000000000f0f7210 */ /* 0x004fca00007fe4ff */
[----:B------:R2:W-:Y:S04]  /*f6530*/  STL [R1+0x446c], R15 ;  /* 0x00446c0f01007387 */ /* 0x0005e80000100800 */
[----:B------:R-:W5:Y:S01]  /*f6540*/  LDL.LU R21, [R1+0x44ec] ;  /* 0x0044ec0001157983 */ /* 0x000f620000300800 */
[----:B------:R-:W-:Y:S01]  /*f6550*/  USEL UR10, URZ, 0x4, !UP1 ;  /* 0x00000004ff0a7887 */ /* 0x000fe2000c800000 */
[----:B-1----:R-:W-:Y:S02]  /*f6560*/  IMAD.MOV.U32 R6, RZ, RZ, R8 ;  /* 0x000000ffff067224 */ /* 0x002fe400078e0008 */
[----:B------:R-:W-:Y:S01]  /*f6570*/  IMAD.MOV.U32 R7, RZ, RZ, R15 ;  /* 0x000000ffff077224 */ /* 0x000fe200078e000f */
[----:B------:R-:W-:Y:S01]  /*f6580*/  USEL UR10, UR10, URZ, !UP0 ;  /* 0x000000ff0a0a7287 */ /* 0x000fe2000c000000 */
[----:B------:R-:W5:Y:S04]  /*f6590*/  LDL.LU R19, [R1+0x4554] ;  /* 0x0045540001137983 */ /* 0x000f680000300800 */
[----:B------:R1:W-:Y:S01]  /*f65a0*/  LDGSTS.E [R4+0x41180], desc[UR40][R6.64], P1 ;  /* 0x4118000006047fae */ /* 0x0003e200089a1028 */
[----:B---3--:R-:W-:-:S02]  /*f65b0*/  IADD3 R17, P1, PT, R17, R13, RZ ;  /* 0x0000000d11117210 */ /* 0x008fc40007f3e0ff */
[----:B------:R-:W-:Y:S01]  /*f65c0*/  ISETP.NE.U32.AND P0, PT, RZ, UR10, PT ;  /* 0x0000000aff007c0c */ /* 0x000fe2000bf05070 */
[----:B--2---:R-:W2:Y:S01]  /*f65d0*/  LDL.LU R15, [R1+0x4560] ;  /* 0x00456000010f7983 */ /* 0x004ea20000300800 */
[----:B----4-:R-:W-:-:S03]  /*f65e0*/  IADD3 R14, P2, PT, R14, R13, RZ ;  /* 0x0000000d0e0e7210 */ /* 0x010fc60007f5e0ff */
[----:B------:R-:W3:Y:S04]  /*f65f0*/  LDL.LU R8, [R1+0x4568] ;  /* 0x0045680001087983 */ /* 0x000ee80000300800 */
[----:B------:R-:W-:Y:S01]  /*f6600*/  STL [R1+0x44d8], R17 ;  /* 0x0044d81101007387 */ /* 0x000fe20000100800 */
[----:B-1----:R-:W-:Y:S02]  /*f6610*/  IMAD.MOV.U32 R6, RZ, RZ, R17 ;  /* 0x000000ffff067224 */ /* 0x002fe400078e0011 */
[----:B-----5:R-:W-:-:S04]  /*f6620*/  IMAD.X R18, R18, 0x1, R0, P1 ;  /* 0x0000000112127824 */ /* 0x020fc800008e0600 */
[----:B------:R-:W-:Y:S01]  /*f6630*/  IMAD.MOV.U32 R7, RZ, RZ, R18 ;  /* 0x000000ffff077224 */ /* 0x000fe200078e0012 */
[----:B------:R1:W-:Y:S01]  /*f6640*/  STL [R1+0x44d4], R18 ;  /* 0x0044d41201007387 */ /* 0x0003e20000100800 */
[----:B------:R-:W-:-:S03]  /*f6650*/  IMAD.X R20, R20, 0x1, R0, P2 ;  /* 0x0000000114147824 */ /* 0x000fc600010e0600 */
[----:B------:R4:W-:Y:S01]  /*f6660*/  STL [R1+0x44e0], R14 ;  /* 0x0044e00e01007387 */ /* 0x0009e20000100800 */
[----:B------:R-:W-:-:S03]  /*f6670*/  IADD3 R9, P1, PT, R9, R13, RZ ;  /* 0x0000000d09097210 */ /* 0x000fc60007f3e0ff */
[----:B------:R5:W-:Y:S04]  /*f6680*/  LDGSTS.E [R4+0x41800], desc[UR40][R6.64], P0 ;  /* 0x4180000006047fae */ /* 0x000be800081a1028 */
[----:B-1----:R-:W3:Y:S04]  /*f6690*/  LDL.LU R18, [R1+0x455c] ;  /* 0x00455c0001127983 */ /* 0x002ee80000300800 */
[----:B------:R-:W-:Y:S01]  /*f66a0*/  STL [R1+0x44dc], R20 ;  /* 0x0044dc1401007387 */ /* 0x000fe20000100800 */
[----:B-----5:R-:W-:Y:S01]  /*f66b0*/  MOV R6, R14 ;  /* 0x0000000e00067202 */ /* 0x020fe20000000f00 */
[----:B------:R-:W-:-:S02]  /*f66c0*/  IMAD.MOV.U32 R7, RZ, RZ, R20 ;  /* 0x000000ffff077224 */ /* 0x000fc400078e0014 */
[----:B------:R-:W5:Y:S01]  /*f66d0*/  LDL.LU R17, [R1+0x4564] ;  /* 0x0045640001117983 */ /* 0x000f620000300800 */
[----:B------:R-:W-:-:S03]  /*f66e0*/  IMAD.X R12, R12, 0x1, R0, P1 ;  /* 0x000000010c0c7824 */ /* 0x000fc600008e0600 */
[----:B------:R1:W-:Y:S04]  /*f66f0*/  STL [R1+0x44e8], R9 ;  /* 0x0044e80901007387 */ /* 0x0003e80000100800 */
[----:B------:R1:W-:Y:S04]  /*f6700*/  LDGSTS.E [R4+0x41880], desc[UR40][R6.64], P0 ;  /* 0x4188000006047fae */ /* 0x0003e800081a1028 */
[----:B------:R1:W-:Y:S04]  /*f6710*/  STL [R1+0x44e4], R12 ;  /* 0x0044e40c01007387 */ /* 0x0003e80000100800 */
[----:B----4-:R-:W4:Y:S01]  /*f6720*/  LDL.LU R14, [R1+0x456c] ;  /* 0x00456c00010e7983 */ /* 0x010f220000300800 */
[----:B-1----:R-:W-:-:S03]  /*f6730*/  IMAD.MOV.U32 R6, RZ, RZ, R9 ;  /* 0x000000ffff067224 */ /* 0x002fc600078e0009 */
[----:B------:R-:W4:Y:S01]  /*f6740*/  LDL.LU R9, [R1+0x4570] ;  /* 0x0045700001097983 */ /* 0x000f220000300800 */
[-C--:B------:R-:W-:Y:S01]  /*f6750*/  IADD3 R16, P2, PT, R16, R13.reuse, RZ ;  /* 0x0000000d10107210 */ /* 0x080fe20007f5e0ff */
[----:B------:R-:W-:Y:S02]  /*f6760*/  IMAD.MOV.U32 R7, RZ, RZ, R12 ;  /* 0x000000ffff077224 */ /* 0x000fe400078e000c */
[----:B------:R-:W4:Y:S01]  /*f6770*/  LDL.LU R12, [R1+0x45d8] ;  /* 0x0045d800010c7983 */ /* 0x000f220000300800 */
[----:B------:R-:W-:-:S03]  /*f6780*/  IADD3 R10, P3, PT, R10, R13, RZ ;  /* 0x0000000d0a0a7210 */ /* 0x000fc60007f7e0ff */
[----:B------:R-:W4:Y:S04]  /*f6790*/  LDL.LU R20, [R1+0x45e0] ;  /* 0x0045e00001147983 */ /* 0x000f280000300800 */
[----:B------:R1:W-:Y:S04]  /*f67a0*/  STL [R1+0x44f0], R16 ;  /* 0x0044f01001007387 */ /* 0x0003e80000100800 */
[----:B------:R1:W-:Y:S02]  /*f67b0*/  LDGSTS.E [R4+0x41900], desc[UR40][R6.64], P0 ;  /* 0x4190000006047fae */ /* 0x0003e400081a1028 */
[----:B-1----:R-:W-:Y:S01]  /*f67c0*/  MOV R6, R16 ;  /* 0x0000001000067202 */ /* 0x002fe20000000f00 */
[----:B------:R-:W-:-:S05]  /*f67d0*/  IMAD.X R21, R21, 0x1, R0, P2 ;  /* 0x0000000115157824 */ /* 0x000fca00010e0600 */
[----:B------:R1:W-:Y:S04]  /*f67e0*/  STL [R1+0x44ec], R21 ;  /* 0x0044ec1501007387 */ /* 0x0003e80000100800 */
[----:B------:R1:W-:Y:S04]  /*f67f0*/  STL [R1+0x4558], R10 ;  /* 0x0045580a01007387 */ /* 0x0003e80000100800 */
[----:B------:R-:W4:Y:S01]  /*f6800*/  LDL.LU R16, [R1+0x45d4] ;  /* 0x0045d40001107983 */ /* 0x000f220000300800 */
[----:B------:R-:W-:-:S04]  /*f6810*/  UISETP.GT.AND UP1, UPT, UR11, 0x10, UPT ;  /* 0x000000100b00788c */ /* 0x000fc8000bf24270 */
[----:B------:R-:W-:Y:S01]  /*f6820*/  USEL UR10, URZ, 0x4, !UP1 ;  /* 0x00000004ff0a7887 */ /* 0x000fe2000c800000 */
[----:B------:R-:W-:-:S03]  /*f6830*/  IMAD.X R19, R19, 0x1, R0, P3 ;  /* 0x0000000113137824 */ /* 0x000fc600018e0600 */
[----:B------:R-:W-:Y:S01]  /*f6840*/  USEL UR10, UR10, URZ, !UP0 ;  /* 0x000000ff0a0a7287 */ /* 0x000fe2000c000000 */
[----:B------:R-:W-:Y:S01]  /*f6850*/  IMAD.MOV.U32 R7, RZ, RZ, R21 ;  /* 0x000000ffff077224 */ /* 0x000fe200078e0015 */
[----:B------:R-:W-:Y:S04]  /*f6860*/  STL [R1+0x4554], R19 ;  /* 0x0045541301007387 */ /* 0x000fe80000100800 */
[----:B------:R-:W-:Y:S01]  /*f6870*/  ISETP.NE.U32.AND P1, PT, RZ, UR10, PT ;  /* 0x0000000aff007c0c */ /* 0x000fe2000bf25070 */
[----:B-1----:R-:W4:Y:S04]  /*f6880*/  LDL.LU R21, [R1+0x45dc] ;  /* 0x0045dc0001157983 */ /* 0x002f280000300800 */
[----:B------:R1:W-:Y:S01]  /*f6890*/  LDGSTS.E [R4+0x41980], desc[UR40][R6.64], P0 ;  /* 0x4198000006047fae */ /* 0x0003e200081a1028 */
[----:B--2---:R-:W-:-:S02]  /*f68a0*/  IADD3 R15, P0, PT, R15, R13, RZ ;  /* 0x0000000d0f0f7210 */ /* 0x004fc40007f1e0ff */
[----:B---3--:R-:W-:Y:S01]  /*f68b0*/  IADD3 R8, P2, PT, R8, R13, RZ ;  /* 0x0000000d08087210 */ /* 0x008fe20007f5e0ff */
[----:B-1----:R-:W-:Y:S02]  /*f68c0*/  IMAD.MOV.U32 R6, RZ, RZ, R10 ;  /* 0x000000ffff067224 */ /* 0x002fe400078e000a */
[----:B------:R-:W-:Y:S01]  /*f68d0*/  IMAD.MOV.U32 R7, RZ, RZ, R19 ;  /* 0x000000ffff077224 */ /* 0x000fe200078e0013 */
[----:B------:R-:W2:Y:S01]  /*f68e0*/  LDL.LU R10, [R1+0x45e8] ;  /* 0x0045e800010a7983 */ /* 0x000ea20000300800 */
[----:B------:R-:W-:-:S03]  /*f68f0*/  IMAD.X R18, R18, 0x1, R0, P0 ;  /* 0x0000000112127824 */ /* 0x000fc600000e0600 */
[----:B------:R1:W-:Y:S04]  /*f6900*/  STL [R1+0x4560], R15 ;  /* 0x0045600f01007387 */ /* 0x0003e80000100800 */
[----:B------:R3:W-:Y:S04]  /*f6910*/  LDGSTS.E [R4+0x42000], desc[UR40][R6.64], P1 ;  /* 0x4200000006047fae */ /* 0x0007e800089a1028 */
[----:B------:R1:W-:Y:S04]  /*f6920*/  STL [R1+0x455c], R18 ;  /* 0x00455c1201007387 */ /* 0x0003e80000100800 */
[----:B------:R-:W-:Y:S01]  /*f6930*/  STL [R1+0x4568], R8 ;  /* 0x0045680801007387 */ /* 0x000fe20000100800 */
[----:B---3--:R-:W-:Y:S01]  /*f6940*/  IMAD.MOV.U32 R6, RZ, RZ, R15 ;  /* 0x000000ffff067224 */ /* 0x008fe200078e000f */
[----:B------:R-:W-:-:S02]  /*f6950*/  MOV R7, R18 ;  /* 0x0000001200077202 */ /* 0x000fc40000000f00 */
[----:B-1----:R-:W3:Y:S01]  /*f6960*/  LDL.LU R15, [R1+0x45e4] ;  /* 0x0045e400010f7983 */ /* 0x002ee20000300800 */
[----:B-----5:R-:W-:-:S03]  /*f6970*/  IMAD.X R17, R17, 0x1, R0, P2 ;  /* 0x0000000111117824 */ /* 0x020fc600010e0600 */
[----:B------:R1:W-:Y:S04]  /*f6980*/  LDGSTS.E [R4+0x42080], desc[UR40][R6.64], P1 ;  /* 0x4208000006047fae */ /* 0x0003e800089a1028 */
[----:B------:R5:W-:Y:S04]  /*f6990*/  STL [R1+0x4564], R17 ;  /* 0x0045641101007387 */ /* 0x000be80000100800 */
[----:B------:R-:W3:Y:S01]  /*f69a0*/  LDL.LU R19, [R1+0x45ec] ;  /* 0x0045ec0001137983 */ /* 0x000ee20000300800 */
[----:B----4-:R-:W-:Y:S01]  /*f69b0*/  IADD3 R9, P0, PT, R9, R13, RZ ;  /* 0x0000000d09097210 */ /* 0x010fe20007f1e0ff */
[----:B-1----:R-:W-:-:S02]  /*f69c0*/  IMAD.MOV.U32 R6, RZ, RZ, R8 ;  /* 0x000000ffff067224 */ /* 0x002fc400078e0008 */
[----:B------:R-:W4:Y:S01]  /*f69d0*/  LDL.LU R18, [R1+0x45f0] ;  /* 0x0045f00001127983 */ /* 0x000f220000300800 */
[----:B------:R-:W-:Y:S02]  /*f69e0*/  IMAD.MOV.U32 R7, RZ, RZ, R17 ;  /* 0x000000ffff077224 */ /* 0x000fe400078e0011 */
[----:B------:R-:W-:Y:S01]  /*f69f0*/  IMAD.X R14, R14, 0x1, R0, P0 ;  /* 0x000000010e0e7824 */ /* 0x000fe200000e0600 */
[----:B-----5:R-:W5:Y:S04]  /*f6a00*/  LDL.LU R17, [R1+0x4654] ;  /* 0x0046540001117983 */ /* 0x020f680000300800 */
[----:B------:R1:W-:Y:S04]  /*f6a10*/  LDGSTS.E [R4+0x42100], desc[UR40][R6.64], P1 ;  /* 0x4210000006047fae */ /* 0x0003e800089a1028 */
[----:B------:R-:W5:Y:S01]  /*f6a20*/  LDL.LU R8, [R1+0x4658] ;  /* 0x0046580001087983 */ /* 0x000f620000300800 */
[----:B-1----:R-:W-:-:S02]  /*f6a30*/  IMAD.MOV.U32 R6, RZ, RZ, R9 ;  /* 0x000000ffff067224 */ /* 0x002fc400078e0009 */
[----:B------:R-:W-:-:S05]  /*f6a40*/  IMAD.MOV.U32 R7, RZ, RZ, R14 ;  /* 0x000000ffff077224 */ /* 0x000fca00078e000e */
[----:B------:R1:W-:Y:S01]  /*f6a50*/  LDGSTS.E [R4+0x42180], desc[UR40][R6.64], P1 ;  /* 0x4218000006047fae */ /* 0x0003e200089a1028 */
[-C--:B------:R-:W-:Y:S02]  /*f6a60*/  IADD3 R12, P1, PT, R12, R13.reuse, RZ ;  /* 0x0000000d0c0c7210 */ /* 0x080fe40007f3e0ff */
[----:B------:R-:W-:Y:S01]  /*f6a70*/  IADD3 R20, P2, PT, R20, R13, RZ ;  /* 0x0000000d14147210 */ /* 0x000fe20007f5e0ff */
[----:B------:R-:W-:Y:S04]  /*f6a80*/  STL [R1+0x4570], R9 ;  /* 0x0045700901007387 */ /* 0x000fe80000100800 */
[----:B------:R1:W-:Y:S04]  /*f6a90*/  STL [R1+0x456c], R14 ;  /* 0x00456c0e01007387 */ /* 0x0003e80000100800 */
[----:B-1----:R-:W5:Y:S04]  /*f6aa0*/  LDL.LU R14, [R1+0x4660] ;  /* 0x00466000010e7983 */ /* 0x002f680000300800 */
[----:B------:R-:W5:Y:S04]  /*f6ab0*/  LDL.LU R9, [R1+0x4668] ;  /* 0x0046680001097983 */ /* 0x000f680000300800 */
[----:B------:R-:W-:Y:S01]  /*f6ac0*/  STL [R1+0x45d8], R12 ;  /* 0x0045d80c01007387 */ /* 0x000fe20000100800 */
[----:B------:R-:W-:-:S04]  /*f6ad0*/  IMAD.X R16, R16, 0x1, R0, P1 ;  /* 0x0000000110107824 */ /* 0x000fc800008e0600 */
[----:B------:R-:W-:Y:S01]  /*f6ae0*/  IMAD.MOV.U32 R7, RZ, RZ, R16 ;  /* 0x000000ffff077224 */ /* 0x000fe200078e0010 */
[----:B------:R1:W-:Y:S04]  /*f6af0*/  STL [R1+0x45d4], R16 ;  /* 0x0045d41001007387 */ /* 0x0003e80000100800 */
[----:B------:R-:W-:Y:S04]  /*f6b00*/  STL [R1+0x45e0], R20 ;  /* 0x0045e01401007387 */ /* 0x000fe80000100800 */
[----:B-1----:R-:W5:Y:S01]  /*f6b10*/  LDL.LU R16, [R1+0x465c] ;  /* 0x00465c0001107983 */ /* 0x002f620000300800 */
[----:B------:R-:W-:-:S04]  /*f6b20*/  UISETP.GT.AND UP1, UPT, UR11, 0x14, UPT ;  /* 0x000000140b00788c */ /* 0x000fc8000bf24270 */
[----:B------:R-:W-:-:S04]  /*f6b30*/  USEL UR10, URZ, 0x4, !UP1 ;  /* 0x00000004ff0a7887 */ /* 0x000fc8000c800000 */
[----:B------:R-:W-:Y:S01]  /*f6b40*/  USEL UR10, UR10, URZ, !UP0 ;  /* 0x000000ff0a0a7287 */ /* 0x000fe2000c000000 */
[----:B------:R-:W-:-:S05]  /*f6b50*/  IADD3.X R21, PT, PT, R21, R0, RZ, P2, !PT ;  /* 0x0000000015157210 */ /* 0x000fca00017fe4ff */
[----:B------:R-:W-:Y:S01]  /*f6b60*/  ISETP.NE.U32.AND P0, PT, RZ, UR10, PT ;  /* 0x0000000aff007c0c */ /* 0x000fe2000bf05070 */
[----:B------:R-:W-:Y:S01]  /*f6b70*/  IMAD.MOV.U32 R6, RZ, RZ, R12 ;  /* 0x000000ffff067224 */ /* 0x000fe200078e000c */
[----:B------:R-:W-:Y:S04]  /*f6b80*/  STL [R1+0x45dc], R21 ;  /* 0x0045dc1501007387 */ /* 0x000fe80000100800 */
[----:B------:R-:W5:Y:S01]  /*f6b90*/  LDL.LU R12, [R1+0x4664] ;  /* 0x00466400010c7983 */ /* 0x000f620000300800 */
[----:B--2---:R-:W-:-:S06]  /*f6ba0*/  IADD3 R10, P1, PT, R10, R13, RZ ;  /* 0x0000000d0a0a7210 */ /* 0x004fcc0007f3e0ff */
[----:B------:R1:W-:Y:S04]  /*f6bb0*/  LDGSTS.E [R4+0x42800], desc[UR40][R6.64], P0 ;  /* 0x4280000006047fae */ /* 0x0003e800081a1028 */
[----:B------:R-:W-:Y:S01]  /*f6bc0*/  STL [R1+0x45e8], R10 ;  /* 0x0045e80a01007387 */ /* 0x000fe20000100800 */
[----:B-1----:R-:W-:Y:S02]  /*f6bd0*/  IMAD.MOV.U32 R6, RZ, RZ, R20 ;  /* 0x000000ffff067224 */ /* 0x002fe400078e0014 */
[----:B------:R-:W-:Y:S02]  /*f6be0*/  IMAD.MOV.U32 R7, RZ, RZ, R21 ;  /* 0x000000ffff077224 */ /* 0x000fe400078e0015 */
[----:B---3--:R-:W-:-:S03]  /*f6bf0*/  IMAD.X R15, R15, 0x1, R0, P1 ;  /* 0x000000010f0f7824 */ /* 0x008fc600008e0600 */
[----:B------:R1:W-:Y:S04]  /*f6c00*/  LDGSTS.E [R4+0x42880], desc[UR40][R6.64], P0 ;  /* 0x4288000006047fae */ /* 0x0003e800081a1028 */
[----:B------:R2:W-:Y:S01]  /*f6c10*/  STL [R1+0x45e4], R15 ;  /* 0x0045e40f01007387 */ /* 0x0005e20000100800 */
[----:B------:R-:W-:Y:S01]  /*f6c20*/  UISETP.GT.AND UP1, UPT, UR11, 0x18, UPT ;  /* 0x000000180b00788c */ /* 0x000fe2000bf24270 */
[----:B-1----:R-:W-:Y:S01]  /*f6c30*/  MOV R7, R15 ;  /* 0x0000000f00077202 */ /* 0x002fe20000000f00 */
[----:B------:R-:W-:Y:S01]  /*f6c40*/  IMAD.MOV.U32 R6, RZ, RZ, R10 ;  /* 0x000000ffff067224 */ /* 0x000fe200078e000a */
[----:B--2---:R-:W2:Y:S01]  /*f6c50*/  LDL.LU R15, [R1+0x466c] ;  /* 0x00466c00010f7983 */ /* 0x004ea20000300800 */
[----:B----4-:R-:W-:-:S03]  /*f6c60*/  IADD3 R18, P2, PT, R18, R13, RZ ;  /* 0x0000000d12127210 */ /* 0x010fc60007f5e0ff */
[----:B------:R-:W3:Y:S01]  /*f6c70*/  LDL.LU R10, [R1+0x4670] ;  /* 0x00467000010a7983 */ /* 0x000ee20000300800 */
[----:B------:R-:W-:Y:S01]  /*f6c80*/  USEL UR10, URZ, 0x4, !UP1 ;  /* 0x00000004ff0a7887 */ /* 0x000fe2000c800000 */
[--C-:B------:R-:W-:Y:S02]  /*f6c90*/  IMAD.X R19, R19, 0x1, R0.reuse, P2 ;  /* 0x0000000113137824 */ /* 0x100fe400010e0600 */
[----:B------:R1:W-:Y:S01]  /*f6ca0*/  LDGSTS.E [R4+0x42900], desc[UR40][R6.64], P0 ;  /* 0x4290000006047fae */ /* 0x0003e200081a1028 */
[----:B-----5:R-:W-:Y:S01]  /*f6cb0*/  IADD3 R8, P3, PT, R8, R13, RZ ;  /* 0x0000000d08087210 */ /* 0x020fe20007f7e0ff */
[----:B------:R-:W-:Y:S02]  /*f6cc0*/  USEL UR10, UR10, URZ, !UP0 ;  /* 0x000000ff0a0a7287 */ /* 0x000fe4000c000000 */
[----:B------:R-:W-:Y:S02]  /*f6cd0*/  STL [R1+0x45f0], R18 ;  /* 0x0045f01201007387 */ /* 0x000fe40000100800 */
[----:B------:R-:W-:-:S02]  /*f6ce0*/  IMAD.X R17, R17, 0x1, R0, P3 ;  /* 0x0000000111117824 */ /* 0x000fc400018e0600 */
[----:B------:R-:W-:Y:S01]  /*f6cf0*/  STL [R1+0x45ec], R19 ;  /* 0x0045ec1301007387 */ /* 0x000fe20000100800 */
[----:B------:R-:W-:Y:S01]  /*f6d00*/  ISETP.NE.U32.AND P1, PT, RZ, UR10, PT ;  /* 0x0000000aff007c0c */ /* 0x000fe2000bf25070 */
[----:B-1----:R-:W-:Y:S02]  /*f6d10*/  IMAD.MOV.U32 R6, RZ, RZ, R18 ;  /* 0x000000ffff067224 */ /* 0x002fe400078e0012 */
[----:B------:R1:W-:Y:S01]  /*f6d20*/  STL [R1+0x4658], R8 ;  /* 0x0046580801007387 */ /* 0x0003e20000100800 */
[----:B------:R-:W-:-:S03]  /*f6d30*/  IMAD.MOV.U32 R7, RZ, RZ, R19 ;  /* 0x000000ffff077224 */ /* 0x000fc600078e0013 */
[----:B------:R-:W4:Y:S04]  /*f6d40*/  LDL.LU R22, [R1+0x46d8] ;  /* 0x0046d80001167983 */ /* 0x000f280000300800 */
[----:B------:R-:W-:Y:S04]  /*f6d50*/  STL [R1+0x4654], R17 ;  /* 0x0046541101007387 */ /* 0x000fe80000100800 */
[----:B------:R-:W5:Y:S04]  /*f6d60*/  LDL.LU R20, [R1+0x46e0] ;  /* 0x0046e00001147983 */ /* 0x000f680000300800 */
[----:B------:R1:W-:Y:S04]  /*f6d70*/  LDGSTS.E [R4+0x42980], desc[UR40][R6.64], P0 ;  /* 0x4298000006047fae */ /* 0x0003e800081a1028 */
[----:B------:R-:W5:Y:S01]  /*f6d80*/  LDL.LU R23, [R1+0x46d4] ;  /* 0x0046d40001177983 */ /* 0x000f620000300800 */
[----:B------:R-:W-:-:S03]  /*f6d90*/  IADD3 R14, P0, PT, R14, R13, RZ ;  /* 0x0000000d0e0e7210 */ /* 0x000fc60007f1e0ff */
[----:B------:R-:W5:Y:S01]  /*f6da0*/  LDL.LU R21, [R1+0x46dc] ;  /* 0x0046dc0001157983 */ /* 0x000f620000300800 */
[----:B------:R-:W-:Y:S01]  /*f6db0*/  IADD3 R9, P2, PT, R9, R13, RZ ;  /* 0x0000000d09097210 */ /* 0x000fe20007f5e0ff */
[----:B-1----:R-:W-:Y:S02]  /*f6dc0*/  IMAD.MOV.U32 R6, RZ, RZ, R8 ;  /* 0x000000ffff067224 */ /* 0x002fe400078e0008 */
[----:B------:R-:W-:Y:S01]  /*f6dd0*/  IMAD.MOV.U32 R7, RZ, RZ, R17 ;  /* 0x000000ffff077224 */ /* 0x000fe200078e0011 */
[----:B------:R-:W5:Y:S04]  /*f6de0*/  LDL.LU R8, [R1+0x46e8] ;  /* 0x0046e80001087983 */ /* 0x000f680000300800 */
[----:B------:R1:W-:Y:S04]  /*f6df0*/  STL [R1+0x4660], R14 ;  /* 0x0046600e01007387 */ /* 0x0003e80000100800 */
[----:B------:R1:W-:Y:S02]  /*f6e00*/  LDGSTS.E [R4+0x43000], desc[UR40][R6.64], P1 ;  /* 0x4300000006047fae */ /* 0x0003e400089a1028 */
[----:B-1----:R-:W-:Y:S01]  /*f6e10*/  IMAD.MOV.U32 R6, RZ, RZ, R14 ;  /* 0x000000ffff067224 */ /* 0x002fe200078e000e */
[----:B------:R-:W-:-:S05]  /*f6e20*/  IADD3.X R16, PT, PT, R16, R0, RZ, P0, !PT ;  /* 0x0000000010107210 */ /* 0x000fca00007fe4ff */
[----:B------:R-:W-:Y:S04]  /*f6e30*/  STL [R1+0x465c], R16 ;  /* 0x00465c1001007387 */ /* 0x000fe80000100800 */
[----:B------:R1:W-:Y:S04]  /*f6e40*/  STL [R1+0x4668], R9 ;  /* 0x0046680901007387 */ /* 0x0003e80000100800 */
[----:B------:R-:W5:Y:S01]  /*f6e50*/  LDL.LU R14, [R1+0x46e4] ;  /* 0x0046e400010e7983 */ /* 0x000f620000300800 */
[----:B------:R-:W-:-:S05]  /*f6e60*/  IMAD.MOV.U32 R7, RZ, RZ, R16 ;  /* 0x000000ffff077224 */ /* 0x000fca00078e0010 */
[----:B------:R1:W-:Y:S01]  /*f6e70*/  LDGSTS.E [R4+0x43080], desc[UR40][R6.64], P1 ;  /* 0x4308000006047fae */ /* 0x0003e200089a1028 */
[----:B------:R-:W-:-:S05]  /*f6e80*/  IMAD.X R12, R12, 0x1, R0, P2 ;  /* 0x000000010c0c7824 */ /* 0x000fca00010e0600 */
[----:B------:R1:W-:Y:S04]  /*f6e90*/  STL [R1+0x4664], R12 ;  /* 0x0046640c01007387 */ /* 0x0003e80000100800 */
[----:B------:R-:W5:Y:S01]  /*f6ea0*/  LDL.LU R19, [R1+0x46ec] ;  /* 0x0046ec0001137983 */ /* 0x000f620000300800 */
[----:B-1----:R-:W-:-:S03]  /*f6eb0*/  IMAD.MOV.U32 R6, RZ, RZ, R9 ;  /* 0x000000ffff067224 */ /* 0x002fc600078e0009 */
[----:B------:R-:W5:Y:S01]  /*f6ec0*/  LDL.LU R9, [R1+0x46f0] ;  /* 0x0046f00001097983 */ /* 0x000f620000300800 */
[----:B------:R-:W-:-:S03]  /*f6ed0*/  IMAD.MOV.U32 R7, RZ, RZ, R12 ;  /* 0x000000ffff077224 */ /* 0x000fc600078e000c */
[----:B------:R-:W5:Y:S04]  /*f6ee0*/  LDL.LU R18, [R1+0x4754] ;  /* 0x0047540001127983 */ /* 0x000f680000300800 */
[----:B------:R-:W5:Y:S01]  /*f6ef0*/  LDL.LU R12, [R1+0x4758] ;  /* 0x00475800010c7983 */ /* 0x000f620000300800 */
[----:B------:R-:W-:-:S03]  /*f6f00*/  UISETP.GT.AND UP1, UPT, UR11, 0x1c, UPT ;  /* 0x0000001c0b00788c */ /* 0x000fc6000bf24270 */
[----:B------:R1:W-:Y:S01]  /*f6f10*/  LDGSTS.E [R4+0x43100], desc[UR40][R6.64], P1 ;  /* 0x4310000006047fae */ /* 0x0003e200089a1028 */
[----:B------:R-:W-:-:S04]  /*f6f20*/  USEL UR10, URZ, 0x4, !UP1 ;  /* 0x00000004ff0a7887 */ /* 0x000fc8000c800000 */
[----:B------:R-:W-:Y:S01]  /*f6f30*/  USEL UR10, UR10, URZ, !UP0 ;  /* 0x000000ff0a0a7287 */ /* 0x000fe2000c000000 */
[----:B---3--:R-:W-:-:S05]  /*f6f40*/  IADD3 R10, P0, PT, R10, R13, RZ ;  /* 0x0000000d0a0a7210 */ /* 0x008fca0007f1e0ff */
[----:B--2---:R-:W-:Y:S01]  /*f6f50*/  IMAD.X R15, R15, 0x1, R0, P0 ;  /* 0x000000010f0f7824 */ /* 0x004fe200000e0600 */
[----:B-1----:R-:W-:-:S03]  /*f6f60*/  MOV R6, R10 ;  /* 0x0000000a00067202 */ /* 0x002fc60000000f00 */
[----:B------:R-:W-:Y:S01]  /*f6f70*/  IMAD.MOV.U32 R7, RZ, RZ, R15 ;  /* 0x000000ffff077224 */ /* 0x000fe200078e000f */
[----:B------:R-:W-:Y:S01]  /*f6f80*/  STL [R1+0x4670], R10 ;  /* 0x0046700a01007387 */ /* 0x000fe20000100800 */
[----:B------:R-:W-:-:S03]  /*f6f90*/  ISETP.NE.U32.AND P0, PT, RZ, UR10, PT ;  /* 0x0000000aff007c0c */ /* 0x000fc6000bf05070 */
[----:B------:R1:W-:Y:S04]  /*f6fa0*/  LDGSTS.E [R4+0x43180], desc[UR40][R6.64], P1 ;  /* 0x4318000006047fae */ /* 0x0003e800089a1028 */
[----:B------:R2:W-:Y:S01]  /*f6fb0*/  STL [R1+0x466c], R15 ;  /* 0x00466c0f01007387 */ /* 0x0005e20000100800 */
[----:B----4-:R-:W-:-:S03]  /*f6fc0*/  IADD3 R22, P1, PT, R22, R13, RZ ;  /* 0x0000000d16167210 */ /* 0x010fc60007f3e0ff */
[----:B------:R-:W3:Y:S04]  /*f6fd0*/  LDL.LU R17, [R1+0x475c] ;  /* 0x00475c0001117983 */ /* 0x000ee80000300800 */
[----:B------:R-:W4:Y:S01]  /*f6fe0*/  LDL.LU R16, [R1+0x4760] ;  /* 0x0047600001107983 */ /* 0x000f220000300800 */
[----:B-----5:R-:W-:-:S03]  /*f6ff0*/  IADD3 R20, P2, PT, R20, R13, RZ ;  /* 0x0000000d14147210 */ /* 0x020fc60007f5e0ff */
[----:B--2---:R-:W2:Y:S01]  /*f7000*/  LDL.LU R15, [R1+0x4764] ;  /* 0x00476400010f7983 */ /* 0x004ea20000300800 */
[----:B-1----:R-:W-:-:S03]  /*f7010*/  IMAD.MOV.U32 R6, RZ, RZ, R22 ;  /* 0x000000ffff067224 */ /* 0x002fc600078e0016 */
[----:B------:R-:W5:Y:S01]  /*f7020*/  LDL.LU R10, [R1+0x4768] ;  /* 0x00476800010a7983 */ /* 0x000f620000300800 */
[----:B------:R-:W-:-:S04]  /*f7030*/  IMAD.X R23, R23, 0x1, R0, P1 ;  /* 0x0000000117177824 */ /* 0x000fc800008e0600 */
[----:B------:R-:W-:Y:S02]  /*f7040*/  IMAD.MOV.U32 R7, RZ, RZ, R23 ;  /* 0x000000ffff077224 */ /* 0x000fe400078e0017 */
[----:B------:R-:W-:Y:S01]  /*f7050*/  IMAD.X R21, R21, 0x1, R0, P2 ;  /* 0x0000000115157824 */ /* 0x000fe200010e0600 */
[----:B------:R-:W-:Y:S01]  /*f7060*/  STL [R1+0x46d8], R22 ;  /* 0x0046d81601007387 */ /* 0x000fe20000100800 */
[----:B------:R-:W-:-:S03]  /*f7070*/  IADD3 R8, P1, PT, R8, R13, RZ ;  /* 0x0000000d08087210 */ /* 0x000fc60007f3e0ff */
[----:B------:R1:W-:Y:S04]  /*f7080*/  LDGSTS.E [R4+0x43800], desc[UR40][R6.64], P0 ;  /* 0x4380000006047fae */ /* 0x0003e800081a1028 */
[----:B------:R-:W-:Y:S04]  /*f7090*/  STL [R1+0x46d4], R23 ;  /* 0x0046d41701007387 */ /* 0x000fe80000100800 */
[----:B------:R-:W-:Y:S01]  /*f70a0*/  STL [R1+0x46e0], R20 ;  /* 0x0046e01401007387 */ /* 0x000fe20000100800 */
[----:B-1----:R-:W-:Y:S01]  /*f70b0*/  IMAD.MOV.U32 R6, RZ, RZ, R20 ;  /* 0x000000ffff067224 */ /* 0x002fe200078e0014 */
[----:B------:R-:W-:-:S02]  /*f70c0*/  MOV R7, R21 ;  /* 0x0000001500077202 */ /* 0x000fc40000000f00 */
[----:B------:R-:W-:Y:S04]  /*f70d0*/  STL [R1+0x46dc], R21 ;  /* 0x0046dc1501007387 */ /* 0x000fe80000100800 */
[----:B------:R1:W-:Y:S04]  /*f70e0*/  LDGSTS.E [R4+0x43880], desc[UR40][R6.64], P0 ;  /* 0x4388000006047fae */ /* 0x0003e800081a1028 */
[----:B------:R-:W-:Y:S01]  /*f70f0*/  STL [R1+0x46e8], R8 ;  /* 0x0046e80801007387 */ /* 0x000fe20000100800 */
[----:B-1----:R-:W-:Y:S02]  /*f7100*/  IMAD.MOV.U32 R6, RZ, RZ, R8 ;  /* 0x000000ffff067224 */ /* 0x002fe400078e0008 */
[----:B------:R-:W-:-:S04]  /*f7110*/  IMAD.X R14, R14, 0x1, R0, P1 ;  /* 0x000000010e0e7824 */ /* 0x000fc800008e0600 */
[----:B------:R-:W-:Y:S01]  /*f7120*/  IMAD.MOV.U32 R7, RZ, RZ, R14 ;  /* 0x000000ffff077224 */ /* 0x000fe200078e000e */
[----:B------:R1:W-:Y:S01]  /*f7130*/  STL [R1+0x46e4], R14 ;  /* 0x0046e40e01007387 */ /* 0x0003e20000100800 */
[----:B------:R-:W-:-:S03]  /*f7140*/  UISETP.GT.AND UP1, UPT, UR11, 0x20, UPT ;  /* 0x000000200b00788c */ /* 0x000fc6000bf24270 */
[----:B------:R1:W-:Y:S04]  /*f7150*/  LDGSTS.E [R4+0x43900], desc[UR40][R6.64], P0 ;  /* 0x4390000006047fae */ /* 0x0003e800081a1028 */
[----:B-1----:R-:W2:Y:S04]  /*f7160*/  LDL.LU R14, [R1+0x476c] ;  /* 0x00476c00010e7983 */ /* 0x002ea80000300800 */
[----:B------:R-:W2:Y:S01]  /*f7170*/  LDL.LU R8, [R1+0x4770] ;  /* 0x0047700001087983 */ /* 0x000ea20000300800 */
[----:B------:R-:W-:-:S05]  /*f7180*/  IADD3 R9, P2, PT, R9, R13, RZ ;  /* 0x0000000d09097210 */ /* 0x000fca0007f5e0ff */
[----:B------:R-:W-:Y:S01]  /*f7190*/  IMAD.X R19, R19, 0x1, R0, P2 ;  /* 0x0000000113137824 */ /* 0x000fe200010e0600 */
[----:B------:R-:W-:Y:S01]  /*f71a0*/  IADD3 R12, P3, PT, R12, R13, RZ ;  /* 0x0000000d0c0c7210 */ /* 0x000fe20007f7e0ff */
[----:B------:R1:W-:Y:S01]  /*f71b0*/  STL [R1+0x46f0], R9 ;  /* 0x0046f00901007387 */ /* 0x0003e20000100800 */
[----:B------:R-:W-:-:S03]  /*f71c0*/  USEL UR10, URZ, 0x4, !UP1 ;  /* 0x00000004ff0a7887 */ /* 0x000fc6000c800000 */
[----:B------:R-:W-:Y:S01]  /*f71d0*/  IMAD.X R18, R18, 0x1, R0, P3 ;  /* 0x0000000112127824 */ /* 0x000fe200018e0600 */
[----:B------:R-:W-:Y:S04]  /*f71e0*/  STL [R1+0x46ec], R19 ;  /* 0x0046ec1301007387 */ /* 0x000fe80000100800 */
[----:B------:R1:W-:Y:S01]  /*f71f0*/  STL [R1+0x4758], R12 ;  /* 0x0047580c01007387 */ /* 0x0003e20000100800 */
[----:B------:R-:W-:-:S03]  /*f7200*/  IMAD.MOV.U32 R6, RZ, RZ, R9 ;  /* 0x000000ffff067224 */ /* 0x000fc600078e0009 */
[----:B------:R-:W2:Y:S01]  /*f7210*/  LDL.LU R22, [R1+0x47d8] ;  /* 0x0047d80001167983 */ /* 0x000ea20000300800 */
[----:B------:R-:W-:Y:S01]  /*f7220*/  MOV R7, R19 ;  /* 0x0000001300077202 */ /* 0x000fe20000000f00 */
[----:B------:R-:W-:Y:S02]  /*f7230*/  USEL UR10, UR10, URZ, !UP0 ;  /* 0x000000ff0a0a7287 */ /* 0x000fe4000c000000 */
[----:B------:R2:W-:Y:S04]  /*f7240*/  STL [R1+0x4754], R18 ;  /* 0x0047541201007387 */ /* 0x0005e80000100800 */
[----:B-1----:R-:W2:Y:S04]  /*f7250*/  LDL.LU R9, [R1+0x47e0] ;  /* 0x0047e00001097983 */ /* 0x002ea80000300800 */
[----:B------:R-:W2:Y:S01]  /*f7260*/  LDL.LU R23, [R1+0x47d4] ;  /* 0x0047d40001177983 */ /* 0x000ea20000300800 */
[----:B------:R-:W-:-:S03]  /*f7270*/  ISETP.NE.U32.AND P1, PT, RZ, UR10, PT ;  /* 0x0000000aff007c0c */ /* 0x000fc6000bf25070 */
[----:B------:R1:W-:Y:S02]  /*f7280*/  LDGSTS.E [R4+0x43980], desc[UR40][R6.64], P0 ;  /* 0x4398000006047fae */ /* 0x0003e400081a1028 */
[----:B-1----:R-:W-:Y:S02]  /*f7290*/  IMAD.MOV.U32 R6, RZ, RZ, R12 ;  /* 0x000000ffff067224 */ /* 0x002fe400078e000c */
[----:B------:R-:W2:Y:S01]  /*f72a0*/  LDL.LU R12, [R1+0x47dc] ;  /* 0x0047dc00010c7983 */ /* 0x000ea20000300800 */
[----:B----4-:R-:W-:Y:S01]  /*f72b0*/  IADD3 R16, P0, PT, R16, R13, RZ ;  /* 0x0000000d10107210 */ /* 0x010fe20007f1e0ff */
[----:B------:R-:W-:-:S04]  /*f72c0*/  IMAD.MOV.U32 R7, RZ, RZ, R18 ;  /* 0x000000ffff077224 */ /* 0x000fc800078e0012 */
[--C-:B---3--:R-:W-:Y:S01]  /*f72d0*/  IMAD.X R17, R17, 0x1, R0.reuse, P0 ;  /* 0x0000000111117824 */ /* 0x108fe200000e0600 */
[----:B-----5:R-:W-:Y:S01]  /*f72e0*/  IADD3 R10, P2, PT, R10, R13, RZ ;  /* 0x0000000d0a0a7210 */ /* 0x020fe20007f5e0ff */
[----:B------:R-:W-:Y:S04]  /*f72f0*/  STL [R1+0x4760], R16 ;  /* 0x0047601001007387 */ /* 0x000fe80000100800 */
[----:B------:R1:W-:Y:S01]  /*f7300*/  LDGSTS.E [R4+0x44000], desc[UR40][R6.64], P1 ;  /* 0x4400000006047fae */ /* 0x0003e200089a1028 */
[----:B--2---:R-:W-:-:S03]  /*f7310*/  IMAD.X R15, R15, 0x1, R0, P2 ;  /* 0x000000010f0f7824 */ /* 0x004fc600010e0600 */
[----:B------:R-:W-:Y:S04]  /*f7320*/  STL [R1+0x475c], R17 ;  /* 0x00475c1101007387 */ /* 0x000fe80000100800 */
[----:B------:R2:W-:Y:S01]  /*f7330*/  STL [R1+0x4768], R10 ;  /* 0x0047680a01007387 */ /* 0x0005e20000100800 */
[----:B-1----:R-:W-:-:S03]  /*f7340*/  IMAD.MOV.U32 R6, RZ, RZ, R16 ;  /* 0x000000ffff067224 */ /* 0x002fc600078e0010 */
[----:B------:R-:W3:Y:S01]  /*f7350*/  LDL.LU R20, [R1+0x47e8] ;  /* 0x0047e80001147983 */ /* 0x000ee20000300800 */
[----:B------:R-:W-:-:S03]  /*f7360*/  IMAD.MOV.U32 R7, RZ, RZ, R17 ;  /* 0x000000ffff077224 */ /* 0x000fc600078e0011 */
[----:B------:R-:W-:Y:S04]  /*f7370*/  STL [R1+0x4764], R15 ;  /* 0x0047640f01007387 */ /* 0x000fe80000100800 */
[----:B------:R1:W-:Y:S04]  /*f7380*/  LDGSTS.E [R4+0x44080], desc[UR40][R6.64], P1 ;  /* 0x4408000006047fae */ /* 0x0003e800089a1028 */
[----:B------:R-:W4:Y:S04]  /*f7390*/  LDL.LU R21, [R1+0x47e4] ;  /* 0x0047e40001157983 */ /* 0x000f280000300800 */
[----:B------:R-:W5:Y:S01]  /*f73a0*/  LDL.LU R18, [R1+0x47ec] ;  /* 0x0047ec0001127983 */ /* 0x000f620000300800 */
[----:B-1----:R-:W-:-:S03]  /*f73b0*/  MOV R6, R10 ;  /* 0x0000000a00067202 */ /* 0x002fc60000000f00 */
[----:B--2---:R-:W2:Y:S01]  /*f73c0*/  LDL.LU R10, [R1+0x47f0] ;  /* 0x0047f000010a7983 */ /* 0x004ea20000300800 */
[----:B------:R-:W-:-:S03]  /*f73d0*/  IMAD.MOV.U32 R7, RZ, RZ, R15 ;  /* 0x000000ffff077224 */ /* 0x000fc600078e000f */
[----:B------:R-:W5:Y:S04]  /*f73e0*/  LDL.LU R19, [R1+0x4854] ;  /* 0x0048540001137983 */ /* 0x000f680000300800 */
[----:B------:R-:W5:Y:S04]  /*f73f0*/  LDL.LU R17, [R1+0x4858] ;  /* 0x0048580001117983 */ /* 0x000f680000300800 */
[----:B------:R1:W-:Y:S01]  /*f7400*/  LDGSTS.E [R4+0x44100], desc[UR40][R6.64], P1 ;  /* 0x4410000006047fae */ /* 0x0003e200089a1028 */
[----:B------:R-:W-:-:S05]  /*f7410*/  IADD3 R8, P0, PT, R8, R13, RZ ;  /* 0x0000000d08087210 */ /* 0x000fca0007f1e0ff */
[----:B------:R-:W-:Y:S01]  /*f7420*/  IMAD.X R14, R14, 0x1, R0, P0 ;  /* 0x000000010e0e7824 */ /* 0x000fe200000e0600 */
[----:B------:R1:W-:Y:S02]  /*f7430*/  STL [R1+0x4770], R8 ;  /* 0x0047700801007387 */ /* 0x0003e40000100800 */
[----:B-1----:R-:W-:Y:S02]  /*f7440*/  IMAD.MOV.U32 R6, RZ, RZ, R8 ;  /* 0x000000ffff067224 */ /* 0x002fe400078e0008 */
[----:B------:R1:W-:Y:S04]  /*f7450*/  STL [R1+0x476c], R14 ;  /* 0x00476c0e01007387 */ /* 0x0003e80000100800 */
[----:B------:R-:W5:Y:S04]  /*f7460*/  LDL.LU R16, [R1+0x485c] ;  /* 0x00485c0001107983 */ /* 0x000f680000300800 */
[----:B------:R-:W5:Y:S01]  /*f7470*/  LDL.LU R8, [R1+0x4860] ;  /* 0x0048600001087983 */ /* 0x000f620000300800 */
[----:B------:R-:W-:-:S03]  /*f7480*/  IMAD.MOV.U32 R7, RZ, RZ, R14 ;  /* 0x000000ffff077224 */ /* 0x000fc600078e000e */
[----:B------:R-:W5:Y:S04]  /*f7490*/  LDL.LU R15, [R1+0x4864] ;  /* 0x00486400010f7983 */ /* 0x000f680000300800 */
[----:B-1----:R-:W5:Y:S01]  /*f74a0*/  LDL.LU R14, [R1+0x4868] ;  /* 0x00486800010e7983 */ /* 0x002f620000300800 */
[----:B------:R-:W-:-:S03]  /*f74b0*/  UISETP.GT.AND UP1, UPT, UR11, 0x24, UPT ;  /* 0x000000240b00788c */ /* 0x000fc6000bf24270 */
[----:B------:R1:W-:Y:S01]  /*f74c0*/  LDGSTS.E [R4+0x44180], desc[UR40][R6.64], P1 ;  /* 0x4418000006047fae */ /* 0x0003e200089a1028 */
[----:B------:R-:W-:-:S04]  /*f74d0*/  USEL UR10, URZ, 0x4, !UP1 ;  /* 0x00000004ff0a7887 */ /* 0x000fc8000c800000 */
[----:B------:R-:W-:Y:S01]  /*f74e0*/  USEL UR10, UR10, URZ, !UP0 ;  /* 0x000000ff0a0a7287 */ /* 0x000fe2000c000000 */
[----:B------:R-:W-:-:S05]  /*f74f0*/  IADD3 R22, P1, PT, R22, R13, RZ ;  /* 0x0000000d16167210 */ /* 0x000fca0007f3e0ff */
[----:B------:R-:W-:Y:S01]  /*f7500*/  ISETP.NE.U32.AND P0, PT, RZ, UR10, PT ;  /* 0x0000000aff007c0c */ /* 0x000fe2000bf05070 */
[--C-:B------:R-:W-:Y:S01]  /*f7510*/  IMAD.X R23, R23, 0x1, R0.reuse, P1 ;  /* 0x0000000117177824 */ /* 0x100fe200008e0600 */
[----:B------:R-:W-:Y:S02]  /*f7520*/  IADD3 R9, P2, PT, R9, R13, RZ ;  /* 0x0000000d09097210 */ /* 0x000fe40007f5e0ff */
[----:B-1----:R-:W-:Y:S01]  /*f7530*/  MOV R6, R22 ;  /* 0x0000001600067202 */ /* 0x002fe20000000f00 */
[----:B------:R-:W-:Y:S01]  /*f7540*/  IMAD.MOV.U32 R7, RZ, RZ, R23 ;  /* 0x000000ffff077224 */ /* 0x000fe200078e0017 */
[----:B------:R-:W-:Y:S04]  /*f7550*/  STL [R1+0x47d8], R22 ;  /* 0x0047d81601007387 */ /* 0x000fe80000100800 */
[----:B------:R-:W-:Y:S01]  /*f7560*/  STL [R1+0x47d4], R23 ;  /* 0x0047d41701007387 */ /* 0x000fe20000100800 */
[----:B------:R-:W-:-:S03]  /*f7570*/  IMAD.X R12, R12, 0x1, R0, P2 ;  /* 0x000000010c0c7824 */ /* 0x000fc600010e0600 */
[----:B------:R-:W-:Y:S04]  /*f7580*/  STL [R1+0x47e0], R9 ;  /* 0x0047e00901007387 */ /* 0x000fe80000100800 */
[----:B------:R1:W-:Y:S04]  /*f7590*/  LDGSTS.E [R4+0x44800], desc[UR40][R6.64], P0 ;  /* 0x4480000006047fae */ /* 0x0003e800081a1028 */
[----:B------:R1:W-:Y:S02]  /*f75a0*/  STL [R1+0x47dc], R12 ;  /* 0x0047dc0c01007387 */ /* 0x0003e40000100800 */
[----:B-1----:R-:W-:-:S02]  /*f75b0*/  IMAD.MOV.U32 R7, RZ, RZ, R12 ;  /* 0x000000ffff077224 */ /* 0x002fc400078e000c */
[----:B------:R-:W-:Y:S01]  /*f75c0*/  IMAD.MOV.U32 R6, RZ, RZ, R9 ;  /* 0x000000ffff067224 */ /* 0x000fe200078e0009 */
[----:B------:R-:W5:Y:S04]  /*f75d0*/  LDL.LU R12, [R1+0x486c] ;  /* 0x00486c00010c7983 */ /* 0x000f680000300800 */
[----:B------:R-:W5:Y:S01]  /*f75e0*/  LDL.LU R9, [R1+0x4870] ;  /* 0x0048700001097983 */ /* 0x000f620000300800 */
[----:B------:R-:W-:-:S03]  /*f75f0*/  UISETP.GT.AND UP1, UPT, UR11, 0x28, UPT ;  /* 0x000000280b00788c */ /* 0x000fc6000bf24270 */
[----:B------:R1:W-:Y:S01]  /*f7600*/  LDGSTS.E [R4+0x44880], desc[UR40][R6.64], P0 ;  /* 0x4488000006047fae */ /* 0x0003e200081a1028 */
[----:B---3--:R-:W-:Y:S01]  /*f7610*/  IADD3 R20, P1, PT, R20, R13, RZ ;  /* 0x0000000d14147210 */ /* 0x008fe20007f3e0ff */
[----:B------:R-:W-:-:S04]  /*f7620*/  USEL UR10, URZ, 0x4, !UP1 ;  /* 0x00000004ff0a7887 */ /* 0x000fc8000c800000 */
[----:B------:R-:W-:Y:S01]  /*f7630*/  USEL UR10, UR10, URZ, !UP0 ;  /* 0x000000ff0a0a7287 */ /* 0x000fe2000c000000 */
[----:B----4-:R-:W-:Y:S02]  /*f7640*/  IMAD.X R21, R21, 0x1, R0, P1 ;  /* 0x0000000115157824 */ /* 0x010fe400008e0600 */
[----:B-1----:R-:W-:Y:S02]  /*f7650*/  IMAD.MOV.U32 R6, RZ, RZ, R20 ;  /* 0x000000ffff067224 */ /* 0x002fe400078e0014 */
[----:B------:R-:W-:Y:S01]  /*f7660*/  IMAD.MOV.U32 R7, RZ, RZ, R21 ;  /* 0x000000ffff077224 */ /* 0x000fe200078e0015 */
[----:B--2---:R-:W-:-:S04]  /*f7670*/  IADD3 R10, P2, PT, R10, R13, RZ ;  /* 0x0000000d0a0a7210 */ /* 0x004fc80007f5e0ff */
[----:B------:R1:W-:Y:S01]  /*f7680*/  LDGSTS.E [R4+0x44900], desc[UR40][R6.64], P0 ;  /* 0x4490000006047fae */ /* 0x0003e200081a1028 */
[----:B-----5:R-:W-:-:S03]  /*f7690*/  IADD3.X R18, PT, PT, R18, R0, RZ, P2, !PT ;  /* 0x0000000012127210 */ /* 0x020fc600017fe4ff */
[----:B------:R-:W-:Y:S01]  /*f76a0*/  STL [R1+0x47e8], R20 ;  /* 0x0047e81401007387 */ /* 0x000fe20000100800 */
[----:B------:R-:W-:-:S03]  /*f76b0*/  IADD3 R17, P3, PT, R17, R13, RZ ;  /* 0x0000000d11117210 */ /* 0x000fc60007f7e0ff */
[----:B------:R-:W-:Y:S01]  /*f76c0*/  STL [R1+0x47e4], R21 ;  /* 0x0047e41501007387 */ /* 0x000fe20000100800 */
[----:B------:R-:W-:Y:S01]  /*f76d0*/  ISETP.NE.U32.AND P1, PT, RZ, UR10, PT ;  /* 0x0000000aff007c0c */ /* 0x000fe2000bf25070 */
[----:B-1----:R-:W-:Y:S02]  /*f76e0*/  IMAD.MOV.U32 R6, RZ, RZ, R10 ;  /* 0x000000ffff067224 */ /* 0x002fe400078e000a */
[----:B------:R-:W-:Y:S01]  /*f76f0*/  IMAD.MOV.U32 R7, RZ, RZ, R18 ;  /* 0x000000ffff077224 */ /* 0x000fe200078e0012 */
[----:B------:R-:W-:Y:S01]  /*f7700*/  STL [R1+0x47f0], R10 ;  /* 0x0047f00a01007387 */ /* 0x000fe20000100800 */
[----:B------:R-:W-:-:S03]  /*f7710*/  IMAD.X R19, R19, 0x1, R0, P3 ;  /* 0x0000000113137824 */ /* 0x000fc600018e0600 */
[----:B------:R1:W-:Y:S04]  /*f7720*/  STL [R1+0x47ec], R18 ;  /* 0x0047ec1201007387 */ /* 0x0003e80000100800 */
[----:B------:R-:W-:Y:S04]  /*f7730*/  STL [R1+0x4858], R17 ;  /* 0x0048581101007387 */ /* 0x000fe80000100800 */
[----:B------:R2:W-:Y:S04]  /*f7740*/  LDGSTS.E [R4+0x44980], desc[UR40][R6.64], P0 ;  /* 0x4498000006047fae */ /* 0x0005e800081a1028 */
[----:B-1----:R-:W3:Y:S04]  /*f7750*/  LDL.LU R18, [R1+0x48d8] ;  /* 0x0048d80001127983 */ /* 0x002ee80000300800 */
[----:B------:R1:W-:Y:S04]  /*f7760*/  STL [R1+0x4854], R19 ;  /* 0x0048541301007387 */ /* 0x0003e80000100800 */
[----:B------:R-:W4:Y:S01]  /*f7770*/  LDL.LU R10, [R1+0x48e0] ;  /* 0x0048e000010a7983 */ /* 0x000f220000300800 */
[----:B--2---:R-:W-:-:S02]  /*f7780*/  IMAD.MOV.U32 R7, RZ, RZ, R19 ;  /* 0x000000ffff077224 */ /* 0x004fc400078e0013 */
[----:B------:R-:W-:Y:S01]  /*f7790*/  IMAD.MOV.U32 R6, RZ, RZ, R17 ;  /* 0x000000ffff067224 */ /* 0x000fe200078e0011 */
[----:B-1----:R-:W2:Y:S04]  /*f77a0*/  LDL.LU R19, [R1+0x48d4] ;  /* 0x0048d40001137983 */ /* 0x002ea80000300800 */
[----:B------:R-:W5:Y:S04]  /*f77b0*/  LDL.LU R17, [R1+0x48dc] ;  /* 0x0048dc0001117983 */ /* 0x000f680000300800 */
[----:B------:R1:W-:Y:S01]  /*f77c0*/  LDGSTS.E [R4+0x45000], desc[UR40][R6.64], P1 ;  /* 0x4500000006047fae */ /* 0x0003e200089a1028 */
[----:B------:R-:W-:-:S05]  /*f77d0*/  IADD3 R8, P0, PT, R8, R13, RZ ;  /* 0x0000000d08087210 */ /* 0x000fca0007f1e0ff */
[----:B------:R-:W-:Y:S01]  /*f77e0*/  IMAD.X R16, R16, 0x1, R0, P0 ;  /* 0x0000000110107824 */ /* 0x000fe200000e0600 */
[----:B------:R-:W-:Y:S01]  /*f77f0*/  IADD3 R14, P2, PT, R14, R13, RZ ;  /* 0x0000000d0e0e7210 */ /* 0x000fe20007f5e0ff */
[----:B------:R1:W-:Y:S02]  /*f7800*/  STL [R1+0x4860], R8 ;  /* 0x0048600801007387 */ /* 0x0003e40000100800 */
[----:B-1----:R-:W-:Y:S01]  /*f7810*/  IMAD.MOV.U32 R6, RZ, RZ, R8 ;  /* 0x000000ffff067224 */ /* 0x002fe200078e0008 */
[----:B------:R-:W-:Y:S01]  /*f7820*/  IADD3.X R15, PT, PT, R15, R0, RZ, P2, !PT ;  /* 0x000000000f0f7210 */ /* 0x000fe200017fe4ff */
[----:B------:R1:W-:Y:S04]  /*f7830*/  STL [R1+0x485c], R16 ;  /* 0x00485c1001007387 */ /* 0x0003e80000100800 */
[----:B------:R-:W-:Y:S01]  /*f7840*/  STL [R1+0x4868], R14 ;  /* 0x0048680e01007387 */ /* 0x000fe20000100800 */
[----:B------:R-:W-:-:S03]  /*f7850*/  IMAD.MOV.U32 R7, RZ, RZ, R16 ;  /* 0x000000ffff077224 */ /* 0x000fc600078e0010 */
[----:B------:R-:W5:Y:S04]  /*f7860*/  LDL.LU R8, [R1+0x48e8] ;  /* 0x0048e80001087983 */ /* 0x000f680000300800 */
[----:B------:R1:W-:Y:S04]  /*f7870*/  STL [R1+0x4864], R15 ;  /* 0x0048640f01007387 */ /* 0x0003e80000100800 */
[----:B-1----:R-:W5:Y:S01]  /*f7880*/  LDL.LU R16, [R1+0x48e4] ;  /* 0x0048e40001107983 */ /* 0x002f620000300800 */
[----:B------:R-:W-:-:S03]  /*f7890*/  UISETP.GT.AND UP1, UPT, UR11, 0x2c, UPT ;  /* 0x0000002c0b00788c */ /* 0x000fc6000bf24270 */
[----:B------:R1:W-:Y:S01]  /*f78a0*/  LDGSTS.E [R4+0x45080], desc[UR40][R6.64], P1 ;  /* 0x4508000006047fae */ /* 0x0003e200089a1028 */
[----:B------:R-:W-:Y:S01]  /*f78b0*/  USEL UR10, URZ, 0x4, !UP1 ;  /* 0x00000004ff0a7887 */ /* 0x000fe2000c800000 */
[----:B------:R-:W-:-:S05]  /*f78c0*/  IADD3 R9, P0, PT, R9, R13, RZ ;  /* 0x0000000d09097210 */ /* 0x000fca0007f1e0ff */
[----:B------:R-:W-:Y:S01]  /*f78d0*/  IMAD.X R12, R12, 0x1, R0, P0 ;  /* 0x000000010c0c7824 */ /* 0x000fe200000e0600 */
[----:B------:R-:W-:Y:S04]  /*f78e0*/  STL [R1+0x4870], R9 ;  /* 0x0048700901007387 */ /* 0x000fe80000100800 */
[----:B------:R1:W-:Y:S04]  /*f78f0*/  STL [R1+0x486c], R12 ;  /* 0x00486c0c01007387 */ /* 0x0003e80000100800 */
[----:B------:R-:W5:Y:S04]  /*f7900*/  LDL.LU R23, [R1+0x48ec] ;  /* 0x0048ec0001177983 */ /* 0x000f680000300800 */
[----:B------:R-:W5:Y:S01]  /*f7910*/  LDL.LU R22, [R1+0x48f0] ;  /* 0x0048f00001167983 */ /* 0x000f620000300800 */
[----:B-1----:R-:W-:-:S02]  /*f7920*/  IMAD.MOV.U32 R6, RZ, RZ, R14 ;  /* 0x000000ffff067224 */ /* 0x002fc400078e000e */
[----:B------:R-:W-:Y:S01]  /*f7930*/  IMAD.MOV.U32 R7, RZ, RZ, R15 ;  /* 0x000000ffff077224 */ /* 0x000fe200078e000f */
[----:B------:R-:W5:Y:S01]  /*f7940*/  LDL.LU R21, [R1+0x4954] ;  /* 0x0049540001157983 */ /* 0x000f620000300800 */
[----:B------:R-:W-:-:S03]  /*f7950*/  USEL UR10, UR10, URZ, !UP0 ;  /* 0x000000ff0a0a7287 */ /* 0x000fc6000c000000 */
[----:B------:R1:W-:Y:S04]  /*f7960*/  LDGSTS.E [R4+0x45100], desc[UR40][R6.64], P1 ;  /* 0x4510000006047fae */ /* 0x0003e800089a1028 */
[----:B------:R-:W5:Y:S04]  /*f7970*/  LDL.LU R20, [R1+0x4958] ;  /* 0x0049580001147983 */ /* 0x000f680000300800 */
[----:B------:R-:W5:Y:S01]  /*f7980*/  LDL.LU R15, [R1+0x495c] ;  /* 0x00495c00010f7983 */ /* 0x000f620000300800 */
[----:B-1----:R-:W-:Y:S01]  /*f7990*/  IMAD.MOV.U32 R6, RZ, RZ, R9 ;  /* 0x000000ffff067224 */ /* 0x002fe200078e0009 */
[----:B------:R-:W-:-:S02]  /*f79a0*/  MOV R7, R12 ;  /* 0x0000000c00077202 */ /* 0x000fc40000000f00 */
[----:B------:R-:W5:Y:S01]  /*f79b0*/  LDL.LU R14, [R1+0x4960] ;  /* 0x00496000010e7983 */ /* 0x000f620000300800 */
[----:B------:R-:W-:-:S03]  /*f79c0*/  ISETP.NE.U32.AND P0, PT, RZ, UR10, PT ;  /* 0x0000000aff007c0c */ /* 0x000fc6000bf05070 */
[----:B------:R1:W-:Y:S04]  /*f79d0*/  LDGSTS.E [R4+0x45180], desc[UR40][R6.64], P1 ;  /* 0x4518000006047fae */ /* 0x0003e800089a1028 */
[----:B------:R-:W5:Y:S04]  /*f79e0*/  LDL.LU R12, [R1+0x4964] ;  /* 0x00496400010c7983 */ /* 0x000f680000300800 */
[----:B------:R-:W5:Y:S01]  /*f79f0*/  LDL.LU R9, [R1+0x4968] ;  /* 0x0049680001097983 */ /* 0x000f620000300800 */
[----:B---3--:R-:W-:-:S05]  /*f7a00*/  IADD3 R18, P1, PT, R18, R13, RZ ;  /* 0x0000000d12127210 */ /* 0x008fca0007f3e0ff */
[----:B-1----:R-:W-:Y:S01]  /*f7a10*/  IMAD.MOV.U32 R6, RZ, RZ, R18 ;  /* 0x000000ffff067224 */ /* 0x002fe200078e0012 */
[----:B----4-:R-:W-:Y:S01]  /*f7a20*/  IADD3 R10, P2, PT, R10, R13, RZ ;  /* 0x0000000d0a0a7210 */ /* 0x010fe20007f5e0ff */
[----:B--2---:R-:W-:-:S04]  /*f7a30*/  IMAD.X R19, R19, 0x1, R0, P1 ;  /* 0x0000000113137824 */ /* 0x004fc800008e0600 */
[----:B------:R-:W-:Y:S02]  /*f7a40*/  IMAD.MOV.U32 R7, RZ, RZ, R19 ;  /* 0x000000ffff077224 */ /* 0x000fe400078e0013 */
[----:B-----5:R-:W-:Y:S01]  /*f7a50*/  IMAD.X R17, R17, 0x1, R0, P2 ;  /* 0x0000000111117824 */ /* 0x020fe200010e0600 */
[----:B------:R-:W-:Y:S04]  /*f7a60*/  STL [R1+0x48d8], R18 ;  /* 0x0048d81201007387 */ /* 0x000fe80000100800 */
[----:B------:R-:W-:Y:S04]  /*f7a70*/  STL [R1+0x48d4], R19 ;  /* 0x0048d41301007387 */ /* 0x000fe80000100800 */
[----:B------:R1:W-:Y:S04]  /*f7a80*/  LDGSTS.E [R4+0x45800], desc[UR40][R6.64], P0 ;  /* 0x4580000006047fae */ /* 0x0003e800081a1028 */
[----:B------:R2:W-:Y:S04]  /*f7a90*/  STL [R1+0x48e0], R10 ;  /* 0x0048e00a01007387 */ /* 0x0005e80000100800 */
[----:B------:R-:W-:Y:S01]  /*f7aa0*/  STL [R1+0x48dc], R17 ;  /* 0x0048dc1101007387 */ /* 0x000fe20000100800 */
[----:B-1----:R-:W-:-:S02]  /*f7ab0*/  IMAD.MOV.U32 R6, RZ, RZ, R10 ;  /* 0x000000ffff067224 */ /* 0x002fc400078e000a */
[----:B------:R-:W-:Y:S01]  /*f7ac0*/  IMAD.MOV.U32 R7, RZ, RZ, R17 ;  /* 0x000000ffff077224 */ /* 0x000fe200078e0011 */
[----:B--2---:R-:W2:Y:S04]  /*f7ad0*/  LDL.LU R10, [R1+0x4970] ;  /* 0x00497000010a7983 */ /* 0x004ea80000300800 */
[----:B------:R1:W-:Y:S01]  /*f7ae0*/  LDGSTS.E [R4+0x45880], desc[UR40][R6.64], P0 ;  /* 0x4588000006047fae */ /* 0x0003e200081a1028 */
[----:B------:R-:W-:-:S04]  /*f7af0*/  IADD3 R8, P1, PT, R8, R13, RZ ;  /* 0x0000000d08087210 */ /* 0x000fc80007f3e0ff */
[----:B------:R-:W-:Y:S01]  /*f7b00*/  IADD3.X R16, PT, PT, R16, R0, RZ, P1, !PT ;  /* 0x0000000010107210 */ /* 0x000fe20000ffe4ff */
[----:B------:R-:W-:Y:S04]  /*f7b10*/  STL [R1+0x48e8], R8 ;  /* 0x0048e80801007387 */ /* 0x000fe80000100800 */
[----:B------:R3:W-:Y:S01]  /*f7b20*/  STL [R1+0x48e4], R16 ;  /* 0x0048e41001007387 */ /* 0x0007e20000100800 */
[----:B-1----:R-:W-:-:S03]  /*f7b30*/  IMAD.MOV.U32 R7, RZ, RZ, R16 ;  /* 0x000000ffff077224 */ /* 0x002fc600078e0010 */
[----:B---3--:R-:W3:Y:S01]  /*f7b40*/  LDL.LU R16, [R1+0x496c] ;  /* 0x00496c0001107983 */ /* 0x008ee20000300800 */
[----:B------:R-:W-:Y:S01]  /*f7b50*/  UISETP.GT.AND UP1, UPT, UR11, 0x30, UPT ;  /* 0x000000300b00788c */ /* 0x000fe2000bf24270 */
[----:B------:R-:W-:Y:S02]  /*f7b60*/  IMAD.MOV.U32 R6, RZ, RZ, R8 ;  /* 0x000000ffff067224 */ /* 0x000fe400078e0008 */
[----:B------:R-:W4:Y:S01]  /*f7b70*/  LDL.LU R19, [R1+0x49d4] ;  /* 0x0049d40001137983 */ /* 0x000f220000300800 */
[----:B------:R-:W-:-:S03]  /*f7b80*/  USEL UR10, URZ, 0x4, !UP1 ;  /* 0x00000004ff0a7887 */ /* 0x000fc6000c800000 */
[----:B------:R1:W-:Y:S01]  /*f7b90*/  LDGSTS.E [R4+0x45900], desc[UR40][R6.64], P0 ;  /* 0x4590000006047fae */ /* 0x0003e200081a1028 */
[----:B------:R-:W-:-:S03]  /*f7ba0*/  USEL UR10, UR10, URZ, !UP0 ;  /* 0x000000ff0a0a7287 */ /* 0x000fc6000c000000 */
[----:B------:R-:W5:Y:S03]  /*f7bb0*/  LDL.LU R18, [R1+0x49d8] ;  /* 0x0049d80001127983 */ /* 0x000f660000300800 */
[----:B------:R-:W-:Y:S01]  /*f7bc0*/  ISETP.NE.U32.AND P1, PT, RZ, UR10, PT ;  /* 0x0000000aff007c0c */ /* 0x000fe2000bf25070 */
[----:B------:R-:W4:Y:S04]  /*f7bd0*/  LDL.LU R17, [R1+0x49dc] ;  /* 0x0049dc0001117983 */ /* 0x000f280000300800 */
[----:B------:R-:W4:Y:S01]  /*f7be0*/  LDL.LU R8, [R1+0x49e0] ;  /* 0x0049e00001087983 */ /* 0x000f220000300800 */
[----:B------:R-:W-:-:S05]  /*f7bf0*/  IADD3 R22, P2, PT, R22, R13, RZ ;  /* 0x0000000d16167210 */ /* 0x000fca0007f5e0ff */
[----:B------:R-:W-:Y:S02]  /*f7c00*/  IMAD.X R23, R23, 0x1, R0, P2 ;  /* 0x0000000117177824 */ /* 0x000fe400010e0600 */
[----:B-1----:R-:W-:Y:S02]  /*f7c10*/  IMAD.MOV.U32 R6, RZ, RZ, R22 ;  /* 0x000000ffff067224 */ /* 0x002fe400078e0016 */
[----:B------:R-:W-:Y:S01]  /*f7c20*/  IMAD.MOV.U32 R7, RZ, RZ, R23 ;  /* 0x000000ffff077224 */ /* 0x000fe200078e0017 */
[----:B------:R-:W-:-:S04]  /*f7c30*/  IADD3 R20, P3, PT, R20, R13, RZ ;  /* 0x0000000d14147210 */ /* 0x000fc80007f7e0ff */
[----:B------:R1:W-:Y:S01]  /*f7c40*/  LDGSTS.E [R4+0x45980], desc[UR40][R6.64], P0 ;  /* 0x4598000006047fae */ /* 0x0003e200081a1028 */
[--C-:B------:R-:W-:Y:S01]  /*f7c50*/  IMAD.X R21, R21, 0x1, R0.reuse, P3 ;  /* 0x0000000115157824 */ /* 0x100fe200018e0600 */
[----:B------:R-:W-:Y:S02]  /*f7c60*/  IADD3 R14, P0, PT, R14, R13, RZ ;  /* 0x0000000d0e0e7210 */ /* 0x000fe40007f1e0ff */
[----:B------:R-:W-:Y:S01]  /*f7c70*/  STL [R1+0x48f0], R22 ;  /* 0x0048f01601007387 */ /* 0x000fe20000100800 */
[----:B-1----:R-:W-:Y:S01]  /*f7c80*/  MOV R6, R20 ;  /* 0x0000001400067202 */ /* 0x002fe20000000f00 */
[----:B------:R-:W-:Y:S02]  /*f7c90*/  IMAD.MOV.U32 R7, RZ, RZ, R21 ;  /* 0x000000ffff077224 */ /* 0x000fe400078e0015 */
[----:B------:R-:W-:Y:S01]  /*f7ca0*/  STL [R1+0x48ec], R23 ;  /* 0x0048ec1701007387 */ /* 0x000fe20000100800 */
[----:B------:R-:W-:-:S03]  /*f7cb0*/  IMAD.X R15, R15, 0x1, R0, P0 ;  /* 0x000000010f0f7824 */ /* 0x000fc600000e0600 */
[----:B------:R-:W-:Y:S01]  /*f7cc0*/  STL [R1+0x4958], R20 ;  /* 0x0049581401007387 */ /* 0x000fe20000100800 */
[----:B------:R-:W-:-:S03]  /*f7cd0*/  IADD3 R9, P2, PT, R9, R13, RZ ;  /* 0x0000000d09097210 */ /* 0x000fc60007f5e0ff */
[----:B------:R-:W-:Y:S04]  /*f7ce0*/  STL [R1+0x4954], R21 ;  /* 0x0049541501007387 */ /* 0x000fe80000100800 */
[----:B------:R1:W-:Y:S01]  /*f7cf0*/  STL [R1+0x4960], R14 ;  /* 0x0049600e01007387 */ /* 0x0003e20000100800 */
[----:B------:R-:W-:-:S03]  /*f7d00*/  IMAD.X R12, R12, 0x1, R0, P2 ;  /* 0x000000010c0c7824 */ /* 0x000fc600010e0600 */
[----:B------:R1:W-:Y:S04]  /*f7d10*/  LDGSTS.E [R4+0x46000], desc[UR40][R6.64], P1 ;  /* 0x4600000006047fae */ /* 0x0003e800089a1028 */
[----:B------:R1:W-:Y:S04]  /*f7d20*/  STL [R1+0x495c], R15 ;  /* 0x00495c0f01007387 */ /* 0x0003e80000100800 */
[----:B------:R-:W-:Y:S01]  /*f7d30*/  STL [R1+0x4968], R9 ;  /* 0x0049680901007387 */ /* 0x000fe20000100800 */
[----:B-1----:R-:W-:-:S03]  /*f7d40*/  IMAD.MOV.U32 R6, RZ, RZ, R14 ;  /* 0x000000ffff067224 */ /* 0x002fc600078e000e */
[----:B------:R-:W4:Y:S01]  /*f7d50*/  LDL.LU R14, [R1+0x49e8] ;  /* 0x0049e800010e7983 */ /* 0x000f220000300800 */
[----:B------:R-:W-:-:S03]  /*f7d60*/  IMAD.MOV.U32 R7, RZ, RZ, R15 ;  /* 0x000000ffff077224 */ /* 0x000fc600078e000f */
[----:B------:R1:W-:Y:S04]  /*f7d70*/  STL [R1+0x4964], R12 ;  /* 0x0049640c01007387 */ /* 0x0003e80000100800 */
[----:B------:R-:W4:Y:S04]  /*f7d80*/  LDL.LU R15, [R1+0x49e4] ;  /* 0x0049e400010f7983 */ /* 0x000f280000300800 */
[----:B------:R1:W-:Y:S02]  /*f7d90*/  LDGSTS.E [R4+0x46080], desc[UR40][R6.64], P1 ;  /* 0x4608000006047fae */ /* 0x0003e400089a1028 */
[----:B-1----:R-:W-:Y:S01]  /*f7da0*/  IMAD.MOV.U32 R6, RZ, RZ, R9 ;  /* 0x000000ffff067224 */ /* 0x002fe200078e0009 */
[----:B------:R-:W-:-:S02]  /*f7db0*/  MOV R7, R12 ;  /* 0x0000000c00077202 */ /* 0x000fc40000000f00 */
[----:B------:R-:W4:Y:S01]  /*f7dc0*/  LDL.LU R12, [R1+0x49f0] ;  /* 0x0049f000010c7983 */ /* 0x000f220000300800 */
[----:B--2---:R-:W-:-:S03]  /*f7dd0*/  IADD3 R10, P0, PT, R10, R13, RZ ;  /* 0x0000000d0a0a7210 */ /* 0x004fc60007f1e0ff */
[----:B------:R-:W2:Y:S04]  /*f7de0*/  LDL.LU R9, [R1+0x4a58] ;  /* 0x004a580001097983 */ /* 0x000ea80000300800 */
[----:B------:R1:W-:Y:S04]  /*f7df0*/  LDGSTS.E [R4+0x46100], desc[UR40][R6.64], P1 ;  /* 0x4610000006047fae */ /* 0x0003e800089a1028 */
[----:B------:R-:W-:Y:S01]  /*f7e00*/  STL [R1+0x4970], R10 ;  /* 0x0049700a01007387 */ /* 0x000fe20000100800 */
[----:B-1----:R-:W-:Y:S02]  /*f7e10*/  IMAD.MOV.U32 R6, RZ, RZ, R10 ;  /* 0x000000ffff067224 */ /* 0x002fe400078e000a */
[----:B---3--:R-:W-:-:S04]  /*f7e20*/  IMAD.X R16, R16, 0x1, R0, P0 ;  /* 0x0000000110107824 */ /* 0x008fc800000e0600 */
[----:B------:R-:W-:Y:S01]  /*f7e30*/  IMAD.MOV.U32 R7, RZ, RZ, R16 ;  /* 0x000000ffff077224 */ /* 0x000fe200078e0010 */
[----:B------:R1:W-:Y:S01]  /*f7e40*/  STL [R1+0x496c], R16 ;  /* 0x00496c1001007387 */ /* 0x0003e20000100800 */
[----:B------:R-:W-:-:S03]  /*f7e50*/  UISETP.GT.AND UP1, UPT, UR11, 0x34, UPT ;  /* 0x000000340b00788c */ /* 0x000fc6000bf24270 */
[----:B------:R3:W-:Y:S04]  /*f7e60*/  LDGSTS.E [R4+0x46180], desc[UR40][R6.64], P1 ;  /* 0x4618000006047fae */ /* 0x0007e800089a1028 */
[----:B-1----:R-:W2:Y:S04]  /*f7e70*/  LDL.LU R16, [R1+0x49ec] ;  /* 0x0049ec0001107983 */ /* 0x002ea80000300800 */
[----:B------:R-:W2:Y:S01]  /*f7e80*/  LDL.LU R10, [R1+0x4a54] ;  /* 0x004a5400010a7983 */ /* 0x000ea20000300800 */
[----:B------:R-:W-:Y:S01]  /*f7e90*/  USEL UR10, URZ, 0x4, !UP1 ;  /* 0x00000004ff0a7887 */ /* 0x000fe2000c800000 */
[----:B-----5:R-:W-:-:S03]  /*f7ea0*/  IADD3 R18, P1, PT, R18, R13, RZ ;  /* 0x0000000d12127210 */ /* 0x020fc60007f3e0ff */
[----:B------:R-:W-:Y:S01]  /*f7eb0*/  USEL UR10, UR10, URZ, !UP0 ;  /* 0x000000ff0a0a7287 */ /* 0x000fe2000c000000 */
[----:B----4-:R-:W-:Y:S01]  /*f7ec0*/  IADD3 R8, P2, PT, R8, R13, RZ ;  /* 0x0000000d08087210 */ /* 0x010fe20007f5e0ff */
[--C-:B------:R-:W-:Y:S01]  /*f7ed0*/  IMAD.X R19, R19, 0x1, R0.reuse, P1 ;  /* 0x0000000113137824 */ /* 0x100fe200008e0600 */
[----:B------:R-:W-:Y:S03]  /*f7ee0*/  STL [R1+0x49d8], R18 ;  /* 0x0049d81201007387 */ /* 0x000fe60000100800 */
[----:B------:R-:W-:Y:S01]  /*f7ef0*/  ISETP.NE.U32.AND P0, PT, RZ, UR10, PT ;  /* 0x0000000aff007c0c */ /* 0x000fe2000bf05070 */
[----:B------:R-:W-:Y:S01]  /*f7f00*/  IMAD.X R17, R17, 0x1, R0, P2 ;  /* 0x0000000111117824 */ /* 0x000fe200010e0600 */
[----:B------:R-:W-:Y:S04]  /*f7f10*/  STL [R1+0x49d4], R19 ;  /* 0x0049d41301007387 */ /* 0x000fe80000100800 */
[----:B------:R1:W-:Y:S04]  /*f7f20*/  STL [R1+0x49e0], R8 ;  /* 0x0049e00801007387 */ /* 0x0003e80000100800 */
[----:B------:R-:W4:Y:S01]  /*f7f30*/  LDL.LU R22, [R1+0x4a60] ;  /* 0x004a600001167983 */ /* 0x000f220000300800 */
[----:B---3--:R-:W-:Y:S01]  /*f7f40*/  IMAD.MOV.U32 R6, RZ, RZ, R18 ;  /* 0x000000ffff067224 */ /* 0x008fe200078e0012 */
[----:B------:R-:W-:-:S02]  /*f7f50*/  MOV R7, R19 ;  /* 0x0000001300077202 */ /* 0x000fc40000000f00 */
[----:B------:R-:W-:Y:S04]  /*f7f60*/  STL [R1+0x49dc], R17 ;  /* 0x0049dc1101007387 */ /* 0x000fe80000100800 */
[----:B------:R-:W3:Y:S04]  /*f7f70*/  LDL.LU R20, [R1+0x4a68] ;  /* 0x004a680001147983 */ /* 0x000ee80000300800 */
[----:B------:R-:W5:Y:S04]  /*f7f80*/  LDL.LU R23, [R1+0x4a5c] ;  /* 0x004a5c0001177983 */ /* 0x000f680000300800 */
[----:B------:R1:W-:Y:S04]  /*f7f90*/  LDGSTS.E [R4+0x46800], desc[UR40][R6.64], P0 ;  /* 0x4680000006047fae */ /* 0x0003e800081a1028 */
[----:B------:R-:W3:Y:S01]  /*f7fa0*/  LDL.LU R21, [R1+0x4a64] ;  /* 0x004a640001157983 */ /* 0x000ee20000300800 */
[----:B-1----:R-:W-:-:S02]  /*f7fb0*/  IMAD.MOV.U32 R6, RZ, RZ, R8 ;  /* 0x000000ffff067224 */ /* 0x002fc400078e0008 */
[----:B------:R-:W-:Y:S01]  /*f7fc0*/  IMAD.MOV.U32 R7, RZ, RZ, R17 ;  /* 0x000000ffff077224 */ /* 0x000fe200078e0011 */
[----:B------:R-:W3:Y:S04]  /*f7fd0*/  LDL.LU R8, [R1+0x4a70] ;  /* 0x004a700001087983 */ /* 0x000ee80000300800 */
[----:B------:R1:W-:Y:S01]  /*f7fe0*/  LDGSTS.E [R4+0x46880], desc[UR40][R6.64], P0 ;  /* 0x4688000006047fae */ /* 0x0003e200081a1028 */
[----:B------:R-:W-:-:S05]  /*f7ff0*/  IADD3 R14, P1, PT, R14, R13, RZ ;  /* 0x0000000d0e0e7210 */ /* 0x000fca0007f3e0ff */
[----:B------:R-:W-:Y:S01]  /*f8000*/  IMAD.X R15, R15, 0x1, R0, P1 ;  /* 0x000000010f0f7824 */ /* 0x000fe200008e0600 */
[----:B------:R1:W-:Y:S02]  /*f8010*/  STL [R1+0x49e8], R14 ;  /* 0x0049e80e01007387 */ /* 0x0003e40000100800 */
[----:B-1----:R-:W-:Y:S02]  /*f8020*/  IMAD.MOV.U32 R6, RZ, RZ, R14 ;  /* 0x000000ffff067224 */ /* 0x002fe400078e000e */
[----:B------:R1:W-:Y:S04]  /*f8030*/  STL [R1+0x49e4], R15 ;  /* 0x0049e40f01007387 */ /* 0x0003e80000100800 */
[----:B------:R-:W3:Y:S01]  /*f8040*/  LDL.LU R14, [R1+0x4a6c] ;  /* 0x004a6c00010e7983 */ /* 0x000ee20000300800 */
[----:B------:R-:W-:-:S03]  /*f8050*/  IMAD.MOV.U32 R7, RZ, RZ, R15 ;  /* 0x000000ffff077224 */ /* 0x000fc600078e000f */
[----:B-1----:R-:W3:Y:S01]  /*f8060*/  LDL.LU R15, [R1+0x4ad8] ;  /* 0x004ad800010f7983 */ /* 0x002ee20000300800 */
[----:B------:R-:W-:-:S03]  /*f8070*/  IADD3 R12, P2, PT, R12, R13, RZ ;  /* 0x0000000d0c0c7210 */ /* 0x000fc60007f5e0ff */
[----:B------:R-:W3:Y:S01]  /*f8080*/  LDL.LU R17, [R1+0x4ae0] ;  /* 0x004ae00001117983 */ /* 0x000ee20000300800 */
[----:B--2---:R-:W-:-:S03]  /*f8090*/  IADD3 R9, P3, PT, R9, R13, RZ ;  /* 0x0000000d09097210 */ /* 0x004fc60007f7e0ff */
[----:B------:R-:W-:Y:S01]  /*f80a0*/  STL [R1+0x49f0], R12 ;  /* 0x0049f00c01007387 */ /* 0x000fe20000100800 */
[----:B------:R-:W-:-:S03]  /*f80b0*/  UISETP.GT.AND UP1, UPT, UR11, 0x38, UPT ;  /* 0x000000380b00788c */ /* 0x000fc6000bf24270 */
[----:B------:R1:W-:Y:S01]  /*f80c0*/  LDGSTS.E [R4+0x46900], desc[UR40][R6.64], P0 ;  /* 0x4690000006047fae */ /* 0x0003e200081a1028 */
[----:B------:R-:W-:-:S05]  /*f80d0*/  IMAD.X R16, R16, 0x1, R0, P2 ;  /* 0x0000000110107824 */ /* 0x000fca00010e0600 */
[----:B------:R2:W-:Y:S01]  /*f80e0*/  STL [R1+0x49ec], R16 ;  /* 0x0049ec1001007387 */ /* 0x0005e20000100800 */
[----:B------:R-:W-:-:S03]  /*f80f0*/  IADD3.X R10, PT, PT, R10, R0, RZ, P3, !PT ;  /* 0x000000000a0a7210 */ /* 0x000fc60001ffe4ff */
[----:B------:R-:W-:Y:S04]  /*f8100*/  STL [R1+0x4a58], R9 ;  /* 0x004a580901007387 */ /* 0x000fe80000100800 */
[----:B------:R-:W3:Y:S04]  /*f8110*/  LDL.LU R18, [R1+0x4ad4] ;  /* 0x004ad40001127983 */ /* 0x000ee80000300800 */
[----:B------:R2:W-:Y:S04]  /*f8120*/  STL [R1+0x4a54], R10 ;  /* 0x004a540a01007387 */ /* 0x0005e80000100800 */
[----:B------:R-:W3:Y:S01]  /*f8130*/  LDL.LU R19, [R1+0x4adc] ;  /* 0x004adc0001137983 */ /* 0x000ee20000300800 */
[----:B------:R-:W-:Y:S01]  /*f8140*/  USEL UR10, URZ, 0x4, !UP1 ;  /* 0x00000004ff0a7887 */ /* 0x000fe2000c800000 */
[----:B-1----:R-:W-:-:S02]  /*f8150*/  IMAD.MOV.U32 R6, RZ, RZ, R12 ;  /* 0x000000ffff067224 */ /* 0x002fc400078e000c */
[----:B------:R-:W-:Y:S01]  /*f8160*/  IMAD.MOV.U32 R7, RZ, RZ, R16 ;  /* 0x000000ffff077224 */ /* 0x000fe200078e0010 */
[----:B------:R-:W-:Y:S01]  /*f8170*/  USEL UR10, UR10, URZ, !UP0 ;  /* 0x000000ff0a0a7287 */ /* 0x000fe2000c000000 */
[----:B--2---:R-:W2:Y:S04]  /*f8180*/  LDL.LU R16, [R1+0x4ae4] ;  /* 0x004ae40001107983 */ /* 0x004ea80000300800 */
[----:B------:R1:W-:Y:S01]  /*f8190*/  LDGSTS.E [R4+0x46980], desc[UR40][R6.64], P0 ;  /* 0x4698000006047fae */ /* 0x0003e200081a1028 */
[----:B------:R-:W-:Y:S02]  /*f81a0*/  ISETP.NE.U32.AND P1, PT, RZ, UR10, PT ;  /* 0x0000000aff007c0c */ /* 0x000fe4000bf25070 */
[----:B----4-:R-:W-:Y:S01]  /*f81b0*/  IADD3 R22, P0, PT, R22, R13, RZ ;  /* 0x0000000d16167210 */ /* 0x010fe20007f1e0ff */
[----:B-1----:R-:W-:-:S02]  /*f81c0*/  IMAD.MOV.U32 R7, RZ, RZ, R10 ;  /* 0x000000ffff077224 */ /* 0x002fc400078e000a */
[----:B------:R-:W4:Y:S01]  /*f81d0*/  LDL.LU R10, [R1+0x4ae8] ;  /* 0x004ae800010a7983 */ /* 0x000f220000300800 */
[----:B------:R-:W-:-:S03]  /*f81e0*/  IMAD.MOV.U32 R6, RZ, RZ, R9 ;  /* 0x000000ffff067224 */ /* 0x000fc600078e0009 */
[----:B------:R-:W2:Y:S01]  /*f81f0*/  LDL.LU R12, [R1+0x4aec] ;  /* 0x004aec00010c7983 */ /* 0x000ea20000300800 */
[----:B-----5:R-:W-:-:S03]  /*f8200*/  IMAD.X R23, R23, 0x1, R0, P0 ;  /* 0x0000000117177824 */ /* 0x020fc600000e0600 */
[----:B------:R-:W5:Y:S01]  /*f8210*/  LDL.LU R9, [R1+0x4af0] ;  /* 0x004af00001097983 */ /* 0x000f620000300800 */
[----:B---3--:R-:W-:-:S03]  /*f8220*/  IADD3 R20, P2, PT, R20, R13, RZ ;  /* 0x0000000d14147210 */ /* 0x008fc60007f5e0ff */
[----:B------:R1:W-:Y:S01]  /*f8230*/  LDGSTS.E [R4+0x47000], desc[UR40][R6.64], P1 ;  /* 0x4700000006047fae */ /* 0x0003e200089a1028 */
[----:B------:R-:W-:Y:S01]  /*f8240*/  IADD3 R8, P0, PT, R8, R13, RZ ;  /* 0x0000000d08087210 */ /* 0x000fe20007f1e0ff */
[----:B------:R-:W-:Y:S01]  /*f8250*/  IMAD.X R21, R21, 0x1, R0, P2 ;  /* 0x0000000115157824 */ /* 0x000fe200010e0600 */
[----:B-1----:R-:W-:Y:S01]  /*f8260*/  MOV R6, R22 ;  /* 0x0000001600067202 */ /* 0x002fe20000000f00 */
[----:B------:R-:W-:-:S05]  /*f8270*/  IMAD.MOV.U32 R7, RZ, RZ, R23 ;  /* 0x000000ffff077224 */ /* 0x000fca00078e0017 */
[----:B------:R1:W-:Y:S04]  /*f8280*/  LDGSTS.E [R4+0x47080], desc[UR40][R6.64], P1 ;  /* 0x4708000006047fae */ /* 0x0003e800089a1028 */
[----:B------:R-:W-:Y:S01]  /*f8290*/  STL [R1+0x4a60], R22 ;  /* 0x004a601601007387 */ /* 0x000fe20000100800 */
[----:B-1----:R-:W-:Y:S02]  /*f82a0*/  IMAD.MOV.U32 R6, RZ, RZ, R20 ;  /* 0x000000ffff067224 */ /* 0x002fe400078e0014 */
[----:B------:R-:W-:Y:S01]  /*f82b0*/  IMAD.MOV.U32 R7, RZ, RZ, R21 ;  /* 0x000000ffff077224 */ /* 0x000fe200078e0015 */
[----:B------:R-:W-:Y:S04]  /*f82c0*/  STL [R1+0x4a5c], R23 ;  /* 0x004a5c1701007387 */ /* 0x000fe80000100800 */
[----:B------:R1:W-:Y:S01]  /*f82d0*/  LDGSTS.E [R4+0x47100], desc[UR40][R6.64], P1 ;  /* 0x4710000006047fae */ /* 0x0003e200089a1028 */
[----:B------:R-:W-:-:S03]  /*f82e0*/  IMAD.X R14, R14, 0x1, R0, P0 ;  /* 0x000000010e0e7824 */ /* 0x000fc600000e0600 */
[----:B------:R-:W-:Y:S04]  /*f82f0*/  STL [R1+0x4a68], R20 ;  /* 0x004a681401007387 */ /* 0x000fe80000100800 */
[----:B------:R3:W-:Y:S01]  /*f8300*/  STL [R1+0x4a64], R21 ;  /* 0x004a641501007387 */ /* 0x0007e20000100800 */
[----:B-1----:R-:W-:Y:S02]  /*f8310*/  IMAD.MOV.U32 R6, RZ, RZ, R8 ;  /* 0x000000ffff067224 */ /* 0x002fe400078e0008 */
[----:B------:R-:W-:Y:S01]  /*f8320*/  IMAD.MOV.U32 R7, RZ, RZ, R14 ;  /* 0x000000ffff077224 */ /* 0x000fe200078e000e */
[----:B------:R-:W-:Y:S04]  /*f8330*/  STL [R1+0x4a70], R8 ;  /* 0x004a700801007387 */ /* 0x000fe80000100800 */
[----:B------:R1:W-:Y:S04]  /*f8340*/  STL [R1+0x4a6c], R14 ;  /* 0x004a6c0e01007387 */ /* 0x0003e80000100800 */
[----:B---3--:R-:W3:Y:S04]  /*f8350*/  LDL.LU R21, [R1+0x4374] ;  /* 0x0043740001157983 */ /* 0x008ee80000300800 */
[----:B------:R1:W-:Y:S01]  /*f8360*/  LDGSTS.E [R4+0x47180], desc[UR40][R6.64], P1 ;  /* 0x4718000006047fae */ /* 0x0003e200089a1028 */
[----:B------:R-:W-:-:S03]  /*f8370*/  IADD3 R15, P1, PT, R15, R13, RZ ;  /* 0x0000000d0f0f7210 */ /* 0x000fc60007f3e0ff */
[----:B------:R-:W3:Y:S01]  /*f8380*/  LDL.LU R20, [R1+0x4378] ;  /* 0x0043780001147983 */ /* 0x000ee20000300800 */
[----:B------:R-:W-:-:S03]  /*f8390*/  IADD3 R17, P2, PT, R17, R13, RZ ;  /* 0x0000000d11117210 */ /* 0x000fc60007f5e0ff */
[----:B-1----:R-:W3:Y:S04]  /*f83a0*/  LDL.LU R14, [R1+0x4380] ;  /* 0x00438000010e7983 */ /* 0x002ee80000300800 */
[----:B------:R-:W3:Y:S04]  /*f83b0*/  LDL.LU R8, [R1+0x4388] ;  /* 0x0043880001087983 */ /* 0x000ee80000300800 */
[----:B------:R-:W-:Y:S01]  /*f83c0*/  STL [R1+0x4ad8], R15 ;  /* 0x004ad80f01007387 */ /* 0x000fe20000100800 */
[----:B------:R-:W-:Y:S01]  /*f83d0*/  IMAD.MOV.U32 R6, RZ, RZ, R15 ;  /* 0x000000ffff067224 */ /* 0x000fe200078e000f */
[----:B------:R-:W-:-:S05]  /*f83e0*/  IADD3.X R18, PT, PT, R18, R0, RZ, P1, !PT ;  /* 0x0000000012127210 */ /* 0x000fca0000ffe4ff */
[----:B------:R1:W-:Y:S01]  /*f83f0*/  STL [R1+0x4ad4], R18 ;  /* 0x004ad41201007387 */ /* 0x0003e20000100800 */
[----:B------:R-:W-:Y:S02]  /*f8400*/  IMAD.MOV.U32 R7, RZ, RZ, R18 ;  /* 0x000000ffff077224 */ /* 0x000fe400078e0012 */
[----:B------:R-:W-:Y:S01]  /*f8410*/  IMAD.X R19, R19, 0x1, R0, P2 ;  /* 0x0000000113137824 */ /* 0x000fe200010e0600 */
[----:B------:R-:W-:Y:S04]  /*f8420*/  STL [R1+0x4ae0], R17 ;  /* 0x004ae01101007387 */ /* 0x000fe80000100800 */
[----:B-1----:R-:W3:Y:S04]  /*f8430*/  LDL.LU R18, [R1+0x437c] ;  /* 0x00437c0001127983 */ /* 0x002ee80000300800 */
[----:B------:R-:W-:Y:S04]  /*f8440*/  STL [R1+0x4adc], R19 ;  /* 0x004adc1301007387 */ /* 0x000fe80000100800 */
[----:B------:R-:W3:Y:S01]  /*f8450*/  LDL.LU R15, [R1+0x4384] ;  /* 0x00438400010f7983 */ /* 0x000ee20000300800 */
[----:B------:R-:W-:-:S04]  /*f8460*/  UISETP.GT.AND UP1, UPT, UR11, 0x3c, UPT ;  /* 0x0000003c0b00788c */ /* 0x000fc8000bf24270 */
[----:B------:R-:W-:-:S04]  /*f8470*/  USEL UR10, URZ, 0x4, !UP1 ;  /* 0x00000004ff0a7887 */ /* 0x000fc8000c800000 */
[----:B------:R-:W-:-:S06]  /*f8480*/  USEL UR10, UR10, URZ, !UP0 ;  /* 0x000000ff0a0a7287 */ /* 0x000fcc000c000000 */
[----:B------:R-:W-:Y:S02]  /*f8490*/  ISETP.NE.U32.AND P0, PT, RZ, UR10, PT ;  /* 0x0000000aff007c0c */ /* 0x000fe4000bf05070 */
[-C--:B----4-:R-:W-:Y:S02]  /*f84a0*/  IADD3 R10, P1, PT, R10, R13.reuse, RZ ;  /* 0x0000000d0a0a7210 */ /* 0x090fe40007f3e0ff */
[----:B-----5:R-:W-:-:S03]  /*f84b0*/  IADD3 R9, P2, PT, R9, R13, RZ ;  /* 0x0000000d09097210 */ /* 0x020fc60007f5e0ff */
[----:B--2---:R-:W-:-:S06]  /*f84c0*/  IMAD.X R16, R16, 0x1, R0, P1 ;  /* 0x0000000110107824 */ /* 0x004fcc00008e0600 */
[----:B------:R1:W-:Y:S01]  /*f84d0*/  LDGSTS.E [R4+0x47800], desc[UR40][R6.64], P0 ;  /* 0x4780000006047fae */ /* 0x0003e200081a1028 */
[----:B------:R-:W-:-:S03]  /*f84e0*/  IADD3.X R12, PT, PT, R12, R0, RZ, P2, !PT ;  /* 0x000000000c0c7210 */ /* 0x000fc600017fe4ff */
[----:B------:R2:W-:Y:S01]  /*f84f0*/  STL [R1+0x4ae8], R10 ;  /* 0x004ae80a01007387 */ /* 0x0005e20000100800 */
[----:B-1----:R-:W-:Y:S02]  /*f8500*/  IMAD.MOV.U32 R6, RZ, RZ, R17 ;  /* 0x000000ffff067224 */ /* 0x002fe400078e0011 */
[----:B------:R-:W-:Y:S01]  /*f8510*/  IMAD.MOV.U32 R7, RZ, RZ, R19 ;  /* 0x000000ffff077224 */ /* 0x000fe200078e0013 */
[----:B------:R-:W-:Y:S04]  /*f8520*/  STL [R1+0x4ae4], R16 ;  /* 0x004ae41001007387 */ /* 0x000fe80000100800 */
[----:B------:R1:W-:Y:S04]  /*f8530*/  LDGSTS.E [R4+0x47880], desc[UR40][R6.64], P0 ;  /* 0x4788000006047fae */ /* 0x0003e800081a1028 */
[----:B------:R-:W-:Y:S01]  /*f8540*/  STL [R1+0x4af0], R9 ;  /* 0x004af00901007387 */ /* 0x000fe20000100800 */
[----:B-1----:R-:W-:-:S02]  /*f8550*/  IMAD.MOV.U32 R6, RZ, RZ, R10 ;  /* 0x000000ffff067224 */ /* 0x002fc400078e000a */
[----:B------:R-:W-:Y:S01]  /*f8560*/  IMAD.MOV.U32 R7, RZ, RZ, R16 ;  /* 0x000000ffff077224 */ /* 0x000fe200078e0010 */
[----:B--2---:R-:W2:Y:S01]  /*f8570*/  LDL.LU R10, [R1+0x4390] ;  /* 0x00439000010a7983 */ /* 0x004ea20000300800 */
[----:B------:R-:W-:-:S03]  /*f8580*/  UISETP.GT.AND UP1, UPT, UR11, 0x1, UPT ;  /* 0x000000010b00788c */ /* 0x000fc6000bf24270 */
[----:B------:R1:W-:Y:S04]  /*f8590*/  LDGSTS.E [R4+0x47900], desc[UR40][R6.64], P0 ;  /* 0x4790000006047fae */ /* 0x0003e800081a1028 */
[----:B------:R4:W-:Y:S01]  /*f85a0*/  STL [R1+0x4aec], R12 ;  /* 0x004aec0c01007387 */ /* 0x0009e20000100800 */
[----:B------:R-:W-:Y:S01]  /*f85b0*/  USEL UR10, URZ, 0x4, !UP1 ;  /* 0x00000004ff0a7887 */ /* 0x000fe2000c800000 */
[----:B-1----:R-:W-:Y:S02]  /*f85c0*/  IMAD.MOV.U32 R7, RZ, RZ, R12 ;  /* 0x000000ffff077224 */ /* 0x002fe400078e000c */
[----:B----4-:R-:W4:Y:S01]  /*f85d0*/  LDL.LU R12, [R1+0x438c] ;  /* 0x00438c00010c7983 */ /* 0x010f220000300800 */
[----:B------:R-:W-:Y:S01]  /*f85e0*/  IMAD.MOV.U32 R6, RZ, RZ, R9 ;  /* 0x000000ffff067224 */ /* 0x000fe200078e0009 */
[----:B------:R-:W-:-:S02]  /*f85f0*/  USEL UR10, UR10, URZ, !UP0 ;  /* 0x000000ff0a0a7287 */ /* 0x000fc4000c000000 */
[----:B------:R-:W5:Y:S04]  /*f8600*/  LDL.LU R19, [R1+0x43f4] ;  /* 0x0043f40001137983 */ /* 0x000f680000300800 */
[----:B------:R-:W5:Y:S01]  /*f8610*/  LDL.LU R16, [R1+0x43f8] ;  /* 0x0043f80001107983 */ /* 0x000f620000300800 */
[----:B---3--:R-:W-:-:S03]  /*f8620*/  IADD3 R20, P1, PT, R20, R13, RZ ;  /* 0x0000000d14147210 */ /* 0x008fc60007f3e0ff */
[----:B------:R-:W3:Y:S04]  /*f8630*/  LDL.LU R17, [R1+0x43fc] ;  /* 0x0043fc0001117983 */ /* 0x000ee80000300800 */
[----:B------:R1:W-:Y:S01]  /*f8640*/  LDGSTS.E [R4+0x47980], desc[UR40][R6.64], P0 ;  /* 0x4798000006047fae */ /* 0x0003e200081a1028 */
[----:B------:R-:W-:-:S03]  /*f8650*/  ISETP.NE.U32.AND P0, PT, RZ, UR10, PT ;  /* 0x0000000aff007c0c */ /* 0x000fc6000bf05070 */
[----:B------:R-:W3:Y:S01]  /*f8660*/  LDL.LU R9, [R1+0x4400] ;  /* 0x0044000001097983 */ /* 0x000ee20000300800 */
[----:B------:R-:W-:Y:S01]  /*f8670*/  LOP3.LUT R147, R11, 0x20, RZ, 0x3c, !PT ;  /* 0x000000200b937812 */ /* 0x000fe200078e3cff */
[----:B------:R-:W-:Y:S01]  /*f8680*/  IMAD.X R21, R21, 0x1, R0, P1 ;  /* 0x0000000115157824 */ /* 0x000fe200008e0600 */
[-C--:B------:R-:W-:Y:S01]  /*f8690*/  IADD3 R14, P1, PT, R14, R13.reuse, RZ ;  /* 0x0000000d0e0e7210 */ /* 0x080fe20007f3e0ff */
[----:B------:R-:W-:Y:S01]  /*f86a0*/  STL [R1+0x4378], R20 ;  /* 0x0043781401007387 */ /* 0x000fe20000100800 */
[----:B------:R-:W-:Y:S01]  /*f86b0*/  IADD3 R8, P2, PT, R8, R13, RZ ;  /* 0x0000000d08087210 */ /* 0x000fe20007f5e0ff */
[----:B-1----:R-:W-:Y:S01]  /*f86c0*/  VIADD R4, R147, UR12 ;  /* 0x0000000c93047c36 */ /* 0x002fe20008000000 */
[----:B------:R-:W-:Y:S01]  /*f86d0*/  MOV R6, R20 ;  /* 0x0000001400067202 */ /* 0x000fe20000000f00 */
[----:B------:R-:W-:Y:S01]  /*f86e0*/  IMAD.MOV.U32 R7, RZ, RZ, R21 ;  /* 0x000000ffff077224 */ /* 0x000fe200078e0015 */
[----:B------:R-:W-:Y:S04]  /*f86f0*/  STL [R1+0x4374], R21 ;  /* 0x0043741501007387 */ /* 0x000fe80000100800 */
[----:B------:R1:W-:Y:S04]  /*f8700*/  LDGSTS.E [R4+0x40200], desc[UR40][R6.64], P0 ;  /* 0x4020000006047fae */ /* 0x0003e800081a1028 */
[----:B------:R1:W-:Y:S02]  /*f8710*/  STL [R1+0x4380], R14 ;  /* 0x0043800e01007387 */ /* 0x0003e40000100800 */
[----:B-1----:R-:W-:-:S02]  /*f8720*/  IMAD.MOV.U32 R6, RZ, RZ, R14 ;  /* 0x000000ffff067224 */ /* 0x002fc400078e000e */
[----:B------:R-:W-:-:S04]  /*f8730*/  IMAD.X R18, R18, 0x1, R0, P1 ;  /* 0x0000000112127824 */ /* 0x000fc800008e0600 */
[----:B------:R-:W-:Y:S01]  /*f8740*/  IMAD.MOV.U32 R7, RZ, RZ, R18 ;  /* 0x000000ffff077224 */ /* 0x000fe200078e0012 */
[----:B------:R-:W-:Y:S01]  /*f8750*/  STL [R1+0x437c], R18 ;  /* 0x00437c1201007387 */ /* 0x000fe20000100800 */
[----:B------:R-:W-:-:S03]  /*f8760*/  IMAD.X R15, R15, 0x1, R0, P2 ;  /* 0x000000010f0f7824 */ /* 0x000fc600010e0600 */
[----:B------:R-:W-:Y:S04]  /*f8770*/  STL [R1+0x4388], R8 ;  /* 0x0043880801007387 */ /* 0x000fe80000100800 */
[----:B------:R-:W3:Y:S04]  /*f8780*/  LDL.LU R14, [R1+0x4408] ;  /* 0x00440800010e7983 */ /* 0x000ee80000300800 */
[----:B------:R1:W-:Y:S04]  /*f8790*/  LDGSTS.E [R4+0x40280], desc[UR40][R6.64], P0 ;  /* 0x4028000006047fae */ /* 0x0003e800081a1028 */
[----:B------:R1:W-:Y:S02]  /*f87a0*/  STL [R1+0x4384], R15 ;  /* 0x0043840f01007387 */ /* 0x0003e40000100800 */
[----:B-1----:R-:W-:-:S02]  /*f87b0*/  MOV R7, R15 ;  /* 0x0000000f00077202 */ /* 0x002fc40000000f00 */
[----:B------:R-:W3:Y:S01]  /*f87c0*/  LDL.LU R15, [R1+0x4404] ;  /* 0x00440400010f7983 */ /* 0x000ee20000300800 */
[----:B------:R-:W-:-:S03]  /*f87d0*/  IMAD.MOV.U32 R6, RZ, RZ, R8 ;  /* 0x000000ffff067224 */ /* 0x000fc600078e0008 */
[----:B------:R-:W3:Y:S04]  /*f87e0*/  LDL.LU R18, [R1+0x4410] ;  /* 0x0044100001127983 */ /* 0x000ee80000300800 */
[----:B------:R-:W3:Y:S01]  /*f87f0*/  LDL.LU R8, [R1+0x4478] ;  /* 0x0044780001087983 */ /* 0x000ee20000300800 */
[----:B------:R-:W-:-:S03]  /*f8800*/  UISETP.GT.AND UP1, UPT, UR11, 0x5, UPT ;  /* 0x000000050b00788c */ /* 0x000fc6000bf24270 */
[----:B------:R1:W-:Y:S01]  /*f8810*/  LDGSTS.E [R4+0x40300], desc[UR40][R6.64], P0 ;  /* 0x4030000006047fae */ /* 0x0003e200081a1028 */
[----:B------:R-:W-:-:S04]  /*f8820*/  USEL UR10, URZ, 0x4, !UP1 ;  /* 0x00000004ff0a7887 */ /* 0x000fc8000c800000 */
[----:B------:R-:W-:Y:S01]  /*f8830*/  USEL UR10, UR10, URZ, !UP0 ;  /* 0x000000ff0a0a7287 */ /* 0x000fe2000c000000 */
[----:B--2---:R-:W-:-:S05]  /*f8840*/  IADD3 R10, P1, PT, R10, R13, RZ ;  /* 0x0000000d0a0a7210 */ /* 0x004fca0007f3e0ff */
[----:B------:R-:W-:Y:S01]  /*f8850*/  STL [R1+0x4390], R10 ;  /* 0x0043900a01007387 */ /* 0x000fe20000100800 */
[----:B----4-:R-:W-:-:S05]  /*f8860*/  IMAD.X R12, R12, 0x1, R0, P1 ;  /* 0x000000010c0c7824 */ /* 0x010fca00008e0600 */
[----:B------:R2:W-:Y:S04]  /*f8870*/  STL [R1+0x438c], R12 ;  /* 0x00438c0c01007387 */ /* 0x0005e80000100800 */
[----:B------:R-:W4:Y:S01]  /*f8880*/  LDL.LU R20, [R1+0x440c] ;  /* 0x00440c0001147983 */ /* 0x000f220000300800 */
[----:B-----5:R-:W-:Y:S01]  /*f8890*/  IADD3 R16, P1, PT, R16, R13, RZ ;  /* 0x0000000d10107210 */ /* 0x020fe20007f3e0ff */
[----:B-1----:R-:W-:Y:S02]  /*f88a0*/  IMAD.MOV.U32 R6, RZ, RZ, R10 ;  /* 0x000000ffff067224 */ /* 0x002fe400078e000a */
[----:B------:R-:W-:Y:S01]  /*f88b0*/  IMAD.MOV.U32 R7, RZ, RZ, R12 ;  /* 0x000000ffff077224 */ /* 0x000fe200078e000c */
[----:B------:R-:W5:Y:S01]  /*f88c0*/  LDL.LU R21, [R1+0x4474] ;  /* 0x0044740001157983 */ /* 0x000f620000300800 */
[----:B------:R-:W-:-:S03]  /*f88d0*/  IMAD.X R19, R19, 0x1, R0, P1 ;  /* 0x0000000113137824 */ /* 0x000fc600008e0600 */
[----:B--2---:R-:W2:Y:S01]  /*f88e0*/  LDL.LU R12, [R1+0x4480] ;  /* 0x00448000010c7983 */ /* 0x004ea20000300800 */
[----:B---3--:R-:W-:-:S03]  /*f88f0*/  IADD3 R9, P2, PT, R9, R13, RZ ;  /* 0x0000000d09097210 */ /* 0x008fc60007f5e0ff */
[----:B------:R-:W3:Y:S04]  /*f8900*/  LDL.LU R10, [R1+0x4488] ;  /* 0x00448800010a7983 */ /* 0x000ee80000300800 */
[----:B------:R-:W-:Y:S04]  /*f8910*/  STL [R1+0x43f8], R16 ;  /* 0x0043f81001007387 */ /* 0x000fe80000100800 */
[----:B------:R1:W-:Y:S01]  /*f8920*/  LDGSTS.E [R4+0x40380], desc[UR40][R6.64], P0 ;  /* 0x4038000006047fae */ /* 0x0003e200081a1028 */
[----:B------:R-:W-:-:S03]  /*f8930*/  ISETP.NE.U32.AND P0, PT, RZ, UR10, PT ;  /* 0x0000000aff007c0c */ /* 0x000fc6000bf05070 */
[----:B------:R1:W-:Y:S04]  /*f8940*/  STL [R1+0x43f4], R19 ;  /* 0x0043f41301007387 */ /* 0x0003e80000100800 */
[----:B------:R1:W-:Y:S02]  /*f8950*/  STL [R1+0x4400], R9 ;  /* 0x0044000901007387 */ /* 0x0003e40000100800 */
[----:B-1----:R-:W-:Y:S02]  /*f8960*/  MOV R7, R19 ;  /* 0x0000001300077202 */ /* 0x002fe40000000f00 */
[----:B------:R-:W3:Y:S01]  /*f8970*/  LDL.LU R19, [R1+0x447c] ;  /* 0x00447c0001137983 */ /* 0x000ee20000300800 */
[----:B------:R-:W-:Y:S02]  /*f8980*/  IMAD.MOV.U32 R6, RZ, RZ, R16 ;  /* 0x000000ffff067224 */ /* 0x000fe400078e0010 */
[----:B------:R-:W-:-:S03]  /*f8990*/  IMAD.X R17, R17, 0x1, R0, P2 ;  /* 0x0000000111117824 */ /* 0x000fc600010e0600 */
[----:B------:R1:W-:Y:S04]  /*f89a0*/  LDGSTS.E [R4+0x40a00], desc[UR40][R6.64], P0 ;  /* 0x40a0000006047fae */ /* 0x0003e800081a1028 */
[----:B------:R-:W-:Y:S04]  /*f89b0*/  STL [R1+0x43fc], R17 ;  /* 0x0043fc1101007387 */ /* 0x000fe80000100800 */
[----:B------:R-:W3:Y:S01]  /*f89c0*/  LDL.LU R16, [R1+0x4484] ;  /* 0x0044840001107983 */ /* 0x000ee20000300800 */
[----:B-1----:R-:W-:Y:S02]  /*f89d0*/  IMAD.MOV.U32 R6, RZ, RZ, R9 ;  /* 0x000000ffff067224 */ /* 0x002fe400078e0009 */
[----:B------:R-:W-:Y:S01]  /*f89e0*/  IMAD.MOV.U32 R7, RZ, RZ, R17 ;  /* 0x000000ffff077224 */ /* 0x000fe200078e0011 */
[----:B------:R-:W3:Y:S04]  /*f89f0*/  LDL.LU R9, [R1+0x4490] ;  /* 0x0044900001097983 */ /* 0x000ee80000300800 */
[----:B------:R1:W-:Y:S01]  /*f8a00*/  LDGSTS.E [R4+0x40a80], desc[UR40][R6.64], P0 ;  /* 0x40a8000006047fae */ /* 0x0003e200081a1028 */
[----:B------:R-:W-:-:S05]  /*f8a10*/  IADD3 R14, P1, PT, R14, R13, RZ ;  /* 0x0000000d0e0e7210 */ /* 0x000fca0007f3e0ff */
[----:B------:R-:W-:Y:S01]  /*f8a20*/  STL [R1+0x4408], R14 ;  /* 0x0044080e01007387 */ /* 0x000fe20000100800 */
[----:B------:R-:W-:-:S04]  /*f8a30*/  IMAD.X R15, R15, 0x1, R0, P1 ;  /* 0x000000010f0f7824 */ /* 0x000fc800008e0600 */
[----:B-1----:R-:W-:Y:S01]  /*f8a40*/  IMAD.MOV.U32 R7, RZ, RZ, R15 ;  /* 0x000000ffff077224 */ /* 0x002fe200078e000f */
[----:B------:R1:W-:Y:S04]  /*f8a50*/  STL [R1+0x4404], R15 ;  /* 0x0044040f01007387 */ /* 0x0003e80000100800 */
[----:B-1----:R-:W3:Y:S01]  /*f8a60*/  LDL.LU R15, [R1+0x448c] ;  /* 0x00448c00010f7983 */ /* 0x002ee20000300800 */
[----:B------:R-:W-:Y:S01]  /*f8a70*/  UISETP.GT.AND UP1, UPT, UR11, 0x9, UPT ;  /* 0x000000090b00788c */ /* 0x000fe2000bf24270 */
[-C--:B------:R-:W-:Y:S01]  /*f8a80*/  IADD3 R18, P2, PT, R18, R13.reuse, RZ ;  /* 0x0000000d12127210 */ /* 0x080fe20007f5e0ff */
[----:B------:R-:W-:Y:S01]  /*f8a90*/  IMAD.MOV.U32 R6, RZ, RZ, R14 ;  /* 0x000000ffff067224 */ /* 0x000fe200078e000e */
[----:B------:R-:W-:Y:S01]  /*f8aa0*/  IADD3 R8, P3, PT, R8, R13, RZ ;  /* 0x0000000d08087210 */ /* 0x000fe20007f7e0ff */
[----:B------:R-:W-:Y:S01]  /*f8ab0*/  USEL UR10, URZ, 0x4, !UP1 ;  /* 0x00000004ff0a7887 */ /* 0x000fe2000c800000 */
[----:B------:R-:W3:Y:S03]  /*f8ac0*/  LDL.LU R17, [R1+0x44f8] ;  /* 0x0044f80001117983 */ /* 0x000ee60000300800 */
[----:B------:R-:W-:Y:S01]  /*f8ad0*/  USEL UR10, UR10, URZ, !UP0 ;  /* 0x000000ff0a0a7287 */ /* 0x000fe2000c000000 */
[----:B------:R1:W-:Y:S04]  /*f8ae0*/  LDGSTS.E [R4+0x40b00], desc[UR40][R6.64], P0 ;  /* 0x40b0000006047fae */ /* 0x0003e800081a1028 */
[----:B------:R-:W3:Y:S01]  /*f8af0*/  LDL.LU R14, [R1+0x4500] ;  /* 0x00450000010e7983 */ /* 0x000ee20000300800 */
[----:B------:R-:W-:-:S03]  /*f8b00*/  ISETP.NE.U32.AND P1, PT, RZ, UR10, PT ;  /* 0x0000000aff007c0c */ /* 0x000fc6000bf25070 */
[----:B------:R2:W-:Y:S01]  /*f8b10*/  STL [R1+0x4410], R18 ;  /* 0x0044101201007387 */ /* 0x0005e20000100800 */
[----:B-1----:R-:W-:Y:S02]  /*f8b20*/  IMAD.MOV.U32 R6, RZ, RZ, R18 ;  /* 0x000000ffff067224 */ /* 0x002fe400078e0012 */
[----:B----4-:R-:W-:-:S04]  /*f8b30*/  IMAD.X R20, R20, 0x1, R0, P2 ;  /* 0x0000000114147824 */ /* 0x010fc800010e0600 */
[----:B------:R-:W-:Y:S01]  /*f8b40*/  IMAD.MOV.U32 R7, RZ, RZ, R20 ;  /* 0x000000ffff077224 */ /* 0x000fe200078e0014 */
[----:B------:R1:W-:Y:S01]  /*f8b50*/  STL [R1+0x440c], R20 ;  /* 0x00440c1401007387 */ /* 0x0003e20000100800 */
[----:B-----5:R-:W-:-:S03]  /*f8b60*/  IADD3.X R21, PT, PT, R21, R0, RZ, P3, !PT ;  /* 0x0000000015157210 */ /* 0x020fc60001ffe4ff */
[----:B------:R4:W-:Y:S01]  /*f8b70*/  LDGSTS.E [R4+0x40b80], desc[UR40][R6.64], P0 ;  /* 0x40b8000006047fae */ /* 0x0009e200081a1028 */
[----:B--2---:R-:W-:-:S03]  /*f8b80*/  IADD3 R12, P0, PT, R12, R13, RZ ;  /* 0x0000000d0c0c7210 */ /* 0x004fc60007f1e0ff */
[----:B------:R2:W-:Y:S04]  /*f8b90*/  STL [R1+0x4478], R8 ;  /* 0x0044780801007387 */ /* 0x0005e80000100800 */
[----:B------:R-:W5:Y:S01]  /*f8ba0*/  LDL.LU R18, [R1+0x44f4] ;  /* 0x0044f40001127983 */ /* 0x000f620000300800 */
[----:B---3--:R-:W-:-:S03]  /*f8bb0*/  IADD3 R10, P2, PT, R10, R13, RZ ;  /* 0x0000000d0a0a7210 */ /* 0x008fc60007f5e0ff */
[----:B------:R-:W-:Y:S01]  /*f8bc0*/  STL [R1+0x4474], R21 ;  /* 0x0044741501007387 */ /* 0x000fe20000100800 */
[----:B----4-:R-:W-:Y:S02]  /*f8bd0*/  IMAD.MOV.U32 R6, RZ, RZ, R8 ;  /* 0x000000ffff067224 */ /* 0x010fe400078e0008 */
[----:B------:R-:W-:Y:S01]  /*f8be0*/  IMAD.MOV.U32 R7, RZ, RZ, R21 ;  /* 0x000000ffff077224 */ /* 0x000fe200078e0015 */
[----:B-1----:R-:W3:Y:S04]  /*f8bf0*/  LDL.LU R20, [R1+0x44fc] ;  /* 0x0044fc0001147983 */ /* 0x002ee80000300800 */
[----:B--2---:R-:W2:Y:S01]  /*f8c00*/  LDL.LU R8, [R1+0x4508] ;  /* 0x0045080001087983 */ /* 0x004ea20000300800 */
[----:B------:R-:W-:-:S03]  /*f8c10*/  IMAD.X R19, R19, 0x1, R0, P0 ;  /* 0x0000000113137824 */ /* 0x000fc600000e0600 */
[----:B------:R1:W-:Y:S04]  /*f8c20*/  STL [R1+0x4480], R12 ;  /* 0x0044800c01007387 */ /* 0x0003e80000100800 */
[----:B------:R4:W-:Y:S04]  /*f8c30*/  LDGSTS.E [R4+0x41200], desc[UR40][R6.64], P1 ;  /* 0x4120000006047fae */ /* 0x0009e800089a1028 */
[----:B------:R-:W-:Y:S04]  /*f8c40*/  STL [R1+0x447c], R19 ;  /* 0x00447c1301007387 */ /* 0x000fe80000100800 */
[----:B------:R-:W-:Y:S01]  /*f8c50*/  STL [R1+0x4488], R10 ;  /* 0x0044880a01007387 */ /* 0x000fe20000100800 */
[----:B----4-:R-:W-:-:S03]  /*f8c60*/  MOV R6, R12 ;  /* 0x0000000c00067202 */ /* 0x010fc60000000f00 */
[----:B-1----:R-:W4:Y:S01]  /*f8c70*/  LDL.LU R12, [R1+0x4504] ;  /* 0x00450400010c7983 */ /* 0x002f220000300800 */
[----:B------:R-:W-:Y:S01]  /*f8c80*/  IMAD.MOV.U32 R7, RZ, RZ, R19 ;  /* 0x000000ffff077224 */ /* 0x000fe200078e0013 */
[----:B------:R-:W-:Y:S01]  /*f8c90*/  IADD3 R9, P0, PT, R9, R13, RZ ;  /* 0x0000000d09097210 */ /* 0x000fe20007f1e0ff */
[----:B------:R-:W-:-:S03]  /*f8ca0*/  IMAD.X R16, R16, 0x1, R0, P2 ;  /* 0x0000000110107824 */ /* 0x000fc600010e0600 */
[----:B------:R1:W-:Y:S04]  /*f8cb0*/  LDGSTS.E [R4+0x41280], desc[UR40][R6.64], P1 ;  /* 0x4128000006047fae */ /* 0x0003e800089a1028 */
[----:B------:R1:W-:Y:S02]  /*f8cc0*/  STL [R1+0x4484], R16 ;  /* 0x0044841001007387 */ /* 0x0003e40000100800 */
[----:B-1----:R-:W-:Y:S02]  /*f8cd0*/  IMAD.MOV.U32 R7, RZ, RZ, R16 ;  /* 0x000000ffff077224 */ /* 0x002fe400078e0010 */
[----:B------:R-:W4:Y:S01]  /*f8ce0*/  LDL.LU R16, [R1+0x4510] ;  /* 0x0045100001107983 */ /* 0x000f220000300800 */
[----:B------:R-:W-:-:S03]  /*f8cf0*/  IMAD.MOV.U32 R6, RZ, RZ, R10 ;  /* 0x000000ffff067224 */ /* 0x000fc600078e000a */
[----:B------:R-:W4:Y:S04]  /*f8d00*/  LDL.LU R10, [R1+0x4578] ;  /* 0x00457800010a7983 */ /* 0x000f280000300800 */
[----:B------:R-:W-:Y:S01]  /*f8d10*/  STL [R1+0x4490], R9 ;  /* 0x0044900901007387 */ /* 0x000fe20000100800 */
[----:B------:R-:W-:-:S03]  /*f8d20*/  UISETP.GT.AND UP1, UPT, UR11, 0xd, UPT ;  /* 0x0000000d0b00788c */ /* 0x000fc6000bf24270 */
[----:B------:R1:W-:Y:S01]  /*f8d30*/  LDGSTS.E [R4+0x41300], desc[UR40][R6.64], P1 ;  /* 0x4130000006047fae */ /* 0x0003e200089a1028 */
[----:B------:R-:W-:-:S05]  /*f8d40*/  IMAD.X R15, R15, 0x1, R0, P0 ;  /* 0x000000010f0f7824 */ /* 0x000fca00000e0600 */
[----:B------:R1:W-:Y:S04]  /*f8d50*/  STL [R1+0x448c], R15 ;  /* 0x00448c0f01007387 */ /* 0x0003e80000100800 */
[----:B------:R-:W4:Y:S01]  /*f8d60*/  LDL.LU R21, [R1+0x450c] ;  /* 0x00450c0001157983 */ /* 0x000f220000300800 */
[----:B------:R-:W-:Y:S01]  /*f8d70*/  USEL UR10, URZ, 0x4, !UP1 ;  /* 0x00000004ff0a7887 */ /* 0x000fe2000c800000 */
[----:B-1----:R-:W-:Y:S02]  /*f8d80*/  IMAD.MOV.U32 R6, RZ, RZ, R9 ;  /* 0x000000ffff067224 */ /* 0x002fe400078e0009 */
[----:B------:R-:W-:Y:S01]  /*f8d90*/  IMAD.MOV.U32 R7, RZ, RZ, R15 ;  /* 0x000000ffff077224 */ /* 0x000fe200078e000f */
[----:B------:R-:W-:Y:S01]  /*f8da0*/  USEL UR10, UR10, URZ, !UP0 ;  /* 0x000000ff0a0a7287 */ /* 0x000fe2000c000000 */
[----:B------:R-:W4:Y:S04]  /*f8db0*/  LDL.LU R19, [R1+0x4574] ;  /* 0x0045740001137983 */ /* 0x000f280000300800 */
[----:B------:R1:W-:Y:S01]  /*f8dc0*/  LDGSTS.E [R4+0x41380], desc[UR40][R6.64], P1 ;  /* 0x4138000006047fae */ /* 0x0003e200089a1028 */
[----:B------:R-:W-:-:S02]  /*f8dd0*/  IADD3 R17, P1, PT, R17, R13, RZ ;  /* 0x0000000d11117210 */ /* 0x000fc40007f3e0ff */
[----:B------:R-:W-:Y:S01]  /*f8de0*/  ISETP.NE.U32.AND P0, PT, RZ, UR10, PT ;  /* 0x0000000aff007c0c */ /* 0x000fe2000bf05070 */
[----:B------:R-:W4:Y:S01]  /*f8df0*/  LDL.LU R15, [R1+0x4580] ;  /* 0x00458000010f7983 */ /* 0x000f220000300800 */
[----:B------:R-:W-:-:S03]  /*f8e00*/  IADD3 R14, P2, PT, R14, R13, RZ ;  /* 0x0000000d0e0e7210 */ /* 0x000fc60007f5e0ff */
[----:B------:R-:W4:Y:S04]  /*f8e10*/  LDL.LU R9, [R1+0x4588] ;  /* 0x0045880001097983 */ /* 0x000f280000300800 */
[----:B------:R-:W-:Y:S01]  /*f8e20*/  STL [R1+0x44f8], R17 ;  /* 0x0044f81101007387 */ /* 0x000fe20000100800 */
[----:B-1----:R-:W-:Y:S01]  /*f8e30*/  IMAD.MOV.U32 R6, RZ, RZ, R17 ;  /* 0x000000ffff067224 */ /* 0x002fe200078e0011 */
[----:B-----5:R-:W-:-:S05]  /*f8e40*/  IADD3.X R18, PT, PT, R18, R0, RZ, P1, !PT ;  /* 0x0000000012127210 */ /* 0x020fca0000ffe4ff */
[----:B------:R1:W-:Y:S01]  /*f8e50*/  STL [R1+0x44f4], R18 ;  /* 0x0044f41201007387 */ /* 0x0003e20000100800 */
[----:B------:R-:W-:Y:S02]  /*f8e60*/  IMAD.MOV.U32 R7, RZ, RZ, R18 ;  /* 0x000000ffff077224 */ /* 0x000fe400078e0012 */
[----:B---3--:R-:W-:Y:S01]  /*f8e70*/  IMAD.X R20, R20, 0x1, R0, P2 ;  /* 0x0000000114147824 */ /* 0x008fe200010e0600 */
[----:B------:R3:W-:Y:S01]  /*f8e80*/  STL [R1+0x4500], R14 ;  /* 0x0045000e01007387 */ /* 0x0007e20000100800 */
[----:B--2---:R-:W-:-:S03]  /*f8e90*/  IADD3 R8, P1, PT, R8, R13, RZ ;  /* 0x0000000d08087210 */ /* 0x004fc60007f3e0ff */
[----:B------:R2:W-:Y:S04]  /*f8ea0*/  LDGSTS.E [R4+0x41a00], desc[UR40][R6.64], P0 ;  /* 0x41a0000006047fae */ /* 0x0005e800081a1028 */
[----:B-1----:R-:W5:Y:S04]  /*f8eb0*/  LDL.LU R18, [R1+0x457c] ;  /* 0x00457c0001127983 */ /* 0x002f680000300800 */
[----:B------:R-:W-:Y:S01]  /*f8ec0*/  STL [R1+0x44fc], R20 ;  /* 0x0044fc1401007387 */ /* 0x000fe20000100800 */
[----:B--2---:R-:W-:-:S03]  /*f8ed0*/  IMAD.MOV.U32 R6, RZ, RZ, R14 ;  /* 0x000000ffff067224 */ /* 0x004fc600078e000e */
[----:B------:R-:W2:Y:S01]  /*f8ee0*/  LDL.LU R17, [R1+0x4584] ;  /* 0x0045840001117983 */ /* 0x000ea20000300800 */
[----:B------:R-:W-:-:S03]  /*f8ef0*/  IMAD.MOV.U32 R7, RZ, RZ, R20 ;  /* 0x000000ffff077224 */ /* 0x000fc600078e0014 */
[----:B------:R1:W-:Y:S04]  /*f8f00*/  STL [R1+0x4508], R8 ;  /* 0x0045080801007387 */ /* 0x0003e80000100800 */
[----:B------:R1:W-:Y:S01]  /*f8f10*/  LDGSTS.E [R4+0x41a80], desc[UR40][R6.64], P0 ;  /* 0x41a8000006047fae */ /* 0x0003e200081a1028 */
[----:B----4-:R-:W-:-:S05]  /*f8f20*/  IMAD.X R12, R12, 0x1, R0, P1 ;  /* 0x000000010c0c7824 */ /* 0x010fca00008e0600 */
[----:B------:R4:W-:Y:S01]  /*f8f30*/  STL [R1+0x4504], R12 ;  /* 0x0045040c01007387 */ /* 0x0009e20000100800 */
[----:B-1----:R-:W-:-:S03]  /*f8f40*/  MOV R6, R8 ;  /* 0x0000000800067202 */ /* 0x002fc60000000f00 */
[----:B---3--:R-:W3:Y:S04]  /*f8f50*/  LDL.LU R14, [R1+0x458c] ;  /* 0x00458c00010e7983 */ /* 0x008ee80000300800 */
[----:B------:R-:W3:Y:S01]  /*f8f60*/  LDL.LU R8, [R1+0x4590] ;  /* 0x0045900001087983 */ /* 0x000ee20000300800 */
[----:B------:R-:W-:-:S03]  /*f8f70*/  IMAD.MOV.U32 R7, RZ, RZ, R12 ;  /* 0x000000ffff077224 */ /* 0x000fc600078e000c */
[----:B----4-:R-:W4:Y:S01]  /*f8f80*/  LDL.LU R12, [R1+0x45f8] ;  /* 0x0045f800010c7983 */ /* 0x010f220000300800 */
[----:B------:R-:W-:-:S03]  /*f8f90*/  IADD3 R16, P2, PT, R16, R13, RZ ;  /* 0x0000000d10107210 */ /* 0x000fc60007f5e0ff */
[----:B------:R-:W4:Y:S01]  /*f8fa0*/  LDL.LU R20, [R1+0x4600] ;  /* 0x0046000001147983 */ /* 0x000f220000300800 */
[----:B------:R-:W-:-:S03]  /*f8fb0*/  IADD3 R10, P3, PT, R10, R13, RZ ;  /* 0x0000000d0a0a7210 */ /* 0x000fc60007f7e0ff */
[----:B------:R1:W-:Y:S04]  /*f8fc0*/  STL [R1+0x4510], R16 ;  /* 0x0045101001007387 */ /* 0x0003e80000100800 */
[----:B------:R1:W-:Y:S02]  /*f8fd0*/  LDGSTS.E [R4+0x41b00], desc[UR40][R6.64], P0 ;  /* 0x41b0000006047fae */ /* 0x0003e400081a1028 */
[----:B-1----:R-:W-:Y:S02]  /*f8fe0*/  IMAD.MOV.U32 R6, RZ, RZ, R16 ;  /* 0x000000ffff067224 */ /* 0x002fe400078e0010 */
        /* <DEDUP_REMOVED lines=13> */
[----:B------:R-:W-:-:S02]  /*f90c0*/  IADD3 R15, P0, PT, R15, R13, RZ ;  /* 0x0000000d0f0f7210 */ /* 0x000fc40007f1e0ff */
[----:B------:R-:W-:Y:S01]  /*f90d0*/  IADD3 R9, P2, PT, R9, R13, RZ ;  /* 0x0000000d09097210 */ /* 0x000fe20007f5e0ff */
[----:B-1----:R-:W-:Y:S01]  /*f90e0*/  IMAD.MOV.U32 R6, RZ, RZ, R10 ;  /* 0x000000ffff067224 */ /* 0x002fe200078e000a */
[----:B------:R-:W-:Y:S01]  /*f90f0*/  MOV R7, R19 ;  /* 0x0000001300077202 */ /* 0x000fe20000000f00 */
[----:B------:R-:W4:Y:S04]  /*f9100*/  LDL.LU R10, [R1+0x4608] ;  /* 0x00460800010a7983 */ /* 0x000f280000300800 */
[----:B------:R1:W-:Y:S04]  /*f9110*/  STL [R1+0x4580], R15 ;  /* 0x0045800f01007387 */ /* 0x0003e80000100800 */
[----:B------:R1:W-:Y:S02]  /*f9120*/  LDGSTS.E [R4+0x42200], desc[UR40][R6.64], P1 ;  /* 0x4220000006047fae */ /* 0x0003e400089a1028 */
[----:B-1----:R-:W-:-:S02]  /*f9130*/  IMAD.MOV.U32 R6, RZ, RZ, R15 ;  /* 0x000000ffff067224 */ /* 0x002fc400078e000f */
[----:B-----5:R-:W-:-:S05]  /*f9140*/  IMAD.X R18, R18, 0x1, R0, P0 ;  /* 0x0000000112127824 */ /* 0x020fca00000e0600 */
[----:B------:R1:W-:Y:S01]  /*f9150*/  STL [R1+0x457c], R18 ;  /* 0x00457c1201007387 */ /* 0x0003e20000100800 */
[----:B------:R-:W-:-:S03]  /*f9160*/  IMAD.MOV.U32 R7, RZ, RZ, R18 ;  /* 0x000000ffff077224 */ /* 0x000fc600078e0012 */
[----:B------:R-:W-:Y:S01]  /*f9170*/  STL [R1+0x4588], R9 ;  /* 0x0045880901007387 */ /* 0x000fe20000100800 */
[----:B--2---:R-:W-:-:S03]  /*f9180*/  IMAD.X R17, R17, 0x1, R0, P2 ;  /* 0x0000000111117824 */ /* 0x004fc600010e0600 */
[----:B------:R-:W2:Y:S04]  /*f9190*/  LDL.LU R15, [R1+0x4604] ;  /* 0x00460400010f7983 */ /* 0x000ea80000300800 */
[----:B------:R5:W-:Y:S04]  /*f91a0*/  LDGSTS.E [R4+0x42280], desc[UR40][R6.64], P1 ;  /* 0x4228000006047fae */ /* 0x000be800089a1028 */
[----:B------:R1:W-:Y:S04]  /*f91b0*/  STL [R1+0x4584], R17 ;  /* 0x0045841101007387 */ /* 0x0003e80000100800 */
[----:B------:R-:W2:Y:S01]  /*f91c0*/  LDL.LU R19, [R1+0x460c] ;  /* 0x00460c0001137983 */ /* 0x000ea20000300800 */
[----:B-----5:R-:W-:-:S03]  /*f91d0*/  IMAD.MOV.U32 R6, RZ, RZ, R9 ;  /* 0x000000ffff067224 */ /* 0x020fc600078e0009 */
[----:B-1----:R-:W5:Y:S01]  /*f91e0*/  LDL.LU R18, [R1+0x4610] ;  /* 0x0046100001127983 */ /* 0x002f620000300800 */
[----:B------:R-:W-:Y:S01]  /*f91f0*/  IMAD.MOV.U32 R7, RZ, RZ, R17 ;  /* 0x000000ffff077224 */ /* 0x000fe200078e0011 */
[----:B---3--:R-:W-:Y:S02]  /*f9200*/  IADD3 R8, P0, PT, R8, R13, RZ ;  /* 0x0000000d08087210 */ /* 0x008fe40007f1e0ff */
[----:B------:R-:W3:Y:S02]  /*f9210*/  LDL.LU R17, [R1+0x4674] ;  /* 0x0046740001117983 */ /* 0x000ee40000300800 */
[----:B------:R-:W-:Y:S02]  /*f9220*/  IADD3.X R14, PT, PT, R14, R0, RZ, P0, !PT ;  /* 0x000000000e0e7210 */ /* 0x000fe400007fe4ff */
[----:B------:R1:W-:Y:S04]  /*f9230*/  LDGSTS.E [R4+0x42300], desc[UR40][R6.64], P1 ;  /* 0x4230000006047fae */ /* 0x0003e800089a1028 */
[----:B------:R-:W3:Y:S01]  /*f9240*/  LDL.LU R9, [R1+0x4678] ;  /* 0x0046780001097983 */ /* 0x000ee20000300800 */
[----:B-1----:R-:W-:-:S02]  /*f9250*/  IMAD.MOV.U32 R6, RZ, RZ, R8 ;  /* 0x000000ffff067224 */ /* 0x002fc400078e0008 */
[----:B------:R-:W-:-:S05]  /*f9260*/  IMAD.MOV.U32 R7, RZ, RZ, R14 ;  /* 0x000000ffff077224 */ /* 0x000fca00078e000e */
[----:B------:R1:W-:Y:S01]  /*f9270*/  LDGSTS.E [R4+0x42380], desc[UR40][R6.64], P1 ;  /* 0x4238000006047fae */ /* 0x0003e200089a1028 */
[-C--:B----4-:R-:W-:Y:S02]  /*f9280*/  IADD3 R12, P1, PT, R12, R13.reuse, RZ ;  /* 0x0000000d0c0c7210 */ /* 0x090fe40007f3e0ff */
[----:B------:R-:W-:Y:S01]  /*f9290*/  IADD3 R20, P2, PT, R20, R13, RZ ;  /* 0x0000000d14147210 */ /* 0x000fe20007f5e0ff */
[----:B------:R-:W-:Y:S04]  /*f92a0*/  STL [R1+0x4590], R8 ;  /* 0x0045900801007387 */ /* 0x000fe80000100800 */
[----:B------:R4:W-:Y:S04]  /*f92b0*/  STL [R1+0x458c], R14 ;  /* 0x00458c0e01007387 */ /* 0x0009e80000100800 */
[----:B----4-:R-:W4:Y:S04]  /*f92c0*/  LDL.LU R14, [R1+0x4680] ;  /* 0x00468000010e7983 */ /* 0x010f280000300800 */
[----:B------:R-:W4:Y:S04]  /*f92d0*/  LDL.LU R8, [R1+0x4688] ;  /* 0x0046880001087983 */ /* 0x000f280000300800 */
[----:B------:R-:W-:Y:S01]  /*f92e0*/  STL [R1+0x45f8], R12 ;  /* 0x0045f80c01007387 */ /* 0x000fe20000100800 */
[----:B------:R-:W-:-:S04]  /*f92f0*/  IMAD.X R16, R16, 0x1, R0, P1 ;  /* 0x0000000110107824 */ /* 0x000fc800008e0600 */
[----:B-1----:R-:W-:Y:S01]  /*f9300*/  IMAD.MOV.U32 R7, RZ, RZ, R16 ;  /* 0x000000ffff077224 */ /* 0x002fe200078e0010 */
[----:B------:R1:W-:Y:S04]  /*f9310*/  STL [R1+0x45f4], R16 ;  /* 0x0045f41001007387 */ /* 0x0003e80000100800 */
[----:B------:R-:W-:Y:S04]  /*f9320*/  STL [R1+0x4600], R20 ;  /* 0x0046001401007387 */ /* 0x000fe80000100800 */
[----:B-1----:R-:W4:Y:S01]  /*f9330*/  LDL.LU R16, [R1+0x467c] ;  /* 0x00467c0001107983 */ /* 0x002f220000300800 */
[----:B------:R-:W-:-:S04]  /*f9340*/  UISETP.GT.AND UP1, UPT, UR11, 0x15, UPT ;  /* 0x000000150b00788c */ /* 0x000fc8000bf24270 */
[----:B------:R-:W-:-:S04]  /*f9350*/  USEL UR10, URZ, 0x4, !UP1 ;  /* 0x00000004ff0a7887 */ /* 0x000fc8000c800000 */
[----:B------:R-:W-:Y:S01]  /*f9360*/  USEL UR10, UR10, URZ, !UP0 ;  /* 0x000000ff0a0a7287 */ /* 0x000fe2000c000000 */
[----:B------:R-:W-:-:S05]  /*f9370*/  IMAD.X R21, R21, 0x1, R0, P2 ;  /* 0x0000000115157824 */ /* 0x000fca00010e0600 */
[----:B------:R-:W-:Y:S01]  /*f9380*/  ISETP.NE.U32.AND P0, PT, RZ, UR10, PT ;  /* 0x0000000aff007c0c */ /* 0x000fe2000bf05070 */
[----:B------:R-:W-:Y:S01]  /*f9390*/  IMAD.MOV.U32 R6, RZ, RZ, R12 ;  /* 0x000000ffff067224 */ /* 0x000fe200078e000c */
[----:B------:R-:W-:Y:S04]  /*f93a0*/  STL [R1+0x45fc], R21 ;  /* 0x0045fc1501007387 */ /* 0x000fe80000100800 */
[----:B------:R-:W4:Y:S01]  /*f93b0*/  LDL.LU R12, [R1+0x4684] ;  /* 0x00468400010c7983 */ /* 0x000f220000300800 */
[----:B------:R-:W-:-:S06]  /*f93c0*/  IADD3 R10, P1, PT, R10, R13, RZ ;  /* 0x0000000d0a0a7210 */ /* 0x000fcc0007f3e0ff */
[----:B------:R1:W-:Y:S04]  /*f93d0*/  LDGSTS.E [R4+0x42a00], desc[UR40][R6.64], P0 ;  /* 0x42a0000006047fae */ /* 0x0003e800081a1028 */
[----:B------:R-:W-:Y:S01]  /*f93e0*/  STL [R1+0x4608], R10 ;  /* 0x0046080a01007387 */ /* 0x000fe20000100800 */
[----:B-1----:R-:W-:Y:S01]  /*f93f0*/  MOV R6, R20 ;  /* 0x0000001400067202 */ /* 0x002fe20000000f00 */
[----:B------:R-:W-:-:S05]  /*f9400*/  IMAD.MOV.U32 R7, RZ, RZ, R21 ;  /* 0x000000ffff077224 */ /* 0x000fca00078e0015 */
[----:B------:R1:W-:Y:S01]  /*f9410*/  LDGSTS.E [R4+0x42a80], desc[UR40][R6.64], P0 ;  /* 0x42a8000006047fae */ /* 0x0003e200081a1028 */
[----:B------:R-:W-:Y:S01]  /*f9420*/  UISETP.GT.AND UP1, UPT, UR11, 0x19, UPT ;  /* 0x000000190b00788c */ /* 0x000fe2000bf24270 */
[----:B--2---:R-:W-:Y:S02]  /*f9430*/  IMAD.X R15, R15, 0x1, R0, P1 ;  /* 0x000000010f0f7824 */ /* 0x004fe400008e0600 */
[----:B-1----:R-:W-:Y:S02]  /*f9440*/  IMAD.MOV.U32 R6, RZ, RZ, R10 ;  /* 0x000000ffff067224 */ /* 0x002fe400078e000a */
[----:B------:R-:W-:Y:S01]  /*f9450*/  IMAD.MOV.U32 R7, RZ, RZ, R15 ;  /* 0x000000ffff077224 */ /* 0x000fe200078e000f */
[----:B------:R1:W-:Y:S01]  /*f9460*/  STL [R1+0x4604], R15 ;  /* 0x0046040f01007387 */ /* 0x0003e20000100800 */
[----:B------:R-:W-:-:S03]  /*f9470*/  USEL UR10, URZ, 0x4, !UP1 ;  /* 0x00000004ff0a7887 */ /* 0x000fc6000c800000 */
[----:B------:R2:W-:Y:S04]  /*f9480*/  LDGSTS.E [R4+0x42b00], desc[UR40][R6.64], P0 ;  /* 0x42b0000006047fae */ /* 0x0005e800081a1028 */
[----:B-1----:R-:W4:Y:S04]  /*f9490*/  LDL.LU R15, [R1+0x468c] ;  /* 0x00468c00010f7983 */ /* 0x002f280000300800 */
[----:B------:R-:W4:Y:S01]  /*f94a0*/  LDL.LU R10, [R1+0x4690] ;  /* 0x00469000010a7983 */ /* 0x000f220000300800 */
[----:B-----5:R-:W-:Y:S01]  /*f94b0*/  IADD3 R18, P2, PT, R18, R13, RZ ;  /* 0x0000000d12127210 */ /* 0x020fe20007f5e0ff */
[----:B------:R-:W-:-:S04]  /*f94c0*/  USEL UR10, UR10, URZ, !UP0 ;  /* 0x000000ff0a0a7287 */ /* 0x000fc8000c000000 */
[----:B------:R-:W-:Y:S01]  /*f94d0*/  IMAD.X R19, R19, 0x1, R0, P2 ;  /* 0x0000000113137824 */ /* 0x000fe200010e0600 */
[----:B------:R-:W-:Y:S01]  /*f94e0*/  STL [R1+0x4610], R18 ;  /* 0x0046101201007387 */ /* 0x000fe20000100800 */
[----:B---3--:R-:W-:-:S03]  /*f94f0*/  IADD3 R9, P3, PT, R9, R13, RZ ;  /* 0x0000000d09097210 */ /* 0x008fc60007f7e0ff */
[----:B------:R-:W-:Y:S01]  /*f9500*/  STL [R1+0x460c], R19 ;  /* 0x00460c1301007387 */ /* 0x000fe20000100800 */
[----:B--2---:R-:W-:Y:S01]  /*f9510*/  MOV R6, R18 ;  /* 0x0000001200067202 */ /* 0x004fe20000000f00 */
[----:B------:R-:W-:Y:S02]  /*f9520*/  IMAD.MOV.U32 R7, RZ, RZ, R19 ;  /* 0x000000ffff077224 */ /* 0x000fe400078e0013 */
[----:B------:R-:W-:Y:S01]  /*f9530*/  IMAD.X R17, R17, 0x1, R0, P3 ;  /* 0x0000000111117824 */ /* 0x000fe200018e0600 */
[----:B------:R1:W-:Y:S01]  /*f9540*/  STL [R1+0x4678], R9 ;  /* 0x0046780901007387 */ /* 0x0003e20000100800 */
[----:B------:R-:W-:-:S03]  /*f9550*/  ISETP.NE.U32.AND P1, PT, RZ, UR10, PT ;  /* 0x0000000aff007c0c */ /* 0x000fc6000bf25070 */
[----:B------:R-:W2:Y:S04]  /*f9560*/  LDL.LU R22, [R1+0x46f8] ;  /* 0x0046f80001167983 */ /* 0x000ea80000300800 */
[----:B------:R-:W-:Y:S04]  /*f9570*/  STL [R1+0x4674], R17 ;  /* 0x0046741101007387 */ /* 0x000fe80000100800 */
[----:B------:R3:W-:Y:S04]  /*f9580*/  LDGSTS.E [R4+0x42b80], desc[UR40][R6.64], P0 ;  /* 0x42b8000006047fae */ /* 0x0007e800081a1028 */
[----:B------:R-:W5:Y:S04]  /*f9590*/  LDL.LU R20, [R1+0x4700] ;  /* 0x0047000001147983 */ /* 0x000f680000300800 */
[----:B------:R-:W5:Y:S01]  /*f95a0*/  LDL.LU R23, [R1+0x46f4] ;  /* 0x0046f40001177983 */ /* 0x000f620000300800 */
[----:B---3--:R-:W-:-:S03]  /*f95b0*/  IMAD.MOV.U32 R6, RZ, RZ, R9 ;  /* 0x000000ffff067224 */ /* 0x008fc600078e0009 */
[----:B------:R-:W3:Y:S01]  /*f95c0*/  LDL.LU R21, [R1+0x46fc] ;  /* 0x0046fc0001157983 */ /* 0x000ee20000300800 */
[-C--:B----4-:R-:W-:Y:S01]  /*f95d0*/  IADD3 R14, P0, PT, R14, R13.reuse, RZ ;  /* 0x0000000d0e0e7210 */ /* 0x090fe20007f1e0ff */
[----:B------:R-:W-:Y:S02]  /*f95e0*/  IMAD.MOV.U32 R7, RZ, RZ, R17 ;  /* 0x000000ffff077224 */ /* 0x000fe400078e0011 */
[----:B-1----:R-:W4:Y:S01]  /*f95f0*/  LDL.LU R9, [R1+0x4708] ;  /* 0x0047080001097983 */ /* 0x002f220000300800 */
[----:B------:R-:W-:-:S03]  /*f9600*/  IADD3 R8, P2, PT, R8, R13, RZ ;  /* 0x0000000d08087210 */ /* 0x000fc60007f5e0ff */
[----:B------:R1:W-:Y:S04]  /*f9610*/  STL [R1+0x4680], R14 ;  /* 0x0046800e01007387 */ /* 0x0003e80000100800 */
[----:B------:R1:W-:Y:S02]  /*f9620*/  LDGSTS.E [R4+0x43200], desc[UR40][R6.64], P1 ;  /* 0x4320000006047fae */ /* 0x0003e400089a1028 */
[----:B-1----:R-:W-:Y:S02]  /*f9630*/  IMAD.MOV.U32 R6, RZ, RZ, R14 ;  /* 0x000000ffff067224 */ /* 0x002fe400078e000e */
[----:B------:R-:W-:-:S05]  /*f9640*/  IMAD.X R16, R16, 0x1, R0, P0 ;  /* 0x0000000110107824 */ /* 0x000fca00000e0600 */
[----:B------:R-:W-:Y:S04]  /*f9650*/  STL [R1+0x467c], R16 ;  /* 0x00467c1001007387 */ /* 0x000fe80000100800 */
[----:B------:R1:W-:Y:S04]  /*f9660*/  STL [R1+0x4688], R8 ;  /* 0x0046880801007387 */ /* 0x0003e80000100800 */
[----:B------:R-:W4:Y:S01]  /*f9670*/  LDL.LU R14, [R1+0x4704] ;  /* 0x00470400010e7983 */ /* 0x000f220000300800 */
[----:B------:R-:W-:-:S05]  /*f9680*/  MOV R7, R16 ;  /* 0x0000001000077202 */ /* 0x000fca0000000f00 */
[----:B------:R1:W-:Y:S01]  /*f9690*/  LDGSTS.E [R4+0x43280], desc[UR40][R6.64], P1 ;  /* 0x4328000006047fae */ /* 0x0003e200089a1028 */
[----:B------:R-:W-:-:S05]  /*f96a0*/  IMAD.X R12, R12, 0x1, R0, P2 ;  /* 0x000000010c0c7824 */ /* 0x000fca00010e0600 */
[----:B------:R1:W-:Y:S04]  /*f96b0*/  STL [R1+0x4684], R12 ;  /* 0x0046840c01007387 */ /* 0x0003e80000100800 */
[----:B------:R-:W4:Y:S01]  /*f96c0*/  LDL.LU R19, [R1+0x470c] ;  /* 0x00470c0001137983 */ /* 0x000f220000300800 */
[----:B-1----:R-:W-:-:S03]  /*f96d0*/  IMAD.MOV.U32 R6, RZ, RZ, R8 ;  /* 0x000000ffff067224 */ /* 0x002fc600078e0008 */
[----:B------:R-:W4:Y:S01]  /*f96e0*/  LDL.LU R8, [R1+0x4710] ;  /* 0x0047100001087983 */ /* 0x000f220000300800 */
[----:B------:R-:W-:-:S03]  /*f96f0*/  IMAD.MOV.U32 R7, RZ, RZ, R12 ;  /* 0x000000ffff077224 */ /* 0x000fc600078e000c */
[----:B------:R-:W4:Y:S04]  /*f9700*/  LDL.LU R18, [R1+0x4774] ;  /* 0x0047740001127983 */ /* 0x000f280000300800 */
[----:B------:R-:W4:Y:S01]  /*f9710*/  LDL.LU R12, [R1+0x4778] ;  /* 0x00477800010c7983 */ /* 0x000f220000300800 */
[----:B------:R-:W-:-:S03]  /*f9720*/  UISETP.GT.AND UP1, UPT, UR11, 0x1d, UPT ;  /* 0x0000001d0b00788c */ /* 0x000fc6000bf24270 */
[----:B------:R1:W-:Y:S01]  /*f9730*/  LDGSTS.E [R4+0x43300], desc[UR40][R6.64], P1 ;  /* 0x4330000006047fae */ /* 0x0003e200089a1028 */
[----:B------:R-:W-:-:S04]  /*f9740*/  USEL UR10, URZ, 0x4, !UP1 ;  /* 0x00000004ff0a7887 */ /* 0x000fc8000c800000 */
[----:B------:R-:W-:Y:S01]  /*f9750*/  USEL UR10, UR10, URZ, !UP0 ;  /* 0x000000ff0a0a7287 */ /* 0x000fe2000c000000 */
[----:B------:R-:W-:-:S05]  /*f9760*/  IADD3 R10, P0, PT, R10, R13, RZ ;  /* 0x0000000d0a0a7210 */ /* 0x000fca0007f1e0ff */
[----:B------:R-:W-:Y:S02]  /*f9770*/  IMAD.X R15, R15, 0x1, R0, P0 ;  /* 0x000000010f0f7824 */ /* 0x000fe400000e0600 */
[----:B-1----:R-:W-:Y:S02]  /*f9780*/  IMAD.MOV.U32 R6, RZ, RZ, R10 ;  /* 0x000000ffff067224 */ /* 0x002fe400078e000a */
[----:B------:R-:W-:Y:S01]  /*f9790*/  IMAD.MOV.U32 R7, RZ, RZ, R15 ;  /* 0x000000ffff077224 */ /* 0x000fe200078e000f */
[----:B------:R-:W-:Y:S01]  /*f97a0*/  STL [R1+0x4690], R10 ;  /* 0x0046900a01007387 */ /* 0x000fe20000100800 */
[----:B------:R-:W-:-:S03]  /*f97b0*/  ISETP.NE.U32.AND P0, PT, RZ, UR10, PT ;  /* 0x0000000aff007c0c */ /* 0x000fc6000bf05070 */
[----:B------:R1:W-:Y:S04]  /*f97c0*/  LDGSTS.E [R4+0x43380], desc[UR40][R6.64], P1 ;  /* 0x4338000006047fae */ /* 0x0003e800089a1028 */
[----:B------:R1:W-:Y:S01]  /*f97d0*/  STL [R1+0x468c], R15 ;  /* 0x00468c0f01007387 */ /* 0x0003e20000100800 */
[----:B--2---:R-:W-:-:S03]  /*f97e0*/  IADD3 R22, P1, PT, R22, R13, RZ ;  /* 0x0000000d16167210 */ /* 0x004fc60007f3e0ff */
[----:B------:R-:W2:Y:S04]  /*f97f0*/  LDL.LU R17, [R1+0x477c] ;  /* 0x00477c0001117983 */ /* 0x000ea80000300800 */
[----:B------:R-:W2:Y:S04]  /*f9800*/  LDL.LU R16, [R1+0x4780] ;  /* 0x0047800001107983 */ /* 0x000ea80000300800 */
[----:B-1----:R-:W2:Y:S01]  /*f9810*/  LDL.LU R15, [R1+0x4784] ;  /* 0x00478400010f7983 */ /* 0x002ea20000300800 */
[----:B-----5:R-:W-:-:S03]  /*f9820*/  IADD3 R20, P2, PT, R20, R13, RZ ;  /* 0x0000000d14147210 */ /* 0x020fc60007f5e0ff */
[----:B------:R-:W5:Y:S01]  /*f9830*/  LDL.LU R10, [R1+0x4788] ;  /* 0x00478800010a7983 */ /* 0x000f620000300800 */
[----:B------:R-:W-:Y:S02]  /*f9840*/  IMAD.X R23, R23, 0x1, R0, P1 ;  /* 0x0000000117177824 */ /* 0x000fe400008e0600 */
[----:B------:R-:W-:Y:S02]  /*f9850*/  IMAD.MOV.U32 R6, RZ, RZ, R22 ;  /* 0x000000ffff067224 */ /* 0x000fe400078e0016 */
[----:B------:R-:W-:Y:S01]  /*f9860*/  IMAD.MOV.U32 R7, RZ, RZ, R23 ;  /* 0x000000ffff077224 */ /* 0x000fe200078e0017 */
[----:B---3--:R-:W-:Y:S02]  /*f9870*/  IADD3.X R21, PT, PT, R21, R0, RZ, P2, !PT ;  /* 0x0000000015157210 */ /* 0x008fe400017fe4ff */
[----:B----4-:R-:W-:Y:S02]  /*f9880*/  IADD3 R9, P1, PT, R9, R13, RZ ;  /* 0x0000000d09097210 */ /* 0x010fe40007f3e0ff */
[----:B------:R1:W-:Y:S04]  /*f9890*/  LDGSTS.E [R4+0x43a00], desc[UR40][R6.64], P0 ;  /* 0x43a0000006047fae */ /* 0x0003e800081a1028 */
[----:B------:R-:W-:Y:S04]  /*f98a0*/  STL [R1+0x46f8], R22 ;  /* 0x0046f81601007387 */ /* 0x000fe80000100800 */
[----:B------:R-:W-:Y:S01]  /*f98b0*/  STL [R1+0x46f4], R23 ;  /* 0x0046f41701007387 */ /* 0x000fe20000100800 */
[----:B-1----:R-:W-:-:S02]  /*f98c0*/  IMAD.MOV.U32 R6, RZ, RZ, R20 ;  /* 0x000000ffff067224 */ /* 0x002fc400078e0014 */
[----:B------:R-:W-:Y:S01]  /*f98d0*/  IMAD.MOV.U32 R7, RZ, RZ, R21 ;  /* 0x000000ffff077224 */ /* 0x000fe200078e0015 */
[----:B------:R-:W-:Y:S04]  /*f98e0*/  STL [R1+0x4700], R20 ;  /* 0x0047001401007387 */ /* 0x000fe80000100800 */
[----:B------:R-:W-:Y:S04]  /*f98f0*/  STL [R1+0x46fc], R21 ;  /* 0x0046fc1501007387 */ /* 0x000fe80000100800 */
[----:B------:R1:W-:Y:S04]  /*f9900*/  LDGSTS.E [R4+0x43a80], desc[UR40][R6.64], P0 ;  /* 0x43a8000006047fae */ /* 0x0003e800081a1028 */
[----:B------:R-:W-:Y:S01]  /*f9910*/  STL [R1+0x4708], R9 ;  /* 0x0047080901007387 */ /* 0x000fe20000100800 */
[----:B-1----:R-:W-:-:S02]  /*f9920*/  IMAD.MOV.U32 R6, RZ, RZ, R9 ;  /* 0x000000ffff067224 */ /* 0x002fc400078e0009 */
[----:B------:R-:W-:-:S05]  /*f9930*/  IMAD.X R14, R14, 0x1, R0, P1 ;  /* 0x000000010e0e7824 */ /* 0x000fca00008e0600 */
[----:B------:R1:W-:Y:S01]  /*f9940*/  STL [R1+0x4704], R14 ;  /* 0x0047040e01007387 */ /* 0x0003e20000100800 */
[----:B------:R-:W-:Y:S01]  /*f9950*/  MOV R7, R14 ;  /* 0x0000000e00077202 */ /* 0x000fe20000000f00 */
[----:B------:R-:W-:Y:S02]  /*f9960*/  UISETP.GT.AND UP1, UPT, UR11, 0x21, UPT ;  /* 0x000000210b00788c */ /* 0x000fe4000bf24270 */
[----:B-1----:R-:W3:Y:S04]  /*f9970*/  LDL.LU R14, [R1+0x478c] ;  /* 0x00478c00010e7983 */ /* 0x002ee80000300800 */
[----:B------:R-:W4:Y:S01]  /*f9980*/  LDL.LU R9, [R1+0x4790] ;  /* 0x0047900001097983 */ /* 0x000f220000300800 */
[----:B------:R-:W-:-:S03]  /*f9990*/  IADD3 R8, P2, PT, R8, R13, RZ ;  /* 0x0000000d08087210 */ /* 0x000fc60007f5e0ff */
[----:B------:R1:W-:Y:S02]  /*f99a0*/  LDGSTS.E [R4+0x43b00], desc[UR40][R6.64], P0 ;  /* 0x43b0000006047fae */ /* 0x0003e400081a1028 */
[----:B------:R-:W-:Y:S01]  /*f99b0*/  IMAD.X R19, R19, 0x1, R0, P2 ;  /* 0x0000000113137824 */ /* 0x000fe200010e0600 */
[----:B------:R-:W-:Y:S01]  /*f99c0*/  IADD3 R12, P3, PT, R12, R13, RZ ;  /* 0x0000000d0c0c7210 */ /* 0x000fe20007f7e0ff */
[----:B------:R1:W-:Y:S01]  /*f99d0*/  STL [R1+0x4710], R8 ;  /* 0x0047100801007387 */ /* 0x0003e20000100800 */
[----:B------:R-:W-:-:S03]  /*f99e0*/  USEL UR10, URZ, 0x4, !UP1 ;  /* 0x00000004ff0a7887 */ /* 0x000fc6000c800000 */
[----:B------:R-:W-:Y:S01]  /*f99f0*/  IMAD.X R18, R18, 0x1, R0, P3 ;  /* 0x0000000112127824 */ /* 0x000fe200018e0600 */
[----:B------:R-:W-:Y:S04]  /*f9a00*/  STL [R1+0x470c], R19 ;  /* 0x00470c1301007387 */ /* 0x000fe80000100800 */
[----:B------:R1:W-:Y:S01]  /*f9a10*/  STL [R1+0x4778], R12 ;  /* 0x0047780c01007387 */ /* 0x0003e20000100800 */
[----:B------:R-:W-:-:S03]  /*f9a20*/  USEL UR10, UR10, URZ, !UP0 ;  /* 0x000000ff0a0a7287 */ /* 0x000fc6000c000000 */
[----:B------:R-:W3:Y:S01]  /*f9a30*/  LDL.LU R22, [R1+0x47f8] ;  /* 0x0047f80001167983 */ /* 0x000ee20000300800 */
[----:B-1----:R-:W-:Y:S02]  /*f9a40*/  IMAD.MOV.U32 R6, RZ, RZ, R8 ;  /* 0x000000ffff067224 */ /* 0x002fe400078e0008 */
[----:B------:R-:W-:Y:S01]  /*f9a50*/  IMAD.MOV.U32 R7, RZ, RZ, R19 ;  /* 0x000000ffff077224 */ /* 0x000fe200078e0013 */
[----:B------:R1:W-:Y:S04]  /*f9a60*/  STL [R1+0x4774], R18 ;  /* 0x0047741201007387 */ /* 0x0003e80000100800 */
[----:B------:R-:W3:Y:S04]  /*f9a70*/  LDL.LU R8, [R1+0x4800] ;  /* 0x0048000001087983 */ /* 0x000ee80000300800 */
[----:B------:R-:W3:Y:S01]  /*f9a80*/  LDL.LU R23, [R1+0x47f4] ;  /* 0x0047f40001177983 */ /* 0x000ee20000300800 */
[----:B------:R-:W-:-:S03]  /*f9a90*/  ISETP.NE.U32.AND P1, PT, RZ, UR10, PT ;  /* 0x0000000aff007c0c */ /* 0x000fc6000bf25070 */
[----:B------:R1:W-:Y:S02]  /*f9aa0*/  LDGSTS.E [R4+0x43b80], desc[UR40][R6.64], P0 ;  /* 0x43b8000006047fae */ /* 0x0003e400081a1028 */
[----:B-1----:R-:W-:Y:S02]  /*f9ab0*/  IMAD.MOV.U32 R6, RZ, RZ, R12 ;  /* 0x000000ffff067224 */ /* 0x002fe400078e000c */
[----:B------:R-:W3:Y:S01]  /*f9ac0*/  LDL.LU R12, [R1+0x47fc] ;  /* 0x0047fc00010c7983 */ /* 0x000ee20000300800 */
[----:B------:R-:W-:-:S05]  /*f9ad0*/  IMAD.MOV.U32 R7, RZ, RZ, R18 ;  /* 0x000000ffff077224 */ /* 0x000fca00078e0012 */
[----:B------:R1:W-:Y:S01]  /*f9ae0*/  LDGSTS.E [R4+0x44200], desc[UR40][R6.64], P1 ;  /* 0x4420000006047fae */ /* 0x0003e200089a1028 */
[----:B--2---:R-:W-:-:S04]  /*f9af0*/  IADD3 R16, P0, PT, R16, R13, RZ ;  /* 0x0000000d10107210 */ /* 0x004fc80007f1e0ff */
[----:B------:R-:W-:Y:S02]  /*f9b00*/  IADD3.X R17, PT, PT, R17, R0, RZ, P0, !PT ;  /* 0x0000000011117210 */ /* 0x000fe400007fe4ff */
[----:B-----5:R-:W-:Y:S01]  /*f9b10*/  IADD3 R10, P2, PT, R10, R13, RZ ;  /* 0x0000000d0a0a7210 */ /* 0x020fe20007f5e0ff */
[----:B------:R-:W-:Y:S01]  /*f9b20*/  STL [R1+0x4780], R16 ;  /* 0x0047801001007387 */ /* 0x000fe20000100800 */
[----:B-1----:R-:W-:Y:S02]  /*f9b30*/  IMAD.MOV.U32 R6, RZ, RZ, R16 ;  /* 0x000000ffff067224 */ /* 0x002fe400078e0010 */
[----:B------:R-:W-:Y:S01]  /*f9b40*/  IMAD.MOV.U32 R7, RZ, RZ, R17 ;  /* 0x000000ffff077224 */ /* 0x000fe200078e0011 */
[----:B------:R-:W-:Y:S01]  /*f9b50*/  STL [R1+0x477c], R17 ;  /* 0x00477c1101007387 */ /* 0x000fe20000100800 */
[----:B------:R-:W-:-:S03]  /*f9b60*/  IMAD.X R15, R15, 0x1, R0, P2 ;  /* 0x000000010f0f7824 */ /* 0x000fc600010e0600 */
[----:B------:R1:W-:Y:S04]  /*f9b70*/  STL [R1+0x4788], R10 ;  /* 0x0047880a01007387 */ /* 0x0003e80000100800 */
[----:B------:R-:W2:Y:S04]  /*f9b80*/  LDL.LU R20, [R1+0x4808] ;  /* 0x0048080001147983 */ /* 0x000ea80000300800 */
[----:B------:R-:W-:Y:S04]  /*f9b90*/  STL [R1+0x4784], R15 ;  /* 0x0047840f01007387 */ /* 0x000fe80000100800 */
[----:B------:R5:W-:Y:S04]  /*f9ba0*/  LDGSTS.E [R4+0x44280], desc[UR40][R6.64], P1 ;  /* 0x4428000006047fae */ /* 0x000be800089a1028 */
[----:B------:R-:W2:Y:S04]  /*f9bb0*/  LDL.LU R21, [R1+0x4804] ;  /* 0x0048040001157983 */ /* 0x000ea80000300800 */
[----:B------:R-:W2:Y:S01]  /*f9bc0*/  LDL.LU R18, [R1+0x480c] ;  /* 0x00480c0001127983 */ /* 0x000ea20000300800 */
[----:B-----5:R-:W-:-:S03]  /*f9bd0*/  IMAD.MOV.U32 R6, RZ, RZ, R10 ;  /* 0x000000ffff067224 */ /* 0x020fc600078e000a */
[----:B-1----:R-:W5:Y:S01]  /*f9be0*/  LDL.LU R10, [R1+0x4810] ;  /* 0x00481000010a7983 */ /* 0x002f620000300800 */
[----:B------:R-:W-:-:S03]  /*f9bf0*/  IMAD.MOV.U32 R7, RZ, RZ, R15 ;  /* 0x000000ffff077224 */ /* 0x000fc600078e000f */
[----:B------:R-:W5:Y:S04]  /*f9c00*/  LDL.LU R19, [R1+0x4874] ;  /* 0x0048740001137983 */ /* 0x000f680000300800 */
[----:B------:R-:W5:Y:S04]  /*f9c10*/  LDL.LU R17, [R1+0x4878] ;  /* 0x0048780001117983 */ /* 0x000f680000300800 */
[----:B------:R1:W-:Y:S01]  /*f9c20*/  LDGSTS.E [R4+0x44300], desc[UR40][R6.64], P1 ;  /* 0x4430000006047fae */ /* 0x0003e200089a1028 */
[----:B----4-:R-:W-:-:S05]  /*f9c30*/  IADD3 R9, P0, PT, R9, R13, RZ ;  /* 0x0000000d09097210 */ /* 0x010fca0007f1e0ff */
[----:B---3--:R-:W-:Y:S01]  /*f9c40*/  IMAD.X R14, R14, 0x1, R0, P0 ;  /* 0x000000010e0e7824 */ /* 0x008fe200000e0600 */
[----:B------:R3:W-:Y:S01]  /*f9c50*/  STL [R1+0x4790], R9 ;  /* 0x0047900901007387 */ /* 0x0007e20000100800 */
[----:B-1----:R-:W-:-:S03]  /*f9c60*/  MOV R6, R9 ;  /* 0x0000000900067202 */ /* 0x002fc60000000f00 */
[----:B------:R1:W-:Y:S04]  /*f9c70*/  STL [R1+0x478c], R14 ;  /* 0x00478c0e01007387 */ /* 0x0003e80000100800 */
[----:B------:R-:W4:Y:S04]  /*f9c80*/  LDL.LU R16, [R1+0x487c] ;  /* 0x00487c0001107983 */ /* 0x000f280000300800 */
[----:B---3--:R-:W3:Y:S01]  /*f9c90*/  LDL.LU R9, [R1+0x4880] ;  /* 0x0048800001097983 */ /* 0x008ee20000300800 */
[----:B------:R-:W-:-:S03]  /*f9ca0*/  IMAD.MOV.U32 R7, RZ, RZ, R14 ;  /* 0x000000ffff077224 */ /* 0x000fc600078e000e */
[----:B------:R-:W4:Y:S04]  /*f9cb0*/  LDL.LU R15, [R1+0x4884] ;  /* 0x00488400010f7983 */ /* 0x000f280000300800 */
[----:B-1----:R-:W4:Y:S01]  /*f9cc0*/  LDL.LU R14, [R1+0x4888] ;  /* 0x00488800010e7983 */ /* 0x002f220000300800 */
[----:B------:R-:W-:-:S03]  /*f9cd0*/  UISETP.GT.AND UP1, UPT, UR11, 0x25, UPT ;  /* 0x000000250b00788c */ /* 0x000fc6000bf24270 */
[----:B------:R1:W-:Y:S01]  /*f9ce0*/  LDGSTS.E [R4+0x44380], desc[UR40][R6.64], P1 ;  /* 0x4438000006047fae */ /* 0x0003e200089a1028 */
[----:B------:R-:W-:-:S04]  /*f9cf0*/  USEL UR10, URZ, 0x4, !UP1 ;  /* 0x00000004ff0a7887 */ /* 0x000fc8000c800000 */
[----:B------:R-:W-:Y:S01]  /*f9d00*/  USEL UR10, UR10, URZ, !UP0 ;  /* 0x000000ff0a0a7287 */ /* 0x000fe2000c000000 */
[----:B------:R-:W-:-:S05]  /*f9d10*/  IADD3 R22, P1, PT, R22, R13, RZ ;  /* 0x0000000d16167210 */ /* 0x000fca0007f3e0ff */
[----:B------:R-:W-:Y:S01]  /*f9d20*/  ISETP.NE.U32.AND P0, PT, RZ, UR10, PT ;  /* 0x0000000aff007c0c */ /* 0x000fe2000bf05070 */
[----:B------:R-:W-:Y:S01]  /*f9d30*/  IMAD.X R23, R23, 0x1, R0, P1 ;  /* 0x0000000117177824 */ /* 0x000fe200008e0600 */
[----:B------:R-:W-:Y:S01]  /*f9d40*/  IADD3 R8, P2, PT, R8, R13, RZ ;  /* 0x0000000d08087210 */ /* 0x000fe20007f5e0ff */
[----:B-1----:R-:W-:Y:S02]  /*f9d50*/  IMAD.MOV.U32 R6, RZ, RZ, R22 ;  /* 0x000000ffff067224 */ /* 0x002fe400078e0016 */
[----:B------:R-:W-:Y:S01]  /*f9d60*/  IMAD.MOV.U32 R7, RZ, RZ, R23 ;  /* 0x000000ffff077224 */ /* 0x000fe200078e0017 */
[----:B------:R-:W-:Y:S04]  /*f9d70*/  STL [R1+0x47f8], R22 ;  /* 0x0047f81601007387 */ /* 0x000fe80000100800 */
[----:B------:R-:W-:Y:S01]  /*f9d80*/  STL [R1+0x47f4], R23 ;  /* 0x0047f41701007387 */ /* 0x000fe20000100800 */
[----:B------:R-:W-:-:S03]  /*f9d90*/  IMAD.X R12, R12, 0x1, R0, P2 ;  /* 0x000000010c0c7824 */ /* 0x000fc600010e0600 */
[----:B------:R-:W-:Y:S04]  /*f9da0*/  STL [R1+0x4800], R8 ;  /* 0x0048000801007387 */ /* 0x000fe80000100800 */
[----:B------:R1:W-:Y:S04]  /*f9db0*/  LDGSTS.E [R4+0x44a00], desc[UR40][R6.64], P0 ;  /* 0x44a0000006047fae */ /* 0x0003e800081a1028 */
[----:B------:R1:W-:Y:S02]  /*f9dc0*/  STL [R1+0x47fc], R12 ;  /* 0x0047fc0c01007387 */ /* 0x0003e40000100800 */
[----:B-1----:R-:W-:Y:S01]  /*f9dd0*/  MOV R7, R12 ;  /* 0x0000000c00077202 */ /* 0x002fe20000000f00 */
[----:B------:R-:W-:Y:S01]  /*f9de0*/  IMAD.MOV.U32 R6, RZ, RZ, R8 ;  /* 0x000000ffff067224 */ /* 0x000fe200078e0008 */
[----:B------:R-:W4:Y:S04]  /*f9df0*/  LDL.LU R12, [R1+0x488c] ;  /* 0x00488c00010c7983 */ /* 0x000f280000300800 */
[----:B------:R-:W4:Y:S01]  /*f9e00*/  LDL.LU R8, [R1+0x4890] ;  /* 0x0048900001087983 */ /* 0x000f220000300800 */
[----:B------:R-:W-:-:S03]  /*f9e10*/  UISETP.GT.AND UP1, UPT, UR11, 0x29, UPT ;  /* 0x000000290b00788c */ /* 0x000fc6000bf24270 */
[----:B------:R1:W-:Y:S01]  /*f9e20*/  LDGSTS.E [R4+0x44a80], desc[UR40][R6.64], P0 ;  /* 0x44a8000006047fae */ /* 0x0003e200081a1028 */
[----:B------:R-:W-:Y:S01]  /*f9e30*/  USEL UR10, URZ, 0x4, !UP1 ;  /* 0x00000004ff0a7887 */ /* 0x000fe2000c800000 */
[----:B--2---:R-:W-:-:S03]  /*f9e40*/  IADD3 R20, P1, PT, R20, R13, RZ ;  /* 0x0000000d14147210 */ /* 0x004fc60007f3e0ff */
[----:B------:R-:W-:Y:S02]  /*f9e50*/  USEL UR10, UR10, URZ, !UP0 ;  /* 0x000000ff0a0a7287 */ /* 0x000fe4000c000000 */
[----:B-1----:R-:W-:Y:S02]  /*f9e60*/  IMAD.MOV.U32 R6, RZ, RZ, R20 ;  /* 0x000000ffff067224 */ /* 0x002fe400078e0014 */
[----:B------:R-:W-:-:S04]  /*f9e70*/  IMAD.X R21, R21, 0x1, R0, P1 ;  /* 0x0000000115157824 */ /* 0x000fc800008e0600 */
[----:B------:R-:W-:Y:S01]  /*f9e80*/  IMAD.MOV.U32 R7, RZ, RZ, R21 ;  /* 0x000000ffff077224 */ /* 0x000fe200078e0015 */
[----:B-----5:R-:W-:-:S04]  /*f9e90*/  IADD3 R10, P2, PT, R10, R13, RZ ;  /* 0x0000000d0a0a7210 */ /* 0x020fc80007f5e0ff */
[----:B------:R1:W-:Y:S01]  /*f9ea0*/  LDGSTS.E [R4+0x44b00], desc[UR40][R6.64], P0 ;  /* 0x44b0000006047fae */ /* 0x0003e200081a1028 */
[----:B------:R-:W-:-:S03]  /*f9eb0*/  IMAD.X R18, R18, 0x1, R0, P2 ;  /* 0x0000000112127824 */ /* 0x000fc600010e0600 */
[----:B------:R-:W-:Y:S01]  /*f9ec0*/  STL [R1+0x4808], R20 ;  /* 0x0048081401007387 */ /* 0x000fe20000100800 */
[----:B------:R-:W-:-:S03]  /*f9ed0*/  IADD3 R17, P3, PT, R17, R13, RZ ;  /* 0x0000000d11117210 */ /* 0x000fc60007f7e0ff */
[----:B------:R-:W-:Y:S01]  /*f9ee0*/  STL [R1+0x4804], R21 ;  /* 0x0048041501007387 */ /* 0x000fe20000100800 */
[----:B-1----:R-:W-:Y:S01]  /*f9ef0*/  IMAD.MOV.U32 R6, RZ, RZ, R10 ;  /* 0x000000ffff067224 */ /* 0x002fe200078e000a */
[----:B------:R-:W-:Y:S02]  /*f9f00*/  MOV R7, R18 ;  /* 0x0000001200077202 */ /* 0x000fe40000000f00 */
[----:B------:R-:W-:Y:S01]  /*f9f10*/  STL [R1+0x4810], R10 ;  /* 0x0048100a01007387 */ /* 0x000fe20000100800 */
[----:B------:R-:W-:Y:S01]  /*f9f20*/  ISETP.NE.U32.AND P1, PT, RZ, UR10, PT ;  /* 0x0000000aff007c0c */ /* 0x000fe2000bf25070 */
[----:B------:R-:W-:Y:S02]  /*f9f30*/  IMAD.X R19, R19, 0x1, R0, P3 ;  /* 0x0000000113137824 */ /* 0x000fe400018e0600 */
[----:B------:R1:W-:Y:S04]  /*f9f40*/  STL [R1+0x480c], R18 ;  /* 0x00480c1201007387 */ /* 0x0003e80000100800 */
[----:B------:R2:W-:Y:S04]  /*f9f50*/  LDGSTS.E [R4+0x44b80], desc[UR40][R6.64], P0 ;  /* 0x44b8000006047fae */ /* 0x0005e800081a1028 */
[----:B------:R-:W-:Y:S04]  /*f9f60*/  STL [R1+0x4878], R17 ;  /* 0x0048781101007387 */ /* 0x000fe80000100800 */
[----:B-1----:R-:W5:Y:S04]  /*f9f70*/  LDL.LU R18, [R1+0x48f8] ;  /* 0x0048f80001127983 */ /* 0x002f680000300800 */
[----:B------:R1:W-:Y:S01]  /*f9f80*/  STL [R1+0x4874], R19 ;  /* 0x0048741301007387 */ /* 0x0003e20000100800 */
[----:B--2---:R-:W-:-:S02]  /*f9f90*/  IMAD.MOV.U32 R6, RZ, RZ, R17 ;  /* 0x000000ffff067224 */ /* 0x004fc400078e0011 */
[----:B------:R-:W-:Y:S01]  /*f9fa0*/  IMAD.MOV.U32 R7, RZ, RZ, R19 ;  /* 0x000000ffff077224 */ /* 0x000fe200078e0013 */
[----:B------:R-:W2:Y:S04]  /*f9fb0*/  LDL.LU R10, [R1+0x4900] ;  /* 0x00490000010a7983 */ /* 0x000ea80000300800 */
[----:B------:R3:W-:Y:S04]  /*f9fc0*/  LDGSTS.E [R4+0x45200], desc[UR40][R6.64], P1 ;  /* 0x4520000006047fae */ /* 0x0007e800089a1028 */
[----:B-1----:R-:W2:Y:S04]  /*f9fd0*/  LDL.LU R19, [R1+0x48f4] ;  /* 0x0048f40001137983 */ /* 0x002ea80000300800 */
[----:B------:R-:W2:Y:S01]  /*f9fe0*/  LDL.LU R17, [R1+0x48fc] ;  /* 0x0048fc0001117983 */ /* 0x000ea20000300800 */
[----:B---3--:R-:W-:-:S05]  /*f9ff0*/  IADD3 R9, P0, PT, R9, R13, RZ ;  /* 0x0000000d09097210 */ /* 0x008fca0007f1e0ff */
[----:B----4-:R-:W-:Y:S01]  /*fa000*/  IMAD.X R16, R16, 0x1, R0, P0 ;  /* 0x0000000110107824 */ /* 0x010fe200000e0600 */
[----:B------:R-:W-:Y:S01]  /*fa010*/  IADD3 R14, P2, PT, R14, R13, RZ ;  /* 0x0000000d0e0e7210 */ /* 0x000fe20007f5e0ff */
[----:B------:R1:W-:Y:S01]  /*fa020*/  STL [R1+0x4880], R9 ;  /* 0x0048800901007387 */ /* 0x0003e20000100800 */
[----:B------:R-:W-:-:S03]  /*fa030*/  IMAD.MOV.U32 R6, RZ, RZ, R9 ;  /* 0x000000ffff067224 */ /* 0x000fc600078e0009 */
[----:B------:R3:W-:Y:S01]  /*fa040*/  STL [R1+0x487c], R16 ;  /* 0x00487c1001007387 */ /* 0x0007e20000100800 */
[----:B------:R-:W-:-:S03]  /*fa050*/  IMAD.X R15, R15, 0x1, R0, P2 ;  /* 0x000000010f0f7824 */ /* 0x000fc600010e0600 */
[----:B------:R-:W-:Y:S04]  /*fa060*/  STL [R1+0x4888], R14 ;  /* 0x0048880e01007387 */ /* 0x000fe80000100800 */
[----:B-1----:R-:W4:Y:S01]  /*fa070*/  LDL.LU R9, [R1+0x4908] ;  /* 0x0049080001097983 */ /* 0x002f220000300800 */
[----:B------:R-:W-:-:S03]  /*fa080*/  IMAD.MOV.U32 R7, RZ, RZ, R16 ;  /* 0x000000ffff077224 */ /* 0x000fc600078e0010 */
[----:B------:R1:W-:Y:S04]  /*fa090*/  STL [R1+0x4884], R15 ;  /* 0x0048840f01007387 */ /* 0x0003e80000100800 */
[----:B---3--:R-:W3:Y:S01]  /*fa0a0*/  LDL.LU R16, [R1+0x4904] ;  /* 0x0049040001107983 */ /* 0x008ee20000300800 */
[----:B------:R-:W-:-:S03]  /*fa0b0*/  UISETP.GT.AND UP1, UPT, UR11, 0x2d, UPT ;  /* 0x0000002d0b00788c */ /* 0x000fc6000bf24270 */
[----:B------:R1:W-:Y:S01]  /*fa0c0*/  LDGSTS.E [R4+0x45280], desc[UR40][R6.64], P1 ;  /* 0x4528000006047fae */ /* 0x0003e200089a1028 */
[----:B------:R-:W-:Y:S01]  /*fa0d0*/  USEL UR10, URZ, 0x4, !UP1 ;  /* 0x00000004ff0a7887 */ /* 0x000fe2000c800000 */
[----:B------:R-:W-:-:S05]  /*fa0e0*/  IADD3 R8, P0, PT, R8, R13, RZ ;  /* 0x0000000d08087210 */ /* 0x000fca0007f1e0ff */
[----:B------:R-:W-:Y:S01]  /*fa0f0*/  IMAD.X R12, R12, 0x1, R0, P0 ;  /* 0x000000010c0c7824 */ /* 0x000fe200000e0600 */
[----:B------:R-:W-:Y:S04]  /*fa100*/  STL [R1+0x4890], R8 ;  /* 0x0048900801007387 */ /* 0x000fe80000100800 */
[----:B------:R1:W-:Y:S04]  /*fa110*/  STL [R1+0x488c], R12 ;  /* 0x00488c0c01007387 */ /* 0x0003e80000100800 */
[----:B------:R-:W3:Y:S04]  /*fa120*/  LDL.LU R23, [R1+0x490c] ;  /* 0x00490c0001177983 */ /* 0x000ee80000300800 */
[----:B------:R-:W3:Y:S01]  /*fa130*/  LDL.LU R22, [R1+0x4910] ;  /* 0x0049100001167983 */ /* 0x000ee20000300800 */
[----:B-1----:R-:W-:Y:S01]  /*fa140*/  MOV R6, R14 ;  /* 0x0000000e00067202 */ /* 0x002fe20000000f00 */
[----:B------:R-:W-:-:S02]  /*fa150*/  IMAD.MOV.U32 R7, RZ, RZ, R15 ;  /* 0x000000ffff077224 */ /* 0x000fc400078e000f */
[----:B------:R-:W3:Y:S01]  /*fa160*/  LDL.LU R21, [R1+0x4974] ;  /* 0x0049740001157983 */ /* 0x000ee20000300800 */
[----:B------:R-:W-:-:S03]  /*fa170*/  USEL UR10, UR10, URZ, !UP0 ;  /* 0x000000ff0a0a7287 */ /* 0x000fc6000c000000 */
[----:B------:R1:W-:Y:S04]  /*fa180*/  LDGSTS.E [R4+0x45300], desc[UR40][R6.64], P1 ;  /* 0x4530000006047fae */ /* 0x0003e800089a1028 */
[----:B------:R-:W3:Y:S04]  /*fa190*/  LDL.LU R20, [R1+0x4978] ;  /* 0x0049780001147983 */ /* 0x000ee80000300800 */
[----:B------:R-:W3:Y:S01]  /*fa1a0*/  LDL.LU R15, [R1+0x497c] ;  /* 0x00497c00010f7983 */ /* 0x000ee20000300800 */
[----:B-1----:R-:W-:-:S03]  /*fa1b0*/  IMAD.MOV.U32 R6, RZ, RZ, R8 ;  /* 0x000000ffff067224 */ /* 0x002fc600078e0008 */
[----:B------:R-:W3:Y:S01]  /*fa1c0*/  LDL.LU R14, [R1+0x4980] ;  /* 0x00498000010e7983 */ /* 0x000ee20000300800 */
[----:B------:R-:W-:Y:S01]  /*fa1d0*/  IMAD.MOV.U32 R7, RZ, RZ, R12 ;  /* 0x000000ffff077224 */ /* 0x000fe200078e000c */
[----:B------:R-:W-:Y:S02]  /*fa1e0*/  ISETP.NE.U32.AND P0, PT, RZ, UR10, PT ;  /* 0x0000000aff007c0c */ /* 0x000fe4000bf05070 */
[----:B------:R-:W3:Y:S04]  /*fa1f0*/  LDL.LU R12, [R1+0x4984] ;  /* 0x00498400010c7983 */ /* 0x000ee80000300800 */
[----:B------:R1:W-:Y:S04]  /*fa200*/  LDGSTS.E [R4+0x45380], desc[UR40][R6.64], P1 ;  /* 0x4538000006047fae */ /* 0x0003e800089a1028 */
[----:B------:R-:W3:Y:S01]  /*fa210*/  LDL.LU R8, [R1+0x4988] ;  /* 0x0049880001087983 */ /* 0x000ee20000300800 */
[----:B-----5:R-:W-:-:S04]  /*fa220*/  IADD3 R18, P1, PT, R18, R13, RZ ;  /* 0x0000000d12127210 */ /* 0x020fc80007f3e0ff */
[----:B-1----:R-:W-:Y:S02]  /*fa230*/  MOV R6, R18 ;  /* 0x0000001200067202 */ /* 0x002fe40000000f00 */
[----:B--2---:R-:W-:Y:S01]  /*fa240*/  IADD3 R10, P2, PT, R10, R13, RZ ;  /* 0x0000000d0a0a7210 */ /* 0x004fe20007f5e0ff */
[----:B------:R-:W-:-:S04]  /*fa250*/  IMAD.X R19, R19, 0x1, R0, P1 ;  /* 0x0000000113137824 */ /* 0x000fc800008e0600 */
[----:B------:R-:W-:Y:S02]  /*fa260*/  IMAD.MOV.U32 R7, RZ, RZ, R19 ;  /* 0x000000ffff077224 */ /* 0x000fe400078e0013 */
[----:B------:R-:W-:Y:S01]  /*fa270*/  IMAD.X R17, R17, 0x1, R0, P2 ;  /* 0x0000000111117824 */ /* 0x000fe200010e0600 */
        /* <DEDUP_REMOVED lines=9> */
[----:B----4-:R-:W-:-:S05]  /*fa310*/  IADD3 R9, P1, PT, R9, R13, RZ ;  /* 0x0000000d09097210 */ /* 0x010fca0007f3e0ff */
[----:B---3--:R-:W-:Y:S01]  /*fa320*/  IMAD.X R16, R16, 0x1, R0, P1 ;  /* 0x0000000110107824 */ /* 0x008fe200008e0600 */
[----:B------:R-:W-:Y:S03]  /*fa330*/  STL [R1+0x4908], R9 ;  /* 0x0049080901007387 */ /* 0x000fe60000100800 */
[----:B-1----:R-:W-:Y:S01]  /*fa340*/  IMAD.MOV.U32 R7, RZ, RZ, R16 ;  /* 0x000000ffff077224 */ /* 0x002fe200078e0010 */
[----:B------:R1:W-:Y:S04]  /*fa350*/  STL [R1+0x4904], R16 ;  /* 0x0049041001007387 */ /* 0x0003e80000100800 */
[----:B-1----:R-:W3:Y:S01]  /*fa360*/  LDL.LU R16, [R1+0x498c] ;  /* 0x00498c0001107983 */ /* 0x002ee20000300800 */
[----:B------:R-:W-:Y:S01]  /*fa370*/  UISETP.GT.AND UP1, UPT, UR11, 0x31, UPT ;  /* 0x000000310b00788c */ /* 0x000fe2000bf24270 */
[----:B------:R-:W-:-:S02]  /*fa380*/  IMAD.MOV.U32 R6, RZ, RZ, R9 ;  /* 0x000000ffff067224 */ /* 0x000fc400078e0009 */
        /* <DEDUP_REMOVED lines=8> */
[----:B------:R-:W-:-:S04]  /*fa410*/  IADD3 R22, P2, PT, R22, R13, RZ ;  /* 0x0000000d16167210 */ /* 0x000fc80007f5e0ff */
[----:B------:R-:W-:Y:S01]  /*fa420*/  IADD3.X R23, PT, PT, R23, R0, RZ, P2, !PT ;  /* 0x0000000017177210 */ /* 0x000fe200017fe4ff */
[----:B-1----:R-:W-:-:S04]  /*fa430*/  IMAD.MOV.U32 R6, RZ, RZ, R22 ;  /* 0x000000ffff067224 */ /* 0x002fc800078e0016 */
[----:B------:R-:W-:Y:S01]  /*fa440*/  IMAD.MOV.U32 R7, RZ, RZ, R23 ;  /* 0x000000ffff077224 */ /* 0x000fe200078e0017 */
[----:B------:R-:W-:-:S04]  /*fa450*/  IADD3 R20, P3, PT, R20, R13, RZ ;  /* 0x0000000d14147210 */ /* 0x000fc80007f7e0ff */
[----:B------:R1:W-:Y:S01]  /*fa460*/  LDGSTS.E [R4+0x45b80], desc[UR40][R6.64], P0 ;  /* 0x45b8000006047fae */ /* 0x0003e200081a1028 */
[----:B------:R-:W-:Y:S01]  /*fa470*/  IMAD.X R21, R21, 0x1, R0, P3 ;  /* 0x0000000115157824 */ /* 0x000fe200018e0600 */
[----:B------:R-:W-:Y:S02]  /*fa480*/  IADD3 R14, P0, PT, R14, R13, RZ ;  /* 0x0000000d0e0e7210 */ /* 0x000fe40007f1e0ff */
[----:B------:R-:W-:Y:S01]  /*fa490*/  STL [R1+0x4910], R22 ;  /* 0x0049101601007387 */ /* 0x000fe20000100800 */
[----:B-1----:R-:W-:-:S03]  /*fa4a0*/  IMAD.MOV.U32 R6, RZ, RZ, R20 ;  /* 0x000000ffff067224 */ /* 0x002fc600078e0014 */
[----:B------:R-:W-:Y:S01]  /*fa4b0*/  STL [R1+0x490c], R23 ;  /* 0x00490c1701007387 */ /* 0x000fe20000100800 */
[----:B------:R-:W-:Y:S02]  /*fa4c0*/  IMAD.MOV.U32 R7, RZ, RZ, R21 ;  /* 0x000000ffff077224 */ /* 0x000fe400078e0015 */
[----:B------:R-:W-:Y:S01]  /*fa4d0*/  IMAD.X R15, R15, 0x1, R0, P0 ;  /* 0x000000010f0f7824 */ /* 0x000fe200000e0600 */
[----:B------:R-:W-:Y:S01]  /*fa4e0*/  STL [R1+0x4978], R20 ;  /* 0x0049781401007387 */ /* 0x000fe20000100800 */
[----:B------:R-:W-:-:S03]  /*fa4f0*/  IADD3 R8, P2, PT, R8, R13, RZ ;  /* 0x0000000d08087210 */ /* 0x000fc60007f5e0ff */
[----:B------:R-:W-:Y:S01]  /*fa500*/  STL [R1+0x4974], R21 ;  /* 0x0049741501007387 */ /* 0x000fe20000100800 */
[----:B------:R-:W-:-:S03]  /*fa510*/  IADD3.X R12, PT, PT, R12, R0, RZ, P2, !PT ;  /* 0x000000000c0c7210 */ /* 0x000fc600017fe4ff */
[----:B------:R1:W-:Y:S04]  /*fa520*/  STL [R1+0x4980], R14 ;  /* 0x0049800e01007387 */ /* 0x0003e80000100800 */
        /* <DEDUP_REMOVED lines=9> */
[----:B-1----:R-:W-:-:S02]  /*fa5c0*/  IMAD.MOV.U32 R6, RZ, RZ, R8 ;  /* 0x000000ffff067224 */ /* 0x002fc400078e0008 */
[----:B------:R-:W-:Y:S02]  /*fa5d0*/  IMAD.MOV.U32 R7, RZ, RZ, R12 ;  /* 0x000000ffff077224 */ /* 0x000fe400078e000c */
[----:B------:R-:W4:Y:S04]  /*fa5e0*/  LDL.LU R12, [R1+0x4a10] ;  /* 0x004a1000010c7983 */ /* 0x000f280000300800 */
[----:B------:R-:W4:Y:S04]  /*fa5f0*/  LDL.LU R8, [R1+0x4a78] ;  /* 0x004a780001087983 */ /* 0x000f280000300800 */
[----:B------:R1:W-:Y:S01]  /*fa600*/  LDGSTS.E [R4+0x46300], desc[UR40][R6.64], P1 ;  /* 0x4630000006047fae */ /* 0x0003e200089a1028 */
[----:B--2---:R-:W-:-:S05]  /*fa610*/  IADD3 R10, P0, PT, R10, R13, RZ ;  /* 0x0000000d0a0a7210 */ /* 0x004fca0007f1e0ff */
[----:B------:R-:W-:Y:S01]  /*fa620*/  STL [R1+0x4990], R10 ;  /* 0x0049900a01007387 */ /* 0x000fe20000100800 */
[----:B-1----:R-:W-:Y:S02]  /*fa630*/  IMAD.MOV.U32 R6, RZ, RZ, R10 ;  /* 0x000000ffff067224 */ /* 0x002fe400078e000a */
[----:B---3--:R-:W-:-:S05]  /*fa640*/  IMAD.X R16, R16, 0x1, R0, P0 ;  /* 0x0000000110107824 */ /* 0x008fca00000e0600 */
[----:B------:R1:W-:Y:S01]  /*fa650*/  STL [R1+0x498c], R16 ;  /* 0x00498c1001007387 */ /* 0x0003e20000100800 */
[----:B------:R-:W-:Y:S01]  /*fa660*/  MOV R7, R16 ;  /* 0x0000001000077202 */ /* 0x000fe20000000f00 */
[----:B------:R-:W-:Y:S02]  /*fa670*/  UISETP.GT.AND UP1, UPT, UR11, 0x35, UPT ;  /* 0x000000350b00788c */ /* 0x000fe4000bf24270 */
[----:B-1----:R-:W2:Y:S04]  /*fa680*/  LDL.LU R16, [R1+0x4a0c] ;  /* 0x004a0c0001107983 */ /* 0x002ea80000300800 */
[----:B------:R-:W3:Y:S01]  /*fa690*/  LDL.LU R10, [R1+0x4a74] ;  /* 0x004a7400010a7983 */ /* 0x000ee20000300800 */
[----:B------:R-:W-:-:S03]  /*fa6a0*/  USEL UR10, URZ, 0x4, !UP1 ;  /* 0x00000004ff0a7887 */ /* 0x000fc6000c800000 */
[----:B------:R1:W-:Y:S01]  /*fa6b0*/  LDGSTS.E [R4+0x46380], desc[UR40][R6.64], P1 ;  /* 0x4638000006047fae */ /* 0x0003e200089a1028 */
[-C--:B-----5:R-:W-:Y:S01]  /*fa6c0*/  IADD3 R18, P1, PT, R18, R13.reuse, RZ ;  /* 0x0000000d12127210 */ /* 0x0a0fe20007f3e0ff */
[----:B------:R-:W-:Y:S01]  /*fa6d0*/  USEL UR10, UR10, URZ, !UP0 ;  /* 0x000000ff0a0a7287 */ /* 0x000fe2000c000000 */
[----:B----4-:R-:W-:-:S03]  /*fa6e0*/  IADD3 R9, P2, PT, R9, R13, RZ ;  /* 0x0000000d09097210 */ /* 0x010fc60007f5e0ff */
[--C-:B------:R-:W-:Y:S02]  /*fa6f0*/  IMAD.X R19, R19, 0x1, R0.reuse, P1 ;  /* 0x0000000113137824 */ /* 0x100fe400008e0600 */
[----:B------:R-:W-:Y:S01]  /*fa700*/  ISETP.NE.U32.AND P0, PT, RZ, UR10, PT ;  /* 0x0000000aff007c0c */ /* 0x000fe2000bf05070 */
[----:B------:R-:W-:Y:S01]  /*fa710*/  STL [R1+0x49f8], R18 ;  /* 0x0049f81201007387 */ /* 0x000fe20000100800 */
[----:B------:R-:W-:-:S03]  /*fa720*/  IMAD.X R17, R17, 0x1, R0, P2 ;  /* 0x0000000111117824 */ /* 0x000fc600010e0600 */
[----:B------:R-:W-:Y:S04]  /*fa730*/  STL [R1+0x49f4], R19 ;  /* 0x0049f41301007387 */ /* 0x000fe80000100800 */
[----:B------:R4:W-:Y:S01]  /*fa740*/  STL [R1+0x4a00], R9 ;  /* 0x004a000901007387 */ /* 0x0009e20000100800 */
[----:B-1----:R-:W-:-:S03]  /*fa750*/  IMAD.MOV.U32 R6, RZ, RZ, R18 ;  /* 0x000000ffff067224 */ /* 0x002fc600078e0012 */
[----:B------:R-:W5:Y:S01]  /*fa760*/  LDL.LU R22, [R1+0x4a80] ;  /* 0x004a800001167983 */ /* 0x000f620000300800 */
[----:B------:R-:W-:-:S03]  /*fa770*/  IMAD.MOV.U32 R7, RZ, RZ, R19 ;  /* 0x000000ffff077224 */ /* 0x000fc600078e0013 */
[----:B------:R-:W-:Y:S04]  /*fa780*/  STL [R1+0x49fc], R17 ;  /* 0x0049fc1101007387 */ /* 0x000fe80000100800 */
[----:B------:R-:W5:Y:S04]  /*fa790*/  LDL.LU R20, [R1+0x4a88] ;  /* 0x004a880001147983 */ /* 0x000f680000300800 */
[----:B------:R-:W5:Y:S04]  /*fa7a0*/  LDL.LU R23, [R1+0x4a7c] ;  /* 0x004a7c0001177983 */ /* 0x000f680000300800 */
[----:B------:R1:W-:Y:S04]  /*fa7b0*/  LDGSTS.E [R4+0x46a00], desc[UR40][R6.64], P0 ;  /* 0x46a0000006047fae */ /* 0x0003e800081a1028 */
[----:B------:R-:W5:Y:S01]  /*fa7c0*/  LDL.LU R21, [R1+0x4a84] ;  /* 0x004a840001157983 */ /* 0x000f620000300800 */
[----:B-1----:R-:W-:-:S02]  /*fa7d0*/  IMAD.MOV.U32 R6, RZ, RZ, R9 ;  /* 0x000000ffff067224 */ /* 0x002fc400078e0009 */
[----:B------:R-:W-:Y:S01]  /*fa7e0*/  IMAD.MOV.U32 R7, RZ, RZ, R17 ;  /* 0x000000ffff077224 */ /* 0x000fe200078e0011 */
[----:B----4-:R-:W4:Y:S04]  /*fa7f0*/  LDL.LU R9, [R1+0x4a90] ;  /* 0x004a900001097983 */ /* 0x010f280000300800 */
[----:B------:R1:W-:Y:S01]  /*fa800*/  LDGSTS.E [R4+0x46a80], desc[UR40][R6.64], P0 ;  /* 0x46a8000006047fae */ /* 0x0003e200081a1028 */
[----:B------:R-:W-:-:S04]  /*fa810*/  IADD3 R14, P1, PT, R14, R13, RZ ;  /* 0x0000000d0e0e7210 */ /* 0x000fc80007f3e0ff */
[----:B------:R-:W-:Y:S01]  /*fa820*/  IADD3.X R15, PT, PT, R15, R0, RZ, P1, !PT ;  /* 0x000000000f0f7210 */ /* 0x000fe20000ffe4ff */
[----:B------:R1:W-:Y:S02]  /*fa830*/  STL [R1+0x4a08], R14 ;  /* 0x004a080e01007387 */ /* 0x0003e40000100800 */
[----:B-1----:R-:W-:Y:S02]  /*fa840*/  IMAD.MOV.U32 R6, RZ, RZ, R14 ;  /* 0x000000ffff067224 */ /* 0x002fe400078e000e */
[----:B------:R1:W-:Y:S04]  /*fa850*/  STL [R1+0x4a04], R15 ;  /* 0x004a040f01007387 */ /* 0x0003e80000100800 */
[----:B------:R-:W4:Y:S01]  /*fa860*/  LDL.LU R14, [R1+0x4a8c] ;  /* 0x004a8c00010e7983 */ /* 0x000f220000300800 */
[----:B------:R-:W-:-:S03]  /*fa870*/  IMAD.MOV.U32 R7, RZ, RZ, R15 ;  /* 0x000000ffff077224 */ /* 0x000fc600078e000f */
[----:B-1----:R-:W4:Y:S04]  /*fa880*/  LDL.LU R15, [R1+0x4af8] ;  /* 0x004af800010f7983 */ /* 0x002f280000300800 */
[----:B------:R-:W4:Y:S01]  /*fa890*/  LDL.LU R17, [R1+0x4b00] ;  /* 0x004b000001117983 */ /* 0x000f220000300800 */
[-C--:B------:R-:W-:Y:S02]  /*fa8a0*/  IADD3 R12, P2, PT, R12, R13.reuse, RZ ;  /* 0x0000000d0c0c7210 */ /* 0x080fe40007f5e0ff */
[----:B------:R-:W-:-:S03]  /*fa8b0*/  IADD3 R8, P3, PT, R8, R13, RZ ;  /* 0x0000000d08087210 */ /* 0x000fc60007f7e0ff */
[----:B------:R-:W-:Y:S01]  /*fa8c0*/  STL [R1+0x4a10], R12 ;  /* 0x004a100c01007387 */ /* 0x000fe20000100800 */
[----:B------:R-:W-:-:S03]  /*fa8d0*/  UISETP.GT.AND UP1, UPT, UR11, 0x39, UPT ;  /* 0x000000390b00788c */ /* 0x000fc6000bf24270 */
[----:B------:R1:W-:Y:S01]  /*fa8e0*/  LDGSTS.E [R4+0x46b00], desc[UR40][R6.64], P0 ;  /* 0x46b0000006047fae */ /* 0x0003e200081a1028 */
[----:B--2---:R-:W-:-:S05]  /*fa8f0*/  IMAD.X R16, R16, 0x1, R0, P2 ;  /* 0x0000000110107824 */ /* 0x004fca00010e0600 */
[----:B------:R2:W-:Y:S01]  /*fa900*/  STL [R1+0x4a0c], R16 ;  /* 0x004a0c1001007387 */ /* 0x0005e20000100800 */
[----:B---3--:R-:W-:-:S03]  /*fa910*/  IMAD.X R10, R10, 0x1, R0, P3 ;  /* 0x000000010a0a7824 */ /* 0x008fc600018e0600 */
[----:B------:R-:W-:Y:S04]  /*fa920*/  STL [R1+0x4a78], R8 ;  /* 0x004a780801007387 */ /* 0x000fe80000100800 */
[----:B------:R-:W3:Y:S04]  /*fa930*/  LDL.LU R18, [R1+0x4af4] ;  /* 0x004af40001127983 */ /* 0x000ee80000300800 */
[----:B------:R2:W-:Y:S04]  /*fa940*/  STL [R1+0x4a74], R10 ;  /* 0x004a740a01007387 */ /* 0x0005e80000100800 */
[----:B------:R-:W3:Y:S01]  /*fa950*/  LDL.LU R19, [R1+0x4afc] ;  /* 0x004afc0001137983 */ /* 0x000ee20000300800 */
[----:B------:R-:W-:Y:S01]  /*fa960*/  USEL UR10, URZ, 0x4, !UP1 ;  /* 0x00000004ff0a7887 */ /* 0x000fe2000c800000 */
[----:B-1----:R-:W-:-:S03]  /*fa970*/  IMAD.MOV.U32 R6, RZ, RZ, R12 ;  /* 0x000000ffff067224 */ /* 0x002fc600078e000c */
[----:B------:R-:W-:Y:S01]  /*fa980*/  USEL UR10, UR10, URZ, !UP0 ;  /* 0x000000ff0a0a7287 */ /* 0x000fe2000c000000 */
[----:B------:R-:W-:Y:S02]  /*fa990*/  IMAD.MOV.U32 R7, RZ, RZ, R16 ;  /* 0x000000ffff077224 */ /* 0x000fe400078e0010 */
[----:B--2---:R-:W2:Y:S03]  /*fa9a0*/  LDL.LU R16, [R1+0x4b04] ;  /* 0x004b040001107983 */ /* 0x004ea60000300800 */
[----:B------:R-:W-:Y:S01]  /*fa9b0*/  ISETP.NE.U32.AND P1, PT, RZ, UR10, PT ;  /* 0x0000000aff007c0c */ /* 0x000fe2000bf25070 */
[----:B------:R1:W-:Y:S01]  /*fa9c0*/  LDGSTS.E [R4+0x46b80], desc[UR40][R6.64], P0 ;  /* 0x46b8000006047fae */ /* 0x0003e200081a1028 */
[-C--:B-----5:R-:W-:Y:S02]  /*fa9d0*/  IADD3 R22, P0, PT, R22, R13.reuse, RZ ;  /* 0x0000000d16167210 */ /* 0x0a0fe40007f1e0ff */
[----:B------:R-:W-:Y:S01]  /*fa9e0*/  IADD3 R20, P2, PT, R20, R13, RZ ;  /* 0x0000000d14147210 */ /* 0x000fe20007f5e0ff */
[----:B-1----:R-:W-:-:S02]  /*fa9f0*/  IMAD.MOV.U32 R7, RZ, RZ, R10 ;  /* 0x000000ffff077224 */ /* 0x002fc400078e000a */
[----:B------:R-:W5:Y:S01]  /*faa00*/  LDL.LU R10, [R1+0x4b08] ;  /* 0x004b0800010a7983 */ /* 0x000f620000300800 */
[----:B------:R-:W-:Y:S01]  /*faa10*/  MOV R6, R8 ;  /* 0x0000000800067202 */ /* 0x000fe20000000f00 */
[--C-:B------:R-:W-:Y:S02]  /*faa20*/  IMAD.X R23, R23, 0x1, R0.reuse, P0 ;  /* 0x0000000117177824 */ /* 0x100fe400000e0600 */
[----:B------:R-:W2:Y:S04]  /*faa30*/  LDL.LU R12, [R1+0x4b0c] ;  /* 0x004b0c00010c7983 */ /* 0x000ea80000300800 */
[----:B------:R-:W2:Y:S01]  /*faa40*/  LDL.LU R8, [R1+0x4b10] ;  /* 0x004b100001087983 */ /* 0x000ea20000300800 */
[----:B------:R-:W-:-:S03]  /*faa50*/  IMAD.X R21, R21, 0x1, R0, P2 ;  /* 0x0000000115157824 */ /* 0x000fc600010e0600 */
[----:B------:R1:W-:Y:S01]  /*faa60*/  LDGSTS.E [R4+0x47200], desc[UR40][R6.64], P1 ;  /* 0x4720000006047fae */ /* 0x0003e200089a1028 */
[----:B----4-:R-:W-:-:S03]  /*faa70*/  IADD3 R9, P0, PT, R9, R13, RZ ;  /* 0x0000000d09097210 */ /* 0x010fc60007f1e0ff */
[----:B------:R-:W-:Y:S01]  /*faa80*/  STL [R1+0x4a80], R22 ;  /* 0x004a801601007387 */ /* 0x000fe20000100800 */
[----:B-1----:R-:W-:Y:S02]  /*faa90*/  IMAD.MOV.U32 R6, RZ, RZ, R22 ;  /* 0x000000ffff067224 */ /* 0x002fe400078e0016 */
[----:B------:R-:W-:Y:S01]  /*faaa0*/  IMAD.MOV.U32 R7, RZ, RZ, R23 ;  /* 0x000000ffff077224 */ /* 0x000fe200078e0017 */
[----:B------:R-:W-:Y:S04]  /*faab0*/  STL [R1+0x4a7c], R23 ;  /* 0x004a7c1701007387 */ /* 0x000fe80000100800 */
[----:B------:R1:W-:Y:S04]  /*faac0*/  LDGSTS.E [R4+0x47280], desc[UR40][R6.64], P1 ;  /* 0x4728000006047fae */ /* 0x0003e800089a1028 */
[----:B------:R-:W-:Y:S04]  /*faad0*/  STL [R1+0x4a88], R20 ;  /* 0x004a881401007387 */ /* 0x000fe80000100800 */
[----:B------:R4:W-:Y:S01]  /*faae0*/  STL [R1+0x4a84], R21 ;  /* 0x004a841501007387 */ /* 0x0009e20000100800 */
[----:B-1----:R-:W-:Y:S01]  /*faaf0*/  IMAD.MOV.U32 R6, RZ, RZ, R20 ;  /* 0x000000ffff067224 */ /* 0x002fe200078e0014 */
[----:B------:R-:W-:Y:S01]  /*fab00*/  MOV R7, R21 ;  /* 0x0000001500077202 */ /* 0x000fe20000000f00 */
[----:B------:R-:W-:Y:S01]  /*fab10*/  IMAD.X R14, R14, 0x1, R0, P0 ;  /* 0x000000010e0e7824 */ /* 0x000fe200000e0600 */
[----:B------:R-:W-:Y:S04]  /*fab20*/  STL [R1+0x4a90], R9 ;  /* 0x004a900901007387 */ /* 0x000fe80000100800 */
[----:B------:R1:W-:Y:S04]  /*fab30*/  LDGSTS.E [R4+0x47300], desc[UR40][R6.64], P1 ;  /* 0x4730000006047fae */ /* 0x0003e800089a1028 */
[----:B------:R1:W-:Y:S04]  /*fab40*/  STL [R1+0x4a8c], R14 ;  /* 0x004a8c0e01007387 */ /* 0x0003e80000100800 */
[----:B----4-:R-:W4:Y:S01]  /*fab50*/  LDL.LU R21, [R1+0x4394] ;  /* 0x0043940001157983 */ /* 0x010f220000300800 */
[----:B-1----:R-:W-:-:S03]  /*fab60*/  IMAD.MOV.U32 R6, RZ, RZ, R9 ;  /* 0x000000ffff067224 */ /* 0x002fc600078e0009 */
[----:B------:R-:W4:Y:S01]  /*fab70*/  LDL.LU R20, [R1+0x4398] ;  /* 0x0043980001147983 */ /* 0x000f220000300800 */
[----:B------:R-:W-:Y:S01]  /*fab80*/  IMAD.MOV.U32 R7, RZ, RZ, R14 ;  /* 0x000000ffff077224 */ /* 0x000fe200078e000e */
[-C--:B------:R-:W-:Y:S02]  /*fab90*/  IADD3 R17, P2, PT, R17, R13.reuse, RZ ;  /* 0x0000000d11117210 */ /* 0x080fe40007f5e0ff */
[----:B------:R-:W4:Y:S04]  /*faba0*/  LDL.LU R14, [R1+0x43a0] ;  /* 0x0043a000010e7983 */ /* 0x000f280000300800 */
[----:B------:R1:W-:Y:S01]  /*fabb0*/  LDGSTS.E [R4+0x47380], desc[UR40][R6.64], P1 ;  /* 0x4738000006047fae */ /* 0x0003e200089a1028 */
[----:B------:R-:W-:-:S03]  /*fabc0*/  IADD3 R15, P1, PT, R15, R13, RZ ;  /* 0x0000000d0f0f7210 */ /* 0x000fc60007f3e0ff */
[----:B------:R-:W4:Y:S04]  /*fabd0*/  LDL.LU R9, [R1+0x43a8] ;  /* 0x0043a80001097983 */ /* 0x000f280000300800 */
[----:B------:R-:W-:Y:S01]  /*fabe0*/  STL [R1+0x4af8], R15 ;  /* 0x004af80f01007387 */ /* 0x000fe20000100800 */
[----:B-1----:R-:W-:Y:S02]  /*fabf0*/  IMAD.MOV.U32 R6, RZ, RZ, R15 ;  /* 0x000000ffff067224 */ /* 0x002fe400078e000f */
[----:B---3--:R-:W-:-:S05]  /*fac00*/  IMAD.X R18, R18, 0x1, R0, P1 ;  /* 0x0000000112127824 */ /* 0x008fca00008e0600 */
[----:B------:R1:W-:Y:S01]  /*fac10*/  STL [R1+0x4af4], R18 ;  /* 0x004af41201007387 */ /* 0x0003e20000100800 */
[----:B------:R-:W-:Y:S01]  /*fac20*/  MOV R7, R18 ;  /* 0x0000001200077202 */ /* 0x000fe20000000f00 */
[----:B------:R-:W-:Y:S02]  /*fac30*/  IMAD.X R19, R19, 0x1, R0, P2 ;  /* 0x0000000113137824 */ /* 0x000fe400010e0600 */
        /* <DEDUP_REMOVED lines=8> */
[-C--:B-----5:R-:W-:Y:S02]  /*facc0*/  IADD3 R10, P1, PT, R10, R13.reuse, RZ ;  /* 0x0000000d0a0a7210 */ /* 0x0a0fe40007f3e0ff */
[----:B--2---:R-:W-:-:S03]  /*facd0*/  IADD3 R8, P2, PT, R8, R13, RZ ;  /* 0x0000000d08087210 */ /* 0x004fc60007f5e0ff */
[----:B------:R-:W-:-:S06]  /*face0*/  IMAD.X R16, R16, 0x1, R0, P1 ;  /* 0x0000000110107824 */ /* 0x000fcc00008e0600 */
[----:B------:R1:W-:Y:S01]  /*facf0*/  LDGSTS.E [R4+0x47a00], desc[UR40][R6.64], P0 ;  /* 0x47a0000006047fae */ /* 0x0003e200081a1028 */
[----:B------:R-:W-:-:S03]  /*fad00*/  IMAD.X R12, R12, 0x1, R0, P2 ;  /* 0x000000010c0c7824 */ /* 0x000fc600010e0600 */
[----:B------:R2:W-:Y:S01]  /*fad10*/  STL [R1+0x4b08], R10 ;  /* 0x004b080a01007387 */ /* 0x0005e20000100800 */
[----:B-1----:R-:W-:Y:S02]  /*fad20*/  IMAD.MOV.U32 R6, RZ, RZ, R17 ;  /* 0x000000ffff067224 */ /* 0x002fe400078e0011 */
[----:B------:R-:W-:Y:S01]  /*fad30*/  IMAD.MOV.U32 R7, RZ, RZ, R19 ;  /* 0x000000ffff077224 */ /* 0x000fe200078e0013 */
[----:B------:R-:W-:Y:S04]  /*fad40*/  STL [R1+0x4b04], R16 ;  /* 0x004b041001007387 */ /* 0x000fe80000100800 */
[----:B------:R1:W-:Y:S04]  /*fad50*/  LDGSTS.E [R4+0x47a80], desc[UR40][R6.64], P0 ;  /* 0x47a8000006047fae */ /* 0x0003e800081a1028 */
[----:B------:R-:W-:Y:S01]  /*fad60*/  STL [R1+0x4b10], R8 ;  /* 0x004b100801007387 */ /* 0x000fe20000100800 */
[----:B------:R-:W-:Y:S01]  /*fad70*/  UISETP.GT.AND UP1, UPT, UR11, 0x2, UPT ;  /* 0x000000020b00788c */ /* 0x000fe2000bf24270 */
[----:B-1----:R-:W-:-:S02]  /*fad80*/  IMAD.MOV.U32 R6, RZ, RZ, R10 ;  /* 0x000000ffff067224 */ /* 0x002fc400078e000a */
[----:B------:R-:W-:Y:S01]  /*fad90*/  IMAD.MOV.U32 R7, RZ, RZ, R16 ;  /* 0x000000ffff077224 */ /* 0x000fe200078e0010 */
[----:B--2---:R-:W2:Y:S04]  /*fada0*/  LDL.LU R10, [R1+0x43b0] ;  /* 0x0043b000010a7983 */ /* 0x004ea80000300800 */
[----:B------:R1:W-:Y:S04]  /*fadb0*/  LDGSTS.E [R4+0x47b00], desc[UR40][R6.64], P0 ;  /* 0x47b0000006047fae */ /* 0x0003e800081a1028 */
[----:B------:R5:W-:Y:S01]  /*fadc0*/  STL [R1+0x4b0c], R12 ;  /* 0x004b0c0c01007387 */ /* 0x000be20000100800 */
[----:B------:R-:W-:Y:S01]  /*fadd0*/  USEL UR10, URZ, 0x4, !UP1 ;  /* 0x00000004ff0a7887 */ /* 0x000fe2000c800000 */
[----:B-1----:R-:W-:-:S02]  /*fade0*/  IMAD.MOV.U32 R7, RZ, RZ, R12 ;  /* 0x000000ffff077224 */ /* 0x002fc400078e000c */
[----:B-----5:R-:W5:Y:S01]  /*fadf0*/  LDL.LU R12, [R1+0x43ac] ;  /* 0x0043ac00010c7983 */ /* 0x020f620000300800 */
[----:B------:R-:W-:Y:S01]  /*fae00*/  MOV R6, R8 ;  /* 0x0000000800067202 */ /* 0x000fe20000000f00 */
[----:B------:R-:W-:Y:S01]  /*fae10*/  USEL UR10, UR10, URZ, !UP0 ;  /* 0x000000ff0a0a7287 */ /* 0x000fe2000c000000 */
[----:B----4-:R-:W-:Y:S01]  /*fae20*/  IADD3 R20, P1, PT, R20, R13, RZ ;  /* 0x0000000d14147210 */ /* 0x010fe20007f3e0ff */
[----:B------:R-:W4:Y:S04]  /*fae30*/  LDL.LU R16, [R1+0x4418] ;  /* 0x0044180001107983 */ /* 0x000f280000300800 */
[----:B------:R-:W4:Y:S04]  /*fae40*/  LDL.LU R8, [R1+0x4420] ;  /* 0x0044200001087983 */ /* 0x000f280000300800 */
[----:B------:R1:W-:Y:S01]  /*fae50*/  LDGSTS.E [R4+0x47b80], desc[UR40][R6.64], P0 ;  /* 0x47b8000006047fae */ /* 0x0003e200081a1028 */
[----:B------:R-:W-:-:S03]  /*fae60*/  ISETP.NE.U32.AND P0, PT, RZ, UR10, PT ;  /* 0x0000000aff007c0c */ /* 0x000fc6000bf05070 */
[----:B------:R-:W-:Y:S01]  /*fae70*/  STL [R1+0x4398], R20 ;  /* 0x0043981401007387 */ /* 0x000fe20000100800 */
[----:B------:R-:W-:-:S03]  /*fae80*/  LOP3.LUT R17, R11, 0x40, RZ, 0x3c, !PT ;  /* 0x000000400b117812 */ /* 0x000fc600078e3cff */
[----:B------:R-:W4:Y:S01]  /*fae90*/  LDL.LU R19, [R1+0x4414] ;  /* 0x0044140001137983 */ /* 0x000f220000300800 */
[----:B------:R-:W-:Y:S01]  /*faea0*/  IMAD.X R21, R21, 0x1, R0, P1 ;  /* 0x0000000115157824 */ /* 0x000fe200008e0600 */
[-C--:B------:R-:W-:Y:S01]  /*faeb0*/  IADD3 R14, P1, PT, R14, R13.reuse, RZ ;  /* 0x0000000d0e0e7210 */ /* 0x080fe20007f3e0ff */
[----:B-1----:R-:W-:Y:S02]  /*faec0*/  VIADD R4, R17, UR12 ;  /* 0x0000000c11047c36 */ /* 0x002fe40008000000 */
[----:B------:R-:W-:Y:S02]  /*faed0*/  IMAD.MOV.U32 R6, RZ, RZ, R20 ;  /* 0x000000ffff067224 */ /* 0x000fe400078e0014 */
[----:B------:R-:W-:Y:S01]  /*faee0*/  IMAD.MOV.U32 R7, RZ, RZ, R21 ;  /* 0x000000ffff077224 */ /* 0x000fe200078e0015 */
[----:B------:R-:W-:Y:S01]  /*faef0*/  IADD3 R9, P2, PT, R9, R13, RZ ;  /* 0x0000000d09097210 */ /* 0x000fe20007f5e0ff */
[----:B------:R-:W-:Y:S04]  /*faf00*/  STL [R1+0x4394], R21 ;  /* 0x0043941501007387 */ /* 0x000fe80000100800 */
[----:B------:R-:W4:Y:S04]  /*faf10*/  LDL.LU R17, [R1+0x441c] ;  /* 0x00441c0001117983 */ /* 0x000f280000300800 */
[----:B------:R1:W-:Y:S04]  /*faf20*/  LDGSTS.E [R4+0x40400], desc[UR40][R6.64], P0 ;  /* 0x4040000006047fae */ /* 0x0003e800081a1028 */
[----:B------:R3:W-:Y:S01]  /*faf30*/  STL [R1+0x43a0], R14 ;  /* 0x0043a00e01007387 */ /* 0x0007e20000100800 */
[----:B-1----:R-:W-:-:S02]  /*faf40*/  IMAD.MOV.U32 R6, RZ, RZ, R14 ;  /* 0x000000ffff067224 */ /* 0x002fc400078e000e */
[----:B---3--:R-:W-:-:S04]  /*faf50*/  IMAD.X R18, R18, 0x1, R0, P1 ;  /* 0x0000000112127824 */ /* 0x008fc800008e0600 */
[----:B------:R-:W-:Y:S01]  /*faf60*/  IMAD.MOV.U32 R7, RZ, RZ, R18 ;  /* 0x000000ffff077224 */ /* 0x000fe200078e0012 */
[----:B------:R-:W-:Y:S01]  /*faf70*/  STL [R1+0x439c], R18 ;  /* 0x00439c1201007387 */ /* 0x000fe20000100800 */
[----:B------:R-:W-:-:S03]  /*faf80*/  IADD3.X R15, PT, PT, R15, R0, RZ, P2, !PT ;  /* 0x000000000f0f7210 */ /* 0x000fc600017fe4ff */
[----:B------:R-:W-:Y:S04]  /*faf90*/  STL [R1+0x43a8], R9 ;  /* 0x0043a80901007387 */ /* 0x000fe80000100800 */
[----:B------:R-:W3:Y:S04]  /*fafa0*/  LDL.LU R14, [R1+0x4428] ;  /* 0x00442800010e7983 */ /* 0x000ee80000300800 */
[----:B------:R1:W-:Y:S04]  /*fafb0*/  LDGSTS.E [R4+0x40480], desc[UR40][R6.64], P0 ;  /* 0x4048000006047fae */ /* 0x0003e800081a1028 */
[----:B------:R1:W-:Y:S02]  /*fafc0*/  STL [R1+0x43a4], R15 ;  /* 0x0043a40f01007387 */ /* 0x0003e40000100800 */
[----:B-1----:R-:W-:-:S02]  /*fafd0*/  IMAD.MOV.U32 R7, RZ, RZ, R15 ;  /* 0x000000ffff077224 */ /* 0x002fc400078e000f */
[----:B------:R-:W3:Y:S01]  /*fafe0*/  LDL.LU R15, [R1+0x4424] ;  /* 0x00442400010f7983 */ /* 0x000ee20000300800 */
[----:B------:R-:W-:-:S03]  /*faff0*/  IMAD.MOV.U32 R6, RZ, RZ, R9 ;  /* 0x000000ffff067224 */ /* 0x000fc600078e0009 */
[----:B------:R-:W3:Y:S01]  /*fb000*/  LDL.LU R18, [R1+0x4430] ;  /* 0x0044300001127983 */ /* 0x000ee20000300800 */
[----:B------:R-:W-:-:S03]  /*fb010*/  UISETP.GT.AND UP1, UPT, UR11, 0x6, UPT ;  /* 0x000000060b00788c */ /* 0x000fc6000bf24270 */
[----:B------:R-:W3:Y:S01]  /*fb020*/  LDL.LU R9, [R1+0x4498] ;  /* 0x0044980001097983 */ /* 0x000ee20000300800 */
[----:B------:R-:W-:-:S03]  /*fb030*/  USEL UR10, URZ, 0x4, !UP1 ;  /* 0x00000004ff0a7887 */ /* 0x000fc6000c800000 */
[----:B------:R1:W-:Y:S01]  /*fb040*/  LDGSTS.E [R4+0x40500], desc[UR40][R6.64], P0 ;  /* 0x4050000006047fae */ /* 0x0003e200081a1028 */
[----:B------:R-:W-:Y:S01]  /*fb050*/  USEL UR10, UR10, URZ, !UP0 ;  /* 0x000000ff0a0a7287 */ /* 0x000fe2000c000000 */
[----:B--2---:R-:W-:-:S05]  /*fb060*/  IADD3 R10, P1, PT, R10, R13, RZ ;  /* 0x0000000d0a0a7210 */ /* 0x004fca0007f3e0ff */
[----:B------:R-:W-:Y:S01]  /*fb070*/  STL [R1+0x43b0], R10 ;  /* 0x0043b00a01007387 */ /* 0x000fe20000100800 */
[----:B-----5:R-:W-:-:S05]  /*fb080*/  IMAD.X R12, R12, 0x1, R0, P1 ;  /* 0x000000010c0c7824 */ /* 0x020fca00008e0600 */
[----:B------:R2:W-:Y:S01]  /*fb090*/  STL [R1+0x43ac], R12 ;  /* 0x0043ac0c01007387 */ /* 0x0005e20000100800 */
[----:B----4-:R-:W-:-:S03]  /*fb0a0*/  IADD3 R16, P1, PT, R16, R13, RZ ;  /* 0x0000000d10107210 */ /* 0x010fc60007f3e0ff */
[----:B------:R-:W4:Y:S01]  /*fb0b0*/  LDL.LU R20, [R1+0x442c] ;  /* 0x00442c0001147983 */ /* 0x000f220000300800 */
[----:B-1----:R-:W-:Y:S01]  /*fb0c0*/  IMAD.MOV.U32 R6, RZ, RZ, R10 ;  /* 0x000000ffff067224 */ /* 0x002fe200078e000a */
[----:B------:R-:W-:Y:S02]  /*fb0d0*/  MOV R7, R12 ;  /* 0x0000000c00077202 */ /* 0x000fe40000000f00 */
[----:B------:R-:W5:Y:S01]  /*fb0e0*/  LDL.LU R21, [R1+0x4494] ;  /* 0x0044940001157983 */ /* 0x000f620000300800 */
[----:B------:R-:W-:-:S03]  /*fb0f0*/  IADD3 R8, P2, PT, R8, R13, RZ ;  /* 0x0000000d08087210 */ /* 0x000fc60007f5e0ff */
[----:B--2---:R-:W2:Y:S01]  /*fb100*/  LDL.LU R12, [R1+0x44a0] ;  /* 0x0044a000010c7983 */ /* 0x004ea20000300800 */
[----:B------:R-:W-:-:S03]  /*fb110*/  IMAD.X R19, R19, 0x1, R0, P1 ;  /* 0x0000000113137824 */ /* 0x000fc600008e0600 */
[----:B------:R-:W2:Y:S04]  /*fb120*/  LDL.LU R10, [R1+0x44a8] ;  /* 0x0044a800010a7983 */ /* 0x000ea80000300800 */
[----:B------:R-:W-:Y:S04]  /*fb130*/  STL [R1+0x4418], R16 ;  /* 0x0044181001007387 */ /* 0x000fe80000100800 */
[----:B------:R1:W-:Y:S01]  /*fb140*/  LDGSTS.E [R4+0x40580], desc[UR40][R6.64], P0 ;  /* 0x4058000006047fae */ /* 0x0003e200081a1028 */
[----:B------:R-:W-:-:S03]  /*fb150*/  ISETP.NE.U32.AND P0, PT, RZ, UR10, PT ;  /* 0x0000000aff007c0c */ /* 0x000fc6000bf05070 */
[----:B------:R1:W-:Y:S04]  /*fb160*/  STL [R1+0x4414], R19 ;  /* 0x0044141301007387 */ /* 0x0003e80000100800 */
[----:B------:R1:W-:Y:S02]  /*fb170*/  STL [R1+0x4420], R8 ;  /* 0x0044200801007387 */ /* 0x0003e40000100800 */
[----:B-1----:R-:W-:Y:S02]  /*fb180*/  IMAD.MOV.U32 R7, RZ, RZ, R19 ;  /* 0x000000ffff077224 */ /* 0x002fe400078e0013 */
[----:B------:R-:W2:Y:S01]  /*fb190*/  LDL.LU R19, [R1+0x449c] ;  /* 0x00449c0001137983 */ /* 0x000ea20000300800 */
[----:B------:R-:W-:Y:S02]  /*fb1a0*/  IMAD.MOV.U32 R6, RZ, RZ, R16 ;  /* 0x000000ffff067224 */ /* 0x000fe400078e0010 */
[----:B------:R-:W-:-:S03]  /*fb1b0*/  IMAD.X R17, R17, 0x1, R0, P2 ;  /* 0x0000000111117824 */ /* 0x000fc600010e0600 */
[----:B------:R1:W-:Y:S04]  /*fb1c0*/  LDGSTS.E [R4+0x40c00], desc[UR40][R6.64], P0 ;  /* 0x40c0000006047fae */ /* 0x0003e800081a1028 */
[----:B------:R-:W-:Y:S04]  /*fb1d0*/  STL [R1+0x441c], R17 ;  /* 0x00441c1101007387 */ /* 0x000fe80000100800 */
[----:B------:R-:W2:Y:S01]  /*fb1e0*/  LDL.LU R16, [R1+0x44a4] ;  /* 0x0044a40001107983 */ /* 0x000ea20000300800 */
[----:B-1----:R-:W-:Y:S02]  /*fb1f0*/  IMAD.MOV.U32 R6, RZ, RZ, R8 ;  /* 0x000000ffff067224 */ /* 0x002fe400078e0008 */
[----:B------:R-:W-:Y:S01]  /*fb200*/  IMAD.MOV.U32 R7, RZ, RZ, R17 ;  /* 0x000000ffff077224 */ /* 0x000fe200078e0011 */
[----:B------:R-:W2:Y:S04]  /*fb210*/  LDL.LU R8, [R1+0x44b0] ;  /* 0x0044b00001087983 */ /* 0x000ea80000300800 */
[----:B------:R1:W-:Y:S01]  /*fb220*/  LDGSTS.E [R4+0x40c80], desc[UR40][R6.64], P0 ;  /* 0x40c8000006047fae */ /* 0x0003e200081a1028 */
[----:B---3--:R-:W-:-:S05]  /*fb230*/  IADD3 R14, P1, PT, R14, R13, RZ ;  /* 0x0000000d0e0e7210 */ /* 0x008fca0007f3e0ff */
[----:B------:R-:W-:Y:S01]  /*fb240*/  STL [R1+0x4428], R14 ;  /* 0x0044280e01007387 */ /* 0x000fe20000100800 */
[----:B------:R-:W-:-:S05]  /*fb250*/  IADD3.X R15, PT, PT, R15, R0, RZ, P1, !PT ;  /* 0x000000000f0f7210 */ /* 0x000fca0000ffe4ff */
[----:B------:R3:W-:Y:S01]  /*fb260*/  STL [R1+0x4424], R15 ;  /* 0x0044240f01007387 */ /* 0x0007e20000100800 */
[----:B-1----:R-:W-:-:S03]  /*fb270*/  IMAD.MOV.U32 R7, RZ, RZ, R15 ;  /* 0x000000ffff077224 */ /* 0x002fc600078e000f */
[----:B---3--:R-:W3:Y:S01]  /*fb280*/  LDL.LU R15, [R1+0x44ac] ;  /* 0x0044ac00010f7983 */ /* 0x008ee20000300800 */
        /* <DEDUP_REMOVED lines=15> */
[----:B-----5:R-:W-:-:S03]  /*fb380*/  IMAD.X R21, R21, 0x1, R0, P3 ;  /* 0x0000000115157824 */ /* 0x020fc600018e0600 */
[----:B------:R4:W-:Y:S04]  /*fb390*/  STL [R1+0x4498], R9 ;  /* 0x0044980901007387 */ /* 0x0009e80000100800 */
[----:B------:R5:W-:Y:S01]  /*fb3a0*/  LDGSTS.E [R4+0x40d80], desc[UR40][R6.64], P0 ;  /* 0x40d8000006047fae */ /* 0x000be200081a1028 */
[----:B--2---:R-:W-:-:S03]  /*fb3b0*/  IADD3 R12, P0, PT, R12, R13, RZ ;  /* 0x0000000d0c0c7210 */ /* 0x004fc60007f1e0ff */
[----:B------:R-:W2:Y:S01]  /*fb3c0*/  LDL.LU R18, [R1+0x4514] ;  /* 0x0045140001127983 */ /* 0x000ea20000300800 */
[----:B------:R-:W-:-:S03]  /*fb3d0*/  IADD3 R10, P2, PT, R10, R13, RZ ;  /* 0x0000000d0a0a7210 */ /* 0x000fc60007f5e0ff */
[----:B------:R-:W-:Y:S01]  /*fb3e0*/  STL [R1+0x4494], R21 ;  /* 0x0044941501007387 */ /* 0x000fe20000100800 */
[----:B-----5:R-:W-:Y:S01]  /*fb3f0*/  MOV R6, R9 ;  /* 0x0000000900067202 */ /* 0x020fe20000000f00 */
[----:B------:R-:W-:Y:S02]  /*fb400*/  IMAD.MOV.U32 R7, RZ, RZ, R21 ;  /* 0x000000ffff077224 */ /* 0x000fe400078e0015 */
[----:B-1----:R-:W5:Y:S04]  /*fb410*/  LDL.LU R20, [R1+0x451c] ;  /* 0x00451c0001147983 */ /* 0x002f680000300800 */
[----:B----4-:R-:W4:Y:S01]  /*fb420*/  LDL.LU R9, [R1+0x4528] ;  /* 0x0045280001097983 */ /* 0x010f220000300800 */
[----:B------:R-:W-:-:S03]  /*fb430*/  IMAD.X R19, R19, 0x1, R0, P0 ;  /* 0x0000000113137824 */ /* 0x000fc600000e0600 */
[----:B------:R1:W-:Y:S04]  /*fb440*/  STL [R1+0x44a0], R12 ;  /* 0x0044a00c01007387 */ /* 0x0003e80000100800 */
[----:B------:R1:W-:Y:S04]  /*fb450*/  LDGSTS.E [R4+0x41400], desc[UR40][R6.64], P1 ;  /* 0x4140000006047fae */ /* 0x0003e800089a1028 */
[----:B------:R-:W-:Y:S04]  /*fb460*/  STL [R1+0x449c], R19 ;  /* 0x00449c1301007387 */ /* 0x000fe80000100800 */
[----:B------:R-:W-:Y:S01]  /*fb470*/  STL [R1+0x44a8], R10 ;  /* 0x0044a80a01007387 */ /* 0x000fe20000100800 */
[----:B-1----:R-:W-:-:S03]  /*fb480*/  IMAD.MOV.U32 R6, RZ, RZ, R12 ;  /* 0x000000ffff067224 */ /* 0x002fc600078e000c */
[----:B------:R-:W4:Y:S01]  /*fb490*/  LDL.LU R12, [R1+0x4524] ;  /* 0x00452400010c7983 */ /* 0x000f220000300800 */
[----:B------:R-:W-:Y:S01]  /*fb4a0*/  IMAD.MOV.U32 R7, RZ, RZ, R19 ;  /* 0x000000ffff077224 */ /* 0x000fe200078e0013 */
[----:B------:R-:W-:Y:S01]  /*fb4b0*/  IADD3 R8, P0, PT, R8, R13, RZ ;  /* 0x0000000d08087210 */ /* 0x000fe20007f1e0ff */
[----:B------:R-:W-:-:S03]  /*fb4c0*/  IMAD.X R16, R16, 0x1, R0, P2 ;  /* 0x0000000110107824 */ /* 0x000fc600010e0600 */
[----:B------:R1:W-:Y:S04]  /*fb4d0*/  LDGSTS.E [R4+0x41480], desc[UR40][R6.64], P1 ;  /* 0x4148000006047fae */ /* 0x0003e800089a1028 */
[----:B------:R1:W-:Y:S02]  /*fb4e0*/  STL [R1+0x44a4], R16 ;  /* 0x0044a41001007387 */ /* 0x0003e40000100800 */
[----:B-1----:R-:W-:Y:S01]  /*fb4f0*/  MOV R7, R16 ;  /* 0x0000001000077202 */ /* 0x002fe20000000f00 */
[----:B------:R-:W-:Y:S01]  /*fb500*/  IMAD.MOV.U32 R6, RZ, RZ, R10 ;  /* 0x000000ffff067224 */ /* 0x000fe200078e000a */
[----:B------:R-:W4:Y:S04]  /*fb510*/  LDL.LU R16, [R1+0x4530] ;  /* 0x0045300001107983 */ /* 0x000f280000300800 */
[----:B------:R-:W4:Y:S04]  /*fb520*/  LDL.LU R10, [R1+0x4598] ;  /* 0x00459800010a7983 */ /* 0x000f280000300800 */
[----:B------:R-:W-:Y:S01]  /*fb530*/  STL [R1+0x44b0], R8 ;  /* 0x0044b00801007387 */ /* 0x000fe20000100800 */
[----:B------:R-:W-:-:S03]  /*fb540*/  UISETP.GT.AND UP1, UPT, UR11, 0xe, UPT ;  /* 0x0000000e0b00788c */ /* 0x000fc6000bf24270 */
[----:B------:R1:W-:Y:S01]  /*fb550*/  LDGSTS.E [R4+0x41500], desc[UR40][R6.64], P1 ;  /* 0x4150000006047fae */ /* 0x0003e200089a1028 */
[----:B---3--:R-:W-:-:S05]  /*fb560*/  IMAD.X R15, R15, 0x1, R0, P0 ;  /* 0x000000010f0f7824 */ /* 0x008fca00000e0600 */
[----:B------:R3:W-:Y:S04]  /*fb570*/  STL [R1+0x44ac], R15 ;  /* 0x0044ac0f01007387 */ /* 0x0007e80000100800 */
[----:B------:R-:W4:Y:S01]  /*fb580*/  LDL.LU R21, [R1+0x452c] ;  /* 0x00452c0001157983 */ /* 0x000f220000300800 */
[----:B------:R-:W-:Y:S01]  /*fb590*/  USEL UR10, URZ, 0x4, !UP1 ;  /* 0x00000004ff0a7887 */ /* 0x000fe2000c800000 */
[----:B-1----:R-:W-:Y:S02]  /*fb5a0*/  IMAD.MOV.U32 R6, RZ, RZ, R8 ;  /* 0x000000ffff067224 */ /* 0x002fe400078e0008 */
[----:B------:R-:W-:Y:S01]  /*fb5b0*/  IMAD.MOV.U32 R7, RZ, RZ, R15 ;  /* 0x000000ffff077224 */ /* 0x000fe200078e000f */
[----:B------:R-:W4:Y:S01]  /*fb5c0*/  LDL.LU R19, [R1+0x4594] ;  /* 0x0045940001137983 */ /* 0x000f220000300800 */
[----:B------:R-:W-:-:S03]  /*fb5d0*/  USEL UR10, UR10, URZ, !UP0 ;  /* 0x000000ff0a0a7287 */ /* 0x000fc6000c000000 */
[----:B------:R1:W-:Y:S01]  /*fb5e0*/  LDGSTS.E [R4+0x41580], desc[UR40][R6.64], P1 ;  /* 0x4158000006047fae */ /* 0x0003e200089a1028 */
[-C--:B------:R-:W-:Y:S02]  /*fb5f0*/  IADD3 R17, P1, PT, R17, R13.reuse, RZ ;  /* 0x0000000d11117210 */ /* 0x080fe40007f3e0ff */
[----:B------:R-:W-:Y:S01]  /*fb600*/  ISETP.NE.U32.AND P0, PT, RZ, UR10, PT ;  /* 0x0000000aff007c0c */ /* 0x000fe2000bf05070 */
[----:B---3--:R-:W3:Y:S01]  /*fb610*/  LDL.LU R15, [R1+0x45a0] ;  /* 0x0045a000010f7983 */ /* 0x008ee20000300800 */
[----:B------:R-:W-:-:S03]  /*fb620*/  IADD3 R14, P2, PT, R14, R13, RZ ;  /* 0x0000000d0e0e7210 */ /* 0x000fc60007f5e0ff */
[----:B------:R-:W3:Y:S04]  /*fb630*/  LDL.LU R8, [R1+0x45a8] ;  /* 0x0045a80001087983 */ /* 0x000ee80000300800 */
[----:B------:R-:W-:Y:S01]  /*fb640*/  STL [R1+0x4518], R17 ;  /* 0x0045181101007387 */ /* 0x000fe20000100800 */
[----:B-1----:R-:W-:Y:S02]  /*fb650*/  IMAD.MOV.U32 R6, RZ, RZ, R17 ;  /* 0x000000ffff067224 */ /* 0x002fe400078e0011 */
[----:B--2---:R-:W-:-:S05]  /*fb660*/  IMAD.X R18, R18, 0x1, R0, P1 ;  /* 0x0000000112127824 */ /* 0x004fca00008e0600 */
[----:B------:R1:W-:Y:S01]  /*fb670*/  STL [R1+0x4514], R18 ;  /* 0x0045141201007387 */ /* 0x0003e20000100800 */
[----:B------:R-:W-:-:S03]  /*fb680*/  MOV R7, R18 ;  /* 0x0000001200077202 */ /* 0x000fc60000000f00 */
[----:B------:R2:W-:Y:S01]  /*fb690*/  STL [R1+0x4520], R14 ;  /* 0x0045200e01007387 */ /* 0x0005e20000100800 */
[----:B-----5:R-:W-:-:S03]  /*fb6a0*/  IMAD.X R20, R20, 0x1, R0, P2 ;  /* 0x0000000114147824 */ /* 0x020fc600010e0600 */
[----:B------:R5:W-:Y:S01]  /*fb6b0*/  LDGSTS.E [R4+0x41c00], desc[UR40][R6.64], P0 ;  /* 0x41c0000006047fae */ /* 0x000be200081a1028 */
[----:B----4-:R-:W-:-:S03]  /*fb6c0*/  IADD3 R9, P1, PT, R9, R13, RZ ;  /* 0x0000000d09097210 */ /* 0x010fc60007f3e0ff */
[----:B-1----:R-:W4:Y:S04]  /*fb6d0*/  LDL.LU R18, [R1+0x459c] ;  /* 0x00459c0001127983 */ /* 0x002f280000300800 */
[----:B------:R-:W-:Y:S01]  /*fb6e0*/  STL [R1+0x451c], R20 ;  /* 0x00451c1401007387 */ /* 0x000fe20000100800 */
[----:B-----5:R-:W-:-:S03]  /*fb6f0*/  IMAD.MOV.U32 R6, RZ, RZ, R14 ;  /* 0x000000ffff067224 */ /* 0x020fc600078e000e */
[----:B------:R-:W5:Y:S01]  /*fb700*/  LDL.LU R17, [R1+0x45a4] ;  /* 0x0045a40001117983 */ /* 0x000f620000300800 */
[----:B------:R-:W-:-:S03]  /*fb710*/  IMAD.MOV.U32 R7, RZ, RZ, R20 ;  /* 0x000000ffff077224 */ /* 0x000fc600078e0014 */
[----:B------:R1:W-:Y:S04]  /*fb720*/  STL [R1+0x4528], R9 ;  /* 0x0045280901007387 */ /* 0x0003e80000100800 */
[----:B------:R1:W-:Y:S01]  /*fb730*/  LDGSTS.E [R4+0x41c80], desc[UR40][R6.64], P0 ;  /* 0x41c8000006047fae */ /* 0x0003e200081a1028 */
[----:B------:R-:W-:-:S05]  /*fb740*/  IMAD.X R12, R12, 0x1, R0, P1 ;  /* 0x000000010c0c7824 */ /* 0x000fca00008e0600 */
[----:B------:R1:W-:Y:S04]  /*fb750*/  STL [R1+0x4524], R12 ;  /* 0x0045240c01007387 */ /* 0x0003e80000100800 */
[----:B--2---:R-:W2:Y:S01]  /*fb760*/  LDL.LU R14, [R1+0x45ac] ;  /* 0x0045ac00010e7983 */ /* 0x004ea20000300800 */
[----:B-1----:R-:W-:-:S03]  /*fb770*/  IMAD.MOV.U32 R6, RZ, RZ, R9 ;  /* 0x000000ffff067224 */ /* 0x002fc600078e0009 */
[----:B------:R-:W2:Y:S01]  /*fb780*/  LDL.LU R9, [R1+0x45b0] ;  /* 0x0045b00001097983 */ /* 0x000ea20000300800 */
[----:B------:R-:W-:-:S03]  /*fb790*/  IMAD.MOV.U32 R7, RZ, RZ, R12 ;  /* 0x000000ffff077224 */ /* 0x000fc600078e000c */
[----:B------:R-:W2:Y:S01]  /*fb7a0*/  LDL.LU R12, [R1+0x4618] ;  /* 0x00461800010c7983 */ /* 0x000ea20000300800 */
[----:B------:R-:W-:-:S03]  /*fb7b0*/  IADD3 R16, P2, PT, R16, R13, RZ ;  /* 0x0000000d10107210 */ /* 0x000fc60007f5e0ff */
[----:B------:R-:W2:Y:S01]  /*fb7c0*/  LDL.LU R20, [R1+0x4620] ;  /* 0x0046200001147983 */ /* 0x000ea20000300800 */
[----:B------:R-:W-:-:S03]  /*fb7d0*/  IADD3 R10, P3, PT, R10, R13, RZ ;  /* 0x0000000d0a0a7210 */ /* 0x000fc60007f7e0ff */
[----:B------:R1:W-:Y:S04]  /*fb7e0*/  STL [R1+0x4530], R16 ;  /* 0x0045301001007387 */ /* 0x0003e80000100800 */
[----:B------:R1:W-:Y:S02]  /*fb7f0*/  LDGSTS.E [R4+0x41d00], desc[UR40][R6.64], P0 ;  /* 0x41d0000006047fae */ /* 0x0003e400081a1028 */
[----:B-1----:R-:W-:Y:S02]  /*fb800*/  IMAD.MOV.U32 R6, RZ, RZ, R16 ;  /* 0x000000ffff067224 */ /* 0x002fe400078e0010 */
[----:B------:R-:W-:-:S05]  /*fb810*/  IMAD.X R21, R21, 0x1, R0, P2 ;  /* 0x0000000115157824 */ /* 0x000fca00010e0600 */
[----:B------:R1:W-:Y:S04]  /*fb820*/  STL [R1+0x452c], R21 ;  /* 0x00452c1501007387 */ /* 0x0003e80000100800 */
[----:B------:R1:W-:Y:S04]  /*fb830*/  STL [R1+0x4598], R10 ;  /* 0x0045980a01007387 */ /* 0x0003e80000100800 */
[----:B------:R-:W2:Y:S01]  /*fb840*/  LDL.LU R16, [R1+0x4614] ;  /* 0x0046140001107983 */ /* 0x000ea20000300800 */
[----:B------:R-:W-:Y:S01]  /*fb850*/  UISETP.GT.AND UP1, UPT, UR11, 0x12, UPT ;  /* 0x000000120b00788c */ /* 0x000fe2000bf24270 */
[----:B------:R-:W-:-:S03]  /*fb860*/  IADD3.X R19, PT, PT, R19, R0, RZ, P3, !PT ;  /* 0x0000000013137210 */ /* 0x000fc60001ffe4ff */
[----:B------:R-:W-:Y:S01]  /*fb870*/  USEL UR10, URZ, 0x4, !UP1 ;  /* 0x00000004ff0a7887 */ /* 0x000fe2000c800000 */
[----:B------:R-:W-:-:S03]  /*fb880*/  IMAD.MOV.U32 R7, RZ, RZ, R21 ;  /* 0x000000ffff077224 */ /* 0x000fc600078e0015 */
[----:B------:R-:W-:Y:S01]  /*fb890*/  USEL UR10, UR10, URZ, !UP0 ;  /* 0x000000ff0a0a7287 */ /* 0x000fe2000c000000 */
[----:B------:R-:W-:Y:S04]  /*fb8a0*/  STL [R1+0x4594], R19 ;  /* 0x0045941301007387 */ /* 0x000fe80000100800 */
[----:B-1----:R-:W2:Y:S01]  /*fb8b0*/  LDL.LU R21, [R1+0x461c] ;  /* 0x00461c0001157983 */ /* 0x002ea20000300800 */
[----:B------:R-:W-:-:S03]  /*fb8c0*/  ISETP.NE.U32.AND P1, PT, RZ, UR10, PT ;  /* 0x0000000aff007c0c */ /* 0x000fc6000bf25070 */
[----:B------:R1:W-:Y:S01]  /*fb8d0*/  LDGSTS.E [R4+0x41d80], desc[UR40][R6.64], P0 ;  /* 0x41d8000006047fae */ /* 0x0003e200081a1028 */
[-C--:B---3--:R-:W-:Y:S02]  /*fb8e0*/  IADD3 R15, P0, PT, R15, R13.reuse, RZ ;  /* 0x0000000d0f0f7210 */ /* 0x088fe40007f1e0ff */
[----:B------:R-:W-:Y:S01]  /*fb8f0*/  IADD3 R8, P2, PT, R8, R13, RZ ;  /* 0x0000000d08087210 */ /* 0x000fe20007f5e0ff */
[----:B-1----:R-:W-:Y:S02]  /*fb900*/  IMAD.MOV.U32 R6, RZ, RZ, R10 ;  /* 0x000000ffff067224 */ /* 0x002fe400078e000a */
[----:B------:R-:W-:Y:S01]  /*fb910*/  IMAD.MOV.U32 R7, RZ, RZ, R19 ;  /* 0x000000ffff077224 */ /* 0x000fe200078e0013 */
[----:B------:R-:W3:Y:S04]  /*fb920*/  LDL.LU R10, [R1+0x4628] ;  /* 0x00462800010a7983 */ /* 0x000ee80000300800 */
[----:B------:R1:W-:Y:S04]  /*fb930*/  STL [R1+0x45a0], R15 ;  /* 0x0045a00f01007387 */ /* 0x0003e80000100800 */
[----:B------:R1:W-:Y:S02]  /*fb940*/  LDGSTS.E [R4+0x42400], desc[UR40][R6.64], P1 ;  /* 0x4240000006047fae */ /* 0x0003e400089a1028 */
[----:B-1----:R-:W-:Y:S01]  /*fb950*/  MOV R6, R15 ;  /* 0x0000000f00067202 */ /* 0x002fe20000000f00 */
[----:B----4-:R-:W-:-:S05]  /*fb960*/  IMAD.X R18, R18, 0x1, R0, P0 ;  /* 0x0000000112127824 */ /* 0x010fca00000e0600 */
[----:B------:R1:W-:Y:S01]  /*fb970*/  STL [R1+0x459c], R18 ;  /* 0x00459c1201007387 */ /* 0x0003e20000100800 */
[----:B------:R-:W-:-:S03]  /*fb980*/  IMAD.MOV.U32 R7, RZ, RZ, R18 ;  /* 0x000000ffff077224 */ /* 0x000fc600078e0012 */
[----:B------:R-:W-:Y:S01]  /*fb990*/  STL [R1+0x45a8], R8 ;  /* 0x0045a80801007387 */ /* 0x000fe20000100800 */
[----:B-----5:R-:W-:-:S03]  /*fb9a0*/  IMAD.X R17, R17, 0x1, R0, P2 ;  /* 0x0000000111117824 */ /* 0x020fc600010e0600 */
[----:B------:R-:W4:Y:S04]  /*fb9b0*/  LDL.LU R15, [R1+0x4624] ;  /* 0x00462400010f7983 */ /* 0x000f280000300800 */
[----:B------:R5:W-:Y:S04]  /*fb9c0*/  LDGSTS.E [R4+0x42480], desc[UR40][R6.64], P1 ;  /* 0x4248000006047fae */ /* 0x000be800089a1028 */
[----:B------:R1:W-:Y:S04]  /*fb9d0*/  STL [R1+0x45a4], R17 ;  /* 0x0045a41101007387 */ /* 0x0003e80000100800 */
[----:B------:R-:W4:Y:S01]  /*fb9e0*/  LDL.LU R19, [R1+0x462c] ;  /* 0x00462c0001137983 */ /* 0x000f220000300800 */
[----:B-----5:R-:W-:-:S03]  /*fb9f0*/  IMAD.MOV.U32 R6, RZ, RZ, R8 ;  /* 0x000000ffff067224 */ /* 0x020fc600078e0008 */
[----:B-1----:R-:W5:Y:S01]  /*fba00*/  LDL.LU R18, [R1+0x4630] ;  /* 0x0046300001127983 */ /* 0x002f620000300800 */
[----:B--2---:R-:W-:Y:S01]  /*fba10*/  IADD3 R9, P0, PT, R9, R13, RZ ;  /* 0x0000000d09097210 */ /* 0x004fe20007f1e0ff */
[----:B------:R-:W-:Y:S02]  /*fba20*/  IMAD.MOV.U32 R7, RZ, RZ, R17 ;  /* 0x000000ffff077224 */ /* 0x000fe400078e0011 */
[----:B------:R-:W2:Y:S02]  /*fba30*/  LDL.LU R17, [R1+0x4694] ;  /* 0x0046940001117983 */ /* 0x000ea40000300800 */
[----:B------:R-:W-:Y:S02]  /*fba40*/  IMAD.X R14, R14, 0x1, R0, P0 ;  /* 0x000000010e0e7824 */ /* 0x000fe400000e0600 */
[----:B------:R1:W-:Y:S04]  /*fba50*/  LDGSTS.E [R4+0x42500], desc[UR40][R6.64], P1 ;  /* 0x4250000006047fae */ /* 0x0003e800089a1028 */
[----:B------:R-:W2:Y:S01]  /*fba60*/  LDL.LU R8, [R1+0x4698] ;  /* 0x0046980001087983 */ /* 0x000ea20000300800 */
[----:B-1----:R-:W-:-:S02]  /*fba70*/  IMAD.MOV.U32 R6, RZ, RZ, R9 ;  /* 0x000000ffff067224 */ /* 0x002fc400078e0009 */
[----:B------:R-:W-:-:S05]  /*fba80*/  IMAD.MOV.U32 R7, RZ, RZ, R14 ;  /* 0x000000ffff077224 */ /* 0x000fca00078e000e */
[----:B------:R1:W-:Y:S01]  /*fba90*/  LDGSTS.E [R4+0x42580], desc[UR40][R6.64], P1 ;  /* 0x4258000006047fae */ /* 0x0003e200089a1028 */
[-C--:B------:R-:W-:Y:S02]  /*fbaa0*/  IADD3 R12, P1, PT, R12, R13.reuse, RZ ;  /* 0x0000000d0c0c7210 */ /* 0x080fe40007f3e0ff */
[----:B------:R-:W-:Y:S01]  /*fbab0*/  IADD3 R20, P2, PT, R20, R13, RZ ;  /* 0x0000000d14147210 */ /* 0x000fe20007f5e0ff */
[----:B------:R-:W-:Y:S04]  /*fbac0*/  STL [R1+0x45b0], R9 ;  /* 0x0045b00901007387 */ /* 0x000fe80000100800 */
[----:B------:R1:W-:Y:S04]  /*fbad0*/  STL [R1+0x45ac], R14 ;  /* 0x0045ac0e01007387 */ /* 0x0003e80000100800 */
[----:B-1----:R-:W2:Y:S04]  /*fbae0*/  LDL.LU R14, [R1+0x46a0] ;  /* 0x0046a000010e7983 */ /* 0x002ea80000300800 */
[----:B------:R-:W2:Y:S04]  /*fbaf0*/  LDL.LU R9, [R1+0x46a8] ;  /* 0x0046a80001097983 */ /* 0x000ea80000300800 */
[----:B------:R-:W-:Y:S01]  /*fbb00*/  STL [R1+0x4618], R12 ;  /* 0x0046180c01007387 */ /* 0x000fe20000100800 */
[----:B------:R-:W-:-:S05]  /*fbb10*/  IADD3.X R16, PT, PT, R16, R0, RZ, P1, !PT ;  /* 0x0000000010107210 */ /* 0x000fca0000ffe4ff */
[----:B------:R1:W-:Y:S01]  /*fbb20*/  STL [R1+0x4614], R16 ;  /* 0x0046141001007387 */ /* 0x0003e20000100800 */
[----:B------:R-:W-:-:S03]  /*fbb30*/  IMAD.MOV.U32 R7, RZ, RZ, R16 ;  /* 0x000000ffff077224 */ /* 0x000fc600078e0010 */
[----:B------:R-:W-:Y:S04]  /*fbb40*/  STL [R1+0x4620], R20 ;  /* 0x0046201401007387 */ /* 0x000fe80000100800 */
[----:B-1----:R-:W2:Y:S01]  /*fbb50*/  LDL.LU R16, [R1+0x469c] ;  /* 0x00469c0001107983 */ /* 0x002ea20000300800 */
[----:B------:R-:W-:-:S04]  /*fbb60*/  UISETP.GT.AND UP1, UPT, UR11, 0x16, UPT ;  /* 0x000000160b00788c */ /* 0x000fc8000bf24270 */
[----:B------:R-:W-:-:S04]  /*fbb70*/  USEL UR10, URZ, 0x4, !UP1 ;  /* 0x00000004ff0a7887 */ /* 0x000fc8000c800000 */
[----:B------:R-:W-:Y:S01]  /*fbb80*/  USEL UR10, UR10, URZ, !UP0 ;  /* 0x000000ff0a0a7287 */ /* 0x000fe2000c000000 */
[----:B------:R-:W-:Y:S02]  /*fbb90*/  IMAD.X R21, R21, 0x1, R0, P2 ;  /* 0x0000000115157824 */ /* 0x000fe400010e0600 */
[----:B------:R-:W-:-:S03]  /*fbba0*/  IMAD.MOV.U32 R6, RZ, RZ, R12 ;  /* 0x000000ffff067224 */ /* 0x000fc600078e000c */
[----:B------:R-:W-:Y:S01]  /*fbbb0*/  ISETP.NE.U32.AND P0, PT, RZ, UR10, PT ;  /* 0x0000000aff007c0c */ /* 0x000fe2000bf05070 */
[----:B------:R-:W-:Y:S04]  /*fbbc0*/  STL [R1+0x461c], R21 ;  /* 0x00461c1501007387 */ /* 0x000fe80000100800 */
[----:B------:R-:W2:Y:S01]  /*fbbd0*/  LDL.LU R12, [R1+0x46a4] ;  /* 0x0046a400010c7983 */ /* 0x000ea20000300800 */
[----:B---3--:R-:W-:-:S07]  /*fbbe0*/  IADD3 R10, P1, PT, R10, R13, RZ ;  /* 0x0000000d0a0a7210 */ /* 0x008fce0007f3e0ff */
[----:B------:R1:W-:Y:S04]  /*fbbf0*/  LDGSTS.E [R4+0x42c00], desc[UR40][R6.64], P0 ;  /* 0x42c0000006047fae */ /* 0x0003e800081a1028 */
[----:B------:R-:W-:Y:S01]  /*fbc00*/  STL [R1+0x4628], R10 ;  /* 0x0046280a01007387 */ /* 0x000fe20000100800 */
[----:B-1----:R-:W-:Y:S02]  /*fbc10*/  IMAD.MOV.U32 R6, RZ, RZ, R20 ;  /* 0x000000ffff067224 */ /* 0x002fe400078e0014 */
[----:B------:R-:W-:-:S05]  /*fbc20*/  IMAD.MOV.U32 R7, RZ, RZ, R21 ;  /* 0x000000ffff077224 */ /* 0x000fca00078e0015 */
[----:B------:R1:W-:Y:S01]  /*fbc30*/  LDGSTS.E [R4+0x42c80], desc[UR40][R6.64], P0 ;  /* 0x42c8000006047fae */ /* 0x0003e200081a1028 */
[----:B------:R-:W-:Y:S01]  /*fbc40*/  UISETP.GT.AND UP1, UPT, UR11, 0x1a, UPT ;  /* 0x0000001a0b00788c */ /* 0x000fe2000bf24270 */
[----:B----4-:R-:W-:Y:S01]  /*fbc50*/  IMAD.X R15, R15, 0x1, R0, P1 ;  /* 0x000000010f0f7824 */ /* 0x010fe200008e0600 */
[----:B-1----:R-:W-:-:S03]  /*fbc60*/  MOV R6, R10 ;  /* 0x0000000a00067202 */ /* 0x002fc60000000f00 */
        /* <DEDUP_REMOVED lines=10> */
[----:B--2---:R-:W-:-:S03]  /*fbd10*/  IADD3 R8, P3, PT, R8, R13, RZ ;  /* 0x0000000d08087210 */ /* 0x004fc60007f7e0ff */
[----:B------:R-:W-:Y:S01]  /*fbd20*/  STL [R1+0x462c], R19 ;  /* 0x00462c1301007387 */ /* 0x000fe20000100800 */
[----:B---3--:R-:W-:Y:S02]  /*fbd30*/  IMAD.MOV.U32 R6, RZ, RZ, R18 ;  /* 0x000000ffff067224 */ /* 0x008fe400078e0012 */
[----:B------:R-:W-:Y:S01]  /*fbd40*/  IMAD.MOV.U32 R7, RZ, RZ, R19 ;  /* 0x000000ffff077224 */ /* 0x000fe200078e0013 */
[----:B------:R1:W-:Y:S01]  /*fbd50*/  STL [R1+0x4698], R8 ;  /* 0x0046980801007387 */ /* 0x0003e20000100800 */
[----:B------:R-:W-:Y:S01]  /*fbd60*/  IMAD.X R17, R17, 0x1, R0, P3 ;  /* 0x0000000111117824 */ /* 0x000fe200018e0600 */
[----:B------:R-:W-:Y:S02]  /*fbd70*/  ISETP.NE.U32.AND P1, PT, RZ, UR10, PT ;  /* 0x0000000aff007c0c */ /* 0x000fe4000bf25070 */
[----:B------:R-:W2:Y:S04]  /*fbd80*/  LDL.LU R22, [R1+0x4718] ;  /* 0x0047180001167983 */ /* 0x000ea80000300800 */
[----:B------:R-:W-:Y:S04]  /*fbd90*/  STL [R1+0x4694], R17 ;  /* 0x0046941101007387 */ /* 0x000fe80000100800 */
[----:B------:R3:W-:Y:S04]  /*fbda0*/  LDGSTS.E [R4+0x42d80], desc[UR40][R6.64], P0 ;  /* 0x42d8000006047fae */ /* 0x0007e800081a1028 */
[----:B------:R-:W5:Y:S04]  /*fbdb0*/  LDL.LU R20, [R1+0x4720] ;  /* 0x0047200001147983 */ /* 0x000f680000300800 */
[----:B------:R-:W5:Y:S01]  /*fbdc0*/  LDL.LU R23, [R1+0x4714] ;  /* 0x0047140001177983 */ /* 0x000f620000300800 */
[----:B---3--:R-:W-:Y:S01]  /*fbdd0*/  IMAD.MOV.U32 R6, RZ, RZ, R8 ;  /* 0x000000ffff067224 */ /* 0x008fe200078e0008 */
[----:B------:R-:W-:-:S02]  /*fbde0*/  MOV R7, R17 ;  /* 0x0000001100077202 */ /* 0x000fc40000000f00 */
[----:B------:R-:W3:Y:S01]  /*fbdf0*/  LDL.LU R21, [R1+0x471c] ;  /* 0x00471c0001157983 */ /* 0x000ee20000300800 */
[----:B------:R-:W-:-:S03]  /*fbe00*/  IADD3 R14, P0, PT, R14, R13, RZ ;  /* 0x0000000d0e0e7210 */ /* 0x000fc60007f1e0ff */
[----:B-1----:R-:W3:Y:S01]  /*fbe10*/  LDL.LU R8, [R1+0x4728] ;  /* 0x0047280001087983 */ /* 0x002ee20000300800 */
[----:B------:R-:W-:-:S03]  /*fbe20*/  IADD3 R9, P2, PT, R9, R13, RZ ;  /* 0x0000000d09097210 */ /* 0x000fc60007f5e0ff */
[----:B------:R1:W-:Y:S04]  /*fbe30*/  STL [R1+0x46a0], R14 ;  /* 0x0046a00e01007387 */ /* 0x0003e80000100800 */
[----:B------:R1:W-:Y:S02]  /*fbe40*/  LDGSTS.E [R4+0x43400], desc[UR40][R6.64], P1 ;  /* 0x4340000006047fae */ /* 0x0003e400089a1028 */
[----:B-1----:R-:W-:Y:S02]  /*fbe50*/  IMAD.MOV.U32 R6, RZ, RZ, R14 ;  /* 0x000000ffff067224 */ /* 0x002fe400078e000e */
[----:B------:R-:W-:-:S05]  /*fbe60*/  IMAD.X R16, R16, 0x1, R0, P0 ;  /* 0x0000000110107824 */ /* 0x000fca00000e0600 */
[----:B------:R-:W-:Y:S04]  /*fbe70*/  STL [R1+0x469c], R16 ;  /* 0x00469c1001007387 */ /* 0x000fe80000100800 */
[----:B------:R1:W-:Y:S04]  /*fbe80*/  STL [R1+0x46a8], R9 ;  /* 0x0046a80901007387 */ /* 0x0003e80000100800 */
[----:B------:R-:W3:Y:S01]  /*fbe90*/  LDL.LU R14, [R1+0x4724] ;  /* 0x00472400010e7983 */ /* 0x000ee20000300800 */
[----:B------:R-:W-:-:S05]  /*fbea0*/  IMAD.MOV.U32 R7, RZ, RZ, R16 ;  /* 0x000000ffff077224 */ /* 0x000fca00078e0010 */
[----:B------:R1:W-:Y:S01]  /*fbeb0*/  LDGSTS.E [R4+0x43480], desc[UR40][R6.64], P1 ;  /* 0x4348000006047fae */ /* 0x0003e200089a1028 */
[----:B------:R-:W-:-:S05]  /*fbec0*/  IMAD.X R12, R12, 0x1, R0, P2 ;  /* 0x000000010c0c7824 */ /* 0x000fca00010e0600 */
[----:B------:R1:W-:Y:S04]  /*fbed0*/  STL [R1+0x46a4], R12 ;  /* 0x0046a40c01007387 */ /* 0x0003e80000100800 */
[----:B------:R-:W3:Y:S01]  /*fbee0*/  LDL.LU R19, [R1+0x472c] ;  /* 0x00472c0001137983 */ /* 0x000ee20000300800 */
[----:B-1----:R-:W-:-:S03]  /*fbef0*/  IMAD.MOV.U32 R6, RZ, RZ, R9 ;  /* 0x000000ffff067224 */ /* 0x002fc600078e0009 */
        /* <DEDUP_REMOVED lines=8> */
[----:B----4-:R-:W-:-:S04]  /*fbf80*/  IADD3 R10, P0, PT, R10, R13, RZ ;  /* 0x0000000d0a0a7210 */ /* 0x010fc80007f1e0ff */
[----:B------:R-:W-:Y:S01]  /*fbf90*/  IADD3.X R15, PT, PT, R15, R0, RZ, P0, !PT ;  /* 0x000000000f0f7210 */ /* 0x000fe200007fe4ff */
[----:B-1----:R-:W-:-:S04]  /*fbfa0*/  IMAD.MOV.U32 R6, RZ, RZ, R10 ;  /* 0x000000ffff067224 */ /* 0x002fc800078e000a */
[----:B------:R-:W-:Y:S01]  /*fbfb0*/  IMAD.MOV.U32 R7, RZ, RZ, R15 ;  /* 0x000000ffff077224 */ /* 0x000fe200078e000f */
[----:B------:R-:W-:Y:S01]  /*fbfc0*/  STL [R1+0x46b0], R10 ;  /* 0x0046b00a01007387 */ /* 0x000fe20000100800 */
[----:B------:R-:W-:-:S03]  /*fbfd0*/  ISETP.NE.U32.AND P0, PT, RZ, UR10, PT ;  /* 0x0000000aff007c0c */ /* 0x000fc6000bf05070 */
[----:B------:R1:W-:Y:S04]  /*fbfe0*/  STL [R1+0x46ac], R15 ;  /* 0x0046ac0f01007387 */ /* 0x0003e80000100800 */
[----:B------:R4:W-:Y:S01]  /*fbff0*/  LDGSTS.E [R4+0x43580], desc[UR40][R6.64], P1 ;  /* 0x4358000006047fae */ /* 0x0009e200089a1028 */
[----:B--2---:R-:W-:-:S03]  /*fc000*/  IADD3 R22, P1, PT, R22, R13, RZ ;  /* 0x0000000d16167210 */ /* 0x004fc60007f3e0ff */
[----:B------:R-:W2:Y:S04]  /*fc010*/  LDL.LU R17, [R1+0x479c] ;  /* 0x00479c0001117983 */ /* 0x000ea80000300800 */
[----:B------:R-:W2:Y:S04]  /*fc020*/  LDL.LU R16, [R1+0x47a0] ;  /* 0x0047a00001107983 */ /* 0x000ea80000300800 */
[----:B-1----:R-:W2:Y:S01]  /*fc030*/  LDL.LU R15, [R1+0x47a4] ;  /* 0x0047a400010f7983 */ /* 0x002ea20000300800 */
[----:B-----5:R-:W-:-:S03]  /*fc040*/  IADD3 R20, P2, PT, R20, R13, RZ ;  /* 0x0000000d14147210 */ /* 0x020fc60007f5e0ff */
[----:B------:R-:W5:Y:S01]  /*fc050*/  LDL.LU R10, [R1+0x47a8] ;  /* 0x0047a800010a7983 */ /* 0x000f620000300800 */
[----:B------:R-:W-:Y:S02]  /*fc060*/  IMAD.X R23, R23, 0x1, R0, P1 ;  /* 0x0000000117177824 */ /* 0x000fe400008e0600 */
[----:B----4-:R-:W-:Y:S02]  /*fc070*/  IMAD.MOV.U32 R6, RZ, RZ, R22 ;  /* 0x000000ffff067224 */ /* 0x010fe400078e0016 */
[----:B------:R-:W-:Y:S02]  /*fc080*/  IMAD.MOV.U32 R7, RZ, RZ, R23 ;  /* 0x000000ffff077224 */ /* 0x000fe400078e0017 */
[----:B---3--:R-:W-:Y:S01]  /*fc090*/  IMAD.X R21, R21, 0x1, R0, P2 ;  /* 0x0000000115157824 */ /* 0x008fe200010e0600 */
[----:B------:R-:W-:Y:S01]  /*fc0a0*/  STL [R1+0x4718], R22 ;  /* 0x0047181601007387 */ /* 0x000fe20000100800 */
[----:B------:R-:W-:-:S03]  /*fc0b0*/  IADD3 R8, P1, PT, R8, R13, RZ ;  /* 0x0000000d08087210 */ /* 0x000fc60007f3e0ff */
[----:B------:R1:W-:Y:S04]  /*fc0c0*/  LDGSTS.E [R4+0x43c00], desc[UR40][R6.64], P0 ;  /* 0x43c0000006047fae */ /* 0x0003e800081a1028 */
[----:B------:R-:W-:Y:S04]  /*fc0d0*/  STL [R1+0x4714], R23 ;  /* 0x0047141701007387 */ /* 0x000fe80000100800 */
[----:B------:R-:W-:Y:S01]  /*fc0e0*/  STL [R1+0x4720], R20 ;  /* 0x0047201401007387 */ /* 0x000fe20000100800 */
[----:B-1----:R-:W-:Y:S01]  /*fc0f0*/  MOV R6, R20 ;  /* 0x0000001400067202 */ /* 0x002fe20000000f00 */
[----:B------:R-:W-:-:S02]  /*fc100*/  IMAD.MOV.U32 R7, RZ, RZ, R21 ;  /* 0x000000ffff077224 */ /* 0x000fc400078e0015 */
        /* <DEDUP_REMOVED lines=9> */
[----:B-1----:R-:W4:Y:S04]  /*fc1a0*/  LDL.LU R14, [R1+0x47ac] ;  /* 0x0047ac00010e7983 */ /* 0x002f280000300800 */
[----:B------:R-:W4:Y:S01]  /*fc1b0*/  LDL.LU R8, [R1+0x47b0] ;  /* 0x0047b00001087983 */ /* 0x000f220000300800 */
[----:B------:R-:W-:-:S05]  /*fc1c0*/  IADD3 R9, P2, PT, R9, R13, RZ ;  /* 0x0000000d09097210 */ /* 0x000fca0007f5e0ff */
[--C-:B------:R-:W-:Y:S01]  /*fc1d0*/  IMAD.X R19, R19, 0x1, R0.reuse, P2 ;  /* 0x0000000113137824 */ /* 0x100fe200010e0600 */
[----:B------:R-:W-:Y:S01]  /*fc1e0*/  IADD3 R12, P3, PT, R12, R13, RZ ;  /* 0x0000000d0c0c7210 */ /* 0x000fe20007f7e0ff */
[----:B------:R1:W-:Y:S04]  /*fc1f0*/  STL [R1+0x4730], R9 ;  /* 0x0047300901007387 */ /* 0x0003e80000100800 */
[----:B------:R-:W-:Y:S01]  /*fc200*/  IMAD.X R18, R18, 0x1, R0, P3 ;  /* 0x0000000112127824 */ /* 0x000fe200018e0600 */
[----:B------:R-:W-:Y:S04]  /*fc210*/  STL [R1+0x472c], R19 ;  /* 0x00472c1301007387 */ /* 0x000fe80000100800 */
[----:B------:R1:W-:Y:S01]  /*fc220*/  STL [R1+0x4798], R12 ;  /* 0x0047980c01007387 */ /* 0x0003e20000100800 */
[----:B------:R-:W-:-:S03]  /*fc230*/  USEL UR10, URZ, 0x4, !UP1 ;  /* 0x00000004ff0a7887 */ /* 0x000fc6000c800000 */
[----:B------:R-:W4:Y:S01]  /*fc240*/  LDL.LU R22, [R1+0x4818] ;  /* 0x0048180001167983 */ /* 0x000f220000300800 */
[----:B---3--:R-:W-:Y:S01]  /*fc250*/  MOV R6, R9 ;  /* 0x0000000900067202 */ /* 0x008fe20000000f00 */
[----:B------:R-:W-:Y:S02]  /*fc260*/  IMAD.MOV.U32 R7, RZ, RZ, R19 ;  /* 0x000000ffff077224 */ /* 0x000fe400078e0013 */
[----:B------:R3:W-:Y:S01]  /*fc270*/  STL [R1+0x4794], R18 ;  /* 0x0047941201007387 */ /* 0x0007e20000100800 */
[----:B------:R-:W-:-:S03]  /*fc280*/  USEL UR10, UR10, URZ, !UP0 ;  /* 0x000000ff0a0a7287 */ /* 0x000fc6000c000000 */
[----:B-1----:R-:W4:Y:S04]  /*fc290*/  LDL.LU R9, [R1+0x4820] ;  /* 0x0048200001097983 */ /* 0x002f280000300800 */
[----:B------:R-:W4:Y:S04]  /*fc2a0*/  LDL.LU R23, [R1+0x4814] ;  /* 0x0048140001177983 */ /* 0x000f280000300800 */
[----:B------:R1:W-:Y:S01]  /*fc2b0*/  LDGSTS.E [R4+0x43d80], desc[UR40][R6.64], P0 ;  /* 0x43d8000006047fae */ /* 0x0003e200081a1028 */
[----:B------:R-:W-:Y:S01]  /*fc2c0*/  ISETP.NE.U32.AND P1, PT, RZ, UR10, PT ;  /* 0x0000000aff007c0c */ /* 0x000fe2000bf25070 */
[----:B-1----:R-:W-:-:S02]  /*fc2d0*/  IMAD.MOV.U32 R6, RZ, RZ, R12 ;  /* 0x000000ffff067224 */ /* 0x002fc400078e000c */
[----:B------:R-:W4:Y:S01]  /*fc2e0*/  LDL.LU R12, [R1+0x481c] ;  /* 0x00481c00010c7983 */ /* 0x000f220000300800 */
[----:B------:R-:W-:-:S09]  /*fc2f0*/  IMAD.MOV.U32 R7, RZ, RZ, R18 ;  /* 0x000000ffff077224 */ /* 0x000fd200078e0012 */
[----:B------:R1:W-:Y:S01]  /*fc300*/  LDGSTS.E [R4+0x44400], desc[UR40][R6.64], P1 ;  /* 0x4440000006047fae */ /* 0x0003e200089a1028 */
[----:B--2---:R-:W-:-:S05]  /*fc310*/  IADD3 R16, P0, PT, R16, R13, RZ ;  /* 0x0000000d10107210 */ /* 0x004fca0007f1e0ff */
[----:B------:R-:W-:Y:S01]  /*fc320*/  IMAD.X R17, R17, 0x1, R0, P0 ;  /* 0x0000000111117824 */ /* 0x000fe200000e0600 */
[----:B-----5:R-:W-:Y:S01]  /*fc330*/  IADD3 R10, P2, PT, R10, R13, RZ ;  /* 0x0000000d0a0a7210 */ /* 0x020fe20007f5e0ff */
[----:B------:R-:W-:Y:S01]  /*fc340*/  STL [R1+0x47a0], R16 ;  /* 0x0047a01001007387 */ /* 0x000fe20000100800 */
[----:B-1----:R-:W-:Y:S02]  /*fc350*/  IMAD.MOV.U32 R6, RZ, RZ, R16 ;  /* 0x000000ffff067224 */ /* 0x002fe400078e0010 */
[----:B------:R-:W-:Y:S01]  /*fc360*/  MOV R7, R17 ;  /* 0x0000001100077202 */ /* 0x000fe20000000f00 */
[----:B------:R-:W-:Y:S01]  /*fc370*/  STL [R1+0x479c], R17 ;  /* 0x00479c1101007387 */ /* 0x000fe20000100800 */
[----:B------:R-:W-:-:S03]  /*fc380*/  IMAD.X R15, R15, 0x1, R0, P2 ;  /* 0x000000010f0f7824 */ /* 0x000fc600010e0600 */
[----:B------:R1:W-:Y:S04]  /*fc390*/  STL [R1+0x47a8], R10 ;  /* 0x0047a80a01007387 */ /* 0x0003e80000100800 */
[----:B------:R-:W2:Y:S04]  /*fc3a0*/  LDL.LU R20, [R1+0x4828] ;  /* 0x0048280001147983 */ /* 0x000ea80000300800 */
[----:B------:R-:W-:Y:S04]  /*fc3b0*/  STL [R1+0x47a4], R15 ;  /* 0x0047a40f01007387 */ /* 0x000fe80000100800 */
[----:B------:R5:W-:Y:S04]  /*fc3c0*/  LDGSTS.E [R4+0x44480], desc[UR40][R6.64], P1 ;  /* 0x4448000006047fae */ /* 0x000be800089a1028 */
[----:B------:R-:W2:Y:S04]  /*fc3d0*/  LDL.LU R21, [R1+0x4824] ;  /* 0x0048240001157983 */ /* 0x000ea80000300800 */
[----:B---3--:R-:W3:Y:S01]  /*fc3e0*/  LDL.LU R18, [R1+0x482c] ;  /* 0x00482c0001127983 */ /* 0x008ee20000300800 */
[----:B-----5:R-:W-:-:S03]  /*fc3f0*/  IMAD.MOV.U32 R6, RZ, RZ, R10 ;  /* 0x000000ffff067224 */ /* 0x020fc600078e000a */
[----:B-1----:R-:W5:Y:S01]  /*fc400*/  LDL.LU R10, [R1+0x4830] ;  /* 0x00483000010a7983 */ /* 0x002f620000300800 */
[----:B------:R-:W-:-:S03]  /*fc410*/  IMAD.MOV.U32 R7, RZ, RZ, R15 ;  /* 0x000000ffff077224 */ /* 0x000fc600078e000f */
[----:B------:R-:W3:Y:S04]  /*fc420*/  LDL.LU R19, [R1+0x4894] ;  /* 0x0048940001137983 */ /* 0x000ee80000300800 */
[----:B------:R-:W3:Y:S04]  /*fc430*/  LDL.LU R17, [R1+0x4898] ;  /* 0x0048980001117983 */ /* 0x000ee80000300800 */
[----:B------:R1:W-:Y:S01]  /*fc440*/  LDGSTS.E [R4+0x44500], desc[UR40][R6.64], P1 ;  /* 0x4450000006047fae */ /* 0x0003e200089a1028 */
[----:B----4-:R-:W-:-:S05]  /*fc450*/  IADD3 R8, P0, PT, R8, R13, RZ ;  /* 0x0000000d08087210 */ /* 0x010fca0007f1e0ff */
[----:B------:R-:W-:Y:S01]  /*fc460*/  IMAD.X R14, R14, 0x1, R0, P0 ;  /* 0x000000010e0e7824 */ /* 0x000fe200000e0600 */
[----:B------:R4:W-:Y:S01]  /*fc470*/  STL [R1+0x47b0], R8 ;  /* 0x0047b00801007387 */ /* 0x0009e20000100800 */
[----:B-1----:R-:W-:-:S03]  /*fc480*/  IMAD.MOV.U32 R6, RZ, RZ, R8 ;  /* 0x000000ffff067224 */ /* 0x002fc600078e0008 */
[----:B------:R1:W-:Y:S04]  /*fc490*/  STL [R1+0x47ac], R14 ;  /* 0x0047ac0e01007387 */ /* 0x0003e80000100800 */
[----:B------:R-:W3:Y:S04]  /*fc4a0*/  LDL.LU R16, [R1+0x489c] ;  /* 0x00489c0001107983 */ /* 0x000ee80000300800 */
[----:B----4-:R-:W4:Y:S01]  /*fc4b0*/  LDL.LU R8, [R1+0x48a0] ;  /* 0x0048a00001087983 */ /* 0x010f220000300800 */
        /* <DEDUP_REMOVED lines=13> */
[----:B------:R-:W-:Y:S01]  /*fc590*/  STL [R1+0x4818], R22 ;  /* 0x0048181601007387 */ /* 0x000fe20000100800 */
[----:B------:R-:W-:-:S03]  /*fc5a0*/  IADD3.X R12, PT, PT, R12, R0, RZ, P2, !PT ;  /* 0x000000000c0c7210 */ /* 0x000fc600017fe4ff */
[----:B------:R-:W-:Y:S04]  /*fc5b0*/  STL [R1+0x4814], R23 ;  /* 0x0048141701007387 */ /* 0x000fe80000100800 */
[----:B------:R-:W-:Y:S04]  /*fc5c0*/  STL [R1+0x4820], R9 ;  /* 0x0048200901007387 */ /* 0x000fe80000100800 */
[----:B------:R1:W-:Y:S04]  /*fc5d0*/  LDGSTS.E [R4+0x44c00], desc[UR40][R6.64], P0 ;  /* 0x44c0000006047fae */ /* 0x0003e800081a1028 */
[----:B------:R1:W-:Y:S02]  /*fc5e0*/  STL [R1+0x481c], R12 ;  /* 0x00481c0c01007387 */ /* 0x0003e40000100800 */
[----:B-1----:R-:W-:-:S02]  /*fc5f0*/  IMAD.MOV.U32 R7, RZ, RZ, R12 ;  /* 0x000000ffff077224 */ /* 0x002fc400078e000c */
        /* <DEDUP_REMOVED lines=9> */
[----:B------:R-:W-:-:S05]  /*fc690*/  IMAD.X R21, R21, 0x1, R0, P1 ;  /* 0x0000000115157824 */ /* 0x000fca00008e0600 */
[----:B------:R-:W-:Y:S02]  /*fc6a0*/  MOV R7, R21 ;  /* 0x0000001500077202 */ /* 0x000fe40000000f00 */
[----:B-----5:R-:W-:-:S03]  /*fc6b0*/  IADD3 R10, P2, PT, R10, R13, RZ ;  /* 0x0000000d0a0a7210 */ /* 0x020fc60007f5e0ff */
[----:B------:R1:W-:Y:S02]  /*fc6c0*/  LDGSTS.E [R4+0x44d00], desc[UR40][R6.64], P0 ;  /* 0x44d0000006047fae */ /* 0x0003e400081a1028 */
[----:B---3--:R-:W-:Y:S02]  /*fc6d0*/  IMAD.X R18, R18, 0x1, R0, P2 ;  /* 0x0000000112127824 */ /* 0x008fe400010e0600 */
        /* <DEDUP_REMOVED lines=13> */
[----:B------:R-:W5:Y:S01]  /*fc7b0*/  LDL.LU R10, [R1+0x4920] ;  /* 0x00492000010a7983 */ /* 0x000f620000300800 */
[----:B--2---:R-:W-:-:S02]  /*fc7c0*/  IMAD.MOV.U32 R6, RZ, RZ, R17 ;  /* 0x000000ffff067224 */ /* 0x004fc400078e0011 */
[----:B------:R-:W-:Y:S02]  /*fc7d0*/  IMAD.MOV.U32 R7, RZ, RZ, R19 ;  /* 0x000000ffff077224 */ /* 0x000fe400078e0013 */
[----:B-1----:R-:W2:Y:S04]  /*fc7e0*/  LDL.LU R19, [R1+0x4914] ;  /* 0x0049140001137983 */ /* 0x002ea80000300800 */
[----:B------:R-:W2:Y:S04]  /*fc7f0*/  LDL.LU R17, [R1+0x491c] ;  /* 0x00491c0001117983 */ /* 0x000ea80000300800 */
[----:B------:R1:W-:Y:S01]  /*fc800*/  LDGSTS.E [R4+0x45400], desc[UR40][R6.64], P1 ;  /* 0x4540000006047fae */ /* 0x0003e200089a1028 */
[----:B----4-:R-:W-:-:S04]  /*fc810*/  IADD3 R8, P0, PT, R8, R13, RZ ;  /* 0x0000000d08087210 */ /* 0x010fc80007f1e0ff */
[----:B------:R-:W-:Y:S01]  /*fc820*/  IADD3.X R16, PT, PT, R16, R0, RZ, P0, !PT ;  /* 0x0000000010107210 */ /* 0x000fe200007fe4ff */
[----:B------:R4:W-:Y:S01]  /*fc830*/  STL [R1+0x48a0], R8 ;  /* 0x0048a00801007387 */ /* 0x0009e20000100800 */
[----:B------:R-:W-:-:S03]  /*fc840*/  IADD3 R14, P2, PT, R14, R13, RZ ;  /* 0x0000000d0e0e7210 */ /* 0x000fc60007f5e0ff */
[----:B------:R4:W-:Y:S01]  /*fc850*/  STL [R1+0x489c], R16 ;  /* 0x00489c1001007387 */ /* 0x0009e20000100800 */
[----:B-1----:R-:W-:Y:S02]  /*fc860*/  IMAD.MOV.U32 R6, RZ, RZ, R8 ;  /* 0x000000ffff067224 */ /* 0x002fe400078e0008 */
[----:B------:R-:W-:Y:S01]  /*fc870*/  IMAD.X R15, R15, 0x1, R0, P2 ;  /* 0x000000010f0f7824 */ /* 0x000fe200010e0600 */
[----:B------:R-:W-:Y:S04]  /*fc880*/  STL [R1+0x48a8], R14 ;  /* 0x0048a80e01007387 */ /* 0x000fe80000100800 */
[----:B----4-:R-:W4:Y:S01]  /*fc890*/  LDL.LU R8, [R1+0x4928] ;  /* 0x0049280001087983 */ /* 0x010f220000300800 */
[----:B------:R-:W-:-:S03]  /*fc8a0*/  IMAD.MOV.U32 R7, RZ, RZ, R16 ;  /* 0x000000ffff077224 */ /* 0x000fc600078e0010 */
[----:B------:R1:W-:Y:S04]  /*fc8b0*/  STL [R1+0x48a4], R15 ;  /* 0x0048a40f01007387 */ /* 0x0003e80000100800 */
[----:B------:R-:W4:Y:S01]  /*fc8c0*/  LDL.LU R16, [R1+0x4924] ;  /* 0x0049240001107983 */ /* 0x000f220000300800 */
[----:B------:R-:W-:-:S03]  /*fc8d0*/  UISETP.GT.AND UP1, UPT, UR11, 0x2e, UPT ;  /* 0x0000002e0b00788c */ /* 0x000fc6000bf24270 */
[----:B------:R1:W-:Y:S01]  /*fc8e0*/  LDGSTS.E [R4+0x45480], desc[UR40][R6.64], P1 ;  /* 0x4548000006047fae */ /* 0x0003e200089a1028 */
[----:B------:R-:W-:-:S04]  /*fc8f0*/  USEL UR10, URZ, 0x4, !UP1 ;  /* 0x00000004ff0a7887 */ /* 0x000fc8000c800000 */
[----:B------:R-:W-:Y:S01]  /*fc900*/  USEL UR10, UR10, URZ, !UP0 ;  /* 0x000000ff0a0a7287 */ /* 0x000fe2000c000000 */
[----:B-1----:R-:W-:Y:S01]  /*fc910*/  IMAD.MOV.U32 R6, RZ, RZ, R14 ;  /* 0x000000ffff067224 */ /* 0x002fe200078e000e */
[----:B------:R-:W-:-:S05]  /*fc920*/  IADD3 R9, P0, PT, R9, R13, RZ ;  /* 0x0000000d09097210 */ /* 0x000fca0007f1e0ff */
[----:B------:R-:W-:Y:S01]  /*fc930*/  IMAD.X R12, R12, 0x1, R0, P0 ;  /* 0x000000010c0c7824 */ /* 0x000fe200000e0600 */
[----:B------:R-:W-:Y:S04]  /*fc940*/  STL [R1+0x48b0], R9 ;  /* 0x0048b00901007387 */ /* 0x000fe80000100800 */
[----:B------:R1:W-:Y:S04]  /*fc950*/  STL [R1+0x48ac], R12 ;  /* 0x0048ac0c01007387 */ /* 0x0003e80000100800 */
[----:B------:R-:W4:Y:S04]  /*fc960*/  LDL.LU R23, [R1+0x492c] ;  /* 0x00492c0001177983 */ /* 0x000f280000300800 */
[----:B------:R-:W4:Y:S01]  /*fc970*/  LDL.LU R22, [R1+0x4930] ;  /* 0x0049300001167983 */ /* 0x000f220000300800 */
[----:B------:R-:W-:-:S03]  /*fc980*/  IMAD.MOV.U32 R7, RZ, RZ, R15 ;  /* 0x000000ffff077224 */ /* 0x000fc600078e000f */
[----:B------:R-:W4:Y:S04]  /*fc990*/  LDL.LU R21, [R1+0x4994] ;  /* 0x0049940001157983 */ /* 0x000f280000300800 */
[----:B------:R-:W4:Y:S04]  /*fc9a0*/  LDL.LU R20, [R1+0x4998] ;  /* 0x0049980001147983 */ /* 0x000f280000300800 */
[----:B------:R1:W-:Y:S04]  /*fc9b0*/  LDGSTS.E [R4+0x45500], desc[UR40][R6.64], P1 ;  /* 0x4550000006047fae */ /* 0x0003e800089a1028 */
[----:B------:R-:W4:Y:S04]  /*fc9c0*/  LDL.LU R15, [R1+0x499c] ;  /* 0x00499c00010f7983 */ /* 0x000f280000300800 */
[----:B------:R-:W4:Y:S01]  /*fc9d0*/  LDL.LU R14, [R1+0x49a0] ;  /* 0x0049a000010e7983 */ /* 0x000f220000300800 */
[----:B-1----:R-:W-:Y:S01]  /*fc9e0*/  MOV R6, R9 ;  /* 0x0000000900067202 */ /* 0x002fe20000000f00 */
[----:B------:R-:W-:Y:S01]  /*fc9f0*/  IMAD.MOV.U32 R7, RZ, RZ, R12 ;  /* 0x000000ffff077224 */ /* 0x000fe200078e000c */
[----:B------:R-:W-:Y:S01]  /*fca00*/  ISETP.NE.U32.AND P0, PT, RZ, UR10, PT ;  /* 0x0000000aff007c0c */ /* 0x000fe2000bf05070 */
[----:B------:R-:W4:Y:S04]  /*fca10*/  LDL.LU R12, [R1+0x49a4] ;  /* 0x0049a400010c7983 */ /* 0x000f280000300800 */
[----:B------:R1:W-:Y:S04]  /*fca20*/  LDGSTS.E [R4+0x45580], desc[UR40][R6.64], P1 ;  /* 0x4558000006047fae */ /* 0x0003e800089a1028 */
[----:B------:R-:W4:Y:S01]  /*fca30*/  LDL.LU R9, [R1+0x49a8] ;  /* 0x0049a80001097983 */ /* 0x000f220000300800 */
[----:B---3--:R-:W-:-:S02]  /*fca40*/  IADD3 R18, P1, PT, R18, R13, RZ ;  /* 0x0000000d12127210 */ /* 0x008fc40007f3e0ff */
[----:B-----5:R-:W-:-:S03]  /*fca50*/  IADD3 R10, P2, PT, R10, R13, RZ ;  /* 0x0000000d0a0a7210 */ /* 0x020fc60007f5e0ff */
[----:B-1----:R-:W-:Y:S02]  /*fca60*/  IMAD.MOV.U32 R6, RZ, RZ, R18 ;  /* 0x000000ffff067224 */ /* 0x002fe400078e0012 */
[----:B--2---:R-:W-:-:S04]  /*fca70*/  IMAD.X R19, R19, 0x1, R0, P1 ;  /* 0x0000000113137824 */ /* 0x004fc800008e0600 */
[----:B------:R-:W-:Y:S02]  /*fca80*/  IMAD.MOV.U32 R7, RZ, RZ, R19 ;  /* 0x000000ffff077224 */ /* 0x000fe400078e0013 */
[----:B------:R-:W-:Y:S01]  /*fca90*/  IMAD.X R17, R17, 0x1, R0, P2 ;  /* 0x0000000111117824 */ /* 0x000fe200010e0600 */
[----:B------:R-:W-:Y:S04]  /*fcaa0*/  STL [R1+0x4918], R18 ;  /* 0x0049181201007387 */ /* 0x000fe80000100800 */
[----:B------:R-:W-:Y:S04]  /*fcab0*/  STL [R1+0x4914], R19 ;  /* 0x0049141301007387 */ /* 0x000fe80000100800 */
[----:B------:R1:W-:Y:S04]  /*fcac0*/  LDGSTS.E [R4+0x45c00], desc[UR40][R6.64], P0 ;  /* 0x45c0000006047fae */ /* 0x0003e800081a1028 */
[----:B------:R2:W-:Y:S04]  /*fcad0*/  STL [R1+0x4920], R10 ;  /* 0x0049200a01007387 */ /* 0x0005e80000100800 */
[----:B------:R-:W-:Y:S01]  /*fcae0*/  STL [R1+0x491c], R17 ;  /* 0x00491c1101007387 */ /* 0x000fe20000100800 */
[----:B-1----:R-:W-:Y:S01]  /*fcaf0*/  IMAD.MOV.U32 R6, RZ, RZ, R10 ;  /* 0x000000ffff067224 */ /* 0x002fe200078e000a */
[----:B------:R-:W-:-:S02]  /*fcb00*/  MOV R7, R17 ;  /* 0x0000001100077202 */ /* 0x000fc40000000f00 */
[----:B--2---:R-:W2:Y:S04]  /*fcb10*/  LDL.LU R10, [R1+0x49b0] ;  /* 0x0049b000010a7983 */ /* 0x004ea80000300800 */
[----:B------:R1:W-:Y:S01]  /*fcb20*/  LDGSTS.E [R4+0x45c80], desc[UR40][R6.64], P0 ;  /* 0x45c8000006047fae */ /* 0x0003e200081a1028 */
[----:B----4-:R-:W-:-:S05]  /*fcb30*/  IADD3 R8, P1, PT, R8, R13, RZ ;  /* 0x0000000d08087210 */ /* 0x010fca0007f3e0ff */
[----:B------:R-:W-:Y:S01]  /*fcb40*/  IMAD.X R16, R16, 0x1, R0, P1 ;  /* 0x0000000110107824 */ /* 0x000fe200008e0600 */
        /* <DEDUP_REMOVED lines=16> */
[----:B-1----:R-:W-:Y:S01]  /*fcc50*/  IMAD.MOV.U32 R6, RZ, RZ, R22 ;  /* 0x000000ffff067224 */ /* 0x002fe200078e0016 */
[----:B------:R-:W-:Y:S02]  /*fcc60*/  IADD3 R20, P3, PT, R20, R13, RZ ;  /* 0x0000000d14147210 */ /* 0x000fe40007f7e0ff */
[----:B------:R-:W-:-:S03]  /*fcc70*/  MOV R7, R23 ;  /* 0x0000001700077202 */ /* 0x000fc60000000f00 */
[----:B------:R-:W-:Y:S02]  /*fcc80*/  IMAD.X R21, R21, 0x1, R0, P3 ;  /* 0x0000000115157824 */ /* 0x000fe400018e0600 */
[----:B------:R1:W-:Y:S01]  /*fcc90*/  LDGSTS.E [R4+0x45d80], desc[UR40][R6.64], P0 ;  /* 0x45d8000006047fae */ /* 0x0003e200081a1028 */
[----:B------:R-:W-:-:S03]  /*fcca0*/  IADD3 R14, P0, PT, R14, R13, RZ ;  /* 0x0000000d0e0e7210 */ /* 0x000fc60007f1e0ff */
[----:B------:R-:W-:Y:S02]  /*fccb0*/  STL [R1+0x4930], R22 ;  /* 0x0049301601007387 */ /* 0x000fe40000100800 */
[----:B------:R-:W-:Y:S02]  /*fccc0*/  IMAD.X R15, R15, 0x1, R0, P0 ;  /* 0x000000010f0f7824 */ /* 0x000fe400000e0600 */
[----:B------:R-:W-:Y:S01]  /*fccd0*/  STL [R1+0x492c], R23 ;  /* 0x00492c1701007387 */ /* 0x000fe20000100800 */
[----:B-1----:R-:W-:Y:S02]  /*fcce0*/  IMAD.MOV.U32 R6, RZ, RZ, R20 ;  /* 0x000000ffff067224 */ /* 0x002fe400078e0014 */
[----:B------:R-:W-:Y:S01]  /*fccf0*/  IMAD.MOV.U32 R7, RZ, RZ, R21 ;  /* 0x000000ffff077224 */ /* 0x000fe200078e0015 */
        /* <DEDUP_REMOVED lines=14> */
[----:B-1----:R-:W-:Y:S01]  /*fcde0*/  MOV R6, R9 ;  /* 0x0000000900067202 */ /* 0x002fe20000000f00 */
[----:B------:R-:W-:-:S02]  /*fcdf0*/  IMAD.MOV.U32 R7, RZ, RZ, R12 ;  /* 0x000000ffff077224 */ /* 0x000fc400078e000c */
[----:B------:R-:W4:Y:S04]  /*fce00*/  LDL.LU R12, [R1+0x4a30] ;  /* 0x004a3000010c7983 */ /* 0x000f280000300800 */
[----:B------:R-:W4:Y:S01]  /*fce10*/  LDL.LU R9, [R1+0x4a98] ;  /* 0x004a980001097983 */ /* 0x000f220000300800 */
[----:B--2---:R-:W-:-:S03]  /*fce20*/  IADD3 R10, P0, PT, R10, R13, RZ ;  /* 0x0000000d0a0a7210 */ /* 0x004fc60007f1e0ff */
        /* <DEDUP_REMOVED lines=8> */
[----:B-1----:R-:W3:Y:S04]  /*fceb0*/  LDL.LU R16, [R1+0x4a2c] ;  /* 0x004a2c0001107983 */ /* 0x002ee80000300800 */
[----:B------:R-:W3:Y:S01]  /*fcec0*/  LDL.LU R10, [R1+0x4a94] ;  /* 0x004a9400010a7983 */ /* 0x000ee20000300800 */
        /* <DEDUP_REMOVED lines=9> */
[----:B------:R1:W-:Y:S01]  /*fcf60*/  STL [R1+0x4a20], R8 ;  /* 0x004a200801007387 */ /* 0x0003e20000100800 */
[----:B--2---:R-:W-:-:S03]  /*fcf70*/  MOV R6, R18 ;  /* 0x0000001200067202 */ /* 0x004fc60000000f00 */
[----:B------:R-:W2:Y:S01]  /*fcf80*/  LDL.LU R22, [R1+0x4aa0] ;  /* 0x004aa00001167983 */ /* 0x000ea20000300800 */
[----:B------:R-:W-:-:S03]  /*fcf90*/  IMAD.MOV.U32 R7, RZ, RZ, R19 ;  /* 0x000000ffff077224 */ /* 0x000fc600078e0013 */
[----:B------:R-:W-:Y:S04]  /*fcfa0*/  STL [R1+0x4a1c], R17 ;  /* 0x004a1c1101007387 */ /* 0x000fe80000100800 */
[----:B------:R-:W4:Y:S04]  /*fcfb0*/  LDL.LU R20, [R1+0x4aa8] ;  /* 0x004aa80001147983 */ /* 0x000f280000300800 */
[----:B------:R-:W5:Y:S04]  /*fcfc0*/  LDL.LU R23, [R1+0x4a9c] ;  /* 0x004a9c0001177983 */ /* 0x000f680000300800 */
[----:B------:R1:W-:Y:S04]  /*fcfd0*/  LDGSTS.E [R4+0x46c00], desc[UR40][R6.64], P0 ;  /* 0x46c0000006047fae */ /* 0x0003e800081a1028 */
[----:B------:R-:W2:Y:S01]  /*fcfe0*/  LDL.LU R21, [R1+0x4aa4] ;  /* 0x004aa40001157983 */ /* 0x000ea20000300800 */
[----:B-1----:R-:W-:-:S02]  /*fcff0*/  IMAD.MOV.U32 R6, RZ, RZ, R8 ;  /* 0x000000ffff067224 */ /* 0x002fc400078e0008 */
[----:B------:R-:W-:Y:S01]  /*fd000*/  IMAD.MOV.U32 R7, RZ, RZ, R17 ;  /* 0x000000ffff077224 */ /* 0x000fe200078e0011 */
[----:B------:R-:W2:Y:S04]  /*fd010*/  LDL.LU R8, [R1+0x4ab0] ;  /* 0x004ab00001087983 */ /* 0x000ea80000300800 */
[----:B------:R1:W-:Y:S01]  /*fd020*/  LDGSTS.E [R4+0x46c80], desc[UR40][R6.64], P0 ;  /* 0x46c8000006047fae */ /* 0x0003e200081a1028 */
[----:B------:R-:W-:-:S05]  /*fd030*/  IADD3 R14, P1, PT, R14, R13, RZ ;  /* 0x0000000d0e0e7210 */ /* 0x000fca0007f3e0ff */
[----:B------:R-:W-:Y:S01]  /*fd040*/  IMAD.X R15, R15, 0x1, R0, P1 ;  /* 0x000000010f0f7824 */ /* 0x000fe200008e0600 */
[----:B------:R1:W-:Y:S02]  /*fd050*/  STL [R1+0x4a28], R14 ;  /* 0x004a280e01007387 */ /* 0x0003e40000100800 */
[----:B-1----:R-:W-:Y:S02]  /*fd060*/  IMAD.MOV.U32 R6, RZ, RZ, R14 ;  /* 0x000000ffff067224 */ /* 0x002fe400078e000e */
[----:B------:R1:W-:Y:S04]  /*fd070*/  STL [R1+0x4a24], R15 ;  /* 0x004a240f01007387 */ /* 0x0003e80000100800 */
[----:B------:R-:W4:Y:S01]  /*fd080*/  LDL.LU R14, [R1+0x4aac] ;  /* 0x004aac00010e7983 */ /* 0x000f220000300800 */
[----:B------:R-:W-:-:S03]  /*fd090*/  IMAD.MOV.U32 R7, RZ, RZ, R15 ;  /* 0x000000ffff077224 */ /* 0x000fc600078e000f */
[----:B-1----:R-:W4:Y:S01]  /*fd0a0*/  LDL.LU R15, [R1+0x4b18] ;  /* 0x004b1800010f7983 */ /* 0x002f220000300800 */
[----:B------:R-:W-:-:S03]  /*fd0b0*/  IADD3 R12, P2, PT, R12, R13, RZ ;  /* 0x0000000d0c0c7210 */ /* 0x000fc60007f5e0ff */
[----:B------:R-:W4:Y:S01]  /*fd0c0*/  LDL.LU R17, [R1+0x4b20] ;  /* 0x004b200001117983 */ /* 0x000f220000300800 */
[----:B------:R-:W-:-:S03]  /*fd0d0*/  IADD3 R9, P3, PT, R9, R13, RZ ;  /* 0x0000000d09097210 */ /* 0x000fc60007f7e0ff */
[----:B------:R-:W-:Y:S04]  /*fd0e0*/  STL [R1+0x4a30], R12 ;  /* 0x004a300c01007387 */ /* 0x000fe80000100800 */
[----:B------:R1:W-:Y:S02]  /*fd0f0*/  LDGSTS.E [R4+0x46d00], desc[UR40][R6.64], P0 ;  /* 0x46d0000006047fae */ /* 0x0003e400081a1028 */
[----:B-1----:R-:W-:Y:S01]  /*fd100*/  IMAD.MOV.U32 R6, RZ, RZ, R12 ;  /* 0x000000ffff067224 */ /* 0x002fe200078e000c */
[----:B---3--:R-:W-:-:S05]  /*fd110*/  IADD3.X R16, PT, PT, R16, R0, RZ, P2, !PT ;  /* 0x0000000010107210 */ /* 0x008fca00017fe4ff */
[----:B------:R1:W-:Y:S01]  /*fd120*/  STL [R1+0x4a2c], R16 ;  /* 0x004a2c1001007387 */ /* 0x0003e20000100800 */
[----:B------:R-:W-:-:S03]  /*fd130*/  IMAD.X R10, R10, 0x1, R0, P3 ;  /* 0x000000010a0a7824 */ /* 0x000fc600018e0600 */
[----:B------:R3:W-:Y:S04]  /*fd140*/  STL [R1+0x4a98], R9 ;  /* 0x004a980901007387 */ /* 0x0007e80000100800 */
[----:B------:R-:W4:Y:S04]  /*fd150*/  LDL.LU R18, [R1+0x4b14] ;  /* 0x004b140001127983 */ /* 0x000f280000300800 */
[----:B------:R3:W-:Y:S04]  /*fd160*/  STL [R1+0x4a94], R10 ;  /* 0x004a940a01007387 */ /* 0x0007e80000100800 */
[----:B------:R-:W4:Y:S01]  /*fd170*/  LDL.LU R19, [R1+0x4b1c] ;  /* 0x004b1c0001137983 */ /* 0x000f220000300800 */
[----:B------:R-:W-:-:S03]  /*fd180*/  IMAD.MOV.U32 R7, RZ, RZ, R16 ;  /* 0x000000ffff077224 */ /* 0x000fc600078e0010 */
[----:B-1----:R-:W4:Y:S04]  /*fd190*/  LDL.LU R16, [R1+0x4b24] ;  /* 0x004b240001107983 */ /* 0x002f280000300800 */
[----:B------:R1:W-:Y:S02]  /*fd1a0*/  LDGSTS.E [R4+0x46d80], desc[UR40][R6.64], P0 ;  /* 0x46d8000006047fae */ /* 0x0003e400081a1028 */
[----:B-1----:R-:W-:Y:S02]  /*fd1b0*/  IMAD.MOV.U32 R6, RZ, RZ, R9 ;  /* 0x000000ffff067224 */ /* 0x002fe400078e0009 */
[----:B---3--:R-:W3:Y:S01]  /*fd1c0*/  LDL.LU R9, [R1+0x4b28] ;  /* 0x004b280001097983 */ /* 0x008ee20000300800 */
[----:B------:R-:W-:-:S03]  /*fd1d0*/  IMAD.MOV.U32 R7, RZ, RZ, R10 ;  /* 0x000000ffff077224 */ /* 0x000fc600078e000a */
[----:B------:R-:W3:Y:S04]  /*fd1e0*/  LDL.LU R12, [R1+0x4b2c] ;  /* 0x004b2c00010c7983 */ /* 0x000ee80000300800 */
[----:B------:R-:W3:Y:S01]  /*fd1f0*/  LDL.LU R10, [R1+0x4b30] ;  /* 0x004b3000010a7983 */ /* 0x000ee20000300800 */
[----:B------:R-:W-:-:S04]  /*fd200*/  UISETP.GT.AND UP1, UPT, UR11, 0x3a, UPT ;  /* 0x0000003a0b00788c */ /* 0x000fc8000bf24270 */
[----:B------:R-:W-:-:S04]  /*fd210*/  USEL UR10, URZ, 0x4, !UP1 ;  /* 0x00000004ff0a7887 */ /* 0x000fc8000c800000 */
[----:B------:R-:W-:Y:S01]  /*fd220*/  USEL UR10, UR10, URZ, !UP0 ;  /* 0x000000ff0a0a7287 */ /* 0x000fe2000c000000 */
[----:B--2---:R-:W-:-:S05]  /*fd230*/  IADD3 R22, P0, PT, R22, R13, RZ ;  /* 0x0000000d16167210 */ /* 0x004fca0007f1e0ff */
[----:B------:R-:W-:Y:S01]  /*fd240*/  ISETP.NE.U32.AND P1, PT, RZ, UR10, PT ;  /* 0x0000000aff007c0c */ /* 0x000fe2000bf25070 */
[----:B-----5:R-:W-:Y:S01]  /*fd250*/  IMAD.X R23, R23, 0x1, R0, P0 ;  /* 0x0000000117177824 */ /* 0x020fe200000e0600 */
[-C--:B----4-:R-:W-:Y:S02]  /*fd260*/  IADD3 R20, P2, PT, R20, R13.reuse, RZ ;  /* 0x0000000d14147210 */ /* 0x090fe40007f5e0ff */
[----:B------:R-:W-:Y:S02]  /*fd270*/  IADD3 R8, P0, PT, R8, R13, RZ ;  /* 0x0000000d08087210 */ /* 0x000fe40007f1e0ff */
[----:B------:R-:W-:-:S07]  /*fd280*/  IADD3.X R21, PT, PT, R21, R0, RZ, P2, !PT ;  /* 0x0000000015157210 */ /* 0x000fce00017fe4ff */
[----:B------:R1:W-:Y:S02]  /*fd290*/  LDGSTS.E [R4+0x47400], desc[UR40][R6.64], P1 ;  /* 0x4740000006047fae */ /* 0x0003e400089a1028 */
[----:B-1----:R-:W-:Y:S02]  /*fd2a0*/  IMAD.MOV.U32 R6, RZ, RZ, R22 ;  /* 0x000000ffff067224 */ /* 0x002fe400078e0016 */
[----:B------:R-:W-:-:S05]  /*fd2b0*/  IMAD.MOV.U32 R7, RZ, RZ, R23 ;  /* 0x000000ffff077224 */ /* 0x000fca00078e0017 */
[----:B------:R1:W-:Y:S01]  /*fd2c0*/  LDGSTS.E [R4+0x47480], desc[UR40][R6.64], P1 ;  /* 0x4748000006047fae */ /* 0x0003e200089a1028 */
[----:B------:R-:W-:-:S03]  /*fd2d0*/  IMAD.X R14, R14, 0x1, R0, P0 ;  /* 0x000000010e0e7824 */ /* 0x000fc600000e0600 */
        /* <DEDUP_REMOVED lines=8> */
[----:B------:R-:W-:-:S02]  /*fd360*/  MOV R7, R14 ;  /* 0x0000000e00077202 */ /* 0x000fc40000000f00 */
[----:B------:R-:W-:Y:S04]  /*fd370*/  STL [R1+0x4ab0], R8 ;  /* 0x004ab00801007387 */ /* 0x000fe80000100800 */
[----:B------:R1:W-:Y:S04]  /*fd380*/  STL [R1+0x4aac], R14 ;  /* 0x004aac0e01007387 */ /* 0x0003e80000100800 */
[----:B------:R4:W-:Y:S01]  /*fd390*/  LDGSTS.E [R4+0x47580], desc[UR40][R6.64], P1 ;  /* 0x4758000006047fae */ /* 0x0009e200089a1028 */
[----:B------:R-:W-:-:S03]  /*fd3a0*/  IADD3 R15, P1, PT, R15, R13, RZ ;  /* 0x0000000d0f0f7210 */ /* 0x000fc60007f3e0ff */
[----:B--2---:R-:W2:Y:S04]  /*fd3b0*/  LDL.LU R21, [R1+0x43b4] ;  /* 0x0043b40001157983 */ /* 0x004ea80000300800 */
[----:B------:R-:W5:Y:S01]  /*fd3c0*/  LDL.LU R20, [R1+0x43b8] ;  /* 0x0043b80001147983 */ /* 0x000f620000300800 */
[----:B------:R-:W-:-:S03]  /*fd3d0*/  IADD3 R17, P2, PT, R17, R13, RZ ;  /* 0x0000000d11117210 */ /* 0x000fc60007f5e0ff */
[----:B-1----:R-:W2:Y:S04]  /*fd3e0*/  LDL.LU R14, [R1+0x43c0] ;  /* 0x0043c000010e7983 */ /* 0x002ea80000300800 */
[----:B------:R-:W2:Y:S04]  /*fd3f0*/  LDL.LU R8, [R1+0x43c8] ;  /* 0x0043c80001087983 */ /* 0x000ea80000300800 */
[----:B------:R-:W-:Y:S01]  /*fd400*/  STL [R1+0x4b18], R15 ;  /* 0x004b180f01007387 */ /* 0x000fe20000100800 */
[----:B----4-:R-:W-:Y:S01]  /*fd410*/  IMAD.MOV.U32 R6, RZ, RZ, R15 ;  /* 0x000000ffff067224 */ /* 0x010fe200078e000f */
[----:B------:R-:W-:-:S04]  /*fd420*/  UISETP.GT.AND UP1, UPT, UR11, 0x3e, UPT ;  /* 0x0000003e0b00788c */ /* 0x000fc8000bf24270 */
[----:B------:R-:W-:-:S04]  /*fd430*/  USEL UR10, URZ, 0x4, !UP1 ;  /* 0x00000004ff0a7887 */ /* 0x000fc8000c800000 */
[----:B------:R-:W-:-:S06]  /*fd440*/  USEL UR10, UR10, URZ, !UP0 ;  /* 0x000000ff0a0a7287 */ /* 0x000fcc000c000000 */
[----:B------:R-:W-:Y:S01]  /*fd450*/  ISETP.NE.U32.AND P0, PT, RZ, UR10, PT ;  /* 0x0000000aff007c0c */ /* 0x000fe2000bf05070 */
[----:B------:R-:W-:-:S04]  /*fd460*/  IMAD.X R18, R18, 0x1, R0, P1 ;  /* 0x0000000112127824 */ /* 0x000fc800008e0600 */
[----:B------:R-:W-:Y:S01]  /*fd470*/  IMAD.MOV.U32 R7, RZ, RZ, R18 ;  /* 0x000000ffff077224 */ /* 0x000fe200078e0012 */
[----:B------:R1:W-:Y:S01]  /*fd480*/  STL [R1+0x4b14], R18 ;  /* 0x004b141201007387 */ /* 0x0003e20000100800 */
[----:B------:R-:W-:-:S03]  /*fd490*/  IMAD.X R19, R19, 0x1, R0, P2 ;  /* 0x0000000113137824 */ /* 0x000fc600010e0600 */
[----:B------:R-:W-:Y:S04]  /*fd4a0*/  STL [R1+0x4b20], R17 ;  /* 0x004b201101007387 */ /* 0x000fe80000100800 */
[----:B------:R4:W-:Y:S04]  /*fd4b0*/  LDGSTS.E [R4+0x47c00], desc[UR40][R6.64], P0 ;  /* 0x47c0000006047fae */ /* 0x0009e800081a1028 */
[----:B-1----:R-:W2:Y:S04]  /*fd4c0*/  LDL.LU R18, [R1+0x43bc] ;  /* 0x0043bc0001127983 */ /* 0x002ea80000300800 */
[----:B------:R-:W-:Y:S04]  /*fd4d0*/  STL [R1+0x4b1c], R19 ;  /* 0x004b1c1301007387 */ /* 0x000fe80000100800 */
[----:B------:R-:W2:Y:S01]  /*fd4e0*/  LDL.LU R15, [R1+0x43c4] ;  /* 0x0043c400010f7983 */ /* 0x000ea20000300800 */
[----:B----4-:R-:W-:Y:S01]  /*fd4f0*/  IMAD.MOV.U32 R6, RZ, RZ, R17 ;  /* 0x000000ffff067224 */ /* 0x010fe200078e0011 */
[----:B---3--:R-:W-:Y:S01]  /*fd500*/  IADD3 R9, P1, PT, R9, R13, RZ ;  /* 0x0000000d09097210 */ /* 0x008fe20007f3e0ff */
[----:B------:R-:W-:-:S03]  /*fd510*/  IMAD.MOV.U32 R7, RZ, RZ, R19 ;  /* 0x000000ffff077224 */ /* 0x000fc600078e0013 */
[----:B------:R-:W-:Y:S01]  /*fd520*/  IADD3.X R16, PT, PT, R16, R0, RZ, P1, !PT ;  /* 0x0000000010107210 */ /* 0x000fe20000ffe4ff */
[----:B------:R1:W-:Y:S01]  /*fd530*/  STL [R1+0x4b28], R9 ;  /* 0x004b280901007387 */ /* 0x0003e20000100800 */
[----:B------:R-:W-:-:S03]  /*fd540*/  IADD3 R10, P2, PT, R10, R13, RZ ;  /* 0x0000000d0a0a7210 */ /* 0x000fc60007f5e0ff */
[----:B------:R3:W-:Y:S04]  /*fd550*/  LDGSTS.E [R4+0x47c80], desc[UR40][R6.64], P0 ;  /* 0x47c8000006047fae */ /* 0x0007e800081a1028 */
[----:B------:R-:W-:Y:S01]  /*fd560*/  STL [R1+0x4b24], R16 ;  /* 0x004b241001007387 */ /* 0x000fe20000100800 */
[----:B------:R-:W-:-:S03]  /*fd570*/  IMAD.X R12, R12, 0x1, R0, P2 ;  /* 0x000000010c0c7824 */ /* 0x000fc600010e0600 */
[----:B------:R-:W-:Y:S01]  /*fd580*/  STL [R1+0x4b30], R10 ;  /* 0x004b300a01007387 */ /* 0x000fe20000100800 */
[----:B---3--:R-:W-:Y:S02]  /*fd590*/  IMAD.MOV.U32 R6, RZ, RZ, R9 ;  /* 0x000000ffff067224 */ /* 0x008fe400078e0009 */
[----:B------:R-:W-:Y:S01]  /*fd5a0*/  IMAD.MOV.U32 R7, RZ, RZ, R16 ;  /* 0x000000ffff077224 */ /* 0x000fe200078e0010 */
[----:B-1----:R-:W3:Y:S04]  /*fd5b0*/  LDL.LU R9, [R1+0x43d0] ;  /* 0x0043d00001097983 */ /* 0x002ee80000300800 */
[----:B------:R1:W-:Y:S04]  /*fd5c0*/  LDGSTS.E [R4+0x47d00], desc[UR40][R6.64], P0 ;  /* 0x47d0000006047fae */ /* 0x0003e800081a1028 */
[----:B------:R4:W-:Y:S01]  /*fd5d0*/  STL [R1+0x4b2c], R12 ;  /* 0x004b2c0c01007387 */ /* 0x0009e20000100800 */
[----:B-1----:R-:W-:-:S03]  /*fd5e0*/  IMAD.MOV.U32 R7, RZ, RZ, R12 ;  /* 0x000000ffff077224 */ /* 0x002fc600078e000c */
[----:B----4-:R-:W4:Y:S01]  /*fd5f0*/  LDL.LU R12, [R1+0x43cc] ;  /* 0x0043cc00010c7983 */ /* 0x010f220000300800 */
[----:B------:R-:W-:Y:S01]  /*fd600*/  UISETP.GT.AND UP1, UPT, UR11, 0x3, UPT ;  /* 0x000000030b00788c */ /* 0x000fe2000bf24270 */
[----:B------:R-:W-:Y:S02]  /*fd610*/  IMAD.MOV.U32 R6, RZ, RZ, R10 ;  /* 0x000000ffff067224 */ /* 0x000fe400078e000a */
[----:B------:R-:W4:Y:S01]  /*fd620*/  LDL.LU R19, [R1+0x4434] ;  /* 0x0044340001137983 */ /* 0x000f220000300800 */
[----:B------:R-:W-:-:S03]  /*fd630*/  USEL UR10, URZ, 0x4, !UP1 ;  /* 0x00000004ff0a7887 */ /* 0x000fc6000c800000 */
[----:B------:R-:W4:Y:S01]  /*fd640*/  LDL.LU R16, [R1+0x4438] ;  /* 0x0044380001107983 */ /* 0x000f220000300800 */
[----:B------:R-:W-:-:S03]  /*fd650*/  USEL UR10, UR10, URZ, !UP0 ;  /* 0x000000ff0a0a7287 */ /* 0x000fc6000c000000 */
[----:B------:R-:W4:Y:S04]  /*fd660*/  LDL.LU R17, [R1+0x443c] ;  /* 0x00443c0001117983 */ /* 0x000f280000300800 */
[----:B------:R1:W-:Y:S01]  /*fd670*/  LDGSTS.E [R4+0x47d80], desc[UR40][R6.64], P0 ;  /* 0x47d8000006047fae */ /* 0x0003e200081a1028 */
[----:B------:R-:W-:-:S03]  /*fd680*/  ISETP.NE.U32.AND P0, PT, RZ, UR10, PT ;  /* 0x0000000aff007c0c */ /* 0x000fc6000bf05070 */
[----:B------:R-:W4:Y:S01]  /*fd690*/  LDL.LU R10, [R1+0x4440] ;  /* 0x00444000010a7983 */ /* 0x000f220000300800 */
[----:B-1----:R-:W-:-:S04]  /*fd6a0*/  LOP3.LUT R4, R11, 0x60, RZ, 0x3c, !PT ;  /* 0x000000600b047812 */ /* 0x002fc800078e3cff */
[----:B------:R-:W-:Y:S02]  /*fd6b0*/  IADD3 R4, PT, PT, R4, UR12, RZ ;  /* 0x0000000c04047c10 */ /* 0x000fe4000fffe0ff */
[----:B-----5:R-:W-:-:S05]  /*fd6c0*/  IADD3 R20, P1, PT, R20, R13, RZ ;  /* 0x0000000d14147210 */ /* 0x020fca0007f3e0ff */
[----:B--2---:R-:W-:Y:S01]  /*fd6d0*/  IMAD.X R21, R21, 0x1, R0, P1 ;  /* 0x0000000115157824 */ /* 0x004fe200008e0600 */
[-C--:B------:R-:W-:Y:S01]  /*fd6e0*/  IADD3 R14, P1, PT, R14, R13.reuse, RZ ;  /* 0x0000000d0e0e7210 */ /* 0x080fe20007f3e0ff */
[----:B------:R-:W-:Y:S02]  /*fd6f0*/  IMAD.MOV.U32 R6, RZ, RZ, R20 ;  /* 0x000000ffff067224 */ /* 0x000fe400078e0014 */
[----:B------:R-:W-:Y:S01]  /*fd700*/  IMAD.MOV.U32 R7, RZ, RZ, R21 ;  /* 0x000000ffff077224 */ /* 0x000fe200078e0015 */
[----:B------:R-:W-:Y:S01]  /*fd710*/  IADD3 R8, P2, PT, R8, R13, RZ ;  /* 0x0000000d08087210 */ /* 0x000fe20007f5e0ff */
[----:B------:R-:W-:Y:S04]  /*fd720*/  STL [R1+0x43b8], R20 ;  /* 0x0043b81401007387 */ /* 0x000fe80000100800 */
[----:B------:R-:W-:Y:S04]  /*fd730*/  STL [R1+0x43b4], R21 ;  /* 0x0043b41501007387 */ /* 0x000fe80000100800 */
[----:B------:R1:W-:Y:S04]  /*fd740*/  LDGSTS.E [R4+0x40600], desc[UR40][R6.64], P0 ;  /* 0x4060000006047fae */ /* 0x0003e800081a1028 */
[----:B------:R2:W-:Y:S01]  /*fd750*/  STL [R1+0x43c0], R14 ;  /* 0x0043c00e01007387 */ /* 0x0005e20000100800 */
[----:B-1----:R-:W-:-:S02]  /*fd760*/  IMAD.MOV.U32 R6, RZ, RZ, R14 ;  /* 0x000000ffff067224 */ /* 0x002fc400078e000e */
[----:B------:R-:W-:-:S04]  /*fd770*/  IMAD.X R18, R18, 0x1, R0, P1 ;  /* 0x0000000112127824 */ /* 0x000fc800008e0600 */
[----:B------:R-:W-:Y:S01]  /*fd780*/  IMAD.MOV.U32 R7, RZ, RZ, R18 ;  /* 0x000000ffff077224 */ /* 0x000fe200078e0012 */
[----:B------:R-:W-:Y:S01]  /*fd790*/  STL [R1+0x43bc], R18 ;  /* 0x0043bc1201007387 */ /* 0x000fe20000100800 */
[----:B------:R-:W-:-:S03]  /*fd7a0*/  IMAD.X R15, R15, 0x1, R0, P2 ;  /* 0x000000010f0f7824 */ /* 0x000fc600010e0600 */
[----:B------:R-:W-:Y:S04]  /*fd7b0*/  STL [R1+0x43c8], R8 ;  /* 0x0043c80801007387 */ /* 0x000fe80000100800 */
[----:B--2---:R-:W2:Y:S04]  /*fd7c0*/  LDL.LU R14, [R1+0x4448] ;  /* 0x00444800010e7983 */ /* 0x004ea80000300800 */
[----:B------:R1:W-:Y:S04]  /*fd7d0*/  LDGSTS.E [R4+0x40680], desc[UR40][R6.64], P0 ;  /* 0x4068000006047fae */ /* 0x0003e800081a1028 */
[----:B------:R5:W-:Y:S01]  /*fd7e0*/  STL [R1+0x43c4], R15 ;  /* 0x0043c40f01007387 */ /* 0x000be20000100800 */
[----:B-1----:R-:W-:-:S03]  /*fd7f0*/  IMAD.MOV.U32 R7, RZ, RZ, R15 ;  /* 0x000000ffff077224 */ /* 0x002fc600078e000f */
[----:B-----5:R-:W5:Y:S01]  /*fd800*/  LDL.LU R15, [R1+0x4444] ;  /* 0x00444400010f7983 */ /* 0x020f620000300800 */
[----:B---3--:R-:W-:-:S03]  /*fd810*/  IADD3 R9, P1, PT, R9, R13, RZ ;  /* 0x0000000d09097210 */ /* 0x008fc60007f3e0ff */
[----:B------:R-:W3:Y:S01]  /*fd820*/  LDL.LU R18, [R1+0x4450] ;  /* 0x0044500001127983 */ /* 0x000ee20000300800 */
[----:B------:R-:W-:-:S03]  /*fd830*/  MOV R6, R8 ;  /* 0x0000000800067202 */ /* 0x000fc60000000f00 */
[----:B------:R-:W3:Y:S04]  /*fd840*/  LDL.LU R8, [R1+0x44b8] ;  /* 0x0044b80001087983 */ /* 0x000ee80000300800 */
[----:B------:R-:W-:Y:S01]  /*fd850*/  STL [R1+0x43d0], R9 ;  /* 0x0043d00901007387 */ /* 0x000fe20000100800 */
[----:B------:R-:W-:-:S03]  /*fd860*/  UISETP.GT.AND UP1, UPT, UR11, 0x7, UPT ;  /* 0x000000070b00788c */ /* 0x000fc6000bf24270 */
[----:B------:R1:W-:Y:S01]  /*fd870*/  LDGSTS.E [R4+0x40700], desc[UR40][R6.64], P0 ;  /* 0x4070000006047fae */ /* 0x0003e200081a1028 */
[----:B----4-:R-:W-:-:S05]  /*fd880*/  IMAD.X R12, R12, 0x1, R0, P1 ;  /* 0x000000010c0c7824 */ /* 0x010fca00008e0600 */
[----:B------:R4:W-:Y:S04]  /*fd890*/  STL [R1+0x43cc], R12 ;  /* 0x0043cc0c01007387 */ /* 0x0009e80000100800 */
[----:B------:R-:W3:Y:S01]  /*fd8a0*/  LDL.LU R20, [R1+0x444c] ;  /* 0x00444c0001147983 */ /* 0x000ee20000300800 */
[-C--:B------:R-:W-:Y:S01]  /*fd8b0*/  IADD3 R16, P1, PT, R16, R13.reuse, RZ ;  /* 0x0000000d10107210 */ /* 0x080fe20007f3e0ff */
[----:B------:R-:W-:Y:S01]  /*fd8c0*/  USEL UR10, URZ, 0x4, !UP1 ;  /* 0x00000004ff0a7887 */ /* 0x000fe2000c800000 */
[----:B-1----:R-:W-:Y:S01]  /*fd8d0*/  IMAD.MOV.U32 R6, RZ, RZ, R9 ;  /* 0x000000ffff067224 */ /* 0x002fe200078e0009 */
[----:B------:R-:W3:Y:S01]  /*fd8e0*/  LDL.LU R21, [R1+0x44b4] ;  /* 0x0044b40001157983 */ /* 0x000ee20000300800 */
[----:B------:R-:W-:Y:S01]  /*fd8f0*/  IMAD.MOV.U32 R7, RZ, RZ, R12 ;  /* 0x000000ffff077224 */ /* 0x000fe200078e000c */
[----:B------:R-:W-:Y:S01]  /*fd900*/  USEL UR10, UR10, URZ, !UP0 ;  /* 0x000000ff0a0a7287 */ /* 0x000fe2000c000000 */
[----:B------:R-:W-:Y:S01]  /*fd910*/  IMAD.X R19, R19, 0x1, R0, P1 ;  /* 0x0000000113137824 */ /* 0x000fe200008e0600 */
[----:B----4-:R-:W4:Y:S01]  /*fd920*/  LDL.LU R12, [R1+0x44c0] ;  /* 0x0044c000010c7983 */ /* 0x010f220000300800 */
[----:B------:R-:W-:-:S03]  /*fd930*/  IADD3 R10, P2, PT, R10, R13, RZ ;  /* 0x0000000d0a0a7210 */ /* 0x000fc60007f5e0ff */
[----:B------:R-:W4:Y:S04]  /*fd940*/  LDL.LU R9, [R1+0x44c8] ;  /* 0x0044c80001097983 */ /* 0x000f280000300800 */
[----:B------:R-:W-:Y:S04]  /*fd950*/  STL [R1+0x4438], R16 ;  /* 0x0044381001007387 */ /* 0x000fe80000100800 */
[----:B------:R1:W-:Y:S01]  /*fd960*/  LDGSTS.E [R4+0x40780], desc[UR40][R6.64], P0 ;  /* 0x4078000006047fae */ /* 0x0003e200081a1028 */
[----:B------:R-:W-:-:S03]  /*fd970*/  ISETP.NE.U32.AND P0, PT, RZ, UR10, PT ;  /* 0x0000000aff007c0c */ /* 0x000fc6000bf05070 */
[----:B------:R1:W-:Y:S04]  /*fd980*/  STL [R1+0x4434], R19 ;  /* 0x0044341301007387 */ /* 0x0003e80000100800 */
[----:B------:R1:W-:Y:S02]  /*fd990*/  STL [R1+0x4440], R10 ;  /* 0x0044400a01007387 */ /* 0x0003e40000100800 */
[----:B-1----:R-:W-:Y:S02]  /*fd9a0*/  IMAD.MOV.U32 R7, RZ, RZ, R19 ;  /* 0x000000ffff077224 */ /* 0x002fe400078e0013 */
[----:B------:R-:W4:Y:S01]  /*fd9b0*/  LDL.LU R19, [R1+0x44bc] ;  /* 0x0044bc0001137983 */ /* 0x000f220000300800 */
[----:B------:R-:W-:Y:S01]  /*fd9c0*/  MOV R6, R16 ;  /* 0x0000001000067202 */ /* 0x000fe20000000f00 */
[----:B------:R-:W-:-:S04]  /*fd9d0*/  IMAD.X R17, R17, 0x1, R0, P2 ;  /* 0x0000000111117824 */ /* 0x000fc800010e0600 */
[----:B------:R1:W-:Y:S04]  /*fd9e0*/  LDGSTS.E [R4+0x40e00], desc[UR40][R6.64], P0 ;  /* 0x40e0000006047fae */ /* 0x0003e800081a1028 */
[----:B------:R-:W-:Y:S04]  /*fd9f0*/  STL [R1+0x443c], R17 ;  /* 0x00443c1101007387 */ /* 0x000fe80000100800 */
[----:B------:R-:W4:Y:S01]  /*fda00*/  LDL.LU R16, [R1+0x44c4] ;  /* 0x0044c40001107983 */ /* 0x000f220000300800 */
[----:B-1----:R-:W-:Y:S02]  /*fda10*/  IMAD.MOV.U32 R6, RZ, RZ, R10 ;  /* 0x000000ffff067224 */ /* 0x002fe400078e000a */
[----:B------:R-:W-:Y:S01]  /*fda20*/  IMAD.MOV.U32 R7, RZ, RZ, R17 ;  /* 0x000000ffff077224 */ /* 0x000fe200078e0011 */
[----:B------:R-:W4:Y:S04]  /*fda30*/  LDL.LU R10, [R1+0x44d0] ;  /* 0x0044d000010a7983 */ /* 0x000f280000300800 */
[----:B------:R1:W-:Y:S01]  /*fda40*/  LDGSTS.E [R4+0x40e80], desc[UR40][R6.64], P0 ;  /* 0x40e8000006047fae */ /* 0x0003e200081a1028 */
[----:B--2---:R-:W-:-:S05]  /*fda50*/  IADD3 R14, P1, PT, R14, R13, RZ ;  /* 0x0000000d0e0e7210 */ /* 0x004fca0007f3e0ff */
[----:B------:R2:W-:Y:S01]  /*fda60*/  STL [R1+0x4448], R14 ;  /* 0x0044480e01007387 */ /* 0x0005e20000100800 */
[----:B-1----:R-:W-:Y:S02]  /*fda70*/  IMAD.MOV.U32 R6, RZ, RZ, R14 ;  /* 0x000000ffff067224 */ /* 0x002fe400078e000e */
[----:B-----5:R-:W-:-:S05]  /*fda80*/  IMAD.X R15, R15, 0x1, R0, P1 ;  /* 0x000000010f0f7824 */ /* 0x020fca00008e0600 */
[----:B------:R1:W-:Y:S04]  /*fda90*/  STL [R1+0x4444], R15 ;  /* 0x0044440f01007387 */ /* 0x0003e80000100800 */
[----:B--2---:R-:W2:Y:S01]  /*fdaa0*/  LDL.LU R14, [R1+0x44cc] ;  /* 0x0044cc00010e7983 */ /* 0x004ea20000300800 */
[-C--:B---3--:R-:W-:Y:S01]  /*fdab0*/  IADD3 R18, P2, PT, R18, R13.reuse, RZ ;  /* 0x0000000d12127210 */ /* 0x088fe20007f5e0ff */
[----:B------:R-:W-:Y:S01]  /*fdac0*/  IMAD.MOV.U32 R7, RZ, RZ, R15 ;  /* 0x000000ffff077224 */ /* 0x000fe200078e000f */
[----:B------:R-:W-:Y:S01]  /*fdad0*/  IADD3 R8, P3, PT, R8, R13, RZ ;  /* 0x0000000d08087210 */ /* 0x000fe20007f7e0ff */
[----:B------:R-:W3:Y:S04]  /*fdae0*/  LDL.LU R17, [R1+0x4538] ;  /* 0x0045380001117983 */ /* 0x000ee80000300800 */
[----:B-1----:R-:W5:Y:S04]  /*fdaf0*/  LDL.LU R15, [R1+0x4540] ;  /* 0x00454000010f7983 */ /* 0x002f680000300800 */
[----:B------:R1:W-:Y:S04]  /*fdb00*/  STL [R1+0x4450], R18 ;  /* 0x0044501201007387 */ /* 0x0003e80000100800 */
[----:B------:R1:W-:Y:S01]  /*fdb10*/  LDGSTS.E [R4+0x40f00], desc[UR40][R6.64], P0 ;  /* 0x40f0000006047fae */ /* 0x0003e200081a1028 */
[----:B------:R-:W-:Y:S01]  /*fdb20*/  IADD3.X R20, PT, PT, R20, R0, RZ, P2, !PT ;  /* 0x0000000014147210 */ /* 0x000fe200017fe4ff */
[----:B-1----:R-:W-:-:S04]  /*fdb30*/  IMAD.MOV.U32 R6, RZ, RZ, R18 ;  /* 0x000000ffff067224 */ /* 0x002fc800078e0012 */
[----:B------:R1:W-:Y:S04]  /*fdb40*/  STL [R1+0x444c], R20 ;  /* 0x00444c1401007387 */ /* 0x0003e80000100800 */
[----:B------:R1:W-:Y:S04]  /*fdb50*/  STL [R1+0x44b8], R8 ;  /* 0x0044b80801007387 */ /* 0x0003e80000100800 */
[----:B------:R-:W3:Y:S01]  /*fdb60*/  LDL.LU R18, [R1+0x4534] ;  /* 0x0045340001127983 */ /* 0x000ee20000300800 */
[----:B------:R-:W-:-:S04]  /*fdb70*/  UISETP.GT.AND UP1, UPT, UR11, 0xb, UPT ;  /* 0x0000000b0b00788c */ /* 0x000fc8000bf24270 */
[----:B------:R-:W-:Y:S01]  /*fdb80*/  USEL UR10, URZ, 0x4, !UP1 ;  /* 0x00000004ff0a7887 */ /* 0x000fe2000c800000 */
[----:B------:R-:W-:-:S03]  /*fdb90*/  IMAD.MOV.U32 R7, RZ, RZ, R20 ;  /* 0x000000ffff077224 */ /* 0x000fc600078e0014 */
[----:B------:R-:W-:Y:S02]  /*fdba0*/  USEL UR10, UR10, URZ, !UP0 ;  /* 0x000000ff0a0a7287 */ /* 0x000fe4000c000000 */
[----:B------:R1:W-:Y:S01]  /*fdbb0*/  LDGSTS.E [R4+0x40f80], desc[UR40][R6.64], P0 ;  /* 0x40f8000006047fae */ /* 0x0003e200081a1028 */
[----:B----4-:R-:W-:-:S03]  /*fdbc0*/  IADD3 R12, P0, PT, R12, R13, RZ ;  /* 0x0000000d0c0c7210 */ /* 0x010fc60007f1e0ff */
[----:B------:R-:W-:Y:S01]  /*fdbd0*/  ISETP.NE.U32.AND P1, PT, RZ, UR10, PT ;  /* 0x0000000aff007c0c */ /* 0x000fe2000bf25070 */
[--C-:B------:R-:W-:Y:S01]  /*fdbe0*/  IMAD.X R21, R21, 0x1, R0.reuse, P3 ;  /* 0x0000000115157824 */ /* 0x100fe200018e0600 */
[----:B------:R-:W-:Y:S01]  /*fdbf0*/  IADD3 R9, P2, PT, R9, R13, RZ ;  /* 0x0000000d09097210 */ /* 0x000fe20007f5e0ff */
[----:B------:R-:W-:-:S03]  /*fdc00*/  IMAD.X R19, R19, 0x1, R0, P0 ;  /* 0x0000000113137824 */ /* 0x000fc600000e0600 */
[----:B------:R-:W-:Y:S01]  /*fdc10*/  STL [R1+0x44b4], R21 ;  /* 0x0044b41501007387 */ /* 0x000fe20000100800 */
[----:B-1----:R-:W-:Y:S02]  /*fdc20*/  IMAD.MOV.U32 R6, RZ, RZ, R8 ;  /* 0x000000ffff067224 */ /* 0x002fe400078e0008 */
[----:B------:R-:W-:Y:S01]  /*fdc30*/  IMAD.MOV.U32 R7, RZ, RZ, R21 ;  /* 0x000000ffff077224 */ /* 0x000fe200078e0015 */
[----:B------:R-:W4:Y:S04]  /*fdc40*/  LDL.LU R20, [R1+0x453c] ;  /* 0x00453c0001147983 */ /* 0x000f280000300800 */
[----:B------:R-:W4:Y:S04]  /*fdc50*/  LDL.LU R8, [R1+0x4548] ;  /* 0x0045480001087983 */ /* 0x000f280000300800 */
[----:B------:R1:W-:Y:S04]  /*fdc60*/  STL [R1+0x44c0], R12 ;  /* 0x0044c00c01007387 */ /* 0x0003e80000100800 */
[----:B------:R1:W-:Y:S04]  /*fdc70*/  LDGSTS.E [R4+0x41600], desc[UR40][R6.64], P1 ;  /* 0x4160000006047fae */ /* 0x0003e800089a1028 */
[----:B------:R-:W-:Y:S04]  /*fdc80*/  STL [R1+0x44bc], R19 ;  /* 0x0044bc1301007387 */ /* 0x000fe80000100800 */
[----:B------:R-:W-:Y:S01]  /*fdc90*/  STL [R1+0x44c8], R9 ;  /* 0x0044c80901007387 */ /* 0x000fe20000100800 */
[----:B-1----:R-:W-:-:S03]  /*fdca0*/  IMAD.MOV.U32 R6, RZ, RZ, R12 ;  /* 0x000000ffff067224 */ /* 0x002fc600078e000c */
[----:B------:R-:W4:Y:S01]  /*fdcb0*/  LDL.LU R12, [R1+0x4544] ;  /* 0x00454400010c7983 */ /* 0x000f220000300800 */
[----:B------:R-:W-:Y:S01]  /*fdcc0*/  IMAD.MOV.U32 R7, RZ, RZ, R19 ;  /* 0x000000ffff077224 */ /* 0x000fe200078e0013 */
[----:B------:R-:W-:Y:S02]  /*fdcd0*/  IADD3.X R16, PT, PT, R16, R0, RZ, P2, !PT ;  /* 0x0000000010107210 */ /* 0x000fe400017fe4ff */
[----:B------:R-:W-:Y:S02]  /*fdce0*/  IADD3 R10, P0, PT, R10, R13, RZ ;  /* 0x0000000d0a0a7210 */ /* 0x000fe40007f1e0ff */
[----:B------:R1:W-:Y:S04]  /*fdcf0*/  LDGSTS.E [R4+0x41680], desc[UR40][R6.64], P1 ;  /* 0x4168000006047fae */ /* 0x0003e800089a1028 */
[----:B------:R1:W-:Y:S02]  /*fdd00*/  STL [R1+0x44c4], R16 ;  /* 0x0044c41001007387 */ /* 0x0003e40000100800 */
[----:B-1----:R-:W-:-:S02]  /*fdd10*/  IMAD.MOV.U32 R7, RZ, RZ, R16 ;  /* 0x000000ffff077224 */ /* 0x002fc400078e0010 */
[----:B------:R-:W4:Y:S01]  /*fdd20*/  LDL.LU R16, [R1+0x4550] ;  /* 0x0045500001107983 */ /* 0x000f220000300800 */
[----:B------:R-:W-:-:S03]  /*fdd30*/  IMAD.MOV.U32 R6, RZ, RZ, R9 ;  /* 0x000000ffff067224 */ /* 0x000fc600078e0009 */
[----:B------:R-:W4:Y:S04]  /*fdd40*/  LDL.LU R9, [R1+0x45b8] ;  /* 0x0045b80001097983 */ /* 0x000f280000300800 */
[----:B------:R1:W-:Y:S04]  /*fdd50*/  STL [R1+0x44d0], R10 ;  /* 0x0044d00a01007387 */ /* 0x0003e80000100800 */
[----:B------:R1:W-:Y:S02]  /*fdd60*/  LDGSTS.E [R4+0x41700], desc[UR40][R6.64], P1 ;  /* 0x4170000006047fae */ /* 0x0003e400089a1028 */
[----:B-1----:R-:W-:-:S02]  /*fdd70*/  IMAD.MOV.U32 R6, RZ, RZ, R10 ;  /* 0x000000ffff067224 */ /* 0x002fc400078e000a */
[----:B--2---:R-:W-:-:S05]  /*fdd80*/  IMAD.X R14, R14, 0x1, R0, P0 ;  /* 0x000000010e0e7824 */ /* 0x004fca00000e0600 */
[----:B------:R1:W-:Y:S04]  /*fdd90*/  STL [R1+0x44cc], R14 ;  /* 0x0044cc0e01007387 */ /* 0x0003e80000100800 */
[----:B------:R-:W2:Y:S04]  /*fdda0*/  LDL.LU R21, [R1+0x454c] ;  /* 0x00454c0001157983 */ /* 0x000ea80000300800 */
[----:B------:R-:W2:Y:S01]  /*fddb0*/  LDL.LU R19, [R1+0x45b4] ;  /* 0x0045b40001137983 */ /* 0x000ea20000300800 */
[----:B------:R-:W-:Y:S02]  /*fddc0*/  MOV R7, R14 ;  /* 0x0000000e00077202 */ /* 0x000fe40000000f00 */
[-C--:B-----5:R-:W-:Y:S01]  /*fddd0*/  IADD3 R15, P2, PT, R15, R13.reuse, RZ ;  /* 0x0000000d0f0f7210 */ /* 0x0a0fe20007f5e0ff */
[----:B------:R-:W5:Y:S04]  /*fdde0*/  LDL.LU R10, [R1+0x45c0] ;  /* 0x0045c000010a7983 */ /* 0x000f680000300800 */
[----:B------:R3:W-:Y:S02]  /*fddf0*/  LDGSTS.E [R4+0x41780], desc[UR40][R6.64], P1 ;  /* 0x4178000006047fae */ /* 0x0007e400089a1028 */
[----:B---3--:R-:W-:-:S02]  /*fde00*/  IADD3 R17, P1, PT, R17, R13, RZ ;  /* 0x0000000d11117210 */ /* 0x008fc40007f3e0ff */
[----:B-1----:R-:W3:Y:S04]  /*fde10*/  LDL.LU R14, [R1+0x45c8] ;  /* 0x0045c800010e7983 */ /* 0x002ee80000300800 */
[----:B------:R-:W-:Y:S01]  /*fde20*/  STL [R1+0x4538], R17 ;  /* 0x0045381101007387 */ /* 0x000fe20000100800 */
[----:B------:R-:W-:-:S04]  /*fde30*/  IMAD.X R18, R18, 0x1, R0, P1 ;  /* 0x0000000112127824 */ /* 0x000fc800008e0600 */
[----:B------:R-:W-:Y:S01]  /*fde40*/  IMAD.MOV.U32 R7, RZ, RZ, R18 ;  /* 0x000000ffff077224 */ /* 0x000fe200078e0012 */
[----:B------:R1:W-:Y:S04]  /*fde50*/  STL [R1+0x4534], R18 ;  /* 0x0045341201007387 */ /* 0x0003e80000100800 */
[----:B------:R4:W-:Y:S04]  /*fde60*/  STL [R1+0x4540], R15 ;  /* 0x0045400f01007387 */ /* 0x0009e80000100800 */
[----:B-1----:R-:W3:Y:S01]  /*fde70*/  LDL.LU R18, [R1+0x45bc] ;  /* 0x0045bc0001127983 */ /* 0x002ee20000300800 */
[----:B------:R-:W-:-:S04]  /*fde80*/  UISETP.GT.AND UP1, UPT, UR11, 0xf, UPT ;  /* 0x0000000f0b00788c */ /* 0x000fc8000bf24270 */
[----:B------:R-:W-:-:S04]  /*fde90*/  USEL UR10, URZ, 0x4, !UP1 ;  /* 0x00000004ff0a7887 */ /* 0x000fc8000c800000 */
[----:B------:R-:W-:-:S06]  /*fdea0*/  USEL UR10, UR10, URZ, !UP0 ;  /* 0x000000ff0a0a7287 */ /* 0x000fcc000c000000 */
[----:B------:R-:W-:Y:S01]  /*fdeb0*/  ISETP.NE.U32.AND P0, PT, RZ, UR10, PT ;  /* 0x0000000aff007c0c */ /* 0x000fe2000bf05070 */
[----:B------:R-:W-:Y:S01]  /*fdec0*/  IMAD.MOV.U32 R6, RZ, RZ, R17 ;  /* 0x000000ffff067224 */ /* 0x000fe200078e0011 */
[----:B----4-:R-:W-:Y:S01]  /*fded0*/  IADD3 R8, P1, PT, R8, R13, RZ ;  /* 0x0000000d08087210 */ /* 0x010fe20007f3e0ff */
[----:B------:R-:W-:-:S05]  /*fdee0*/  IMAD.X R20, R20, 0x1, R0, P2 ;  /* 0x0000000114147824 */ /* 0x000fca00010e0600 */
[----:B------:R-:W-:Y:S04]  /*fdef0*/  STL [R1+0x453c], R20 ;  /* 0x00453c1401007387 */ /* 0x000fe80000100800 */
[----:B------:R-:W4:Y:S04]  /*fdf00*/  LDL.LU R17, [R1+0x45c4] ;  /* 0x0045c40001117983 */ /* 0x000f280000300800 */
[----:B------:R1:W-:Y:S01]  /*fdf10*/  LDGSTS.E [R4+0x41e00], desc[UR40][R6.64], P0 ;  /* 0x41e0000006047fae */ /* 0x0003e200081a1028 */
[----:B------:R-:W-:-:S03]  /*fdf20*/  IADD3.X R12, PT, PT, R12, R0, RZ, P1, !PT ;  /* 0x000000000c0c7210 */ /* 0x000fc60000ffe4ff */
[----:B------:R1:W-:Y:S02]  /*fdf30*/  STL [R1+0x4548], R8 ;  /* 0x0045480801007387 */ /* 0x0003e40000100800 */
[----:B-1----:R-:W-:Y:S02]  /*fdf40*/  IMAD.MOV.U32 R6, RZ, RZ, R15 ;  /* 0x000000ffff067224 */ /* 0x002fe400078e000f */
[----:B------:R-:W-:Y:S01]  /*fdf50*/  IMAD.MOV.U32 R7, RZ, RZ, R20 ;  /* 0x000000ffff077224 */ /* 0x000fe200078e0014 */
[----:B------:R1:W-:Y:S04]  /*fdf60*/  STL [R1+0x4544], R12 ;  /* 0x0045440c01007387 */ /* 0x0003e80000100800 */
[----:B------:R1:W-:Y:S04]  /*fdf70*/  LDGSTS.E [R4+0x41e80], desc[UR40][R6.64], P0 ;  /* 0x41e8000006047fae */ /* 0x0003e800081a1028 */
[----:B------:R-:W4:Y:S01]  /*fdf80*/  LDL.LU R15, [R1+0x45cc] ;  /* 0x0045cc00010f7983 */ /* 0x000f220000300800 */
[----:B-1----:R-:W-:-:S03]  /*fdf90*/  IMAD.MOV.U32 R6, RZ, RZ, R8 ;  /* 0x000000ffff067224 */ /* 0x002fc600078e0008 */
[----:B------:R-:W4:Y:S01]  /*fdfa0*/  LDL.LU R8, [R1+0x45d0] ;  /* 0x0045d00001087983 */ /* 0x000f220000300800 */
[-C--:B------:R-:W-:Y:S01]  /*fdfb0*/  IADD3 R16, P2, PT, R16, R13.reuse, RZ ;  /* 0x0000000d10107210 */ /* 0x080fe20007f5e0ff */
[----:B------:R-:W-:Y:S01]  /*fdfc0*/  IMAD.MOV.U32 R7, RZ, RZ, R12 ;  /* 0x000000ffff077224 */ /* 0x000fe200078e000c */
[----:B------:R-:W-:Y:S01]  /*fdfd0*/  IADD3 R9, P3, PT, R9, R13, RZ ;  /* 0x0000000d09097210 */ /* 0x000fe20007f7e0ff */
[----:B------:R-:W4:Y:S04]  /*fdfe0*/  LDL.LU R12, [R1+0x4638] ;  /* 0x00463800010c7983 */ /* 0x000f280000300800 */
[----:B------:R-:W4:Y:S04]  /*fdff0*/  LDL.LU R20, [R1+0x4640] ;  /* 0x0046400001147983 */ /* 0x000f280000300800 */
[----:B------:R1:W-:Y:S04]  /*fe000*/  STL [R1+0x4550], R16 ;  /* 0x0045501001007387 */ /* 0x0003e80000100800 */
[----:B------:R1:W-:Y:S02]  /*fe010*/  LDGSTS.E [R4+0x41f00], desc[UR40][R6.64], P0 ;  /* 0x41f0000006047fae */ /* 0x0003e400081a1028 */
[----:B-1----:R-:W-:Y:S01]  /*fe020*/  IMAD.MOV.U32 R6, RZ, RZ, R16 ;  /* 0x000000ffff067224 */ /* 0x002fe200078e0010 */
[----:B------:R-:W-:-:S04]  /*fe030*/  UISETP.GT.AND UP1, UPT, UR11, 0x13, UPT ;  /* 0x000000130b00788c */ /* 0x000fc8000bf24270 */
[----:B------:R-:W-:-:S04]  /*fe040*/  USEL UR10, URZ, 0x4, !UP1 ;  /* 0x00000004ff0a7887 */ /* 0x000fc8000c800000 */
[----:B------:R-:W-:-:S06]  /*fe050*/  USEL UR10, UR10, URZ, !UP0 ;  /* 0x000000ff0a0a7287 */ /* 0x000fcc000c000000 */
[----:B------:R-:W-:Y:S01]  /*fe060*/  ISETP.NE.U32.AND P1, PT, RZ, UR10, PT ;  /* 0x0000000aff007c0c */ /* 0x000fe2000bf25070 */
[----:B--2---:R-:W-:-:S05]  /*fe070*/  IMAD.X R21, R21, 0x1, R0, P2 ;  /* 0x0000000115157824 */ /* 0x004fca00010e0600 */
[----:B------:R1:W-:Y:S04]  /*fe080*/  STL [R1+0x454c], R21 ;  /* 0x00454c1501007387 */ /* 0x0003e80000100800 */
[----:B------:R2:W-:Y:S04]  /*fe090*/  STL [R1+0x45b8], R9 ;  /* 0x0045b80901007387 */ /* 0x0005e80000100800 */
[----:B------:R-:W4:Y:S01]  /*fe0a0*/  LDL.LU R16, [R1+0x4634] ;  /* 0x0046340001107983 */ /* 0x000f220000300800 */
[----:B------:R-:W-:Y:S02]  /*fe0b0*/  IMAD.X R19, R19, 0x1, R0, P3 ;  /* 0x0000000113137824 */ /* 0x000fe400018e0600 */
[----:B------:R-:W-:-:S03]  /*fe0c0*/  IMAD.MOV.U32 R7, RZ, RZ, R21 ;  /* 0x000000ffff077224 */ /* 0x000fc600078e0015 */
[----:B------:R-:W-:Y:S04]  /*fe0d0*/  STL [R1+0x45b4], R19 ;  /* 0x0045b41301007387 */ /* 0x000fe80000100800 */
[----:B-1----:R-:W4:Y:S04]  /*fe0e0*/  LDL.LU R21, [R1+0x463c] ;  /* 0x00463c0001157983 */ /* 0x002f280000300800 */
[----:B------:R1:W-:Y:S01]  /*fe0f0*/  LDGSTS.E [R4+0x41f80], desc[UR40][R6.64], P0 ;  /* 0x41f8000006047fae */ /* 0x0003e200081a1028 */
[-C--:B-----5:R-:W-:Y:S02]  /*fe100*/  IADD3 R10, P0, PT, R10, R13.reuse, RZ ;  /* 0x0000000d0a0a7210 */ /* 0x0a0fe40007f1e0ff */
[----:B---3--:R-:W-:-:S02]  /*fe110*/  IADD3 R14, P2, PT, R14, R13, RZ ;  /* 0x0000000d0e0e7210 */ /* 0x008fc40007f5e0ff */
[----:B-1----:R-:W-:Y:S01]  /*fe120*/  MOV R6, R9 ;  /* 0x0000000900067202 */ /* 0x002fe20000000f00 */
[----:B------:R-:W-:Y:S01]  /*fe130*/  IMAD.MOV.U32 R7, RZ, RZ, R19 ;  /* 0x000000ffff077224 */ /* 0x000fe200078e0013 */
[----:B--2---:R-:W2:Y:S01]  /*fe140*/  LDL.LU R9, [R1+0x4648] ;  /* 0x0046480001097983 */ /* 0x004ea20000300800 */
[----:B------:R-:W-:-:S03]  /*fe150*/  IMAD.X R18, R18, 0x1, R0, P0 ;  /* 0x0000000112127824 */ /* 0x000fc600000e0600 */
[----:B------:R1:W-:Y:S04]  /*fe160*/  STL [R1+0x45c0], R10 ;  /* 0x0045c00a01007387 */ /* 0x0003e80000100800 */
[----:B------:R3:W-:Y:S04]  /*fe170*/  LDGSTS.E [R4+0x42600], desc[UR40][R6.64], P1 ;  /* 0x4260000006047fae */ /* 0x0007e800089a1028 */
[----:B------:R5:W-:Y:S04]  /*fe180*/  STL [R1+0x45bc], R18 ;  /* 0x0045bc1201007387 */ /* 0x000be80000100800 */
[----:B------:R-:W-:Y:S01]  /*fe190*/  STL [R1+0x45c8], R14 ;  /* 0x0045c80e01007387 */ /* 0x000fe20000100800 */
[----:B---3--:R-:W-:-:S03]  /*fe1a0*/  IMAD.MOV.U32 R6, RZ, RZ, R10 ;  /* 0x000000ffff067224 */ /* 0x008fc600078e000a */
[----:B-1----:R-:W3:Y:S01]  /*fe1b0*/  LDL.LU R10, [R1+0x4644] ;  /* 0x00464400010a7983 */ /* 0x002ee20000300800 */
[----:B------:R-:W-:-:S05]  /*fe1c0*/  IMAD.MOV.U32 R7, RZ, RZ, R18 ;  /* 0x000000ffff077224 */ /* 0x000fca00078e0012 */
[----:B------:R1:W-:Y:S01]  /*fe1d0*/  LDGSTS.E [R4+0x42680], desc[UR40][R6.64], P1 ;  /* 0x4268000006047fae */ /* 0x0003e200089a1028 */
[----:B----4-:R-:W-:-:S05]  /*fe1e0*/  IMAD.X R17, R17, 0x1, R0, P2 ;  /* 0x0000000111117824 */ /* 0x010fca00010e0600 */
[----:B------:R4:W-:Y:S04]  /*fe1f0*/  STL [R1+0x45c4], R17 ;  /* 0x0045c41101007387 */ /* 0x0009e80000100800 */
[----:B------:R-:W3:Y:S01]  /*fe200*/  LDL.LU R19, [R1+0x464c] ;  /* 0x00464c0001137983 */ /* 0x000ee20000300800 */
[----:B-1----:R-:W-:Y:S01]  /*fe210*/  IMAD.MOV.U32 R6, RZ, RZ, R14 ;  /* 0x000000ffff067224 */ /* 0x002fe200078e000e */
[----:B------:R-:W-:Y:S02]  /*fe220*/  MOV R7, R17 ;  /* 0x0000001100077202 */ /* 0x000fe40000000f00 */
[----:B-----5:R-:W5:Y:S04]  /*fe230*/  LDL.LU R18, [R1+0x4650] ;  /* 0x0046500001127983 */ /* 0x020f680000300800 */
[----:B------:R1:W-:Y:S04]  /*fe240*/  LDGSTS.E [R4+0x42700], desc[UR40][R6.64], P1 ;  /* 0x4270000006047fae */ /* 0x0003e800089a1028 */
[----:B----4-:R-:W4:Y:S04]  /*fe250*/  LDL.LU R17, [R1+0x46b4] ;  /* 0x0046b40001117983 */ /* 0x010f280000300800 */
[----:B------:R-:W4:Y:S01]  /*fe260*/  LDL.LU R14, [R1+0x46b8] ;  /* 0x0046b800010e7983 */ /* 0x000f220000300800 */
[----:B------:R-:W-:-:S05]  /*fe270*/  IADD3 R8, P0, PT, R8, R13, RZ ;  /* 0x0000000d08087210 */ /* 0x000fca0007f1e0ff */
[----:B------:R-:W-:Y:S02]  /*fe280*/  IMAD.X R15, R15, 0x1, R0, P0 ;  /* 0x000000010f0f7824 */ /* 0x000fe400000e0600 */
[----:B-1----:R-:W-:Y:S02]  /*fe290*/  IMAD.MOV.U32 R6, RZ, RZ, R8 ;  /* 0x000000ffff067224 */ /* 0x002fe400078e0008 */
[----:B------:R-:W-:-:S05]  /*fe2a0*/  IMAD.MOV.U32 R7, RZ, RZ, R15 ;  /* 0x000000ffff077224 */ /* 0x000fca00078e000f */
[----:B------:R1:W-:Y:S01]  /*fe2b0*/  LDGSTS.E [R4+0x42780], desc[UR40][R6.64], P1 ;  /* 0x4278000006047fae */ /* 0x0003e200089a1028 */
[-C--:B------:R-:W-:Y:S02]  /*fe2c0*/  IADD3 R12, P1, PT, R12, R13.reuse, RZ ;  /* 0x0000000d0c0c7210 */ /* 0x080fe40007f3e0ff */
[----:B------:R-:W-:Y:S01]  /*fe2d0*/  IADD3 R20, P2, PT, R20, R13, RZ ;  /* 0x0000000d14147210 */ /* 0x000fe20007f5e0ff */
[----:B------:R-:W-:Y:S04]  /*fe2e0*/  STL [R1+0x45d0], R8 ;  /* 0x0045d00801007387 */ /* 0x000fe80000100800 */
[----:B------:R1:W-:Y:S04]  /*fe2f0*/  STL [R1+0x45cc], R15 ;  /* 0x0045cc0f01007387 */ /* 0x0003e80000100800 */
[----:B-1----:R-:W4:Y:S04]  /*fe300*/  LDL.LU R15, [R1+0x46c0] ;  /* 0x0046c000010f7983 */ /* 0x002f280000300800 */
[----:B------:R-:W4:Y:S04]  /*fe310*/  LDL.LU R8, [R1+0x46c8] ;  /* 0x0046c80001087983 */ /* 0x000f280000300800 */
[----:B------:R-:W-:Y:S01]  /*fe320*/  STL [R1+0x4638], R12 ;  /* 0x0046380c01007387 */ /* 0x000fe20000100800 */
[----:B------:R-:W-:Y:S01]  /*fe330*/  IMAD.MOV.U32 R6, RZ, RZ, R12 ;  /* 0x000000ffff067224 */ /* 0x000fe200078e000c */
[----:B------:R-:W-:-:S04]  /*fe340*/  UISETP.GT.AND UP1, UPT, UR11, 0x17, UPT ;  /* 0x000000170b00788c */ /* 0x000fc8000bf24270 */
[----:B------:R-:W-:-:S04]  /*fe350*/  USEL UR10, URZ, 0x4, !UP1 ;  /* 0x00000004ff0a7887 */ /* 0x000fc8000c800000 */
[----:B------:R-:W-:-:S06]  /*fe360*/  USEL UR10, UR10, URZ, !UP0 ;  /* 0x000000ff0a0a7287 */ /* 0x000fcc000c000000 */
[----:B------:R-:W-:Y:S01]  /*fe370*/  ISETP.NE.U32.AND P0, PT, RZ, UR10, PT ;  /* 0x0000000aff007c0c */ /* 0x000fe2000bf05070 */
[----:B------:R-:W-:-:S05]  /*fe380*/  IMAD.X R16, R16, 0x1, R0, P1 ;  /* 0x0000000110107824 */ /* 0x000fca00008e0600 */
[----:B------:R1:W-:Y:S01]  /*fe390*/  STL [R1+0x4634], R16 ;  /* 0x0046341001007387 */ /* 0x0003e20000100800 */
[----:B------:R-:W-:-:S03]  /*fe3a0*/  MOV R7, R16 ;  /* 0x0000001000077202 */ /* 0x000fc60000000f00 */
[----:B------:R-:W-:Y:S01]  /*fe3b0*/  STL [R1+0x4640], R20 ;  /* 0x0046401401007387 */ /* 0x000fe20000100800 */
[----:B------:R-:W-:-:S03]  /*fe3c0*/  IMAD.X R21, R21, 0x1, R0, P2 ;  /* 0x0000000115157824 */ /* 0x000fc600010e0600 */
[----:B------:R2:W-:Y:S04]  /*fe3d0*/  LDGSTS.E [R4+0x42e00], desc[UR40][R6.64], P0 ;  /* 0x42e0000006047fae */ /* 0x0005e800081a1028 */
[----:B-1----:R-:W4:Y:S04]  /*fe3e0*/  LDL.LU R16, [R1+0x46bc] ;  /* 0x0046bc0001107983 */ /* 0x002f280000300800 */
[----:B------:R-:W-:Y:S04]  /*fe3f0*/  STL [R1+0x463c], R21 ;  /* 0x00463c1501007387 */ /* 0x000fe80000100800 */
[----:B------:R-:W4:Y:S01]  /*fe400*/  LDL.LU R12, [R1+0x46c4] ;  /* 0x0046c400010c7983 */ /* 0x000f220000300800 */
[----:B--2---:R-:W-:Y:S01]  /*fe410*/  IADD3 R9, P1, PT, R9, R13, RZ ;  /* 0x0000000d09097210 */ /* 0x004fe20007f3e0ff */
[----:B------:R-:W-:-:S02]  /*fe420*/  IMAD.MOV.U32 R6, RZ, RZ, R20 ;  /* 0x000000ffff067224 */ /* 0x000fc400078e0014 */
[----:B------:R-:W-:Y:S02]  /*fe430*/  IMAD.MOV.U32 R7, RZ, RZ, R21 ;  /* 0x000000ffff077224 */ /* 0x000fe400078e0015 */
[----:B------:R-:W-:Y:S04]  /*fe440*/  STL [R1+0x4648], R9 ;  /* 0x0046480901007387 */ /* 0x000fe80000100800 */
[----:B------:R1:W-:Y:S01]  /*fe450*/  LDGSTS.E [R4+0x42e80], desc[UR40][R6.64], P0 ;  /* 0x42e8000006047fae */ /* 0x0003e200081a1028 */
[----:B---3--:R-:W-:Y:S02]  /*fe460*/  IMAD.X R10, R10, 0x1, R0, P1 ;  /* 0x000000010a0a7824 */ /* 0x008fe400008e0600 */
[----:B-1----:R-:W-:Y:S02]  /*fe470*/  IMAD.MOV.U32 R6, RZ, RZ, R9 ;  /* 0x000000ffff067224 */ /* 0x002fe400078e0009 */
[----:B------:R-:W-:Y:S01]  /*fe480*/  IMAD.MOV.U32 R7, RZ, RZ, R10 ;  /* 0x000000ffff077224 */ /* 0x000fe200078e000a */
[----:B------:R1:W-:Y:S01]  /*fe490*/  STL [R1+0x4644], R10 ;  /* 0x0046440a01007387 */ /* 0x0003e20000100800 */
[----:B------:R-:W-:-:S03]  /*fe4a0*/  UISETP.GT.AND UP1, UPT, UR11, 0x1b, UPT ;  /* 0x0000001b0b00788c */ /* 0x000fc6000bf24270 */
[----:B------:R2:W-:Y:S04]  /*fe4b0*/  LDGSTS.E [R4+0x42f00], desc[UR40][R6.64], P0 ;  /* 0x42f0000006047fae */ /* 0x0005e800081a1028 */
[----:B-1----:R-:W3:Y:S04]  /*fe4c0*/  LDL.LU R10, [R1+0x46cc] ;  /* 0x0046cc00010a7983 */ /* 0x002ee80000300800 */
[----:B------:R-:W3:Y:S01]  /*fe4d0*/  LDL.LU R9, [R1+0x46d0] ;  /* 0x0046d00001097983 */ /* 0x000ee20000300800 */
[----:B-----5:R-:W-:Y:S01]  /*fe4e0*/  IADD3 R18, P2, PT, R18, R13, RZ ;  /* 0x0000000d12127210 */ /* 0x020fe20007f5e0ff */
[----:B------:R-:W-:-:S04]  /*fe4f0*/  USEL UR10, URZ, 0x4, !UP1 ;  /* 0x00000004ff0a7887 */ /* 0x000fc8000c800000 */
[----:B------:R-:W-:Y:S01]  /*fe500*/  IMAD.X R19, R19, 0x1, R0, P2 ;  /* 0x0000000113137824 */ /* 0x000fe200010e0600 */
[----:B------:R-:W-:Y:S01]  /*fe510*/  USEL UR10, UR10, URZ, !UP0 ;  /* 0x000000ff0a0a7287 */ /* 0x000fe2000c000000 */
[----:B------:R-:W-:Y:S01]  /*fe520*/  STL [R1+0x4650], R18 ;  /* 0x0046501201007387 */ /* 0x000fe20000100800 */
[----:B----4-:R-:W-:-:S03]  /*fe530*/  IADD3 R14, P3, PT, R14, R13, RZ ;  /* 0x0000000d0e0e7210 */ /* 0x010fc60007f7e0ff */
[----:B------:R-:W-:Y:S01]  /*fe540*/  STL [R1+0x464c], R19 ;  /* 0x00464c1301007387 */ /* 0x000fe20000100800 */
[----:B--2---:R-:W-:Y:S01]  /*fe550*/  IMAD.MOV.U32 R6, RZ, RZ, R18 ;  /* 0x000000ffff067224 */ /* 0x004fe200078e0012 */
[----:B------:R-:W-:Y:S01]  /*fe560*/  IADD3.X R17, PT, PT, R17, R0, RZ, P3, !PT ;  /* 0x0000000011117210 */ /* 0x000fe20001ffe4ff */
[----:B------:R-:W-:Y:S01]  /*fe570*/  IMAD.MOV.U32 R7, RZ, RZ, R19 ;  /* 0x000000ffff077224 */ /* 0x000fe200078e0013 */
[----:B------:R1:W-:Y:S01]  /*fe580*/  STL [R1+0x46b8], R14 ;  /* 0x0046b80e01007387 */ /* 0x0003e20000100800 */
[----:B------:R-:W-:-:S03]  /*fe590*/  ISETP.NE.U32.AND P1, PT, RZ, UR10, PT ;  /* 0x0000000aff007c0c */ /* 0x000fc6000bf25070 */
[----:B------:R-:W2:Y:S04]  /*fe5a0*/  LDL.LU R22, [R1+0x4738] ;  /* 0x0047380001167983 */ /* 0x000ea80000300800 */
[----:B------:R-:W-:Y:S04]  /*fe5b0*/  STL [R1+0x46b4], R17 ;  /* 0x0046b41101007387 */ /* 0x000fe80000100800 */
[----:B------:R-:W4:Y:S04]  /*fe5c0*/  LDL.LU R20, [R1+0x4740] ;  /* 0x0047400001147983 */ /* 0x000f280000300800 */
[----:B------:R5:W-:Y:S04]  /*fe5d0*/  LDGSTS.E [R4+0x42f80], desc[UR40][R6.64], P0 ;  /* 0x42f8000006047fae */ /* 0x000be800081a1028 */
[----:B------:R-:W4:Y:S04]  /*fe5e0*/  LDL.LU R23, [R1+0x4734] ;  /* 0x0047340001177983 */ /* 0x000f280000300800 */
[----:B------:R-:W4:Y:S01]  /*fe5f0*/  LDL.LU R21, [R1+0x473c] ;  /* 0x00473c0001157983 */ /* 0x000f220000300800 */
[----:B-----5:R-:W-:-:S02]  /*fe600*/  IMAD.MOV.U32 R6, RZ, RZ, R14 ;  /* 0x000000ffff067224 */ /* 0x020fc400078e000e */
[----:B------:R-:W-:Y:S01]  /*fe610*/  IMAD.MOV.U32 R7, RZ, RZ, R17 ;  /* 0x000000ffff077224 */ /* 0x000fe200078e0011 */
[----:B-1----:R-:W5:Y:S04]  /*fe620*/  LDL.LU R14, [R1+0x4748] ;  /* 0x00474800010e7983 */ /* 0x002f680000300800 */
[----:B------:R1:W-:Y:S01]  /*fe630*/  LDGSTS.E [R4+0x43600], desc[UR40][R6.64], P1 ;  /* 0x4360000006047fae */ /* 0x0003e200089a1028 */
[-C--:B------:R-:W-:Y:S02]  /*fe640*/  IADD3 R15, P0, PT, R15, R13.reuse, RZ ;  /* 0x0000000d0f0f7210 */ /* 0x080fe40007f1e0ff */
[----:B------:R-:W-:-:S03]  /*fe650*/  IADD3 R8, P2, PT, R8, R13, RZ ;  /* 0x0000000d08087210 */ /* 0x000fc60007f5e0ff */
[----:B------:R1:W-:Y:S02]  /*fe660*/  STL [R1+0x46c0], R15 ;  /* 0x0046c00f01007387 */ /* 0x0003e40000100800 */
[----:B-1----:R-:W-:Y:S01]  /*fe670*/  MOV R6, R15 ;  /* 0x0000000f00067202 */ /* 0x002fe20000000f00 */
[----:B------:R-:W-:-:S05]  /*fe680*/  IMAD.X R16, R16, 0x1, R0, P0 ;  /* 0x0000000110107824 */ /* 0x000fca00000e0600 */
[----:B------:R-:W-:Y:S04]  /*fe690*/  STL [R1+0x46bc], R16 ;  /* 0x0046bc1001007387 */ /* 0x000fe80000100800 */
[----:B------:R1:W-:Y:S01]  /*fe6a0*/  STL [R1+0x46c8], R8 ;  /* 0x0046c80801007387 */ /* 0x0003e20000100800 */
[----:B------:R-:W-:-:S03]  /*fe6b0*/  IMAD.X R12, R12, 0x1, R0, P2 ;  /* 0x000000010c0c7824 */ /* 0x000fc600010e0600 */
[----:B------:R-:W5:Y:S01]  /*fe6c0*/  LDL.LU R15, [R1+0x4744] ;  /* 0x00474400010f7983 */ /* 0x000f620000300800 */
[----:B------:R-:W-:-:S03]  /*fe6d0*/  IMAD.MOV.U32 R7, RZ, RZ, R16 ;  /* 0x000000ffff077224 */ /* 0x000fc600078e0010 */
[----:B------:R1:W-:Y:S04]  /*fe6e0*/  STL [R1+0x46c4], R12 ;  /* 0x0046c40c01007387 */ /* 0x0003e80000100800 */
[----:B------:R1:W-:Y:S04]  /*fe6f0*/  LDGSTS.E [R4+0x43680], desc[UR40][R6.64], P1 ;  /* 0x4368000006047fae */ /* 0x0003e800089a1028 */
[----:B------:R-:W5:Y:S01]  /*fe700*/  LDL.LU R19, [R1+0x474c] ;  /* 0x00474c0001137983 */ /* 0x000f620000300800 */
[----:B-1----:R-:W-:-:S03]  /*fe710*/  IMAD.MOV.U32 R6, RZ, RZ, R8 ;  /* 0x000000ffff067224 */ /* 0x002fc600078e0008 */
[----:B------:R-:W5:Y:S01]  /*fe720*/  LDL.LU R8, [R1+0x4750] ;  /* 0x0047500001087983 */ /* 0x000f620000300800 */
[----:B------:R-:W-:-:S03]  /*fe730*/  IMAD.MOV.U32 R7, RZ, RZ, R12 ;  /* 0x000000ffff077224 */ /* 0x000fc600078e000c */
[----:B------:R-:W5:Y:S04]  /*fe740*/  LDL.LU R18, [R1+0x47b4] ;  /* 0x0047b40001127983 */ /* 0x000f680000300800 */
[----:B------:R-:W5:Y:S04]  /*fe750*/  LDL.LU R12, [R1+0x47b8] ;  /* 0x0047b800010c7983 */ /* 0x000f680000300800 */
[----:B------:R1:W-:Y:S01]  /*fe760*/  LDGSTS.E [R4+0x43700], desc[UR40][R6.64], P1 ;  /* 0x4370000006047fae */ /* 0x0003e200089a1028 */
[----:B---3--:R-:W-:-:S05]  /*fe770*/  IADD3 R9, P0, PT, R9, R13, RZ ;  /* 0x0000000d09097210 */ /* 0x008fca0007f1e0ff */
[----:B------:R-:W-:Y:S01]  /*fe780*/  IMAD.X R10, R10, 0x1, R0, P0 ;  /* 0x000000010a0a7824 */ /* 0x000fe200000e0600 */
[----:B------:R-:W-:Y:S04]  /*fe790*/  STL [R1+0x46d0], R9 ;  /* 0x0046d00901007387 */ /* 0x000fe80000100800 */
[----:B------:R3:W-:Y:S01]  /*fe7a0*/  STL [R1+0x46cc], R10 ;  /* 0x0046cc0a01007387 */ /* 0x0007e20000100800 */
[----:B-1----:R-:W-:-:S03]  /*fe7b0*/  IMAD.MOV.U32 R7, RZ, RZ, R10 ;  /* 0x000000ffff077224 */ /* 0x002fc600078e000a */
[----:B------:R-:W5:Y:S01]  /*fe7c0*/  LDL.LU R17, [R1+0x47bc] ;  /* 0x0047bc0001117983 */ /* 0x000f620000300800 */
[----:B------:R-:W-:-:S03]  /*fe7d0*/  IMAD.MOV.U32 R6, RZ, RZ, R9 ;  /* 0x000000ffff067224 */ /* 0x000fc600078e0009 */
[----:B------:R-:W5:Y:S04]  /*fe7e0*/  LDL.LU R16, [R1+0x47c0] ;  /* 0x0047c00001107983 */ /* 0x000f680000300800 */
[----:B---3--:R-:W3:Y:S04]  /*fe7f0*/  LDL.LU R10, [R1+0x47c4] ;  /* 0x0047c400010a7983 */ /* 0x008ee80000300800 */
[----:B------:R-:W3:Y:S01]  /*fe800*/  LDL.LU R9, [R1+0x47c8] ;  /* 0x0047c80001097983 */ /* 0x000ee20000300800 */
[----:B------:R-:W-:-:S03]  /*fe810*/  UISETP.GT.AND UP1, UPT, UR11, 0x1f, UPT ;  /* 0x0000001f0b00788c */ /* 0x000fc6000bf24270 */
[----:B------:R1:W-:Y:S01]  /*fe820*/  LDGSTS.E [R4+0x43780], desc[UR40][R6.64], P1 ;  /* 0x4378000006047fae */ /* 0x0003e200089a1028 */
[----:B------:R-:W-:-:S04]  /*fe830*/  USEL UR10, URZ, 0x4, !UP1 ;  /* 0x00000004ff0a7887 */ /* 0x000fc8000c800000 */
[----:B------:R-:W-:Y:S01]  /*fe840*/  USEL UR10, UR10, URZ, !UP0 ;  /* 0x000000ff0a0a7287 */ /* 0x000fe2000c000000 */
[----:B--2---:R-:W-:-:S05]  /*fe850*/  IADD3 R22, P1, PT, R22, R13, RZ ;  /* 0x0000000d16167210 */ /* 0x004fca0007f3e0ff */
[----:B------:R-:W-:Y:S02]  /*fe860*/  ISETP.NE.U32.AND P0, PT, RZ, UR10, PT ;  /* 0x0000000aff007c0c */ /* 0x000fe4000bf05070 */
[----:B----4-:R-:W-:Y:S02]  /*fe870*/  IADD3.X R23, PT, PT, R23, R0, RZ, P1, !PT ;  /* 0x0000000017177210 */ /* 0x010fe40000ffe4ff */
[-C--:B------:R-:W-:Y:S01]  /*fe880*/  IADD3 R20, P2, PT, R20, R13.reuse, RZ ;  /* 0x0000000d14147210 */ /* 0x080fe20007f5e0ff */
[----:B-1----:R-:W-:Y:S02]  /*fe890*/  IMAD.MOV.U32 R6, RZ, RZ, R22 ;  /* 0x000000ffff067224 */ /* 0x002fe400078e0016 */
[----:B------:R-:W-:Y:S02]  /*fe8a0*/  IMAD.MOV.U32 R7, RZ, RZ, R23 ;  /* 0x000000ffff077224 */ /* 0x000fe400078e0017 */
[----:B------:R-:W-:Y:S01]  /*fe8b0*/  IMAD.X R21, R21, 0x1, R0, P2 ;  /* 0x0000000115157824 */ /* 0x000fe200010e0600 */
[----:B-----5:R-:W-:Y:S01]  /*fe8c0*/  IADD3 R14, P1, PT, R14, R13, RZ ;  /* 0x0000000d0e0e7210 */ /* 0x020fe20007f3e0ff */
[----:B------:R-:W-:Y:S04]  /*fe8d0*/  STL [R1+0x4738], R22 ;  /* 0x0047381601007387 */ /* 0x000fe80000100800 */
[----:B------:R1:W-:Y:S04]  /*fe8e0*/  LDGSTS.E [R4+0x43e00], desc[UR40][R6.64], P0 ;  /* 0x43e0000006047fae */ /* 0x0003e800081a1028 */
[----:B------:R-:W-:Y:S04]  /*fe8f0*/  STL [R1+0x4734], R23 ;  /* 0x0047341701007387 */ /* 0x000fe80000100800 */
[----:B------:R-:W-:Y:S01]  /*fe900*/  STL [R1+0x4740], R20 ;  /* 0x0047401401007387 */ /* 0x000fe20000100800 */
[----:B-1----:R-:W-:-:S02]  /*fe910*/  IMAD.MOV.U32 R6, RZ, RZ, R20 ;  /* 0x000000ffff067224 */ /* 0x002fc400078e0014 */
[----:B------:R-:W-:Y:S01]  /*fe920*/  IMAD.MOV.U32 R7, RZ, RZ, R21 ;  /* 0x000000ffff077224 */ /* 0x000fe200078e0015 */
[----:B------:R-:W-:Y:S04]  /*fe930*/  STL [R1+0x473c], R21 ;  /* 0x00473c1501007387 */ /* 0x000fe80000100800 */
[----:B------:R1:W-:Y:S04]  /*fe940*/  LDGSTS.E [R4+0x43e80], desc[UR40][R6.64], P0 ;  /* 0x43e8000006047fae */ /* 0x0003e800081a1028 */
[----:B------:R-:W-:Y:S01]  /*fe950*/  STL [R1+0x4748], R14 ;  /* 0x0047480e01007387 */ /* 0x000fe20000100800 */
[----:B-1----:R-:W-:Y:S01]  /*fe960*/  MOV R6, R14 ;  /* 0x0000000e00067202 */ /* 0x002fe20000000f00 */
[----:B------:R-:W-:-:S04]  /*fe970*/  UISETP.GT.AND UP1, UPT, UR11, 0x23, UPT ;  /* 0x000000230b00788c */ /* 0x000fc8000bf24270 */
[----:B------:R-:W-:-:S04]  /*fe980*/  USEL UR10, URZ, 0x4, !UP1 ;  /* 0x00000004ff0a7887 */ /* 0x000fc8000c800000 */
[----:B------:R-:W-:Y:S01]  /*fe990*/  USEL UR10, UR10, URZ, !UP0 ;  /* 0x000000ff0a0a7287 */ /* 0x000fe2000c000000 */
[----:B------:R-:W-:-:S04]  /*fe9a0*/  IMAD.X R15, R15, 0x1, R0, P1 ;  /* 0x000000010f0f7824 */ /* 0x000fc800008e0600 */
[----:B------:R-:W-:Y:S01]  /*fe9b0*/  IMAD.MOV.U32 R7, RZ, RZ, R15 ;  /* 0x000000ffff077224 */ /* 0x000fe200078e000f */
[----:B------:R1:W-:Y:S04]  /*fe9c0*/  STL [R1+0x4744], R15 ;  /* 0x0047440f01007387 */ /* 0x0003e80000100800 */
[----:B------:R2:W-:Y:S04]  /*fe9d0*/  LDGSTS.E [R4+0x43f00], desc[UR40][R6.64], P0 ;  /* 0x43f0000006047fae */ /* 0x0005e800081a1028 */
[----:B-1----:R-:W4:Y:S04]  /*fe9e0*/  LDL.LU R15, [R1+0x47cc] ;  /* 0x0047cc00010f7983 */ /* 0x002f280000300800 */
[----:B------:R-:W5:Y:S01]  /*fe9f0*/  LDL.LU R14, [R1+0x47d0] ;  /* 0x0047d000010e7983 */ /* 0x000f620000300800 */
[----:B------:R-:W-:-:S05]  /*fea00*/  IADD3 R8, P2, PT, R8, R13, RZ ;  /* 0x0000000d08087210 */ /* 0x000fca0007f5e0ff */
[--C-:B------:R-:W-:Y:S01]  /*fea10*/  IMAD.X R19, R19, 0x1, R0.reuse, P2 ;  /* 0x0000000113137824 */ /* 0x100fe200010e0600 */
[----:B------:R-:W-:Y:S01]  /*fea20*/  IADD3 R12, P3, PT, R12, R13, RZ ;  /* 0x0000000d0c0c7210 */ /* 0x000fe20007f7e0ff */
[----:B------:R1:W-:Y:S04]  /*fea30*/  STL [R1+0x4750], R8 ;  /* 0x0047500801007387 */ /* 0x0003e80000100800 */
[----:B------:R-:W-:Y:S01]  /*fea40*/  IMAD.X R18, R18, 0x1, R0, P3 ;  /* 0x0000000112127824 */ /* 0x000fe200018e0600 */
[----:B------:R-:W-:Y:S04]  /*fea50*/  STL [R1+0x474c], R19 ;  /* 0x00474c1301007387 */ /* 0x000fe80000100800 */
[----:B------:R1:W-:Y:S01]  /*fea60*/  STL [R1+0x47b8], R12 ;  /* 0x0047b80c01007387 */ /* 0x0003e20000100800 */
[----:B--2---:R-:W-:-:S03]  /*fea70*/  IMAD.MOV.U32 R6, RZ, RZ, R8 ;  /* 0x000000ffff067224 */ /* 0x004fc600078e0008 */
[----:B------:R-:W2:Y:S01]  /*fea80*/  LDL.LU R22, [R1+0x4838] ;  /* 0x0048380001167983 */ /* 0x000ea20000300800 */
[----:B------:R-:W-:-:S03]  /*fea90*/  IMAD.MOV.U32 R7, RZ, RZ, R19 ;  /* 0x000000ffff077224 */ /* 0x000fc600078e0013 */
[----:B------:R3:W-:Y:S04]  /*feaa0*/  STL [R1+0x47b4], R18 ;  /* 0x0047b41201007387 */ /* 0x0007e80000100800 */
[----:B-1----:R-:W2:Y:S04]  /*feab0*/  LDL.LU R8, [R1+0x4840] ;  /* 0x0048400001087983 */ /* 0x002ea80000300800 */
[----:B------:R-:W2:Y:S04]  /*feac0*/  LDL.LU R23, [R1+0x4834] ;  /* 0x0048340001177983 */ /* 0x000ea80000300800 */
[----:B------:R1:W-:Y:S02]  /*fead0*/  LDGSTS.E [R4+0x43f80], desc[UR40][R6.64], P0 ;  /* 0x43f8000006047fae */ /* 0x0003e400081a1028 */
[----:B-1----:R-:W-:-:S02]  /*feae0*/  IMAD.MOV.U32 R6, RZ, RZ, R12 ;  /* 0x000000ffff067224 */ /* 0x002fc400078e000c */
[----:B------:R-:W2:Y:S01]  /*feaf0*/  LDL.LU R12, [R1+0x483c] ;  /* 0x00483c00010c7983 */ /* 0x000ea20000300800 */
[----:B------:R-:W-:Y:S02]  /*feb00*/  ISETP.NE.U32.AND P1, PT, RZ, UR10, PT ;  /* 0x0000000aff007c0c */ /* 0x000fe4000bf25070 */
[-C--:B------:R-:W-:Y:S02]  /*feb10*/  IADD3 R16, P0, PT, R16, R13.reuse, RZ ;  /* 0x0000000d10107210 */ /* 0x080fe40007f1e0ff */
[----:B------:R-:W-:Y:S02]  /*feb20*/  MOV R7, R18 ;  /* 0x0000001200077202 */ /* 0x000fe40000000f00 */
[----:B---3--:R-:W-:Y:S01]  /*feb30*/  IADD3 R9, P2, PT, R9, R13, RZ ;  /* 0x0000000d09097210 */ /* 0x008fe20007f5e0ff */
[--C-:B------:R-:W-:Y:S01]  /*feb40*/  IMAD.X R17, R17, 0x1, R0.reuse, P0 ;  /* 0x0000000111117824 */ /* 0x100fe200000e0600 */
[----:B------:R-:W-:Y:S03]  /*feb50*/  STL [R1+0x47c0], R16 ;  /* 0x0047c01001007387 */ /* 0x000fe60000100800 */
[----:B------:R-:W-:Y:S01]  /*feb60*/  IMAD.X R10, R10, 0x1, R0, P2 ;  /* 0x000000010a0a7824 */ /* 0x000fe200010e0600 */
[----:B------:R-:W-:Y:S04]  /*feb70*/  STL [R1+0x47bc], R17 ;  /* 0x0047bc1101007387 */ /* 0x000fe80000100800 */
[----:B------:R1:W-:Y:S04]  /*feb80*/  LDGSTS.E [R4+0x44600], desc[UR40][R6.64], P1 ;  /* 0x4460000006047fae */ /* 0x0003e800089a1028 */
[----:B------:R3:W-:Y:S04]  /*feb90*/  STL [R1+0x47c8], R9 ;  /* 0x0047c80901007387 */ /* 0x0007e80000100800 */
[----:B------:R-:W2:Y:S01]  /*feba0*/  LDL.LU R20, [R1+0x4848] ;  /* 0x0048480001147983 */ /* 0x000ea20000300800 */
[----:B-1----:R-:W-:-:S02]  /*febb0*/  IMAD.MOV.U32 R6, RZ, RZ, R16 ;  /* 0x000000ffff067224 */ /* 0x002fc400078e0010 */
[----:B------:R-:W-:Y:S01]  /*febc0*/  IMAD.MOV.U32 R7, RZ, RZ, R17 ;  /* 0x000000ffff077224 */ /* 0x000fe200078e0011 */
[----:B------:R1:W-:Y:S04]  /*febd0*/  STL [R1+0x47c4], R10 ;  /* 0x0047c40a01007387 */ /* 0x0003e80000100800 */
[----:B------:R1:W-:Y:S04]  /*febe0*/  LDGSTS.E [R4+0x44680], desc[UR40][R6.64], P1 ;  /* 0x4468000006047fae */ /* 0x0003e800089a1028 */
[----:B------:R-:W2:Y:S04]  /*febf0*/  LDL.LU R21, [R1+0x4844] ;  /* 0x0048440001157983 */ /* 0x000ea80000300800 */
[----:B------:R-:W2:Y:S01]  /*fec00*/  LDL.LU R18, [R1+0x484c] ;  /* 0x00484c0001127983 */ /* 0x000ea20000300800 */
[----:B-1----:R-:W-:-:S03]  /*fec10*/  IMAD.MOV.U32 R6, RZ, RZ, R9 ;  /* 0x000000ffff067224 */ /* 0x002fc600078e0009 */
[----:B---3--:R-:W3:Y:S01]  /*fec20*/  LDL.LU R9, [R1+0x4850] ;  /* 0x0048500001097983 */ /* 0x008ee20000300800 */
[----:B------:R-:W-:-:S03]  /*fec30*/  IMAD.MOV.U32 R7, RZ, RZ, R10 ;  /* 0x000000ffff077224 */ /* 0x000fc600078e000a */
[----:B------:R-:W3:Y:S04]  /*fec40*/  LDL.LU R19, [R1+0x48b4] ;  /* 0x0048b40001137983 */ /* 0x000ee80000300800 */
[----:B------:R-:W3:Y:S01]  /*fec50*/  LDL.LU R10, [R1+0x48b8] ;  /* 0x0048b800010a7983 */ /* 0x000ee20000300800 */
[----:B------:R-:W-:-:S03]  /*fec60*/  UISETP.GT.AND UP1, UPT, UR11, 0x27, UPT ;  /* 0x000000270b00788c */ /* 0x000fc6000bf24270 */
[----:B------:R1:W-:Y:S01]  /*fec70*/  LDGSTS.E [R4+0x44700], desc[UR40][R6.64], P1 ;  /* 0x4470000006047fae */ /* 0x0003e200089a1028 */
[----:B------:R-:W-:-:S04]  /*fec80*/  USEL UR10, URZ, 0x4, !UP1 ;  /* 0x00000004ff0a7887 */ /* 0x000fc8000c800000 */
[----:B------:R-:W-:Y:S01]  /*fec90*/  USEL UR10, UR10, URZ, !UP0 ;  /* 0x000000ff0a0a7287 */ /* 0x000fe2000c000000 */
[----:B-----5:R-:W-:-:S04]  /*feca0*/  IADD3 R14, P0, PT, R14, R13, RZ ;  /* 0x0000000d0e0e7210 */ /* 0x020fc80007f1e0ff */
[----:B----4-:R-:W-:Y:S01]  /*fecb0*/  IADD3.X R15, PT, PT, R15, R0, RZ, P0, !PT ;  /* 0x000000000f0f7210 */ /* 0x010fe200007fe4ff */
[----:B-1----:R-:W-:-:S04]  /*fecc0*/  IMAD.MOV.U32 R6, RZ, RZ, R14 ;  /* 0x000000ffff067224 */ /* 0x002fc800078e000e */
[----:B------:R-:W-:Y:S01]  /*fecd0*/  IMAD.MOV.U32 R7, RZ, RZ, R15 ;  /* 0x000000ffff077224 */ /* 0x000fe200078e000f */
[----:B------:R-:W-:-:S04]  /*fece0*/  ISETP.NE.U32.AND P0, PT, RZ, UR10, PT ;  /* 0x0000000aff007c0c */ /* 0x000fc8000bf05070 */
[----:B------:R1:W-:Y:S04]  /*fecf0*/  LDGSTS.E [R4+0x44780], desc[UR40][R6.64], P1 ;  /* 0x4478000006047fae */ /* 0x0003e800089a1028 */
[----:B------:R-:W-:Y:S01]  /*fed00*/  STL [R1+0x47d0], R14 ;  /* 0x0047d00e01007387 */ /* 0x000fe20000100800 */
[----:B--2---:R-:W-:-:S03]  /*fed10*/  IADD3 R22, P1, PT, R22, R13, RZ ;  /* 0x0000000d16167210 */ /* 0x004fc60007f3e0ff */
[----:B------:R2:W-:Y:S04]  /*fed20*/  STL [R1+0x47cc], R15 ;  /* 0x0047cc0f01007387 */ /* 0x0005e80000100800 */
[----:B------:R-:W4:Y:S01]  /*fed30*/  LDL.LU R17, [R1+0x48bc] ;  /* 0x0048bc0001117983 */ /* 0x000f220000300800 */
[----:B------:R-:W-:-:S03]  /*fed40*/  IADD3 R8, P2, PT, R8, R13, RZ ;  /* 0x0000000d08087210 */ /* 0x000fc60007f5e0ff */
[----:B------:R-:W5:Y:S01]  /*fed50*/  LDL.LU R16, [R1+0x48c0] ;  /* 0x0048c00001107983 */ /* 0x000f620000300800 */
[----:B------:R-:W-:-:S03]  /*fed60*/  IMAD.X R23, R23, 0x1, R0, P1 ;  /* 0x0000000117177824 */ /* 0x000fc600008e0600 */
[----:B--2---:R-:W2:Y:S01]  /*fed70*/  LDL.LU R15, [R1+0x48c4] ;  /* 0x0048c400010f7983 */ /* 0x004ea20000300800 */
[----:B-1----:R-:W-:Y:S02]  /*fed80*/  IMAD.MOV.U32 R6, RZ, RZ, R22 ;  /* 0x000000ffff067224 */ /* 0x002fe400078e0016 */
[----:B------:R-:W-:Y:S01]  /*fed90*/  IMAD.MOV.U32 R7, RZ, RZ, R23 ;  /* 0x000000ffff077224 */ /* 0x000fe200078e0017 */
[----:B------:R-:W2:Y:S04]  /*feda0*/  LDL.LU R14, [R1+0x48c8] ;  /* 0x0048c800010e7983 */ /* 0x000ea80000300800 */
[----:B------:R-:W-:Y:S04]  /*fedb0*/  STL [R1+0x4838], R22 ;  /* 0x0048381601007387 */ /* 0x000fe80000100800 */
[----:B------:R-:W-:Y:S01]  /*fedc0*/  STL [R1+0x4834], R23 ;  /* 0x0048341701007387 */ /* 0x000fe20000100800 */
[----:B------:R-:W-:-:S03]  /*fedd0*/  IMAD.X R12, R12, 0x1, R0, P2 ;  /* 0x000000010c0c7824 */ /* 0x000fc600010e0600 */
[----:B------:R-:W-:Y:S04]  /*fede0*/  STL [R1+0x4840], R8 ;  /* 0x0048400801007387 */ /* 0x000fe80000100800 */
[----:B------:R1:W-:Y:S04]  /*fedf0*/  LDGSTS.E [R4+0x44e00], desc[UR40][R6.64], P0 ;  /* 0x44e0000006047fae */ /* 0x0003e800081a1028 */
[----:B------:R1:W-:Y:S02]  /*fee00*/  STL [R1+0x483c], R12 ;  /* 0x00483c0c01007387 */ /* 0x0003e40000100800 */
[----:B-1----:R-:W-:Y:S01]  /*fee10*/  IMAD.MOV.U32 R7, RZ, RZ, R12 ;  /* 0x000000ffff077224 */ /* 0x002fe200078e000c */
[----:B------:R-:W-:Y:S01]  /*fee20*/  MOV R6, R8 ;  /* 0x0000000800067202 */ /* 0x000fe20000000f00 */
[----:B------:R-:W2:Y:S04]  /*fee30*/  LDL.LU R12, [R1+0x48cc] ;  /* 0x0048cc00010c7983 */ /* 0x000ea80000300800 */
[----:B------:R-:W2:Y:S01]  /*fee40*/  LDL.LU R8, [R1+0x48d0] ;  /* 0x0048d00001087983 */ /* 0x000ea20000300800 */
[----:B------:R-:W-:-:S03]  /*fee50*/  IADD3 R20, P1, PT, R20, R13, RZ ;  /* 0x0000000d14147210 */ /* 0x000fc60007f3e0ff */
[----:B------:R1:W-:Y:S04]  /*fee60*/  LDGSTS.E [R4+0x44e80], desc[UR40][R6.64], P0 ;  /* 0x44e8000006047fae */ /* 0x0003e800081a1028 */
[----:B------:R-:W-:Y:S01]  /*fee70*/  STL [R1+0x4848], R20 ;  /* 0x0048481401007387 */ /* 0x000fe20000100800 */
[----:B------:R-:W-:Y:S02]  /*fee80*/  IMAD.X R21, R21, 0x1, R0, P1 ;  /* 0x0000000115157824 */ /* 0x000fe400008e0600 */
[----:B-1----:R-:W-:Y:S02]  /*fee90*/  IMAD.MOV.U32 R6, RZ, RZ, R20 ;  /* 0x000000ffff067224 */ /* 0x002fe400078e0014 */
[----:B------:R-:W-:Y:S01]  /*feea0*/  IMAD.MOV.U32 R7, RZ, RZ, R21 ;  /* 0x000000ffff077224 */ /* 0x000fe200078e0015 */
[-C--:B---3--:R-:W-:Y:S01]  /*feeb0*/  IADD3 R9, P2, PT, R9, R13.reuse, RZ ;  /* 0x0000000d09097210 */ /* 0x088fe20007f5e0ff */
[----:B------:R-:W-:Y:S04]  /*feec0*/  STL [R1+0x4844], R21 ;  /* 0x0048441501007387 */ /* 0x000fe80000100800 */
[----:B------:R-:W-:Y:S01]  /*feed0*/  IMAD.X R18, R18, 0x1, R0, P2 ;  /* 0x0000000112127824 */ /* 0x000fe200010e0600 */
[----:B------:R1:W-:Y:S01]  /*feee0*/  LDGSTS.E [R4+0x44f00], desc[UR40][R6.64], P0 ;  /* 0x44f0000006047fae */ /* 0x0003e200081a1028 */
[----:B------:R-:W-:-:S03]  /*feef0*/  IADD3 R10, P3, PT, R10, R13, RZ ;  /* 0x0000000d0a0a7210 */ /* 0x000fc60007f7e0ff */
[----:B------:R-:W-:Y:S02]  /*fef00*/  STL [R1+0x4850], R9 ;  /* 0x0048500901007387 */ /* 0x000fe40000100800 */
[----:B------:R-:W-:Y:S02]  /*fef10*/  IMAD.X R19, R19, 0x1, R0, P3 ;  /* 0x0000000113137824 */ /* 0x000fe400018e0600 */
[----:B------:R3:W-:Y:S01]  /*fef20*/  STL [R1+0x484c], R18 ;  /* 0x00484c1201007387 */ /* 0x0007e20000100800 */
[----:B-1----:R-:W-:Y:S01]  /*fef30*/  MOV R6, R9 ;  /* 0x0000000900067202 */ /* 0x002fe20000000f00 */
[----:B------:R-:W-:Y:S02]  /*fef40*/  IMAD.MOV.U32 R7, RZ, RZ, R18 ;  /* 0x000000ffff077224 */ /* 0x000fe400078e0012 */
[----:B------:R-:W-:Y:S04]  /*fef50*/  STL [R1+0x48b8], R10 ;  /* 0x0048b80a01007387 */ /* 0x000fe80000100800 */
[----:B---3--:R-:W3:Y:S04]  /*fef60*/  LDL.LU R18, [R1+0x4938] ;  /* 0x0049380001127983 */ /* 0x008ee80000300800 */
[----:B------:R1:W-:Y:S04]  /*fef70*/  STL [R1+0x48b4], R19 ;  /* 0x0048b41301007387 */ /* 0x0003e80000100800 */
[----:B------:R1:W-:Y:S04]  /*fef80*/  LDGSTS.E [R4+0x44f80], desc[UR40][R6.64], P0 ;  /* 0x44f8000006047fae */ /* 0x0003e800081a1028 */
[----:B------:R-:W3:Y:S01]  /*fef90*/  LDL.LU R9, [R1+0x4940] ;  /* 0x0049400001097983 */ /* 0x000ee20000300800 */
[----:B-1----:R-:W-:-:S03]  /*fefa0*/  IMAD.MOV.U32 R7, RZ, RZ, R19 ;  /* 0x000000ffff077224 */ /* 0x002fc600078e0013 */
[----:B------:R-:W3:Y:S01]  /*fefb0*/  LDL.LU R19, [R1+0x4934] ;  /* 0x0049340001137983 */ /* 0x000ee20000300800 */
[----:B------:R-:W-:-:S03]  /*fefc0*/  IMAD.MOV.U32 R6, RZ, RZ, R10 ;  /* 0x000000ffff067224 */ /* 0x000fc600078e000a */
[----:B------:R-:W3:Y:S01]  /*fefd0*/  LDL.LU R10, [R1+0x493c] ;  /* 0x00493c00010a7983 */ /* 0x000ee20000300800 */
[----:B------:R-:W-:-:S04]  /*fefe0*/  UISETP.GT.AND UP1, UPT, UR11, 0x2b, UPT ;  /* 0x0000002b0b00788c */ /* 0x000fc8000bf24270 */
[----:B------:R-:W-:-:S04]  /*feff0*/  USEL UR10, URZ, 0x4, !UP1 ;  /* 0x00000004ff0a7887 */ /* 0x000fc8000c800000 */
[----:B------:R-:W-:-:S06]  /*ff000*/  USEL UR10, UR10, URZ, !UP0 ;  /* 0x000000ff0a0a7287 */ /* 0x000fcc000c000000 */
[----:B------:R-:W-:-:S13]  /*ff010*/  ISETP.NE.U32.AND P1, PT, RZ, UR10, PT ;  /* 0x0000000aff007c0c */ /* 0x000fda000bf25070 */
[----:B------:R1:W-:Y:S01]  /*ff020*/  LDGSTS.E [R4+0x45600], desc[UR40][R6.64], P1 ;  /* 0x4560000006047fae */ /* 0x0003e200089a1028 */
[----:B------:R-:W-:-:S04]  /*ff030*/  UISETP.GT.AND UP1, UPT, UR11, 0x2f, UPT ;  /* 0x0000002f0b00788c */ /* 0x000fc8000bf24270 */
[----:B------:R-:W-:-:S04]  /*ff040*/  USEL UR10, URZ, 0x4, !UP1 ;  /* 0x00000004ff0a7887 */ /* 0x000fc8000c800000 */
[----:B------:R-:W-:Y:S01]  /*ff050*/  USEL UR10, UR10, URZ, !UP0 ;  /* 0x000000ff0a0a7287 */ /* 0x000fe2000c000000 */
[----:B-----5:R-:W-:-:S05]  /*ff060*/  IADD3 R16, P0, PT, R16, R13, RZ ;  /* 0x0000000d10107210 */ /* 0x020fca0007f1e0ff */
[----:B----4-:R-:W-:Y:S01]  /*ff070*/  IMAD.X R17, R17, 0x1, R0, P0 ;  /* 0x0000000111117824 */ /* 0x010fe200000e0600 */
[----:B--2---:R-:W-:Y:S01]  /*ff080*/  IADD3 R14, P2, PT, R14, R13, RZ ;  /* 0x0000000d0e0e7210 */ /* 0x004fe20007f5e0ff */
[----:B------:R2:W-:Y:S01]  /*ff090*/  STL [R1+0x48c0], R16 ;  /* 0x0048c01001007387 */ /* 0x0005e20000100800 */
[----:B-1----:R-:W-:-:S03]  /*ff0a0*/  IMAD.MOV.U32 R6, RZ, RZ, R16 ;  /* 0x000000ffff067224 */ /* 0x002fc600078e0010 */
[----:B------:R-:W-:Y:S01]  /*ff0b0*/  IMAD.X R15, R15, 0x1, R0, P2 ;  /* 0x000000010f0f7824 */ /* 0x000fe200010e0600 */
[----:B------:R1:W-:Y:S01]  /*ff0c0*/  STL [R1+0x48bc], R17 ;  /* 0x0048bc1101007387 */ /* 0x0003e20000100800 */
[----:B------:R-:W-:-:S03]  /*ff0d0*/  MOV R7, R17 ;  /* 0x0000001100077202 */ /* 0x000fc60000000f00 */
[----:B------:R-:W-:Y:S04]  /*ff0e0*/  STL [R1+0x48c8], R14 ;  /* 0x0048c80e01007387 */ /* 0x000fe80000100800 */
[----:B--2---:R-:W2:Y:S04]  /*ff0f0*/  LDL.LU R16, [R1+0x4948] ;  /* 0x0049480001107983 */ /* 0x004ea80000300800 */
[----:B------:R4:W-:Y:S04]  /*ff100*/  STL [R1+0x48c4], R15 ;  /* 0x0048c40f01007387 */ /* 0x0009e80000100800 */
[----:B-1----:R-:W5:Y:S04]  /*ff110*/  LDL.LU R17, [R1+0x4944] ;  /* 0x0049440001117983 */ /* 0x002f680000300800 */
[----:B------:R1:W-:Y:S01]  /*ff120*/  LDGSTS.E [R4+0x45680], desc[UR40][R6.64], P1 ;  /* 0x4568000006047fae */ /* 0x0003e200089a1028 */
[----:B------:R-:W-:-:S05]  /*ff130*/  IADD3 R8, P0, PT, R8, R13, RZ ;  /* 0x0000000d08087210 */ /* 0x000fca0007f1e0ff */
[----:B------:R-:W-:Y:S01]  /*ff140*/  IMAD.X R12, R12, 0x1, R0, P0 ;  /* 0x000000010c0c7824 */ /* 0x000fe200000e0600 */
[----:B------:R1:W-:Y:S04]  /*ff150*/  STL [R1+0x48d0], R8 ;  /* 0x0048d00801007387 */ /* 0x0003e80000100800 */
[----:B------:R4:W-:Y:S04]  /*ff160*/  STL [R1+0x48cc], R12 ;  /* 0x0048cc0c01007387 */ /* 0x0009e80000100800 */
[----:B------:R-:W5:Y:S04]  /*ff170*/  LDL.LU R23, [R1+0x494c] ;  /* 0x00494c0001177983 */ /* 0x000f680000300800 */
[----:B------:R-:W5:Y:S01]  /*ff180*/  LDL.LU R22, [R1+0x4950] ;  /* 0x0049500001167983 */ /* 0x000f620000300800 */
[----:B-1----:R-:W-:-:S02]  /*ff190*/  IMAD.MOV.U32 R6, RZ, RZ, R14 ;  /* 0x000000ffff067224 */ /* 0x002fc400078e000e */
[----:B------:R-:W-:Y:S01]  /*ff1a0*/  IMAD.MOV.U32 R7, RZ, RZ, R15 ;  /* 0x000000ffff077224 */ /* 0x000fe200078e000f */
[----:B------:R-:W5:Y:S04]  /*ff1b0*/  LDL.LU R21, [R1+0x49b4] ;  /* 0x0049b40001157983 */ /* 0x000f680000300800 */
[----:B------:R-:W5:Y:S04]  /*ff1c0*/  LDL.LU R20, [R1+0x49b8] ;  /* 0x0049b80001147983 */ /* 0x000f680000300800 */
[----:B------:R1:W-:Y:S04]  /*ff1d0*/  LDGSTS.E [R4+0x45700], desc[UR40][R6.64], P1 ;  /* 0x4570000006047fae */ /* 0x0003e800089a1028 */
[----:B----4-:R-:W4:Y:S01]  /*ff1e0*/  LDL.LU R15, [R1+0x49bc] ;  /* 0x0049bc00010f7983 */ /* 0x010f220000300800 */
[----:B-1----:R-:W-:-:S03]  /*ff1f0*/  IMAD.MOV.U32 R6, RZ, RZ, R8 ;  /* 0x000000ffff067224 */ /* 0x002fc600078e0008 */
[----:B------:R-:W4:Y:S01]  /*ff200*/  LDL.LU R8, [R1+0x49c0] ;  /* 0x0049c00001087983 */ /* 0x000f220000300800 */
[----:B------:R-:W-:-:S03]  /*ff210*/  IMAD.MOV.U32 R7, RZ, RZ, R12 ;  /* 0x000000ffff077224 */ /* 0x000fc600078e000c */
[----:B------:R-:W4:Y:S04]  /*ff220*/  LDL.LU R14, [R1+0x49c4] ;  /* 0x0049c400010e7983 */ /* 0x000f280000300800 */
[----:B------:R-:W4:Y:S01]  /*ff230*/  LDL.LU R12, [R1+0x49c8] ;  /* 0x0049c800010c7983 */ /* 0x000f220000300800 */
[----:B------:R-:W-:-:S03]  /*ff240*/  ISETP.NE.U32.AND P0, PT, RZ, UR10, PT ;  /* 0x0000000aff007c0c */ /* 0x000fc6000bf05070 */
[----:B------:R1:W-:Y:S01]  /*ff250*/  LDGSTS.E [R4+0x45780], desc[UR40][R6.64], P1 ;  /* 0x4578000006047fae */ /* 0x0003e200089a1028 */
[-C--:B---3--:R-:W-:Y:S02]  /*ff260*/  IADD3 R18, P1, PT, R18, R13.reuse, RZ ;  /* 0x0000000d12127210 */ /* 0x088fe40007f3e0ff */
[----:B------:R-:W-:-:S03]  /*ff270*/  IADD3 R9, P2, PT, R9, R13, RZ ;  /* 0x0000000d09097210 */ /* 0x000fc60007f5e0ff */
[----:B------:R-:W-:Y:S01]  /*ff280*/  STL [R1+0x4938], R18 ;  /* 0x0049381201007387 */ /* 0x000fe20000100800 */
[----:B-1----:R-:W-:Y:S02]  /*ff290*/  IMAD.MOV.U32 R6, RZ, RZ, R18 ;  /* 0x000000ffff067224 */ /* 0x002fe400078e0012 */
[----:B------:R-:W-:-:S04]  /*ff2a0*/  IMAD.X R19, R19, 0x1, R0, P1 ;  /* 0x0000000113137824 */ /* 0x000fc800008e0600 */
[----:B------:R-:W-:Y:S01]  /*ff2b0*/  IMAD.MOV.U32 R7, RZ, RZ, R19 ;  /* 0x000000ffff077224 */ /* 0x000fe200078e0013 */
[----:B------:R-:W-:Y:S01]  /*ff2c0*/  IADD3.X R10, PT, PT, R10, R0, RZ, P2, !PT ;  /* 0x000000000a0a7210 */ /* 0x000fe200017fe4ff */
[----:B------:R-:W-:Y:S04]  /*ff2d0*/  STL [R1+0x4934], R19 ;  /* 0x0049341301007387 */ /* 0x000fe80000100800 */
[----:B------:R-:W-:Y:S04]  /*ff2e0*/  STL [R1+0x4940], R9 ;  /* 0x0049400901007387 */ /* 0x000fe80000100800 */
[----:B------:R1:W-:Y:S04]  /*ff2f0*/  LDGSTS.E [R4+0x45e00], desc[UR40][R6.64], P0 ;  /* 0x45e0000006047fae */ /* 0x0003e800081a1028 */
[----:B------:R3:W-:Y:S01]  /*ff300*/  STL [R1+0x493c], R10 ;  /* 0x00493c0a01007387 */ /* 0x0007e20000100800 */
[----:B-1----:R-:W-:-:S02]  /*ff310*/  IMAD.MOV.U32 R7, RZ, RZ, R10 ;  /* 0x000000ffff077224 */ /* 0x002fc400078e000a */
[----:B------:R-:W-:Y:S01]  /*ff320*/  IMAD.MOV.U32 R6, RZ, RZ, R9 ;  /* 0x000000ffff067224 */ /* 0x000fe200078e0009 */
[----:B---3--:R-:W3:Y:S04]  /*ff330*/  LDL.LU R10, [R1+0x49cc] ;  /* 0x0049cc00010a7983 */ /* 0x008ee80000300800 */
[----:B------:R-:W3:Y:S01]  /*ff340*/  LDL.LU R9, [R1+0x49d0] ;  /* 0x0049d00001097983 */ /* 0x000ee20000300800 */
[----:B------:R-:W-:-:S03]  /*ff350*/  UISETP.GT.AND UP1, UPT, UR11, 0x33, UPT ;  /* 0x000000330b00788c */ /* 0x000fc6000bf24270 */
[----:B------:R1:W-:Y:S01]  /*ff360*/  LDGSTS.E [R4+0x45e80], desc[UR40][R6.64], P0 ;  /* 0x45e8000006047fae */ /* 0x0003e200081a1028 */
[----:B------:R-:W-:-:S04]  /*ff370*/  USEL UR10, URZ, 0x4, !UP1 ;  /* 0x00000004ff0a7887 */ /* 0x000fc8000c800000 */
[----:B------:R-:W-:Y:S01]  /*ff380*/  USEL UR10, UR10, URZ, !UP0 ;  /* 0x000000ff0a0a7287 */ /* 0x000fe2000c000000 */
[----:B--2---:R-:W-:-:S05]  /*ff390*/  IADD3 R16, P1, PT, R16, R13, RZ ;  /* 0x0000000d10107210 */ /* 0x004fca0007f3e0ff */
[----:B-----5:R-:W-:Y:S02]  /*ff3a0*/  IMAD.X R17, R17, 0x1, R0, P1 ;  /* 0x0000000111117824 */ /* 0x020fe400008e0600 */
[----:B-1----:R-:W-:Y:S01]  /*ff3b0*/  IMAD.MOV.U32 R6, RZ, RZ, R16 ;  /* 0x000000ffff067224 */ /* 0x002fe200078e0010 */
[----:B------:R-:W-:Y:S02]  /*ff3c0*/  STL [R1+0x4948], R16 ;  /* 0x0049481001007387 */ /* 0x000fe40000100800 */
[----:B------:R-:W-:Y:S02]  /*ff3d0*/  MOV R7, R17 ;  /* 0x0000001100077202 */ /* 0x000fe40000000f00 */
[----:B------:R1:W-:Y:S04]  /*ff3e0*/  STL [R1+0x4944], R17 ;  /* 0x0049441101007387 */ /* 0x0003e80000100800 */
[----:B------:R-:W2:Y:S01]  /*ff3f0*/  LDL.LU R19, [R1+0x4a34] ;  /* 0x004a340001137983 */ /* 0x000ea20000300800 */
[----:B------:R-:W-:-:S03]  /*ff400*/  ISETP.NE.U32.AND P1, PT, RZ, UR10, PT ;  /* 0x0000000aff007c0c */ /* 0x000fc6000bf25070 */
[----:B------:R-:W5:Y:S04]  /*ff410*/  LDL.LU R18, [R1+0x4a38] ;  /* 0x004a380001127983 */ /* 0x000f680000300800 */
[----:B------:R1:W-:Y:S04]  /*ff420*/  LDGSTS.E [R4+0x45f00], desc[UR40][R6.64], P0 ;  /* 0x45f0000006047fae */ /* 0x0003e800081a1028 */
[----:B-1----:R-:W2:Y:S04]  /*ff430*/  LDL.LU R17, [R1+0x4a3c] ;  /* 0x004a3c0001117983 */ /* 0x002ea80000300800 */
[----:B------:R-:W2:Y:S01]  /*ff440*/  LDL.LU R16, [R1+0x4a40] ;  /* 0x004a400001107983 */ /* 0x000ea20000300800 */
[----:B------:R-:W-:-:S05]  /*ff450*/  IADD3 R22, P2, PT, R22, R13, RZ ;  /* 0x0000000d16167210 */ /* 0x000fca0007f5e0ff */
[----:B------:R-:W-:Y:S02]  /*ff460*/  IMAD.X R23, R23, 0x1, R0, P2 ;  /* 0x0000000117177824 */ /* 0x000fe400010e0600 */
[----:B------:R-:W-:Y:S01]  /*ff470*/  IMAD.MOV.U32 R6, RZ, RZ, R22 ;  /* 0x000000ffff067224 */ /* 0x000fe200078e0016 */
[----:B------:R-:W-:Y:S01]  /*ff480*/  IADD3 R20, P3, PT, R20, R13, RZ ;  /* 0x0000000d14147210 */ /* 0x000fe20007f7e0ff */
[----:B------:R-:W-:-:S04]  /*ff490*/  IMAD.MOV.U32 R7, RZ, RZ, R23 ;  /* 0x000000ffff077224 */ /* 0x000fc800078e0017 */
[----:B------:R-:W-:Y:S01]  /*ff4a0*/  IMAD.X R21, R21, 0x1, R0, P3 ;  /* 0x0000000115157824 */ /* 0x000fe200018e0600 */
[----:B------:R1:W-:Y:S04]  /*ff4b0*/  LDGSTS.E [R4+0x45f80], desc[UR40][R6.64], P0 ;  /* 0x45f8000006047fae */ /* 0x0003e800081a1028 */
[----:B------:R-:W-:Y:S01]  /*ff4c0*/  STL [R1+0x4950], R22 ;  /* 0x0049501601007387 */ /* 0x000fe20000100800 */
[----:B----4-:R-:W-:Y:S01]  /*ff4d0*/  IADD3 R8, P0, PT, R8, R13, RZ ;  /* 0x0000000d08087210 */ /* 0x010fe20007f1e0ff */
[----:B-1----:R-:W-:Y:S02]  /*ff4e0*/  IMAD.MOV.U32 R6, RZ, RZ, R20 ;  /* 0x000000ffff067224 */ /* 0x002fe400078e0014 */
[----:B------:R-:W-:Y:S01]  /*ff4f0*/  STL [R1+0x494c], R23 ;  /* 0x00494c1701007387 */ /* 0x000fe20000100800 */
[----:B------:R-:W-:Y:S01]  /*ff500*/  IMAD.MOV.U32 R7, RZ, RZ, R21 ;  /* 0x000000ffff077224 */ /* 0x000fe200078e0015 */
[----:B------:R-:W-:-:S02]  /*ff510*/  IADD3.X R15, PT, PT, R15, R0, RZ, P0, !PT ;  /* 0x000000000f0f7210 */ /* 0x000fc400007fe4ff */
[----:B------:R-:W-:Y:S01]  /*ff520*/  STL [R1+0x49b8], R20 ;  /* 0x0049b81401007387 */ /* 0x000fe20000100800 */
[----:B------:R-:W-:-:S03]  /*ff530*/  IADD3 R12, P2, PT, R12, R13, RZ ;  /* 0x0000000d0c0c7210 */ /* 0x000fc60007f5e0ff */
[----:B------:R-:W-:Y:S04]  /*ff540*/  STL [R1+0x49b4], R21 ;  /* 0x0049b41501007387 */ /* 0x000fe80000100800 */
[----:B------:R1:W-:Y:S01]  /*ff550*/  STL [R1+0x49c0], R8 ;  /* 0x0049c00801007387 */ /* 0x0003e20000100800 */
[----:B------:R-:W-:-:S03]  /*ff560*/  IMAD.X R14, R14, 0x1, R0, P2 ;  /* 0x000000010e0e7824 */ /* 0x000fc600010e0600 */
[----:B------:R4:W-:Y:S04]  /*ff570*/  LDGSTS.E [R4+0x46600], desc[UR40][R6.64], P1 ;  /* 0x4660000006047fae */ /* 0x0009e800089a1028 */
[----:B------:R1:W-:Y:S04]  /*ff580*/  STL [R1+0x49bc], R15 ;  /* 0x0049bc0f01007387 */ /* 0x0003e80000100800 */
[----:B------:R3:W-:Y:S01]  /*ff590*/  STL [R1+0x49c8], R12 ;  /* 0x0049c80c01007387 */ /* 0x0007e20000100800 */
[----:B----4-:R-:W-:-:S03]  /*ff5a0*/  IMAD.MOV.U32 R6, RZ, RZ, R8 ;  /* 0x000000ffff067224 */ /* 0x010fc600078e0008 */
[----:B-1----:R-:W4:Y:S01]  /*ff5b0*/  LDL.LU R8, [R1+0x4a48] ;  /* 0x004a480001087983 */ /* 0x002f220000300800 */
[----:B------:R-:W-:-:S03]  /*ff5c0*/  IMAD.MOV.U32 R7, RZ, RZ, R15 ;  /* 0x000000ffff077224 */ /* 0x000fc600078e000f */
[----:B------:R-:W-:Y:S04]  /*ff5d0*/  STL [R1+0x49c4], R14 ;  /* 0x0049c40e01007387 */ /* 0x000fe80000100800 */
[----:B------:R-:W4:Y:S04]  /*ff5e0*/  LDL.LU R15, [R1+0x4a44] ;  /* 0x004a4400010f7983 */ /* 0x000f280000300800 */
[----:B------:R1:W-:Y:S02]  /*ff5f0*/  LDGSTS.E [R4+0x46680], desc[UR40][R6.64], P1 ;  /* 0x4668000006047fae */ /* 0x0003e400089a1028 */
[----:B-1----:R-:W-:Y:S01]  /*ff600*/  IMAD.MOV.U32 R6, RZ, RZ, R12 ;  /* 0x000000ffff067224 */ /* 0x002fe200078e000c */
[----:B---3--:R-:W-:Y:S01]  /*ff610*/  IADD3 R9, P0, PT, R9, R13, RZ ;  /* 0x0000000d09097210 */ /* 0x008fe20007f1e0ff */
[----:B------:R-:W-:-:S04]  /*ff620*/  IMAD.MOV.U32 R7, RZ, RZ, R14 ;  /* 0x000000ffff077224 */ /* 0x000fc800078e000e */
[----:B------:R-:W-:Y:S01]  /*ff630*/  IMAD.X R10, R10, 0x1, R0, P0 ;  /* 0x000000010a0a7824 */ /* 0x000fe200000e0600 */
[----:B------:R1:W-:Y:S04]  /*ff640*/  STL [R1+0x49d0], R9 ;  /* 0x0049d00901007387 */ /* 0x0003e80000100800 */
[----:B------:R3:W-:Y:S04]  /*ff650*/  LDGSTS.E [R4+0x46700], desc[UR40][R6.64], P1 ;  /* 0x4670000006047fae */ /* 0x0007e800089a1028 */
[----:B------:R1:W-:Y:S04]  /*ff660*/  STL [R1+0x49cc], R10 ;  /* 0x0049cc0a01007387 */ /* 0x0003e80000100800 */
[----:B------:R-:W4:Y:S01]  /*ff670*/  LDL.LU R12, [R1+0x4a4c] ;  /* 0x004a4c00010c7983 */ /* 0x000f220000300800 */
[----:B---3--:R-:W-:-:S03]  /*ff680*/  MOV R6, R9 ;  /* 0x0000000900067202 */ /* 0x008fc60000000f00 */
[----:B-1----:R-:W3:Y:S01]  /*ff690*/  LDL.LU R9, [R1+0x4a50] ;  /* 0x004a500001097983 */ /* 0x002ee20000300800 */
[----:B------:R-:W-:-:S03]  /*ff6a0*/  IMAD.MOV.U32 R7, RZ, RZ, R10 ;  /* 0x000000ffff077224 */ /* 0x000fc600078e000a */
[----:B------:R-:W3:Y:S04]  /*ff6b0*/  LDL.LU R14, [R1+0x4ab4] ;  /* 0x004ab400010e7983 */ /* 0x000ee80000300800 */
[----:B------:R-:W3:Y:S04]  /*ff6c0*/  LDL.LU R10, [R1+0x4ab8] ;  /* 0x004ab800010a7983 */ /* 0x000ee80000300800 */
[----:B------:R1:W-:Y:S01]  /*ff6d0*/  LDGSTS.E [R4+0x46780], desc[UR40][R6.64], P1 ;  /* 0x4678000006047fae */ /* 0x0003e200089a1028 */
[----:B------:R-:W-:-:S04]  /*ff6e0*/  UISETP.GT.AND UP1, UPT, UR11, 0x37, UPT ;  /* 0x000000370b00788c */ /* 0x000fc8000bf24270 */
[----:B------:R-:W-:-:S04]  /*ff6f0*/  USEL UR10, URZ, 0x4, !UP1 ;  /* 0x00000004ff0a7887 */ /* 0x000fc8000c800000 */
[----:B------:R-:W-:-:S06]  /*ff700*/  USEL UR10, UR10, URZ, !UP0 ;  /* 0x000000ff0a0a7287 */ /* 0x000fcc000c000000 */
[----:B------:R-:W-:Y:S02]  /*ff710*/  ISETP.NE.U32.AND P0, PT, RZ, UR10, PT ;  /* 0x0000000aff007c0c */ /* 0x000fe4000bf05070 */
[----:B-----5:R-:W-:-:S05]  /*ff720*/  IADD3 R18, P1, PT, R18, R13, RZ ;  /* 0x0000000d12127210 */ /* 0x020fca0007f3e0ff */
[----:B--2---:R-:W-:Y:S01]  /*ff730*/  IMAD.X R19, R19, 0x1, R0, P1 ;  /* 0x0000000113137824 */ /* 0x004fe200008e0600 */
[----:B------:R2:W-:Y:S01]  /*ff740*/  STL [R1+0x4a38], R18 ;  /* 0x004a381201007387 */ /* 0x0005e20000100800 */
[----:B------:R-:W-:-:S03]  /*ff750*/  IADD3 R16, P2, PT, R16, R13, RZ ;  /* 0x0000000d10107210 */ /* 0x000fc60007f5e0ff */
[----:B------:R5:W-:Y:S02]  /*ff760*/  STL [R1+0x4a34], R19 ;  /* 0x004a341301007387 */ /* 0x000be40000100800 */
[----:B------:R-:W-:Y:S02]  /*ff770*/  IMAD.X R17, R17, 0x1, R0, P2 ;  /* 0x0000000111117824 */ /* 0x000fe400010e0600 */
[----:B------:R-:W-:Y:S04]  /*ff780*/  STL [R1+0x4a40], R16 ;  /* 0x004a401001007387 */ /* 0x000fe80000100800 */
[----:B------:R-:W3:Y:S04]  /*ff790*/  LDL.LU R22, [R1+0x4ac0] ;  /* 0x004ac00001167983 */ /* 0x000ee80000300800 */
[----:B------:R2:W-:Y:S04]  /*ff7a0*/  STL [R1+0x4a3c], R17 ;  /* 0x004a3c1101007387 */ /* 0x0005e80000100800 */
[----:B------:R-:W3:Y:S04]  /*ff7b0*/  LDL.LU R20, [R1+0x4ac8] ;  /* 0x004ac80001147983 */ /* 0x000ee80000300800 */
[----:B------:R-:W3:Y:S01]  /*ff7c0*/  LDL.LU R23, [R1+0x4abc] ;  /* 0x004abc0001177983 */ /* 0x000ee20000300800 */
[----:B-1----:R-:W-:-:S03]  /*ff7d0*/  IMAD.MOV.U32 R6, RZ, RZ, R18 ;  /* 0x000000ffff067224 */ /* 0x002fc600078e0012 */
[----:B------:R-:W3:Y:S04]  /*ff7e0*/  LDL.LU R21, [R1+0x4ac4] ;  /* 0x004ac40001157983 */ /* 0x000ee80000300800 */
[----:B--2---:R-:W2:Y:S01]  /*ff7f0*/  LDL.LU R18, [R1+0x4ad0] ;  /* 0x004ad00001127983 */ /* 0x004ea20000300800 */
[----:B------:R-:W-:-:S05]  /*ff800*/  IMAD.MOV.U32 R7, RZ, RZ, R19 ;  /* 0x000000ffff077224 */ /* 0x000fca00078e0013 */
[----:B------:R1:W-:Y:S01]  /*ff810*/  LDGSTS.E [R4+0x46e00], desc[UR40][R6.64], P0 ;  /* 0x46e0000006047fae */ /* 0x0003e200081a1028 */
[----:B----4-:R-:W-:-:S05]  /*ff820*/  IADD3 R8, P1, PT, R8, R13, RZ ;  /* 0x0000000d08087210 */ /* 0x010fca0007f3e0ff */
[----:B------:R-:W-:Y:S01]  /*ff830*/  IMAD.X R15, R15, 0x1, R0, P1 ;  /* 0x000000010f0f7824 */ /* 0x000fe200008e0600 */
[----:B------:R-:W-:Y:S04]  /*ff840*/  STL [R1+0x4a48], R8 ;  /* 0x004a480801007387 */ /* 0x000fe80000100800 */
[----:B------:R4:W-:Y:S04]  /*ff850*/  STL [R1+0x4a44], R15 ;  /* 0x004a440f01007387 */ /* 0x0009e80000100800 */
[----:B-----5:R-:W5:Y:S01]  /*ff860*/  LDL.LU R19, [R1+0x4acc] ;  /* 0x004acc0001137983 */ /* 0x020f620000300800 */
[----:B-1----:R-:W-:Y:S01]  /*ff870*/  IMAD.MOV.U32 R6, RZ, RZ, R16 ;  /* 0x000000ffff067224 */ /* 0x002fe200078e0010 */
[----:B------:R-:W-:-:S02]  /*ff880*/  MOV R7, R17 ;  /* 0x0000001100077202 */ /* 0x000fc40000000f00 */
[----:B------:R-:W5:Y:S04]  /*ff890*/  LDL.LU R17, [R1+0x4b34] ;  /* 0x004b340001117983 */ /* 0x000f680000300800 */
[----:B------:R-:W5:Y:S04]  /*ff8a0*/  LDL.LU R16, [R1+0x4b38] ;  /* 0x004b380001107983 */ /* 0x000f680000300800 */
[----:B------:R1:W-:Y:S02]  /*ff8b0*/  LDGSTS.E [R4+0x46e80], desc[UR40][R6.64], P0 ;  /* 0x46e8000006047fae */ /* 0x0003e400081a1028 */
[----:B-1----:R-:W-:-:S02]  /*ff8c0*/  IMAD.MOV.U32 R7, RZ, RZ, R15 ;  /* 0x000000ffff077224 */ /* 0x002fc400078e000f */
[----:B------:R-:W-:Y:S01]  /*ff8d0*/  IMAD.MOV.U32 R6, RZ, RZ, R8 ;  /* 0x000000ffff067224 */ /* 0x000fe200078e0008 */
[----:B----4-:R-:W4:Y:S04]  /*ff8e0*/  LDL.LU R15, [R1+0x4b3c] ;  /* 0x004b3c00010f7983 */ /* 0x010f280000300800 */
[----:B------:R-:W4:Y:S04]  /*ff8f0*/  LDL.LU R8, [R1+0x4b40] ;  /* 0x004b400001087983 */ /* 0x000f280000300800 */
[----:B------:R1:W-:Y:S01]  /*ff900*/  LDGSTS.E [R4+0x46f00], desc[UR40][R6.64], P0 ;  /* 0x46f0000006047fae */ /* 0x0003e200081a1028 */
[----:B---3--:R-:W-:-:S05]  /*ff910*/  IADD3 R9, P2, PT, R9, R13, RZ ;  /* 0x0000000d09097210 */ /* 0x008fca0007f5e0ff */
[--C-:B------:R-:W-:Y:S01]  /*ff920*/  IMAD.X R12, R12, 0x1, R0.reuse, P2 ;  /* 0x000000010c0c7824 */ /* 0x100fe200010e0600 */
[----:B------:R-:W-:Y:S01]  /*ff930*/  IADD3 R10, P3, PT, R10, R13, RZ ;  /* 0x0000000d0a0a7210 */ /* 0x000fe20007f7e0ff */
[----:B------:R-:W-:Y:S03]  /*ff940*/  STL [R1+0x4a50], R9 ;  /* 0x004a500901007387 */ /* 0x000fe60000100800 */
[----:B-1----:R-:W-:Y:S01]  /*ff950*/  MOV R7, R12 ;  /* 0x0000000c00077202 */ /* 0x002fe20000000f00 */
[----:B------:R-:W-:Y:S01]  /*ff960*/  IMAD.X R14, R14, 0x1, R0, P3 ;  /* 0x000000010e0e7824 */ /* 0x000fe200018e0600 */
[----:B------:R1:W-:Y:S01]  /*ff970*/  STL [R1+0x4a4c], R12 ;  /* 0x004a4c0c01007387 */ /* 0x0003e20000100800 */
[----:B------:R-:W-:-:S03]  /*ff980*/  IMAD.MOV.U32 R6, RZ, RZ, R9 ;  /* 0x000000ffff067224 */ /* 0x000fc600078e0009 */
[----:B------:R-:W-:Y:S04]  /*ff990*/  STL [R1+0x4ab8], R10 ;  /* 0x004ab80a01007387 */ /* 0x000fe80000100800 */
[----:B------:R3:W-:Y:S04]  /*ff9a0*/  LDGSTS.E [R4+0x46f80], desc[UR40][R6.64], P0 ;  /* 0x46f8000006047fae */ /* 0x0007e800081a1028 */
[----:B-1----:R-:W4:Y:S04]  /*ff9b0*/  LDL.LU R12, [R1+0x4b48] ;  /* 0x004b4800010c7983 */ /* 0x002f280000300800 */
[----:B------:R1:W-:Y:S04]  /*ff9c0*/  STL [R1+0x4ab4], R14 ;  /* 0x004ab40e01007387 */ /* 0x0003e80000100800 */
[----:B------:R-:W4:Y:S01]  /*ff9d0*/  LDL.LU R9, [R1+0x4b50] ;  /* 0x004b500001097983 */ /* 0x000f220000300800 */
[----:B---3--:R-:W-:-:S02]  /*ff9e0*/  IMAD.MOV.U32 R7, RZ, RZ, R14 ;  /* 0x000000ffff077224 */ /* 0x008fc400078e000e */
[----:B------:R-:W-:Y:S01]  /*ff9f0*/  IMAD.MOV.U32 R6, RZ, RZ, R10 ;  /* 0x000000ffff067224 */ /* 0x000fe200078e000a */
[----:B-1----:R-:W3:Y:S04]  /*ffa00*/  LDL.LU R14, [R1+0x4b44] ;  /* 0x004b4400010e7983 */ /* 0x002ee80000300800 */
[----:B------:R-:W3:Y:S01]  /*ffa10*/  LDL.LU R10, [R1+0x4b4c] ;  /* 0x004b4c00010a7983 */ /* 0x000ee20000300800 */
[----:B------:R-:W-:-:S04]  /*ffa20*/  UISETP.GT.AND UP1, UPT, UR11, 0x3b, UPT ;  /* 0x0000003b0b00788c */ /* 0x000fc8000bf24270 */
[----:B------:R-:W-:-:S04]  /*ffa30*/  USEL UR10, URZ, 0x4, !UP1 ;  /* 0x00000004ff0a7887 */ /* 0x000fc8000c800000 */
[----:B------:R-:W-:-:S06]  /*ffa40*/  USEL UR10, UR10, URZ, !UP0 ;  /* 0x000000ff0a0a7287 */ /* 0x000fcc000c000000 */
[----:B------:R-:W-:Y:S01]  /*ffa50*/  ISETP.NE.U32.AND P1, PT, RZ, UR10, PT ;  /* 0x0000000aff007c0c */ /* 0x000fe2000bf25070 */
[----:B------:R-:W-:-:S12]  /*ffa60*/  UISETP.GT.AND UP1, UPT, UR11, 0x3f, UPT ;  /* 0x0000003f0b00788c */ /* 0x000fd8000bf24270 */
[----:B------:R1:W-:Y:S01]  /*ffa70*/  LDGSTS.E [R4+0x47600], desc[UR40][R6.64], P1 ;  /* 0x4760000006047fae */ /* 0x0003e200089a1028 */
[----:B------:R-:W-:-:S04]  /*ffa80*/  USEL UR10, URZ, 0x4, !UP1 ;  /* 0x00000004ff0a7887 */ /* 0x000fc8000c800000 */
[----:B------:R-:W-:Y:S01]  /*ffa90*/  USEL UR10, UR10, URZ, !UP0 ;  /* 0x000000ff0a0a7287 */ /* 0x000fe2000c000000 */
[----:B------:R-:W-:-:S05]  /*ffaa0*/  IADD3 R22, P0, PT, R22, R13, RZ ;  /* 0x0000000d16167210 */ /* 0x000fca0007f1e0ff */
[----:B-1----:R-:W-:Y:S01]  /*ffab0*/  IMAD.MOV.U32 R6, RZ, RZ, R22 ;  /* 0x000000ffff067224 */ /* 0x002fe200078e0016 */
[----:B------:R-:W-:Y:S01]  /*ffac0*/  IADD3 R20, P2, PT, R20, R13, RZ ;  /* 0x0000000d14147210 */ /* 0x000fe20007f5e0ff */
[----:B------:R-:W-:-:S04]  /*ffad0*/  IMAD.X R23, R23, 0x1, R0, P0 ;  /* 0x0000000117177824 */ /* 0x000fc800000e0600 */
[----:B------:R-:W-:Y:S02]  /*ffae0*/  IMAD.MOV.U32 R7, RZ, RZ, R23 ;  /* 0x000000ffff077224 */ /* 0x000fe400078e0017 */
[----:B------:R-:W-:Y:S01]  /*ffaf0*/  IMAD.X R21, R21, 0x1, R0, P2 ;  /* 0x0000000115157824 */ /* 0x000fe200010e0600 */
[----:B--2---:R-:W-:Y:S02]  /*ffb00*/  IADD3 R18, P0, PT, R18, R13, RZ ;  /* 0x0000000d12127210 */ /* 0x004fe40007f1e0ff */
[----:B------:R1:W-:Y:S02]  /*ffb10*/  LDGSTS.E [R4+0x47680], desc[UR40][R6.64], P1 ;  /* 0x4768000006047fae */ /* 0x0003e400089a1028 */
[----:B-1----:R-:W-:Y:S01]  /*ffb20*/  MOV R6, R20 ;  /* 0x0000001400067202 */ /* 0x002fe20000000f00 */
[----:B------:R-:W-:-:S05]  /*ffb30*/  IMAD.MOV.U32 R7, RZ, RZ, R21 ;  /* 0x000000ffff077224 */ /* 0x000fca00078e0015 */
[----:B------:R1:W-:Y:S02]  /*ffb40*/  LDGSTS.E [R4+0x47700], desc[UR40][R6.64], P1 ;  /* 0x4770000006047fae */ /* 0x0003e400089a1028 */
[----:B-1----:R-:W-:Y:S02]  /*ffb50*/  IMAD.MOV.U32 R6, RZ, RZ, R18 ;  /* 0x000000ffff067224 */ /* 0x002fe400078e0012 */
[----:B------:R-:W-:Y:S01]  /*ffb60*/  STL [R1+0x4ac0], R22 ;  /* 0x004ac01601007387 */ /* 0x000fe20000100800 */
[----:B-----5:R-:W-:-:S04]  /*ffb70*/  IMAD.X R19, R19, 0x1, R0, P0 ;  /* 0x0000000113137824 */ /* 0x020fc800000e0600 */
[----:B------:R-:W-:Y:S01]  /*ffb80*/  IMAD.MOV.U32 R7, RZ, RZ, R19 ;  /* 0x000000ffff077224 */ /* 0x000fe200078e0013 */
[----:B------:R-:W-:-:S04]  /*ffb90*/  ISETP.NE.U32.AND P0, PT, RZ, UR10, PT ;  /* 0x0000000aff007c0c */ /* 0x000fc8000bf05070 */
[----:B------:R1:W-:Y:S01]  /*ffba0*/  LDGSTS.E [R4+0x47780], desc[UR40][R6.64], P1 ;  /* 0x4778000006047fae */ /* 0x0003e200089a1028 */
[----:B------:R-:W-:-:S03]  /*ffbb0*/  IADD3 R16, P1, PT, R16, R13, RZ ;  /* 0x0000000d10107210 */ /* 0x000fc60007f3e0ff */
[----:B------:R-:W-:Y:S02]  /*ffbc0*/  STL [R1+0x4abc], R23 ;  /* 0x004abc1701007387 */ /* 0x000fe40000100800 */
[----:B------:R-:W-:Y:S02]  /*ffbd0*/  IMAD.X R17, R17, 0x1, R0, P1 ;  /* 0x0000000111117824 */ /* 0x000fe400008e0600 */
[----:B------:R-:W-:Y:S04]  /*ffbe0*/  STL [R1+0x4ac8], R20 ;  /* 0x004ac81401007387 */ /* 0x000fe80000100800 */
[----:B------:R-:W-:Y:S01]  /*ffbf0*/  STL [R1+0x4ac4], R21 ;  /* 0x004ac41501007387 */ /* 0x000fe20000100800 */
[----:B-1----:R-:W-:Y:S01]  /*ffc00*/  MOV R6, R16 ;  /* 0x0000001000067202 */ /* 0x002fe20000000f00 */
[----:B------:R-:W-:-:S02]  /*ffc10*/  IMAD.MOV.U32 R7, RZ, RZ, R17 ;  /* 0x000000ffff077224 */ /* 0x000fc400078e0011 */
[----:B------:R-:W-:Y:S01]  /*ffc20*/  STL [R1+0x4ad0], R18 ;  /* 0x004ad01201007387 */ /* 0x000fe20000100800 */
[----:B----4-:R-:W-:-:S03]  /*ffc30*/  IADD3 R8, P2, PT, R8, R13, RZ ;  /* 0x0000000d08087210 */ /* 0x010fc60007f5e0ff */
[----:B------:R-:W-:Y:S02]  /*ffc40*/  STL [R1+0x4acc], R19 ;  /* 0x004acc1301007387 */ /* 0x000fe40000100800 */
[----:B------:R-:W-:Y:S02]  /*ffc50*/  IMAD.X R15, R15, 0x1, R0, P2 ;  /* 0x000000010f0f7824 */ /* 0x000fe400010e0600 */
[----:B------:R-:W-:Y:S04]  /*ffc60*/  STL [R1+0x4b38], R16 ;  /* 0x004b381001007387 */ /* 0x000fe80000100800 */
[----:B------:R-:W-:Y:S04]  /*ffc70*/  STL [R1+0x4b34], R17 ;  /* 0x004b341101007387 */ /* 0x000fe80000100800 */
[----:B------:R-:W-:Y:S04]  /*ffc80*/  STL [R1+0x4b40], R8 ;  /* 0x004b400801007387 */ /* 0x000fe80000100800 */
[----:B------:R1:W-:Y:S04]  /*ffc90*/  LDGSTS.E [R4+0x47e00], desc[UR40][R6.64], P0 ;  /* 0x47e0000006047fae */ /* 0x0003e800081a1028 */
[----:B------:R2:W-:Y:S01]  /*ffca0*/  STL [R1+0x4b3c], R15 ;  /* 0x004b3c0f01007387 */ /* 0x0005e20000100800 */
[----:B-1----:R-:W-:-:S03]  /*ffcb0*/  IMAD.MOV.U32 R7, RZ, RZ, R15 ;  /* 0x000000ffff077224 */ /* 0x002fc600078e000f */
[----:B--2---:R-:W2:Y:S01]  /*ffcc0*/  LDL.LU R15, [R1+0x4b58] ;  /* 0x004b5800010f7983 */ /* 0x004ea20000300800 */
[----:B------:R-:W-:-:S03]  /*ffcd0*/  IMAD.MOV.U32 R6, RZ, RZ, R8 ;  /* 0x000000ffff067224 */ /* 0x000fc600078e0008 */
[----:B------:R-:W4:Y:S04]  /*ffce0*/  LDL.LU R8, [R1+0x4b60] ;  /* 0x004b600001087983 */ /* 0x000f280000300800 */
[----:B------:R-:W5:Y:S01]  /*ffcf0*/  LDL.LU R18, [R1+0x4b54] ;  /* 0x004b540001127983 */ /* 0x000f620000300800 */
[-C--:B------:R-:W-:Y:S02]  /*ffd00*/  IADD3 R12, P1, PT, R12, R13.reuse, RZ ;  /* 0x0000000d0c0c7210 */ /* 0x080fe40007f3e0ff */
[----:B------:R-:W-:Y:S01]  /*ffd10*/  IADD3 R9, P2, PT, R9, R13, RZ ;  /* 0x0000000d09097210 */ /* 0x000fe20007f5e0ff */
[----:B------:R1:W-:Y:S04]  /*ffd20*/  LDGSTS.E [R4+0x47e80], desc[UR40][R6.64], P0 ;  /* 0x47e8000006047fae */ /* 0x0003e800081a1028 */
[----:B------:R-:W5:Y:S01]  /*ffd30*/  LDL.LU R13, [R1+0x4b5c] ;  /* 0x004b5c00010d7983 */ /* 0x000f620000300800 */
[----:B---3--:R-:W-:-:S02]  /*ffd40*/  IMAD.X R14, R14, 0x1, R0, P1 ;  /* 0x000000010e0e7824 */ /* 0x008fc400008e0600 */
[----:B------:R-:W-:Y:S01]  /*ffd50*/  IMAD.X R10, R10, 0x1, R0, P2 ;  /* 0x000000010a0a7824 */ /* 0x000fe200010e0600 */
[----:B------:R3:W-:Y:S04]  /*ffd60*/  STL [R1+0x4b48], R12 ;  /* 0x004b480c01007387 */ /* 0x0007e80000100800 */
[----:B------:R-:W-:Y:S01]  /*ffd70*/  STL [R1+0x4b50], R9 ;  /* 0x004b500901007387 */ /* 0x000fe20000100800 */
[----:B-1----:R-:W-:-:S03]  /*ffd80*/  IMAD.MOV.U32 R6, RZ, RZ, R12 ;  /* 0x000000ffff067224 */ /* 0x002fc600078e000c */
[----:B------:R1:W-:Y:S04]  /*ffd90*/  STL [R1+0x4b44], R14 ;  /* 0x004b440e01007387 */ /* 0x0003e80000100800 */
[----:B------:R1:W-:Y:S04]  /*ffda0*/  STL [R1+0x4b4c], R10 ;  /* 0x004b4c0a01007387 */ /* 0x0003e80000100800 */
[----:B------:R-:W5:Y:S04]  /*ffdb0*/  LDL.LU R16, [R1+0x4bd4] ;  /* 0x004bd40001107983 */ /* 0x000f680000300800 */
[----:B---3--:R-:W3:Y:S04]  /*ffdc0*/  LDL.LU R12, [R1+0x4bd8] ;  /* 0x004bd800010c7983 */ /* 0x008ee80000300800 */
[----:B------:R-:W3:Y:S04]  /*ffdd0*/  LDL.LU R20, [R1+0x4bdc] ;  /* 0x004bdc0001147983 */ /* 0x000ee80000300800 */
[----:B------:R-:W3:Y:S01]  /*ffde0*/  LDL.LU R19, [R1+0x4be0] ;  /* 0x004be00001137983 */ /* 0x000ee20000300800 */
[----:B------:R-:W-:Y:S01]  /*ffdf0*/  MOV R7, R14 ;  /* 0x0000000e00077202 */ /* 0x000fe20000000f00 */
[----:B------:R-:W-:-:S02]  /*ffe00*/  IMAD.SHL.U32 R148, R249, 0x40, RZ ;  /* 0x00000040f9947824 */ /* 0x000fc400078e00ff */
[----:B-1----:R-:W3:Y:S04]  /*ffe10*/  LDL.LU R14, [R1+0x4c54] ;  /* 0x004c5400010e7983 */ /* 0x002ee80000300800 */
[----:B------:R1:W-:Y:S02]  /*ffe20*/  LDGSTS.E [R4+0x47f00], desc[UR40][R6.64], P0 ;  /* 0x47f0000006047fae */ /* 0x0003e400081a1028 */
[----:B-1----:R-:W-:Y:S02]  /*ffe30*/  IMAD.MOV.U32 R6, RZ, RZ, R9 ;  /* 0x000000ffff067224 */ /* 0x002fe400078e0009 */
[----:B------:R-:W-:Y:S01]  /*ffe40*/  IMAD.MOV.U32 R7, RZ, RZ, R10 ;  /* 0x000000ffff077224 */ /* 0x000fe200078e000a */
[----:B------:R-:W3:Y:S04]  /*ffe50*/  LDL.LU R9, [R1+0x4c58] ;  /* 0x004c580001097983 */ /* 0x000ee80000300800 */
[----:B------:R1:W-:Y:S01]  /*ffe60*/  LDGSTS.E [R4+0x47f80], desc[UR40][R6.64], P0 ;  /* 0x47f8000006047fae */ /* 0x0003e200081a1028 */
[C---:B------:R-:W-:Y:S01]  /*ffe70*/  ISETP.GE.AND P0, PT, R5.reuse, UR11, PT ;  /* 0x0000000b05007c0c */ /* 0x040fe2000bf06270 */
[----:B------:R-:W-:Y:S01]  /*ffe80*/  IMAD.SHL.U32 R148, R148, 0x4, RZ ;  /* 0x0000000494947824 */ /* 0x000fe200078e00ff */
[----:B------:R-:W-:Y:S01]  /*ffe90*/  PLOP3.LUT P2, PT, PT, PT, UP0, 0x80, 0x8 ;  /* 0x000000000008781c */ /* 0x000fe20003f4f008 */
[----:B------:R-:W3:Y:S04]  /*ffea0*/  LDL.LU R17, [R1+0x4c5c] ;  /* 0x004c5c0001117983 */ /* 0x000ee80000300800 */
[----:B------:R-:W3:Y:S01]  /*ffeb0*/  LDL.LU R10, [R1+0x4c60] ;  /* 0x004c6000010a7983 */ /* 0x000ee20000300800 */
[----:B-1----:R-:W-:Y:S01]  /*ffec0*/  LOP3.LUT R4, R5, 0x20, RZ, 0xfc, !PT ;  /* 0x0000002005047812 */ /* 0x002fe200078efcff */
[----:B------:R-:W-:-:S02]  /*ffed0*/  ULEA UR10, UR8, UR4, 0x11 ;  /* 0x00000004080a7291 */ /* 0x000fc4000f8e88ff */
[----:B------:R-:W0:Y:S01]  /*ffee0*/  LDGDEPBAR ;  /* 0x00000000000079af */ /* 0x000e220000000000 */
[----:B------:R-:W-:Y:S02]  /*ffef0*/  ISETP.GE.AND P1, PT, R4, UR11, PT ;  /* 0x0000000b04007c0c */ /* 0x000fe4000bf26270 */
[----:B------:R-:W-:Y:S02]  /*fff00*/  SEL R5, RZ, 0x4, P0 ;  /* 0x00000004ff057807 */ /* 0x000fe40000000000 */
[----:B------:R-:W-:Y:S02]  /*fff10*/  SEL R4, RZ, 0x4, P1 ;  /* 0x00000004ff047807 */ /* 0x000fe40000800000 */
[----:B------:R-:W-:Y:S02]  /*fff20*/  SEL R5, R5, RZ, !P2 ;  /* 0x000000ff05057207 */ /* 0x000fe40005000000 */
[----:B------:R-:W-:Y:S02]  /*fff30*/  SEL R4, R4, RZ, !P2 ;  /* 0x000000ff04047207 */ /* 0x000fe40005000000 */
[----:B------:R-:W-:-:S02]  /*fff40*/  ISETP.NE.U32.AND P0, PT, R5, RZ, PT ;  /* 0x000000ff0500720c */ /* 0x000fc40003f05070 */
[----:B------:R-:W-:Y:S02]  /*fff50*/  ISETP.NE.U32.AND P1, PT, R4, RZ, PT ;  /* 0x000000ff0400720c */ /* 0x000fe40003f25070 */
[----:B------:R-:W-:Y:S02]  /*fff60*/  IADD3 R4, PT, PT, R11, UR10, RZ ;  /* 0x0000000a0b047c10 */ /* 0x000fe4000fffe0ff */
[-C--:B--2---:R-:W-:Y:S02]  /*fff70*/  IADD3 R15, P2, PT, R15, R148.reuse, RZ ;  /* 0x000000940f0f7210 */ /* 0x084fe40007f5e0ff */
[----:B----4-:R-:W-:-:S03]  /*fff80*/  IADD3 R8, P3, PT, R8, R148, RZ ;  /* 0x0000009408087210 */ /* 0x010fc60007f7e0ff */
[--C-:B-----5:R-:W-:Y:S01]  /*fff90*/  IMAD.X R18, R18, 0x1, R2.reuse, P2 ;  /* 0x0000000112127824 */ /* 0x120fe200010e0602 */
[----:B------:R1:W-:Y:S04]  /*fffa0*/  STL [R1+0x4b58], R15 ;  /* 0x004b580f01007387 */ /* 0x0003e80000100800 */
[----:B------:R2:W-:Y:S01]  /*fffb0*/  STL [R1+0x4b54], R18 ;  /* 0x004b541201007387 */ /* 0x0005e20000100800 */
[----:B------:R-:W-:-:S03]  /*fffc0*/  IMAD.X R13, R13, 0x1, R2, P3 ;  /* 0x000000010d0d7824 */ /* 0x000fc600018e0602 */
[----:B------:R-:W-:Y:S04]  /*fffd0*/  STL [R1+0x4b60], R8 ;  /* 0x004b600801007387 */ /* 0x000fe80000100800 */
[----:B------:R-:W4:Y:S01]  /*fffe0*/  LDL.LU R5, [R1+0x4cd8] ;  /* 0x004cd80001057983 */ /* 0x000f220000300800 */
[----:B------:R-:W-:-:S03]  /*ffff0*/  IMAD.MOV.U32 R6, RZ, RZ, R15 ;  /* 0x000000ffff067224 */ /* 0x000fc600078e000f */
[----:B------:R5:W-:Y:S04]  /*100000*/  STL [R1+0x4b5c], R13 ;  /* 0x004b5c0d01007387 */ /* 0x000be80000100800 */
[----:B------:R-:W4:Y:S01]  /*100010*/  LDL.LU R11, [R1+0x4ce0] ;  /* 0x004ce000010b7983 */ /* 0x000f220000300800 */
[----:B------:R-:W-:-:S03]  /*100020*/  IMAD.MOV.U32 R7, RZ, RZ, R18 ;  /* 0x000000ffff077224 */ /* 0x000fc600078e0012 */
[----:B-1----:R-:W4:Y:S04]  /*100030*/  LDL.LU R15, [R1+0x4cd4] ;  /* 0x004cd400010f7983 */ /* 0x002f280000300800 */
[----:B--2---:R-:W2:Y:S01]  /*100040*/  LDL.LU R18, [R1+0x4cdc] ;  /* 0x004cdc0001127983 */ /* 0x004ea20000300800 */
[----:B---3--:R-:W-:-:S03]  /*100050*/  IADD3 R12, P2, PT, R12, R148, RZ ;  /* 0x000000940c0c7210 */ /* 0x008fc60007f5e0ff */
[----:B------:R1:W-:Y:S02]  /*100060*/  LDGSTS.E [R4], desc[UR40][R6.64], P0 ;  /* 0x0000000006047fae */ /* 0x0003e400081a1028 */
[----:B------:R-:W-:Y:S01]  /*100070*/  IMAD.X R16, R16, 0x1, R2, P2 ;  /* 0x0000000110107824 */ /* 0x000fe200010e0602 */
[----:B------:R-:W-:Y:S01]  /*100080*/  IADD3 R19, P3, PT, R19, R148, RZ ;  /* 0x0000009413137210 */ /* 0x000fe20007f7e0ff */
[----:B-1----:R-:W-:Y:S02]  /*100090*/  IMAD.MOV.U32 R6, RZ, RZ, R8 ;  /* 0x000000ffff067224 */ /* 0x002fe400078e0008 */
[----:B------:R-:W-:Y:S02]  /*1000a0*/  IMAD.MOV.U32 R7, RZ, RZ, R13 ;  /* 0x000000ffff077224 */ /* 0x000fe400078e000d */
[----:B-----5:R-:W3:Y:S01]  /*1000b0*/  LDL.LU R13, [R1+0x4d58] ;  /* 0x004d5800010d7983 */ /* 0x020ee20000300800 */
[----:B------:R-:W-:-:S03]  /*1000c0*/  IMAD.X R20, R20, 0x1, R2, P3 ;  /* 0x0000000114147824 */ /* 0x000fc600018e0602 */
[----:B------:R-:W5:Y:S04]  /*1000d0*/  LDL.LU R8, [R1+0x4d60] ;  /* 0x004d600001087983 */ /* 0x000f680000300800 */
[----:B------:R-:W-:Y:S04]  /*1000e0*/  STL [R1+0x4bd8], R12 ;  /* 0x004bd80c01007387 */ /* 0x000fe80000100800 */
[----:B------:R1:W-:Y:S04]  /*1000f0*/  LDGSTS.E [R4+0x80], desc[UR40][R6.64], P1 ;  /* 0x0008000006047fae */ /* 0x0003e800089a1028 */
[----:B------:R1:W-:Y:S04]  /*100100*/  STL [R1+0x4bd4], R16 ;  /* 0x004bd41001007387 */ /* 0x0003e80000100800 */
[----:B------:R-:W-:Y:S01]  /*100110*/  STL [R1+0x4be0], R19 ;  /* 0x004be01301007387 */ /* 0x000fe20000100800 */
[----:B-1----:R-:W-:-:S03]  /*100120*/  IMAD.MOV.U32 R7, RZ, RZ, R16 ;  /* 0x000000ffff077224 */ /* 0x002fc600078e0010 */
[----:B------:R-:W5:Y:S01]  /*100130*/  LDL.LU R16, [R1+0x4d54] ;  /* 0x004d540001107983 */ /* 0x000f620000300800 */
[----:B------:R-:W-:-:S03]  /*100140*/  MOV R6, R12 ;  /* 0x0000000c00067202 */ /* 0x000fc60000000f00 */
[----:B------:R-:W-:Y:S04]  /*100150*/  STL [R1+0x4bdc], R20 ;  /* 0x004bdc1401007387 */ /* 0x000fe80000100800 */
[----:B------:R-:W5:Y:S01]  /*100160*/  LDL.LU R12, [R1+0x4d5c] ;  /* 0x004d5c00010c7983 */ /* 0x000f620000300800 */
[----:B------:R-:W-:-:S03]  /*100170*/  IADD3 R9, P2, PT, R9, R148, RZ ;  /* 0x0000009409097210 */ /* 0x000fc60007f5e0ff */
[----:B------:R1:W-:Y:S01]  /*100180*/  LDGSTS.E [R4+0x800], desc[UR40][R6.64], P0 ;  /* 0x0080000006047fae */ /* 0x0003e200081a1028 */
[----:B------:R-:W-:Y:S01]  /*100190*/  IADD3 R10, P3, PT, R10, R148, RZ ;  /* 0x000000940a0a7210 */ /* 0x000fe20007f7e0ff */
[--C-:B------:R-:W-:Y:S02]  /*1001a0*/  IMAD.X R14, R14, 0x1, R2.reuse, P2 ;  /* 0x000000010e0e7824 */ /* 0x100fe400010e0602 */
[----:B------:R-:W-:Y:S02]  /*1001b0*/  STL [R1+0x4c58], R9 ;  /* 0x004c580901007387 */ /* 0x000fe40000100800 */
[----:B------:R-:W-:Y:S02]  /*1001c0*/  IMAD.X R17, R17, 0x1, R2, P3 ;  /* 0x0000000111117824 */ /* 0x000fe400018e0602 */
[----:B-1----:R-:W-:Y:S02]  /*1001d0*/  IMAD.MOV.U32 R6, RZ, RZ, R19 ;  /* 0x000000ffff067224 */ /* 0x002fe400078e0013 */
[----:B------:R-:W-:Y:S01]  /*1001e0*/  IMAD.MOV.U32 R7, RZ, RZ, R20 ;  /* 0x000000ffff077224 */ /* 0x000fe200078e0014 */
[----:B------:R1:W-:Y:S04]  /*1001f0*/  STL [R1+0x4c54], R14 ;  /* 0x004c540e01007387 */ /* 0x0003e80000100800 */
[----:B------:R1:W-:Y:S04]  /*100200*/  LDGSTS.E [R4+0x880], desc[UR40][R6.64], P1 ;  /* 0x0088000006047fae */ /* 0x0003e800089a1028 */
[----:B------:R-:W-:Y:S01]  /*100210*/  STL [R1+0x4c60], R10 ;  /* 0x004c600a01007387 */ /* 0x000fe20000100800 */
[----:B-1----:R-:W-:Y:S01]  /*100220*/  IMAD.MOV.U32 R6, RZ, RZ, R9 ;  /* 0x000000ffff067224 */ /* 0x002fe200078e0009 */
[----:B------:R-:W-:-:S02]  /*100230*/  MOV R7, R14 ;  /* 0x0000000e00077202 */ /* 0x000fc40000000f00 */
[----:B------:R-:W5:Y:S04]  /*100240*/  LDL.LU R14, [R1+0x4dd8] ;  /* 0x004dd800010e7983 */ /* 0x000f680000300800 */
[----:B------:R1:W-:Y:S04]  /*100250*/  STL [R1+0x4c5c], R17 ;  /* 0x004c5c1101007387 */ /* 0x0003e80000100800 */
[----:B------:R1:W-:Y:S04]  /*100260*/  LDGSTS.E [R4+0x1000], desc[UR40][R6.64], P0 ;  /* 0x0100000006047fae */ /* 0x0003e800081a1028 */
[----:B------:R-:W5:Y:S01]  /*100270*/  LDL.LU R9, [R1+0x4de0] ;  /* 0x004de00001097983 */ /* 0x000f620000300800 */
[----:B-1----:R-:W-:-:S03]  /*100280*/  IMAD.MOV.U32 R7, RZ, RZ, R17 ;  /* 0x000000ffff077224 */ /* 0x002fc600078e0011 */
[----:B------:R-:W5:Y:S01]  /*100290*/  LDL.LU R17, [R1+0x4dd4] ;  /* 0x004dd40001117983 */ /* 0x000f620000300800 */
[----:B------:R-:W-:-:S03]  /*1002a0*/  IMAD.MOV.U32 R6, RZ, RZ, R10 ;  /* 0x000000ffff067224 */ /* 0x000fc600078e000a */
[----:B------:R-:W5:Y:S04]  /*1002b0*/  LDL.LU R10, [R1+0x4ddc] ;  /* 0x004ddc00010a7983 */ /* 0x000f680000300800 */
[----:B------:R1:W-:Y:S01]  /*1002c0*/  LDGSTS.E [R4+0x1080], desc[UR40][R6.64], P1 ;  /* 0x0108000006047fae */ /* 0x0003e200089a1028 */
[-C--:B----4-:R-:W-:Y:S02]  /*1002d0*/  IADD3 R5, P2, PT, R5, R148.reuse, RZ ;  /* 0x0000009405057210 */ /* 0x090fe40007f5e0ff */
[----:B------:R-:W-:-:S03]  /*1002e0*/  IADD3 R11, P3, PT, R11, R148, RZ ;  /* 0x000000940b0b7210 */ /* 0x000fc60007f7e0ff */
[--C-:B------:R-:W-:Y:S01]  /*1002f0*/  IMAD.X R15, R15, 0x1, R2.reuse, P2 ;  /* 0x000000010f0f7824 */ /* 0x100fe200010e0602 */
[----:B------:R-:W-:Y:S01]  /*100300*/  STL [R1+0x4cd8], R5 ;  /* 0x004cd80501007387 */ /* 0x000fe20000100800 */
[----:B-1----:R-:W-:Y:S02]  /*100310*/  IMAD.MOV.U32 R6, RZ, RZ, R5 ;  /* 0x000000ffff067224 */ /* 0x002fe400078e0005 */
[----:B--2---:R-:W-:Y:S01]  /*100320*/  IMAD.X R18, R18, 0x1, R2, P3 ;  /* 0x0000000112127824 */ /* 0x004fe200018e0602 */
[----:B------:R1:W-:Y:S01]  /*100330*/  STL [R1+0x4cd4], R15 ;  /* 0x004cd40f01007387 */ /* 0x0003e20000100800 */
[----:B------:R-:W-:-:S03]  /*100340*/  IMAD.MOV.U32 R7, RZ, RZ, R15 ;  /* 0x000000ffff077224 */ /* 0x000fc600078e000f */
[----:B------:R-:W-:Y:S04]  /*100350*/  STL [R1+0x4ce0], R11 ;  /* 0x004ce00b01007387 */ /* 0x000fe80000100800 */
[----:B------:R2:W-:Y:S04]  /*100360*/  LDGSTS.E [R4+0x1800], desc[UR40][R6.64], P0 ;  /* 0x0180000006047fae */ /* 0x0005e800081a1028 */
[----:B-1----:R-:W4:Y:S04]  /*100370*/  LDL.LU R15, [R1+0x4e58] ;  /* 0x004e5800010f7983 */ /* 0x002f280000300800 */
[----:B------:R1:W-:Y:S04]  /*100380*/  STL [R1+0x4cdc], R18 ;  /* 0x004cdc1201007387 */ /* 0x0003e80000100800 */
[----:B------:R-:W4:Y:S01]  /*100390*/  LDL.LU R5, [R1+0x4e60] ;  /* 0x004e600001057983 */ /* 0x000f220000300800 */
[----:B--2---:R-:W-:-:S03]  /*1003a0*/  IMAD.MOV.U32 R7, RZ, RZ, R18 ;  /* 0x000000ffff077224 */ /* 0x004fc600078e0012 */
[----:B-1----:R-:W2:Y:S01]  /*1003b0*/  LDL.LU R18, [R1+0x4e54] ;  /* 0x004e540001127983 */ /* 0x002ea20000300800 */
[----:B------:R-:W-:-:S03]  /*1003c0*/  MOV R6, R11 ;  /* 0x0000000b00067202 */ /* 0x000fc60000000f00 */
[----:B------:R-:W2:Y:S01]  /*1003d0*/  LDL.LU R11, [R1+0x4e5c] ;  /* 0x004e5c00010b7983 */ /* 0x000ea20000300800 */
[-C--:B---3--:R-:W-:Y:S02]  /*1003e0*/  IADD3 R13, P2, PT, R13, R148.reuse, RZ ;  /* 0x000000940d0d7210 */ /* 0x088fe40007f5e0ff */
[----:B-----5:R-:W-:Y:S01]  /*1003f0*/  IADD3 R8, P3, PT, R8, R148, RZ ;  /* 0x0000009408087210 */ /* 0x020fe20007f7e0ff */
[----:B------:R1:W-:Y:S04]  /*100400*/  LDGSTS.E [R4+0x1880], desc[UR40][R6.64], P1 ;  /* 0x0188000006047fae */ /* 0x0003e800089a1028 */
[----:B------:R3:W-:Y:S01]  /*100410*/  STL [R1+0x4d58], R13 ;  /* 0x004d580d01007387 */ /* 0x0007e20000100800 */
[----:B------:R-:W-:Y:S02]  /*100420*/  IMAD.X R16, R16, 0x1, R2, P2 ;  /* 0x0000000110107824 */ /* 0x000fe400010e0602 */
[----:B-1----:R-:W-:-:S03]  /*100430*/  IMAD.MOV.U32 R6, RZ, RZ, R13 ;  /* 0x000000ffff067224 */ /* 0x002fc600078e000d */
[----:B------:R1:W-:Y:S01]  /*100440*/  STL [R1+0x4d54], R16 ;  /* 0x004d541001007387 */ /* 0x0003e20000100800 */
[----:B------:R-:W-:-:S03]  /*100450*/  IMAD.X R12, R12, 0x1, R2, P3 ;  /* 0x000000010c0c7824 */ /* 0x000fc600018e0602 */
[----:B------:R5:W-:Y:S04]  /*100460*/  STL [R1+0x4d60], R8 ;  /* 0x004d600801007387 */ /* 0x000be80000100800 */
[----:B---3--:R-:W3:Y:S01]  /*100470*/  LDL.LU R13, [R1+0x4ed8] ;  /* 0x004ed800010d7983 */ /* 0x008ee20000300800 */
[----:B------:R-:W-:-:S03]  /*100480*/  IMAD.MOV.U32 R7, RZ, RZ, R16 ;  /* 0x000000ffff077224 */ /* 0x000fc600078e0010 */
[----:B------:R5:W-:Y:S04]  /*100490*/  STL [R1+0x4d5c], R12 ;  /* 0x004d5c0c01007387 */ /* 0x000be80000100800 */
[----:B------:R-:W3:Y:S04]  /*1004a0*/  LDL.LU R19, [R1+0x4ee0] ;  /* 0x004ee00001137983 */ /* 0x000ee80000300800 */
[----:B-1----:R-:W3:Y:S04]  /*1004b0*/  LDL.LU R16, [R1+0x4ed4] ;  /* 0x004ed40001107983 */ /* 0x002ee80000300800 */
[----:B------:R-:W3:Y:S04]  /*1004c0*/  LDL.LU R20, [R1+0x4edc] ;  /* 0x004edc0001147983 */ /* 0x000ee80000300800 */
[----:B------:R1:W-:Y:S01]  /*1004d0*/  LDGSTS.E [R4+0x2000], desc[UR40][R6.64], P0 ;  /* 0x0200000006047fae */ /* 0x0003e200081a1028 */
[----:B------:R-:W-:Y:S01]  /*1004e0*/  IADD3 R14, P2, PT, R14, R148, RZ ;  /* 0x000000940e0e7210 */ /* 0x000fe20007f5e0ff */
[----:B-1----:R-:W-:Y:S01]  /*1004f0*/  IMAD.MOV.U32 R6, RZ, RZ, R8 ;  /* 0x000000ffff067224 */ /* 0x002fe200078e0008 */
[----:B------:R-:W-:Y:S01]  /*100500*/  MOV R7, R12 ;  /* 0x0000000c00077202 */ /* 0x000fe20000000f00 */
[----:B-----5:R-:W5:Y:S04]  /*100510*/  LDL.LU R8, [R1+0x4f58] ;  /* 0x004f580001087983 */ /* 0x020f680000300800 */
[----:B------:R-:W5:Y:S01]  /*100520*/  LDL.LU R12, [R1+0x4f60] ;  /* 0x004f6000010c7983 */ /* 0x000f620000300800 */
[----:B------:R-:W-:-:S03]  /*100530*/  IADD3 R9, P3, PT, R9, R148, RZ ;  /* 0x0000009409097210 */ /* 0x000fc60007f7e0ff */
[----:B------:R1:W-:Y:S04]  /*100540*/  STL [R1+0x4dd8], R14 ;  /* 0x004dd80e01007387 */ /* 0x0003e80000100800 */
[----:B------:R1:W-:Y:S01]  /*100550*/  LDGSTS.E [R4+0x2080], desc[UR40][R6.64], P1 ;  /* 0x0208000006047fae */ /* 0x0003e200089a1028 */
[--C-:B------:R-:W-:Y:S02]  /*100560*/  IMAD.X R17, R17, 0x1, R2.reuse, P2 ;  /* 0x0000000111117824 */ /* 0x100fe400010e0602 */
[----:B------:R-:W-:-:S03]  /*100570*/  IMAD.X R10, R10, 0x1, R2, P3 ;  /* 0x000000010a0a7824 */ /* 0x000fc600018e0602 */
[----:B------:R1:W-:Y:S02]  /*100580*/  STL [R1+0x4dd4], R17 ;  /* 0x004dd41101007387 */ /* 0x0003e40000100800 */
[----:B-1----:R-:W-:Y:S02]  /*100590*/  IMAD.MOV.U32 R6, RZ, RZ, R14 ;  /* 0x000000ffff067224 */ /* 0x002fe400078e000e */
[----:B------:R1:W-:Y:S04]  /*1005a0*/  STL [R1+0x4de0], R9 ;  /* 0x004de00901007387 */ /* 0x0003e80000100800 */
[----:B------:R-:W5:Y:S01]  /*1005b0*/  LDL.LU R14, [R1+0x4f54] ;  /* 0x004f5400010e7983 */ /* 0x000f620000300800 */
[----:B------:R-:W-:-:S03]  /*1005c0*/  IMAD.MOV.U32 R7, RZ, RZ, R17 ;  /* 0x000000ffff077224 */ /* 0x000fc600078e0011 */
[----:B------:R1:W-:Y:S04]  /*1005d0*/  STL [R1+0x4ddc], R10 ;  /* 0x004ddc0a01007387 */ /* 0x0003e80000100800 */
[----:B------:R-:W5:Y:S04]  /*1005e0*/  LDL.LU R17, [R1+0x4f5c] ;  /* 0x004f5c0001117983 */ /* 0x000f680000300800 */
[----:B------:R1:W-:Y:S02]  /*1005f0*/  LDGSTS.E [R4+0x2800], desc[UR40][R6.64], P0 ;  /* 0x0280000006047fae */ /* 0x0003e400081a1028 */
[----:B-1----:R-:W-:-:S02]  /*100600*/  IMAD.MOV.U32 R6, RZ, RZ, R9 ;  /* 0x000000ffff067224 */ /* 0x002fc400078e0009 */
[----:B------:R-:W-:Y:S01]  /*100610*/  IMAD.MOV.U32 R7, RZ, RZ, R10 ;  /* 0x000000ffff077224 */ /* 0x000fe200078e000a */
[----:B------:R-:W5:Y:S04]  /*100620*/  LDL.LU R9, [R1+0x4fd8] ;  /* 0x004fd80001097983 */ /* 0x000f680000300800 */
[----:B------:R-:W5:Y:S04]  /*100630*/  LDL.LU R10, [R1+0x4fe0] ;  /* 0x004fe000010a7983 */ /* 0x000f680000300800 */
[----:B------:R1:W-:Y:S01]  /*100640*/  LDGSTS.E [R4+0x2880], desc[UR40][R6.64], P1 ;  /* 0x0288000006047fae */ /* 0x0003e200089a1028 */
[----:B----4-:R-:W-:-:S05]  /*100650*/  IADD3 R15, P2, PT, R15, R148, RZ ;  /* 0x000000940f0f7210 */ /* 0x010fca0007f5e0ff */
[----:B------:R4:W-:Y:S01]  /*100660*/  STL [R1+0x4e58], R15 ;  /* 0x004e580f01007387 */ /* 0x0009e20000100800 */
[----:B------:R-:W-:Y:S02]  /*100670*/  IADD3 R5, P3, PT, R5, R148, RZ ;  /* 0x0000009405057210 */ /* 0x000fe40007f7e0ff */
[----:B--2---:R-:W-:Y:S01]  /*100680*/  IADD3.X R18, PT, PT, R18, R2, RZ, P2, !PT ;  /* 0x0000000212127210 */ /* 0x004fe200017fe4ff */
[----:B-1----:R-:W-:Y:S02]  /*100690*/  IMAD.MOV.U32 R6, RZ, RZ, R15 ;  /* 0x000000ffff067224 */ /* 0x002fe400078e000f */
[----:B------:R-:W-:Y:S02]  /*1006a0*/  IMAD.X R11, R11, 0x1, R2, P3 ;  /* 0x000000010b0b7824 */ /* 0x000fe400018e0602 */
[----:B------:R1:W-:Y:S04]  /*1006b0*/  STL [R1+0x4e54], R18 ;  /* 0x004e541201007387 */ /* 0x0003e80000100800 */
[----:B------:R-:W-:Y:S04]  /*1006c0*/  STL [R1+0x4e60], R5 ;  /* 0x004e600501007387 */ /* 0x000fe80000100800 */
[----:B----4-:R-:W2:Y:S01]  /*1006d0*/  LDL.LU R15, [R1+0x4fd4] ;  /* 0x004fd400010f7983 */ /* 0x010ea20000300800 */
[----:B------:R-:W-:-:S03]  /*1006e0*/  IMAD.MOV.U32 R7, RZ, RZ, R18 ;  /* 0x000000ffff077224 */ /* 0x000fc600078e0012 */
[----:B------:R4:W-:Y:S04]  /*1006f0*/  STL [R1+0x4e5c], R11 ;  /* 0x004e5c0b01007387 */ /* 0x0009e80000100800 */
[----:B-1----:R-:W2:Y:S04]  /*100700*/  LDL.LU R18, [R1+0x4fdc] ;  /* 0x004fdc0001127983 */ /* 0x002ea80000300800 */
[----:B------:R1:W-:Y:S01]  /*100710*/  LDGSTS.E [R4+0x3000], desc[UR40][R6.64], P0 ;  /* 0x0300000006047fae */ /* 0x0003e200081a1028 */
[----:B---3--:R-:W-:Y:S01]  /*100720*/  IADD3 R13, P2, PT, R13, R148, RZ ;  /* 0x000000940d0d7210 */ /* 0x008fe20007f5e0ff */
[----:B-1----:R-:W-:-:S02]  /*100730*/  IMAD.MOV.U32 R6, RZ, RZ, R5 ;  /* 0x000000ffff067224 */ /* 0x002fc400078e0005 */
[----:B------:R-:W-:Y:S01]  /*100740*/  IMAD.MOV.U32 R7, RZ, RZ, R11 ;  /* 0x000000ffff077224 */ /* 0x000fe200078e000b */
[----:B------:R-:W-:Y:S01]  /*100750*/  IADD3 R19, P3, PT, R19, R148, RZ ;  /* 0x0000009413137210 */ /* 0x000fe20007f7e0ff */
[----:B----4-:R-:W3:Y:S01]  /*100760*/  LDL.LU R11, [R1+0x5058] ;  /* 0x00505800010b7983 */ /* 0x010ee20000300800 */
[----:B------:R-:W-:-:S03]  /*100770*/  IMAD.X R16, R16, 0x1, R2, P2 ;  /* 0x0000000110107824 */ /* 0x000fc600010e0602 */
[----:B------:R-:W4:Y:S01]  /*100780*/  LDL.LU R5, [R1+0x5060] ;  /* 0x0050600001057983 */ /* 0x000f220000300800 */
[----:B------:R-:W-:-:S03]  /*100790*/  IADD3.X R20, PT, PT, R20, R2, RZ, P3, !PT ;  /* 0x0000000214147210 */ /* 0x000fc60001ffe4ff */
[----:B------:R-:W-:Y:S04]  /*1007a0*/  STL [R1+0x4ed8], R13 ;  /* 0x004ed80d01007387 */ /* 0x000fe80000100800 */
[----:B------:R1:W-:Y:S04]  /*1007b0*/  LDGSTS.E [R4+0x3080], desc[UR40][R6.64], P1 ;  /* 0x0308000006047fae */ /* 0x0003e800089a1028 */
[----:B------:R1:W-:Y:S04]  /*1007c0*/  STL [R1+0x4ed4], R16 ;  /* 0x004ed41001007387 */ /* 0x0003e80000100800 */
[----:B------:R-:W-:Y:S01]  /*1007d0*/  STL [R1+0x4ee0], R19 ;  /* 0x004ee01301007387 */ /* 0x000fe20000100800 */
[----:B-1----:R-:W-:-:S03]  /*1007e0*/  IMAD.MOV.U32 R7, RZ, RZ, R16 ;  /* 0x000000ffff077224 */ /* 0x002fc600078e0010 */
[----:B------:R-:W4:Y:S01]  /*1007f0*/  LDL.LU R16, [R1+0x5054] ;  /* 0x0050540001107983 */ /* 0x000f220000300800 */
[----:B------:R-:W-:-:S03]  /*100800*/  IMAD.MOV.U32 R6, RZ, RZ, R13 ;  /* 0x000000ffff067224 */ /* 0x000fc600078e000d */
[----:B------:R-:W-:Y:S04]  /*100810*/  STL [R1+0x4edc], R20 ;  /* 0x004edc1401007387 */ /* 0x000fe80000100800 */
[----:B------:R-:W4:Y:S01]  /*100820*/  LDL.LU R13, [R1+0x505c] ;  /* 0x00505c00010d7983 */ /* 0x000f220000300800 */
[----:B-----5:R-:W-:-:S03]  /*100830*/  IADD3 R8, P2, PT, R8, R148, RZ ;  /* 0x0000009408087210 */ /* 0x020fc60007f5e0ff */
[----:B------:R1:W-:Y:S01]  /*100840*/  LDGSTS.E [R4+0x3800], desc[UR40][R6.64], P0 ;  /* 0x0380000006047fae */ /* 0x0003e200081a1028 */
[----:B------:R-:W-:-:S03]  /*100850*/  IADD3 R12, P3, PT, R12, R148, RZ ;  /* 0x000000940c0c7210 */ /* 0x000fc60007f7e0ff */
[----:B------:R-:W-:Y:S01]  /*100860*/  STL [R1+0x4f58], R8 ;  /* 0x004f580801007387 */ /* 0x000fe20000100800 */
[----:B-1----:R-:W-:Y:S02]  /*100870*/  IMAD.MOV.U32 R6, RZ, RZ, R19 ;  /* 0x000000ffff067224 */ /* 0x002fe400078e0013 */
[----:B------:R-:W-:-:S05]  /*100880*/  IMAD.MOV.U32 R7, RZ, RZ, R20 ;  /* 0x000000ffff077224 */ /* 0x000fca00078e0014 */
[----:B------:R1:W-:Y:S01]  /*100890*/  LDGSTS.E [R4+0x3880], desc[UR40][R6.64], P1 ;  /* 0x0388000006047fae */ /* 0x0003e200089a1028 */
[----:B------:R-:W-:-:S05]  /*1008a0*/  IMAD.X R14, R14, 0x1, R2, P2 ;  /* 0x000000010e0e7824 */ /* 0x000fca00010e0602 */
[----:B------:R5:W-:Y:S01]  /*1008b0*/  STL [R1+0x4f54], R14 ;  /* 0x004f540e01007387 */ /* 0x000be20000100800 */
[----:B------:R-:W-:-:S03]  /*1008c0*/  IMAD.X R17, R17, 0x1, R2, P3 ;  /* 0x0000000111117824 */ /* 0x000fc600018e0602 */
[----:B------:R-:W-:Y:S01]  /*1008d0*/  STL [R1+0x4f60], R12 ;  /* 0x004f600c01007387 */ /* 0x000fe20000100800 */
[----:B-1----:R-:W-:Y:S01]  /*1008e0*/  MOV R6, R8 ;  /* 0x0000000800067202 */ /* 0x002fe20000000f00 */
[----:B------:R-:W-:Y:S02]  /*1008f0*/  IMAD.MOV.U32 R7, RZ, RZ, R14 ;  /* 0x000000ffff077224 */ /* 0x000fe400078e000e */
[----:B-----5:R-:W5:Y:S04]  /*100900*/  LDL.LU R14, [R1+0x50d8] ;  /* 0x0050d800010e7983 */ /* 0x020f680000300800 */
[----:B------:R1:W-:Y:S04]  /*100910*/  STL [R1+0x4f5c], R17 ;  /* 0x004f5c1101007387 */ /* 0x0003e80000100800 */
[----:B------:R1:W-:Y:S04]  /*100920*/  LDGSTS.E [R4+0x4000], desc[UR40][R6.64], P0 ;  /* 0x0400000006047fae */ /* 0x0003e800081a1028 */
[----:B------:R-:W5:Y:S01]  /*100930*/  LDL.LU R8, [R1+0x50e0] ;  /* 0x0050e00001087983 */ /* 0x000f620000300800 */
[----:B------:R-:W-:Y:S01]  /*100940*/  IADD3 R9, P2, PT, R9, R148, RZ ;  /* 0x0000009409097210 */ /* 0x000fe20007f5e0ff */
[----:B-1----:R-:W-:-:S02]  /*100950*/  IMAD.MOV.U32 R7, RZ, RZ, R17 ;  /* 0x000000ffff077224 */ /* 0x002fc400078e0011 */
[----:B------:R-:W5:Y:S01]  /*100960*/  LDL.LU R17, [R1+0x50d4] ;  /* 0x0050d40001117983 */ /* 0x000f620000300800 */
[----:B------:R-:W-:-:S03]  /*100970*/  IMAD.MOV.U32 R6, RZ, RZ, R12 ;  /* 0x000000ffff067224 */ /* 0x000fc600078e000c */
[----:B------:R-:W5:Y:S01]  /*100980*/  LDL.LU R12, [R1+0x50dc] ;  /* 0x0050dc00010c7983 */ /* 0x000f620000300800 */
[----:B------:R-:W-:-:S03]  /*100990*/  IADD3 R10, P3, PT, R10, R148, RZ ;  /* 0x000000940a0a7210 */ /* 0x000fc60007f7e0ff */
[----:B------:R1:W-:Y:S04]  /*1009a0*/  LDGSTS.E [R4+0x4080], desc[UR40][R6.64], P1 ;  /* 0x0408000006047fae */ /* 0x0003e800089a1028 */
[----:B------:R-:W-:Y:S01]  /*1009b0*/  STL [R1+0x4fd8], R9 ;  /* 0x004fd80901007387 */ /* 0x000fe20000100800 */
[----:B-1----:R-:W-:Y:S02]  /*1009c0*/  IMAD.MOV.U32 R6, RZ, RZ, R9 ;  /* 0x000000ffff067224 */ /* 0x002fe400078e0009 */
[----:B--2---:R-:W-:-:S05]  /*1009d0*/  IMAD.X R15, R15, 0x1, R2, P2 ;  /* 0x000000010f0f7824 */ /* 0x004fca00010e0602 */
[----:B------:R1:W-:Y:S01]  /*1009e0*/  STL [R1+0x4fd4], R15 ;  /* 0x004fd40f01007387 */ /* 0x0003e20000100800 */
[----:B------:R-:W-:Y:S01]  /*1009f0*/  MOV R7, R15 ;  /* 0x0000000f00077202 */ /* 0x000fe20000000f00 */
[----:B------:R-:W-:Y:S02]  /*100a00*/  IMAD.X R18, R18, 0x1, R2, P3 ;  /* 0x0000000112127824 */ /* 0x000fe400018e0602 */
[----:B------:R-:W-:Y:S04]  /*100a10*/  STL [R1+0x4fe0], R10 ;  /* 0x004fe00a01007387 */ /* 0x000fe80000100800 */
[----:B------:R2:W-:Y:S04]  /*100a20*/  LDGSTS.E [R4+0x4800], desc[UR40][R6.64], P0 ;  /* 0x0480000006047fae */ /* 0x0005e800081a1028 */
[----:B-1----:R-:W5:Y:S04]  /*100a30*/  LDL.LU R15, [R1+0x5158] ;  /* 0x00515800010f7983 */ /* 0x002f680000300800 */
[----:B------:R1:W-:Y:S04]  /*100a40*/  STL [R1+0x4fdc], R18 ;  /* 0x004fdc1201007387 */ /* 0x0003e80000100800 */
[----:B------:R-:W5:Y:S01]  /*100a50*/  LDL.LU R9, [R1+0x5160] ;  /* 0x0051600001097983 */ /* 0x000f620000300800 */
[----:B--2---:R-:W-:-:S03]  /*100a60*/  IMAD.MOV.U32 R7, RZ, RZ, R18 ;  /* 0x000000ffff077224 */ /* 0x004fc600078e0012 */
[----:B-1----:R-:W2:Y:S01]  /*100a70*/  LDL.LU R18, [R1+0x5154] ;  /* 0x0051540001127983 */ /* 0x002ea20000300800 */
[----:B------:R-:W-:Y:S01]  /*100a80*/  IMAD.MOV.U32 R6, RZ, RZ, R10 ;  /* 0x000000ffff067224 */ /* 0x000fe200078e000a */
[-C--:B---3--:R-:W-:Y:S02]  /*100a90*/  IADD3 R11, P2, PT, R11, R148.reuse, RZ ;  /* 0x000000940b0b7210 */ /* 0x088fe40007f5e0ff */
[----:B------:R-:W3:Y:S01]  /*100aa0*/  LDL.LU R10, [R1+0x515c] ;  /* 0x00515c00010a7983 */ /* 0x000ee20000300800 */
[----:B----4-:R-:W-:-:S03]  /*100ab0*/  IADD3 R5, P3, PT, R5, R148, RZ ;  /* 0x0000009405057210 */ /* 0x010fc60007f7e0ff */
[----:B------:R1:W-:Y:S04]  /*100ac0*/  LDGSTS.E [R4+0x4880], desc[UR40][R6.64], P1 ;  /* 0x0488000006047fae */ /* 0x0003e800089a1028 */
[----:B------:R4:W-:Y:S01]  /*100ad0*/  STL [R1+0x5058], R11 ;  /* 0x0050580b01007387 */ /* 0x0009e20000100800 */
[----:B------:R-:W-:Y:S02]  /*100ae0*/  IMAD.X R16, R16, 0x1, R2, P2 ;  /* 0x0000000110107824 */ /* 0x000fe400010e0602 */
[----:B-1----:R-:W-:Y:S02]  /*100af0*/  IMAD.MOV.U32 R6, RZ, RZ, R11 ;  /* 0x000000ffff067224 */ /* 0x002fe400078e000b */
[----:B------:R-:W-:Y:S01]  /*100b00*/  IMAD.MOV.U32 R7, RZ, RZ, R16 ;  /* 0x000000ffff077224 */ /* 0x000fe200078e0010 */
[----:B------:R-:W-:Y:S01]  /*100b10*/  STL [R1+0x5054], R16 ;  /* 0x0050541001007387 */ /* 0x000fe20000100800 */
[----:B------:R-:W-:-:S03]  /*100b20*/  IMAD.X R13, R13, 0x1, R2, P3 ;  /* 0x000000010d0d7824 */ /* 0x000fc600018e0602 */
[----:B------:R-:W-:Y:S04]  /*100b30*/  STL [R1+0x5060], R5 ;  /* 0x0050600501007387 */ /* 0x000fe80000100800 */
[----:B----4-:R-:W4:Y:S04]  /*100b40*/  LDL.LU R11, [R1+0x51c0] ;  /* 0x0051c000010b7983 */ /* 0x010f280000300800 */
[----:B------:R1:W-:Y:S04]  /*100b50*/  STL [R1+0x505c], R13 ;  /* 0x00505c0d01007387 */ /* 0x0003e80000100800 */
[----:B------:R1:W-:Y:S04]  /*100b60*/  LDGSTS.E [R4+0x5000], desc[UR40][R6.64], P0 ;  /* 0x0500000006047fae */ /* 0x0003e800081a1028 */
[----:B------:R-:W4:Y:S01]  /*100b70*/  LDL.LU R19, [R1+0x51c8] ;  /* 0x0051c80001137983 */ /* 0x000f220000300800 */
[----:B-1----:R-:W-:-:S03]  /*100b80*/  IMAD.MOV.U32 R7, RZ, RZ, R13 ;  /* 0x000000ffff077224 */ /* 0x002fc600078e000d */
[----:B------:R-:W4:Y:S04]  /*100b90*/  LDL.LU R13, [R1+0x51bc] ;  /* 0x0051bc00010d7983 */ /* 0x000f280000300800 */
[----:B------:R-:W4:Y:S01]  /*100ba0*/  LDL.LU R20, [R1+0x51c4] ;  /* 0x0051c40001147983 */ /* 0x000f220000300800 */
[----:B------:R-:W-:-:S03]  /*100bb0*/  MOV R6, R5 ;  /* 0x0000000500067202 */ /* 0x000fc60000000f00 */
[----:B------:R-:W4:Y:S04]  /*100bc0*/  LDL.LU R5, [R1+0x5248] ;  /* 0x0052480001057983 */ /* 0x000f280000300800 */
[----:B------:R-:W4:Y:S01]  /*100bd0*/  LDL.LU R16, [R1+0x5250] ;  /* 0x0052500001107983 */ /* 0x000f220000300800 */
[----:B-----5:R-:W-:-:S03]  /*100be0*/  IADD3 R14, P2, PT, R14, R148, RZ ;  /* 0x000000940e0e7210 */ /* 0x020fc60007f5e0ff */
[----:B------:R1:W-:Y:S04]  /*100bf0*/  LDGSTS.E [R4+0x5080], desc[UR40][R6.64], P1 ;  /* 0x0508000006047fae */ /* 0x0003e800089a1028 */
[----:B------:R5:W-:Y:S01]  /*100c00*/  STL [R1+0x50d8], R14 ;  /* 0x0050d80e01007387 */ /* 0x000be20000100800 */
[----:B------:R-:W-:Y:S01]  /*100c10*/  IADD3 R8, P3, PT, R8, R148, RZ ;  /* 0x0000009408087210 */ /* 0x000fe20007f7e0ff */
[----:B-1----:R-:W-:Y:S02]  /*100c20*/  IMAD.MOV.U32 R6, RZ, RZ, R14 ;  /* 0x000000ffff067224 */ /* 0x002fe400078e000e */
[--C-:B------:R-:W-:Y:S02]  /*100c30*/  IMAD.X R17, R17, 0x1, R2.reuse, P2 ;  /* 0x0000000111117824 */ /* 0x100fe400010e0602 */
[----:B------:R-:W-:-:S03]  /*100c40*/  IMAD.X R12, R12, 0x1, R2, P3 ;  /* 0x000000010c0c7824 */ /* 0x000fc600018e0602 */
[----:B------:R1:W-:Y:S04]  /*100c50*/  STL [R1+0x50d4], R17 ;  /* 0x0050d41101007387 */ /* 0x0003e80000100800 */
[----:B------:R1:W-:Y:S04]  /*100c60*/  STL [R1+0x50e0], R8 ;  /* 0x0050e00801007387 */ /* 0x0003e80000100800 */
[----:B-----5:R-:W5:Y:S01]  /*100c70*/  LDL.LU R14, [R1+0x5244] ;  /* 0x00524400010e7983 */ /* 0x020f620000300800 */
[----:B------:R-:W-:-:S03]  /*100c80*/  IMAD.MOV.U32 R7, RZ, RZ, R17 ;  /* 0x000000ffff077224 */ /* 0x000fc600078e0011 */
[----:B------:R1:W-:Y:S04]  /*100c90*/  STL [R1+0x50dc], R12 ;  /* 0x0050dc0c01007387 */ /* 0x0003e80000100800 */
[----:B-1----:R-:W5:Y:S04]  /*100ca0*/  LDL.LU R17, [R1+0x524c] ;  /* 0x00524c0001117983 */ /* 0x002f680000300800 */
[----:B------:R1:W-:Y:S02]  /*100cb0*/  LDGSTS.E [R4+0x5800], desc[UR40][R6.64], P0 ;  /* 0x0580000006047fae */ /* 0x0003e400081a1028 */
[----:B-1----:R-:W-:Y:S01]  /*100cc0*/  IMAD.MOV.U32 R6, RZ, RZ, R8 ;  /* 0x000000ffff067224 */ /* 0x002fe200078e0008 */
[----:B------:R-:W-:Y:S01]  /*100cd0*/  MOV R7, R12 ;  /* 0x0000000c00077202 */ /* 0x000fe20000000f00 */
[----:B------:R-:W5:Y:S04]  /*100ce0*/  LDL.LU R8, [R1+0x52c8] ;  /* 0x0052c80001087983 */ /* 0x000f680000300800 */
[----:B------:R-:W5:Y:S04]  /*100cf0*/  LDL.LU R12, [R1+0x52d0] ;  /* 0x0052d000010c7983 */ /* 0x000f680000300800 */
[----:B------:R1:W-:Y:S01]  /*100d00*/  LDGSTS.E [R4+0x5880], desc[UR40][R6.64], P1 ;  /* 0x0588000006047fae */ /* 0x0003e200089a1028 */
[----:B------:R-:W-:-:S05]  /*100d10*/  IADD3 R15, P2, PT, R15, R148, RZ ;  /* 0x000000940f0f7210 */ /* 0x000fca0007f5e0ff */
[----:B------:R3:W-:Y:S01]  /*100d20*/  STL [R1+0x5158], R15 ;  /* 0x0051580f01007387 */ /* 0x0007e20000100800 */
[----:B------:R-:W-:Y:S01]  /*100d30*/  IADD3 R9, P3, PT, R9, R148, RZ ;  /* 0x0000009409097210 */ /* 0x000fe20007f7e0ff */
[--C-:B--2---:R-:W-:Y:S02]  /*100d40*/  IMAD.X R18, R18, 0x1, R2.reuse, P2 ;  /* 0x0000000112127824 */ /* 0x104fe400010e0602 */
[----:B-1----:R-:W-:Y:S02]  /*100d50*/  IMAD.MOV.U32 R6, RZ, RZ, R15 ;  /* 0x000000ffff067224 */ /* 0x002fe400078e000f */
[----:B---3--:R-:W-:Y:S01]  /*100d60*/  IMAD.X R10, R10, 0x1, R2, P3 ;  /* 0x000000010a0a7824 */ /* 0x008fe200018e0602 */
[----:B------:R1:W-:Y:S04]  /*100d70*/  STL [R1+0x5154], R18 ;  /* 0x0051541201007387 */ /* 0x0003e80000100800 */
[----:B------:R-:W-:Y:S04]  /*100d80*/  STL [R1+0x5160], R9 ;  /* 0x0051600901007387 */ /* 0x000fe80000100800 */
[----:B------:R-:W2:Y:S01]  /*100d90*/  LDL.LU R15, [R1+0x52c4] ;  /* 0x0052c400010f7983 */ /* 0x000ea20000300800 */
[----:B------:R-:W-:-:S03]  /*100da0*/  IMAD.MOV.U32 R7, RZ, RZ, R18 ;  /* 0x000000ffff077224 */ /* 0x000fc600078e0012 */
[----:B------:R3:W-:Y:S04]  /*100db0*/  STL [R1+0x515c], R10 ;  /* 0x00515c0a01007387 */ /* 0x0007e80000100800 */
[----:B-1----:R-:W2:Y:S04]  /*100dc0*/  LDL.LU R18, [R1+0x52cc] ;  /* 0x0052cc0001127983 */ /* 0x002ea80000300800 */
[----:B------:R1:W-:Y:S01]  /*100dd0*/  LDGSTS.E [R4+0x6000], desc[UR40][R6.64], P0 ;  /* 0x0600000006047fae */ /* 0x0003e200081a1028 */
[----:B----4-:R-:W-:Y:S01]  /*100de0*/  IADD3 R11, P2, PT, R11, R148, RZ ;  /* 0x000000940b0b7210 */ /* 0x010fe20007f5e0ff */
[----:B-1----:R-:W-:-:S02]  /*100df0*/  IMAD.MOV.U32 R6, RZ, RZ, R9 ;  /* 0x000000ffff067224 */ /* 0x002fc400078e0009 */
[----:B------:R-:W-:Y:S02]  /*100e00*/  IMAD.MOV.U32 R7, RZ, RZ, R10 ;  /* 0x000000ffff077224 */ /* 0x000fe400078e000a */
[----:B---3--:R-:W3:Y:S04]  /*100e10*/  LDL.LU R10, [R1+0x5348] ;  /* 0x00534800010a7983 */ /* 0x008ee80000300800 */
[----:B------:R-:W4:Y:S01]  /*100e20*/  LDL.LU R9, [R1+0x5350] ;  /* 0x0053500001097983 */ /* 0x000f220000300800 */
[----:B------:R-:W-:-:S03]  /*100e30*/  IADD3 R19, P3, PT, R19, R148, RZ ;  /* 0x0000009413137210 */ /* 0x000fc60007f7e0ff */
[----:B------:R-:W-:Y:S04]  /*100e40*/  STL [R1+0x51c0], R11 ;  /* 0x0051c00b01007387 */ /* 0x000fe80000100800 */
[----:B------:R1:W-:Y:S01]  /*100e50*/  LDGSTS.E [R4+0x6080], desc[UR40][R6.64], P1 ;  /* 0x0608000006047fae */ /* 0x0003e200089a1028 */
[----:B------:R-:W-:Y:S01]  /*100e60*/  IADD3.X R13, PT, PT, R13, R2, RZ, P2, !PT ;  /* 0x000000020d0d7210 */ /* 0x000fe200017fe4ff */
[----:B------:R-:W-:-:S04]  /*100e70*/  IMAD.X R20, R20, 0x1, R2, P3 ;  /* 0x0000000114147824 */ /* 0x000fc800018e0602 */
[----:B------:R1:W-:Y:S02]  /*100e80*/  STL [R1+0x51bc], R13 ;  /* 0x0051bc0d01007387 */ /* 0x0003e40000100800 */
[----:B-1----:R-:W-:Y:S02]  /*100e90*/  IMAD.MOV.U32 R7, RZ, RZ, R13 ;  /* 0x000000ffff077224 */ /* 0x002fe400078e000d */
[----:B------:R-:W-:Y:S01]  /*100ea0*/  STL [R1+0x51c8], R19 ;  /* 0x0051c81301007387 */ /* 0x000fe20000100800 */
[----:B------:R-:W-:-:S03]  /*100eb0*/  IMAD.MOV.U32 R6, RZ, RZ, R11 ;  /* 0x000000ffff067224 */ /* 0x000fc600078e000b */
[----:B------:R-:W4:Y:S04]  /*100ec0*/  LDL.LU R13, [R1+0x5344] ;  /* 0x00534400010d7983 */ /* 0x000f280000300800 */
[----:B------:R-:W-:Y:S04]  /*100ed0*/  STL [R1+0x51c4], R20 ;  /* 0x0051c41401007387 */ /* 0x000fe80000100800 */
[----:B------:R-:W4:Y:S01]  /*100ee0*/  LDL.LU R11, [R1+0x534c] ;  /* 0x00534c00010b7983 */ /* 0x000f220000300800 */
[----:B------:R-:W-:-:S03]  /*100ef0*/  IADD3 R5, P2, PT, R5, R148, RZ ;  /* 0x0000009405057210 */ /* 0x000fc60007f5e0ff */
[----:B------:R1:W-:Y:S01]  /*100f00*/  LDGSTS.E [R4+0x6800], desc[UR40][R6.64], P0 ;  /* 0x0680000006047fae */ /* 0x0003e200081a1028 */
[----:B------:R-:W-:-:S03]  /*100f10*/  IADD3 R16, P3, PT, R16, R148, RZ ;  /* 0x0000009410107210 */ /* 0x000fc60007f7e0ff */
[----:B------:R-:W-:Y:S01]  /*100f20*/  STL [R1+0x5248], R5 ;  /* 0x0052480501007387 */ /* 0x000fe20000100800 */
[----:B-1----:R-:W-:Y:S02]  /*100f30*/  IMAD.MOV.U32 R6, RZ, RZ, R19 ;  /* 0x000000ffff067224 */ /* 0x002fe400078e0013 */
[----:B------:R-:W-:-:S05]  /*100f40*/  IMAD.MOV.U32 R7, RZ, RZ, R20 ;  /* 0x000000ffff077224 */ /* 0x000fca00078e0014 */
[----:B------:R1:W-:Y:S01]  /*100f50*/  LDGSTS.E [R4+0x6880], desc[UR40][R6.64], P1 ;  /* 0x0688000006047fae */ /* 0x0003e200089a1028 */
[----:B-----5:R-:W-:-:S05]  /*100f60*/  IMAD.X R14, R14, 0x1, R2, P2 ;  /* 0x000000010e0e7824 */ /* 0x020fca00010e0602 */
[----:B------:R5:W-:Y:S01]  /*100f70*/  STL [R1+0x5244], R14 ;  /* 0x0052440e01007387 */ /* 0x000be20000100800 */
[----:B------:R-:W-:-:S03]  /*100f80*/  IADD3.X R17, PT, PT, R17, R2, RZ, P3, !PT ;  /* 0x0000000211117210 */ /* 0x000fc60001ffe4ff */
[----:B------:R5:W-:Y:S01]  /*100f90*/  STL [R1+0x5250], R16 ;  /* 0x0052501001007387 */ /* 0x000be20000100800 */
[----:B-1----:R-:W-:Y:S02]  /*100fa0*/  IMAD.MOV.U32 R6, RZ, RZ, R5 ;  /* 0x000000ffff067224 */ /* 0x002fe400078e0005 */
        /* <DEDUP_REMOVED lines=13> */
[----:B-1----:R-:W-:Y:S01]  /*101080*/  MOV R6, R8 ;  /* 0x0000000800067202 */ /* 0x002fe20000000f00 */
[----:B--2---:R-:W-:-:S04]  /*101090*/  IMAD.X R15, R15, 0x1, R2, P2 ;  /* 0x000000010f0f7824 */ /* 0x004fc800010e0602 */
[----:B------:R-:W-:Y:S01]  /*1010a0*/  IMAD.MOV.U32 R7, RZ, RZ, R15 ;  /* 0x000000ffff077224 */ /* 0x000fe200078e000f */
[----:B------:R1:W-:Y:S01]  /*1010b0*/  STL [R1+0x52c4], R15 ;  /* 0x0052c40f01007387 */ /* 0x0003e20000100800 */
[----:B------:R-:W-:-:S03]  /*1010c0*/  IMAD.X R18, R18, 0x1, R2, P3 ;  /* 0x0000000112127824 */ /* 0x000fc600018e0602 */
        /* <DEDUP_REMOVED lines=11> */
[----:B------:R1:W-:Y:S04]  /*101180*/  STL [R1+0x5348], R10 ;  /* 0x0053480a01007387 */ /* 0x0003e80000100800 */
[----:B------:R4:W-:Y:S01]  /*101190*/  LDGSTS.E [R4+0x7880], desc[UR40][R6.64], P1 ;  /* 0x0788000006047fae */ /* 0x0009e200089a1028 */
[----:B------:R-:W-:Y:S02]  /*1011a0*/  IMAD.X R13, R13, 0x1, R2, P2 ;  /* 0x000000010d0d7824 */ /* 0x000fe400010e0602 */
[----:B----4-:R-:W-:-:S03]  /*1011b0*/  IMAD.MOV.U32 R6, RZ, RZ, R10 ;  /* 0x000000ffff067224 */ /* 0x010fc600078e000a */
[----:B------:R4:W-:Y:S01]  /*1011c0*/  STL [R1+0x5344], R13 ;  /* 0x0053440d01007387 */ /* 0x0009e20000100800 */
[----:B------:R-:W-:-:S03]  /*1011d0*/  IMAD.X R11, R11, 0x1, R2, P3 ;  /* 0x000000010b0b7824 */ /* 0x000fc600018e0602 */
[----:B------:R4:W-:Y:S04]  /*1011e0*/  STL [R1+0x5350], R9 ;  /* 0x0053500901007387 */ /* 0x0009e80000100800 */
[----:B-1----:R-:W3:Y:S01]  /*1011f0*/  LDL.LU R10, [R1+0x54c8] ;  /* 0x0054c800010a7983 */ /* 0x002ee20000300800 */
[----:B------:R-:W-:-:S03]  /*101200*/  MOV R7, R13 ;  /* 0x0000000d00077202 */ /* 0x000fc60000000f00 */
[----:B------:R1:W-:Y:S04]  /*101210*/  STL [R1+0x534c], R11 ;  /* 0x00534c0b01007387 */ /* 0x0003e80000100800 */
[----:B------:R-:W3:Y:S04]  /*101220*/  LDL.LU R19, [R1+0x54d0] ;  /* 0x0054d00001137983 */ /* 0x000ee80000300800 */
[----:B----4-:R-:W4:Y:S04]  /*101230*/  LDL.LU R13, [R1+0x54c4] ;  /* 0x0054c400010d7983 */ /* 0x010f280000300800 */
[----:B------:R-:W4:Y:S04]  /*101240*/  LDL.LU R20, [R1+0x54cc] ;  /* 0x0054cc0001147983 */ /* 0x000f280000300800 */
[----:B------:R1:W-:Y:S01]  /*101250*/  LDGSTS.E [R4+0x8000], desc[UR40][R6.64], P0 ;  /* 0x0800000006047fae */ /* 0x0003e200081a1028 */
[----:B-----5:R-:W-:Y:S01]  /*101260*/  IADD3 R14, P2, PT, R14, R148, RZ ;  /* 0x000000940e0e7210 */ /* 0x020fe20007f5e0ff */
[----:B-1----:R-:W-:-:S02]  /*101270*/  IMAD.MOV.U32 R6, RZ, RZ, R9 ;  /* 0x000000ffff067224 */ /* 0x002fc400078e0009 */
[----:B------:R-:W-:Y:S01]  /*101280*/  IMAD.MOV.U32 R7, RZ, RZ, R11 ;  /* 0x000000ffff077224 */ /* 0x000fe200078e000b */
[----:B------:R-:W5:Y:S04]  /*101290*/  LDL.LU R9, [R1+0x5548] ;  /* 0x0055480001097983 */ /* 0x000f680000300800 */
        /* <DEDUP_REMOVED lines=14> */
[----:B-1----:R-:W-:Y:S01]  /*101380*/  MOV R6, R5 ;  /* 0x0000000500067202 */ /* 0x002fe20000000f00 */
[----:B------:R-:W-:Y:S01]  /*101390*/  IMAD.MOV.U32 R7, RZ, RZ, R17 ;  /* 0x000000ffff077224 */ /* 0x000fe200078e0011 */
        /* <DEDUP_REMOVED lines=15> */
[----:B------:R1:W-:Y:S02]  /*101490*/  LDGSTS.E [R4+0x9000], desc[UR40][R6.64], P0 ;  /* 0x0900000006047fae */ /* 0x0003e400081a1028 */
[----:B-1----:R-:W-:Y:S01]  /*1014a0*/  IMAD.MOV.U32 R6, RZ, RZ, R8 ;  /* 0x000000ffff067224 */ /* 0x002fe200078e0008 */
[----:B------:R-:W-:-:S02]  /*1014b0*/  IADD3 R10, P2, PT, R10, R148, RZ ;  /* 0x000000940a0a7210 */ /* 0x000fc40007f5e0ff */
[----:B------:R-:W-:Y:S02]  /*1014c0*/  MOV R7, R12 ;  /* 0x0000000c00077202 */ /* 0x000fe40000000f00 */
[----:B---3--:R-:W3:Y:S01]  /*1014d0*/  LDL.LU R12, [R1+0x5650] ;  /* 0x00565000010c7983 */ /* 0x008ee20000300800 */
[----:B------:R-:W-:-:S03]  /*1014e0*/  IADD3 R19, P3, PT, R19, R148, RZ ;  /* 0x0000009413137210 */ /* 0x000fc60007f7e0ff */
[----:B------:R-:W3:Y:S01]  /*1014f0*/  LDL.LU R8, [R1+0x5658] ;  /* 0x0056580001087983 */ /* 0x000ee20000300800 */
[----:B----4-:R-:W-:-:S03]  /*101500*/  IMAD.X R13, R13, 0x1, R2, P2 ;  /* 0x000000010d0d7824 */ /* 0x010fc600010e0602 */
[----:B------:R-:W-:Y:S01]  /*101510*/  STL [R1+0x54c8], R10 ;  /* 0x0054c80a01007387 */ /* 0x000fe20000100800 */
[----:B------:R-:W-:-:S03]  /*101520*/  IMAD.X R20, R20, 0x1, R2, P3 ;  /* 0x0000000114147824 */ /* 0x000fc600018e0602 */
[----:B------:R1:W-:Y:S04]  /*101530*/  LDGSTS.E [R4+0x9080], desc[UR40][R6.64], P1 ;  /* 0x0908000006047fae */ /* 0x0003e800089a1028 */
[----:B------:R4:W-:Y:S04]  /*101540*/  STL [R1+0x54c4], R13 ;  /* 0x0054c40d01007387 */ /* 0x0009e80000100800 */
[----:B------:R-:W-:Y:S01]  /*101550*/  STL [R1+0x54d0], R19 ;  /* 0x0054d01301007387 */ /* 0x000fe20000100800 */
[----:B-1----:R-:W-:-:S03]  /*101560*/  IMAD.MOV.U32 R7, RZ, RZ, R13 ;  /* 0x000000ffff077224 */ /* 0x002fc600078e000d */
[----:B----4-:R-:W4:Y:S01]  /*101570*/  LDL.LU R13, [R1+0x564c] ;  /* 0x00564c00010d7983 */ /* 0x010f220000300800 */
[----:B------:R-:W-:-:S03]  /*101580*/  IMAD.MOV.U32 R6, RZ, RZ, R10 ;  /* 0x000000ffff067224 */ /* 0x000fc600078e000a */
[----:B------:R-:W-:Y:S04]  /*101590*/  STL [R1+0x54cc], R20 ;  /* 0x0054cc1401007387 */ /* 0x000fe80000100800 */
[----:B------:R-:W4:Y:S01]  /*1015a0*/  LDL.LU R10, [R1+0x5654] ;  /* 0x00565400010a7983 */ /* 0x000f220000300800 */
[----:B-----5:R-:W-:-:S03]  /*1015b0*/  IADD3 R9, P2, PT, R9, R148, RZ ;  /* 0x0000009409097210 */ /* 0x020fc60007f5e0ff */
[----:B------:R1:W-:Y:S01]  /*1015c0*/  LDGSTS.E [R4+0x9800], desc[UR40][R6.64], P0 ;  /* 0x0980000006047fae */ /* 0x0003e200081a1028 */
[----:B------:R-:W-:-:S03]  /*1015d0*/  IADD3 R11, P3, PT, R11, R148, RZ ;  /* 0x000000940b0b7210 */ /* 0x000fc60007f7e0ff */
[----:B------:R5:W-:Y:S01]  /*1015e0*/  STL [R1+0x5548], R9 ;  /* 0x0055480901007387 */ /* 0x000be20000100800 */
[----:B-1----:R-:W-:Y:S02]  /*1015f0*/  IMAD.MOV.U32 R6, RZ, RZ, R19 ;  /* 0x000000ffff067224 */ /* 0x002fe400078e0013 */
[----:B------:R-:W-:-:S05]  /*101600*/  IMAD.MOV.U32 R7, RZ, RZ, R20 ;  /* 0x000000ffff077224 */ /* 0x000fca00078e0014 */
[----:B------:R1:W-:Y:S01]  /*101610*/  LDGSTS.E [R4+0x9880], desc[UR40][R6.64], P1 ;  /* 0x0988000006047fae */ /* 0x0003e200089a1028 */
[----:B------:R-:W-:Y:S01]  /*101620*/  IADD3.X R14, PT, PT, R14, R2, RZ, P2, !PT ;  /* 0x000000020e0e7210 */ /* 0x000fe200017fe4ff */
[----:B-1----:R-:W-:-:S04]  /*101630*/  IMAD.MOV.U32 R6, RZ, RZ, R9 ;  /* 0x000000ffff067224 */ /* 0x002fc800078e0009 */
[----:B------:R1:W-:Y:S01]  /*101640*/  STL [R1+0x5544], R14 ;  /* 0x0055440e01007387 */ /* 0x0003e20000100800 */
[----:B------:R-:W-:Y:S02]  /*101650*/  IMAD.MOV.U32 R7, RZ, RZ, R14 ;  /* 0x000000ffff077224 */ /* 0x000fe400078e000e */
[----:B------:R-:W-:Y:S01]  /*101660*/  IMAD.X R16, R16, 0x1, R2, P3 ;  /* 0x0000000110107824 */ /* 0x000fe200018e0602 */
[----:B------:R1:W-:Y:S04]  /*101670*/  STL [R1+0x5550], R11 ;  /* 0x0055500b01007387 */ /* 0x0003e80000100800 */
[----:B-----5:R-:W5:Y:S04]  /*101680*/  LDL.LU R9, [R1+0x56d0] ;  /* 0x0056d00001097983 */ /* 0x020f680000300800 */
[----:B------:R1:W-:Y:S04]  /*101690*/  STL [R1+0x554c], R16 ;  /* 0x00554c1001007387 */ /* 0x0003e80000100800 */
[----:B------:R1:W-:Y:S04]  /*1016a0*/  LDGSTS.E [R4+0xa000], desc[UR40][R6.64], P0 ;  /* 0x0a00000006047fae */ /* 0x0003e800081a1028 */
[----:B-1----:R-:W5:Y:S01]  /*1016b0*/  LDL.LU R14, [R1+0x56d8] ;  /* 0x0056d800010e7983 */ /* 0x002f620000300800 */
[----:B------:R-:W-:Y:S01]  /*1016c0*/  IADD3 R5, P2, PT, R5, R148, RZ ;  /* 0x0000009405057210 */ /* 0x000fe20007f5e0ff */
[----:B------:R-:W-:-:S02]  /*1016d0*/  IMAD.MOV.U32 R6, RZ, RZ, R11 ;  /* 0x000000ffff067224 */ /* 0x000fc400078e000b */
[----:B------:R-:W5:Y:S01]  /*1016e0*/  LDL.LU R11, [R1+0x56cc] ;  /* 0x0056cc00010b7983 */ /* 0x000f620000300800 */
[----:B------:R-:W-:-:S03]  /*1016f0*/  IMAD.MOV.U32 R7, RZ, RZ, R16 ;  /* 0x000000ffff077224 */ /* 0x000fc600078e0010 */
[----:B------:R-:W5:Y:S01]  /*101700*/  LDL.LU R16, [R1+0x56d4] ;  /* 0x0056d40001107983 */ /* 0x000f620000300800 */
[----:B------:R-:W-:-:S03]  /*101710*/  IADD3 R17, P3, PT, R17, R148, RZ ;  /* 0x0000009411117210 */ /* 0x000fc60007f7e0ff */
[----:B------:R1:W-:Y:S04]  /*101720*/  LDGSTS.E [R4+0xa080], desc[UR40][R6.64], P1 ;  /* 0x0a08000006047fae */ /* 0x0003e800089a1028 */
[----:B------:R-:W-:Y:S01]  /*101730*/  STL [R1+0x55c8], R5 ;  /* 0x0055c80501007387 */ /* 0x000fe20000100800 */
[----:B-1----:R-:W-:Y:S02]  /*101740*/  IMAD.MOV.U32 R6, RZ, RZ, R5 ;  /* 0x000000ffff067224 */ /* 0x002fe400078e0005 */
[----:B--2---:R-:W-:-:S04]  /*101750*/  IMAD.X R15, R15, 0x1, R2, P2 ;  /* 0x000000010f0f7824 */ /* 0x004fc800010e0602 */
[----:B------:R-:W-:Y:S01]  /*101760*/  IMAD.MOV.U32 R7, RZ, RZ, R15 ;  /* 0x000000ffff077224 */ /* 0x000fe200078e000f */
[----:B------:R1:W-:Y:S01]  /*101770*/  STL [R1+0x55c4], R15 ;  /* 0x0055c40f01007387 */ /* 0x0003e20000100800 */
[----:B------:R-:W-:-:S03]  /*101780*/  IADD3.X R18, PT, PT, R18, R2, RZ, P3, !PT ;  /* 0x0000000212127210 */ /* 0x000fc60001ffe4ff */
[----:B------:R2:W-:Y:S04]  /*101790*/  STL [R1+0x55d0], R17 ;  /* 0x0055d01101007387 */ /* 0x0005e80000100800 */
[----:B------:R2:W-:Y:S04]  /*1017a0*/  LDGSTS.E [R4+0xa800], desc[UR40][R6.64], P0 ;  /* 0x0a80000006047fae */ /* 0x0005e800081a1028 */
[----:B-1----:R-:W5:Y:S04]  /*1017b0*/  LDL.LU R15, [R1+0x5750] ;  /* 0x00575000010f7983 */ /* 0x002f680000300800 */
[----:B------:R1:W-:Y:S04]  /*1017c0*/  STL [R1+0x55cc], R18 ;  /* 0x0055cc1201007387 */ /* 0x0003e80000100800 */
[----:B------:R-:W5:Y:S01]  /*1017d0*/  LDL.LU R5, [R1+0x5758] ;  /* 0x0057580001057983 */ /* 0x000f620000300800 */
[----:B--2---:R-:W-:-:S03]  /*1017e0*/  IMAD.MOV.U32 R6, RZ, RZ, R17 ;  /* 0x000000ffff067224 */ /* 0x004fc600078e0011 */
[----:B------:R-:W2:Y:S01]  /*1017f0*/  LDL.LU R17, [R1+0x574c] ;  /* 0x00574c0001117983 */ /* 0x000ea20000300800 */
[----:B---3--:R-:W-:-:S03]  /*101800*/  IADD3 R12, P2, PT, R12, R148, RZ ;  /* 0x000000940c0c7210 */ /* 0x008fc60007f5e0ff */
[----:B------:R-:W3:Y:S01]  /*101810*/  LDL.LU R20, [R1+0x5754] ;  /* 0x0057540001147983 */ /* 0x000ee20000300800 */
[----:B------:R-:W-:Y:S01]  /*101820*/  IADD3 R8, P3, PT, R8, R148, RZ ;  /* 0x0000009408087210 */ /* 0x000fe20007f7e0ff */
[----:B------:R-:W-:Y:S02]  /*101830*/  IMAD.MOV.U32 R7, RZ, RZ, R18 ;  /* 0x000000ffff077224 */ /* 0x000fe400078e0012 */
[----:B------:R1:W-:Y:S04]  /*101840*/  STL [R1+0x5650], R12 ;  /* 0x0056500c01007387 */ /* 0x0003e80000100800 */
[----:B------:R1:W-:Y:S01]  /*101850*/  LDGSTS.E [R4+0xa880], desc[UR40][R6.64], P1 ;  /* 0x0a88000006047fae */ /* 0x0003e200089a1028 */
[----:B----4-:R-:W-:-:S05]  /*101860*/  IMAD.X R13, R13, 0x1, R2, P2 ;  /* 0x000000010d0d7824 */ /* 0x010fca00010e0602 */
[----:B------:R4:W-:Y:S01]  /*101870*/  STL [R1+0x564c], R13 ;  /* 0x00564c0d01007387 */ /* 0x0009e20000100800 */
[----:B------:R-:W-:-:S03]  /*101880*/  IMAD.X R10, R10, 0x1, R2, P3 ;  /* 0x000000010a0a7824 */ /* 0x000fc600018e0602 */
[----:B------:R-:W-:Y:S01]  /*101890*/  STL [R1+0x5658], R8 ;  /* 0x0056580801007387 */ /* 0x000fe20000100800 */
[----:B-1----:R-:W-:-:S03]  /*1018a0*/  MOV R6, R12 ;  /* 0x0000000c00067202 */ /* 0x002fc60000000f00 */
[----:B------:R-:W3:Y:S04]  /*1018b0*/  LDL.LU R18, [R1+0x57d0] ;  /* 0x0057d00001127983 */ /* 0x000ee80000300800 */
[----:B------:R1:W-:Y:S04]  /*1018c0*/  STL [R1+0x5654], R10 ;  /* 0x0056540a01007387 */ /* 0x0003e80000100800 */
[----:B------:R-:W3:Y:S04]  /*1018d0*/  LDL.LU R12, [R1+0x57d8] ;  /* 0x0057d800010c7983 */ /* 0x000ee80000300800 */
[----:B------:R-:W3:Y:S01]  /*1018e0*/  LDL.LU R19, [R1+0x57cc] ;  /* 0x0057cc0001137983 */ /* 0x000ee20000300800 */
[----:B------:R-:W-:-:S03]  /*1018f0*/  IMAD.MOV.U32 R7, RZ, RZ, R13 ;  /* 0x000000ffff077224 */ /* 0x000fc600078e000d */
[----:B----4-:R-:W4:Y:S04]  /*101900*/  LDL.LU R13, [R1+0x57d4] ;  /* 0x0057d400010d7983 */ /* 0x010f280000300800 */
[----:B------:R1:W-:Y:S02]  /*101910*/  LDGSTS.E [R4+0xb000], desc[UR40][R6.64], P0 ;  /* 0x0b00000006047fae */ /* 0x0003e400081a1028 */
[----:B-1----:R-:W-:Y:S02]  /*101920*/  IMAD.MOV.U32 R6, RZ, RZ, R8 ;  /* 0x000000ffff067224 */ /* 0x002fe400078e0008 */
[----:B------:R-:W-:Y:S02]  /*101930*/  IMAD.MOV.U32 R7, RZ, RZ, R10 ;  /* 0x000000ffff077224 */ /* 0x000fe400078e000a */
[----:B------:R-:W4:Y:S01]  /*101940*/  LDL.LU R10, [R1+0x57e0] ;  /* 0x0057e000010a7983 */ /* 0x000f220000300800 */
[----:B-----5:R-:W-:-:S03]  /*101950*/  IADD3 R9, P2, PT, R9, R148, RZ ;  /* 0x0000009409097210 */ /* 0x020fc60007f5e0ff */
[----:B------:R-:W5:Y:S04]  /*101960*/  LDL.LU R8, [R1+0x57e8] ;  /* 0x0057e80001087983 */ /* 0x000f680000300800 */
[----:B------:R-:W-:Y:S04]  /*101970*/  STL [R1+0x56d0], R9 ;  /* 0x0056d00901007387 */ /* 0x000fe80000100800 */
[----:B------:R1:W-:Y:S01]  /*101980*/  LDGSTS.E [R4+0xb080], desc[UR40][R6.64], P1 ;  /* 0x0b08000006047fae */ /* 0x0003e200089a1028 */
[----:B------:R-:W-:Y:S01]  /*101990*/  IADD3 R14, P3, PT, R14, R148, RZ ;  /* 0x000000940e0e7210 */ /* 0x000fe20007f7e0ff */
[----:B------:R-:W-:-:S04]  /*1019a0*/  IMAD.X R11, R11, 0x1, R2, P2 ;  /* 0x000000010b0b7824 */ /* 0x000fc800010e0602 */
[----:B------:R-:W-:Y:S01]  /*1019b0*/  IMAD.X R16, R16, 0x1, R2, P3 ;  /* 0x0000000110107824 */ /* 0x000fe200018e0602 */
[----:B------:R1:W-:Y:S02]  /*1019c0*/  STL [R1+0x56cc], R11 ;  /* 0x0056cc0b01007387 */ /* 0x0003e40000100800 */
[----:B-1----:R-:W-:Y:S02]  /*1019d0*/  MOV R7, R11 ;  /* 0x0000000b00077202 */ /* 0x002fe40000000f00 */
[----:B------:R1:W-:Y:S01]  /*1019e0*/  STL [R1+0x56d8], R14 ;  /* 0x0056d80e01007387 */ /* 0x0003e20000100800 */
[----:B------:R-:W-:-:S03]  /*1019f0*/  IMAD.MOV.U32 R6, RZ, RZ, R9 ;  /* 0x000000ffff067224 */ /* 0x000fc600078e0009 */
[----:B------:R-:W5:Y:S04]  /*101a00*/  LDL.LU R11, [R1+0x57dc] ;  /* 0x0057dc00010b7983 */ /* 0x000f680000300800 */
        /* <DEDUP_REMOVED lines=8> */
[----:B------:R-:W-:-:S05]  /*101a90*/  IADD3 R15, P2, PT, R15, R148, RZ ;  /* 0x000000940f0f7210 */ /* 0x000fca0007f5e0ff */
[----:B------:R3:W-:Y:S01]  /*101aa0*/  STL [R1+0x5750], R15 ;  /* 0x0057500f01007387 */ /* 0x0007e20000100800 */
[----:B------:R-:W-:Y:S01]  /*101ab0*/  IADD3 R5, P3, PT, R5, R148, RZ ;  /* 0x0000009405057210 */ /* 0x000fe20007f7e0ff */
[----:B--2---:R-:W-:Y:S02]  /*101ac0*/  IMAD.X R17, R17, 0x1, R2, P2 ;  /* 0x0000000111117824 */ /* 0x004fe400010e0602 */
[----:B-1----:R-:W-:-:S03]  /*101ad0*/  IMAD.MOV.U32 R6, RZ, RZ, R15 ;  /* 0x000000ffff067224 */ /* 0x002fc600078e000f */
[----:B------:R1:W-:Y:S01]  /*101ae0*/  STL [R1+0x574c], R17 ;  /* 0x00574c1101007387 */ /* 0x0003e20000100800 */
[----:B---3--:R-:W-:-:S03]  /*101af0*/  IMAD.X R20, R20, 0x1, R2, P3 ;  /* 0x0000000114147824 */ /* 0x008fc600018e0602 */
[----:B------:R2:W-:Y:S04]  /*101b00*/  STL [R1+0x5758], R5 ;  /* 0x0057580501007387 */ /* 0x0005e80000100800 */
[----:B------:R-:W3:Y:S01]  /*101b10*/  LDL.LU R15, [R1+0x57ec] ;  /* 0x0057ec00010f7983 */ /* 0x000ee20000300800 */
[----:B------:R-:W-:-:S03]  /*101b20*/  IMAD.MOV.U32 R7, RZ, RZ, R17 ;  /* 0x000000ffff077224 */ /* 0x000fc600078e0011 */
[----:B------:R-:W-:Y:S04]  /*101b30*/  STL [R1+0x5754], R20 ;  /* 0x0057541401007387 */ /* 0x000fe80000100800 */
[----:B-1----:R-:W3:Y:S04]  /*101b40*/  LDL.LU R17, [R1+0x57f4] ;  /* 0x0057f40001117983 */ /* 0x002ee80000300800 */
[----:B------:R1:W-:Y:S04]  /*101b50*/  LDGSTS.E [R4+0xc000], desc[UR40][R6.64], P0 ;  /* 0x0c00000006047fae */ /* 0x0003e800081a1028 */
[----:B------:R-:W3:Y:S01]  /*101b60*/  LDL.LU R22, [R1+0x5800] ;  /* 0x0058000001167983 */ /* 0x000ee20000300800 */
[----:B-1----:R-:W-:-:S03]  /*101b70*/  MOV R6, R5 ;  /* 0x0000000500067202 */ /* 0x002fc60000000f00 */
[----:B--2---:R-:W2:Y:S01]  /*101b80*/  LDL.LU R5, [R1+0x5808] ;  /* 0x0058080001057983 */ /* 0x004ea20000300800 */
[----:B------:R-:W-:-:S05]  /*101b90*/  IADD3 R18, P2, PT, R18, R148, RZ ;  /* 0x0000009412127210 */ /* 0x000fca0007f5e0ff */
[----:B------:R-:W-:Y:S01]  /*101ba0*/  STL [R1+0x57d0], R18 ;  /* 0x0057d01201007387 */ /* 0x000fe20000100800 */
[----:B------:R-:W-:Y:S01]  /*101bb0*/  IADD3 R12, P3, PT, R12, R148, RZ ;  /* 0x000000940c0c7210 */ /* 0x000fe20007f7e0ff */
[----:B------:R-:W-:-:S05]  /*101bc0*/  IMAD.X R19, R19, 0x1, R2, P2 ;  /* 0x0000000113137824 */ /* 0x000fca00010e0602 */
[----:B------:R-:W-:Y:S01]  /*101bd0*/  STL [R1+0x57cc], R19 ;  /* 0x0057cc1301007387 */ /* 0x000fe20000100800 */
[----:B----4-:R-:W-:-:S03]  /*101be0*/  IMAD.X R13, R13, 0x1, R2, P3 ;  /* 0x000000010d0d7824 */ /* 0x010fc600018e0602 */
[----:B------:R-:W-:Y:S04]  /*101bf0*/  STL [R1+0x57d8], R12 ;  /* 0x0057d80c01007387 */ /* 0x000fe80000100800 */
[----:B------:R-:W4:Y:S04]  /*101c00*/  LDL.LU R23, [R1+0x57fc] ;  /* 0x0057fc0001177983 */ /* 0x000f280000300800 */
[----:B------:R-:W-:Y:S04]  /*101c10*/  STL [R1+0x57d4], R13 ;  /* 0x0057d40d01007387 */ /* 0x000fe80000100800 */
[----:B------:R-:W4:Y:S01]  /*101c20*/  LDL.LU R24, [R1+0x5804] ;  /* 0x0058040001187983 */ /* 0x000f220000300800 */
[----:B------:R-:W-:-:S05]  /*101c30*/  IMAD.MOV.U32 R7, RZ, RZ, R20 ;  /* 0x000000ffff077224 */ /* 0x000fca00078e0014 */
[----:B------:R1:W-:Y:S01]  /*101c40*/  LDGSTS.E [R4+0xc080], desc[UR40][R6.64], P1 ;  /* 0x0c08000006047fae */ /* 0x0003e200089a1028 */
[-C--:B------:R-:W-:Y:S02]  /*101c50*/  IADD3 R10, P2, PT, R10, R148.reuse, RZ ;  /* 0x000000940a0a7210 */ /* 0x080fe40007f5e0ff */
[----:B-----5:R-:W-:Y:S01]  /*101c60*/  IADD3 R8, P3, PT, R8, R148, RZ ;  /* 0x0000009408087210 */ /* 0x020fe20007f7e0ff */
[----:B-1----:R-:W-:Y:S02]  /*101c70*/  IMAD.MOV.U32 R6, RZ, RZ, R18 ;  /* 0x000000ffff067224 */ /* 0x002fe400078e0012 */
[----:B------:R-:W-:-:S05]  /*101c80*/  IMAD.MOV.U32 R7, RZ, RZ, R19 ;  /* 0x000000ffff077224 */ /* 0x000fca00078e0013 */
[----:B------:R1:W-:Y:S02]  /*101c90*/  LDGSTS.E [R4+0xc800], desc[UR40][R6.64], P0 ;  /* 0x0c80000006047fae */ /* 0x0003e400081a1028 */
[----:B-1----:R-:W-:Y:S01]  /*101ca0*/  IMAD.MOV.U32 R6, RZ, RZ, R12 ;  /* 0x000000ffff067224 */ /* 0x002fe200078e000c */
[----:B------:R-:W-:Y:S01]  /*101cb0*/  MOV R7, R13 ;  /* 0x0000000d00077202 */ /* 0x000fe20000000f00 */
[----:B------:R-:W-:-:S04]  /*101cc0*/  IMAD.X R11, R11, 0x1, R2, P2 ;  /* 0x000000010b0b7824 */ /* 0x000fc800010e0602 */
[----:B------:R1:W-:Y:S04]  /*101cd0*/  LDGSTS.E [R4+0xc880], desc[UR40][R6.64], P1 ;  /* 0x0c88000006047fae */ /* 0x0003e800089a1028 */
[----:B------:R-:W-:Y:S01]  /*101ce0*/  STL [R1+0x57e0], R10 ;  /* 0x0057e00a01007387 */ /* 0x000fe20000100800 */
[----:B------:R-:W-:-:S03]  /*101cf0*/  IMAD.X R9, R9, 0x1, R2, P3 ;  /* 0x0000000109097824 */ /* 0x000fc600018e0602 */
[----:B------:R-:W-:Y:S01]  /*101d00*/  STL [R1+0x57dc], R11 ;  /* 0x0057dc0b01007387 */ /* 0x000fe20000100800 */
[----:B-1----:R-:W-:Y:S02]  /*101d10*/  IMAD.MOV.U32 R6, RZ, RZ, R10 ;  /* 0x000000ffff067224 */ /* 0x002fe400078e000a */
[----:B------:R-:W-:Y:S01]  /*101d20*/  IMAD.MOV.U32 R7, RZ, RZ, R11 ;  /* 0x000000ffff077224 */ /* 0x000fe200078e000b */
[----:B------:R-:W-:Y:S04]  /*101d30*/  STL [R1+0x57e8], R8 ;  /* 0x0057e80801007387 */ /* 0x000fe80000100800 */
[----:B------:R1:W-:Y:S04]  /*101d40*/  LDGSTS.E [R4+0xd000], desc[UR40][R6.64], P0 ;  /* 0x0d00000006047fae */ /* 0x0003e800081a1028 */
[----:B------:R5:W-:Y:S01]  /*101d50*/  STL [R1+0x57e4], R9 ;  /* 0x0057e40901007387 */ /* 0x000be20000100800 */
[----:B-1----:R-:W-:-:S02]  /*101d60*/  IMAD.MOV.U32 R6, RZ, RZ, R8 ;  /* 0x000000ffff067224 */ /* 0x002fc400078e0008 */
[----:B------:R-:W-:Y:S02]  /*101d70*/  IMAD.MOV.U32 R7, RZ, RZ, R9 ;  /* 0x000000ffff077224 */ /* 0x000fe400078e0009 */
[----:B-----5:R-:W5:Y:S01]  /*101d80*/  LDL.LU.64 R8, [R1+0x4340] ;  /* 0x0043400001087983 */ /* 0x020f620000300a00 */
[----:B------:R-:W-:-:S03]  /*101d90*/  IADD3 R14, P2, PT, R14, R148, RZ ;  /* 0x000000940e0e7210 */ /* 0x000fc60007f5e0ff */
[----:B------:R-:W5:Y:S01]  /*101da0*/  LDL.LU.64 R10, [R1+0x4338] ;  /* 0x00433800010a7983 */ /* 0x000f620000300a00 */
[----:B------:R-:W-:-:S03]  /*101db0*/  IADD3 R16, P3, PT, R16, R148, RZ ;  /* 0x0000009410107210 */ /* 0x000fc60007f7e0ff */
[----:B------:R-:W5:Y:S04]  /*101dc0*/  LDL.LU.64 R12, [R1+0x4330] ;  /* 0x00433000010c7983 */ /* 0x000f680000300a00 */
[----:B------:R-:W-:Y:S04]  /*101dd0*/  STL [R1+0x57f0], R14 ;  /* 0x0057f00e01007387 */ /* 0x000fe80000100800 */
[----:B------:R1:W-:Y:S02]  /*101de0*/  LDGSTS.E [R4+0xd080], desc[UR40][R6.64], P1 ;  /* 0x0d08000006047fae */ /* 0x0003e400089a1028 */
[----:B-1----:R-:W-:Y:S01]  /*101df0*/  IMAD.MOV.U32 R6, RZ, RZ, R14 ;  /* 0x000000ffff067224 */ /* 0x002fe200078e000e */
[----:B---3--:R-:W-:-:S05]  /*101e00*/  IADD3.X R15, PT, PT, R15, R2, RZ, P2, !PT ;  /* 0x000000020f0f7210 */ /* 0x008fca00017fe4ff */
[----:B------:R1:W-:Y:S01]  /*101e10*/  STL [R1+0x57ec], R15 ;  /* 0x0057ec0f01007387 */ /* 0x0003e20000100800 */
[----:B------:R-:W-:Y:S02]  /*101e20*/  IMAD.MOV.U32 R7, RZ, RZ, R15 ;  /* 0x000000ffff077224 */ /* 0x000fe400078e000f */
[----:B------:R-:W-:Y:S01]  /*101e30*/  IMAD.X R17, R17, 0x1, R2, P3 ;  /* 0x0000000111117824 */ /* 0x000fe200018e0602 */
[----:B------:R-:W-:Y:S04]  /*101e40*/  STL [R1+0x57f8], R16 ;  /* 0x0057f81001007387 */ /* 0x000fe80000100800 */
[----:B------:R3:W-:Y:S04]  /*101e50*/  LDGSTS.E [R4+0xd800], desc[UR40][R6.64], P0 ;  /* 0x0d80000006047fae */ /* 0x0007e800081a1028 */
[----:B-1----:R-:W5:Y:S04]  /*101e60*/  LDL.LU.64 R14, [R1+0x4328] ;  /* 0x00432800010e7983 */ /* 0x002f680000300a00 */
[----:B------:R1:W-:Y:S01]  /*101e70*/  STL [R1+0x57f4], R17 ;  /* 0x0057f41101007387 */ /* 0x0003e20000100800 */
[----:B---3--:R-:W-:-:S02]  /*101e80*/  IMAD.MOV.U32 R6, RZ, RZ, R16 ;  /* 0x000000ffff067224 */ /* 0x008fc400078e0010 */
[----:B------:R-:W-:Y:S02]  /*101e90*/  IMAD.MOV.U32 R7, RZ, RZ, R17 ;  /* 0x000000ffff077224 */ /* 0x000fe400078e0011 */
[----:B-1----:R-:W3:Y:S01]  /*101ea0*/  LDL.LU.64 R16, [R1+0x4320] ;  /* 0x0043200001107983 */ /* 0x002ee20000300a00 */
[----:B------:R-:W-:-:S03]  /*101eb0*/  IADD3 R22, P2, PT, R22, R148, RZ ;  /* 0x0000009416167210 */ /* 0x000fc60007f5e0ff */
[----:B------:R-:W3:Y:S01]  /*101ec0*/  LDL.LU.64 R18, [R1+0x4318] ;  /* 0x0043180001127983 */ /* 0x000ee20000300a00 */
[----:B--2---:R-:W-:-:S03]  /*101ed0*/  IADD3 R5, P3, PT, R5, R148, RZ ;  /* 0x0000009405057210 */ /* 0x004fc60007f7e0ff */
[----:B------:R-:W2:Y:S04]  /*101ee0*/  LDL.LU.64 R20, [R1+0x4310] ;  /* 0x0043100001147983 */ /* 0x000ea80000300a00 */
[----:B------:R-:W-:Y:S04]  /*101ef0*/  STL [R1+0x5800], R22 ;  /* 0x0058001601007387 */ /* 0x000fe80000100800 */
[----:B------:R1:W-:Y:S01]  /*101f00*/  LDGSTS.E [R4+0xd880], desc[UR40][R6.64], P1 ;  /* 0x0d88000006047fae */ /* 0x0003e200089a1028 */
[----:B----4-:R-:W-:Y:S02]  /*101f10*/  IMAD.X R23, R23, 0x1, R2, P2 ;  /* 0x0000000117177824 */ /* 0x010fe400010e0602 */
[----:B-1----:R-:W-:-:S03]  /*101f20*/  IMAD.MOV.U32 R6, RZ, RZ, R22 ;  /* 0x000000ffff067224 */ /* 0x002fc600078e0016 */
[----:B------:R1:W-:Y:S01]  /*101f30*/  STL [R1+0x57fc], R23 ;  /* 0x0057fc1701007387 */ /* 0x0003e20000100800 */
[----:B------:R-:W-:Y:S01]  /*101f40*/  IMAD.MOV.U32 R7, RZ, RZ, R23 ;  /* 0x000000ffff077224 */ /* 0x000fe200078e0017 */
[----:B------:R-:W-:Y:S02]  /*101f50*/  IADD3.X R24, PT, PT, R24, R2, RZ, P3, !PT ;  /* 0x0000000218187210 */ /* 0x000fe40001ffe4ff */
[----:B------:R-:W-:Y:S04]  /*101f60*/  STL [R1+0x5808], R5 ;  /* 0x0058080501007387 */ /* 0x000fe80000100800 */
[----:B------:R4:W-:Y:S04]  /*101f70*/  LDGSTS.E [R4+0xe000], desc[UR40][R6.64], P0 ;  /* 0x0e00000006047fae */ /* 0x0009e800081a1028 */
[----:B-1----:R-:W2:Y:S04]  /*101f80*/  LDL.LU.64 R22, [R1+0x4308] ;  /* 0x0043080001167983 */ /* 0x002ea80000300a00 */
[----:B------:R1:W-:Y:S01]  /*101f90*/  STL [R1+0x5804], R24 ;  /* 0x0058041801007387 */ /* 0x0003e20000100800 */
[----:B----4-:R-:W-:-:S03]  /*101fa0*/  IMAD.MOV.U32 R7, RZ, RZ, R24 ;  /* 0x000000ffff077224 */ /* 0x010fc600078e0018 */
[----:B-1----:R-:W4:Y:S04]  /*101fb0*/  LDL.LU.64 R24, [R1+0x4300] ;  /* 0x0043000001187983 */ /* 0x002f280000300a00 */
[----:B------:R-:W4:Y:S04]  /*101fc0*/  LDL.LU.64 R26, [R1+0x42f8] ;  /* 0x0042f800011a7983 */ /* 0x000f280000300a00 */
[----:B------:R-:W4:Y:S04]  /*101fd0*/  LDL.LU.64 R28, [R1+0x42f0] ;  /* 0x0042f000011c7983 */ /* 0x000f280000300a00 */
[----:B------:R-:W4:Y:S04]  /*101fe0*/  LDL.LU R146, [R1+0x4b64] ;  /* 0x004b640001927983 */ /* 0x000f280000300800 */
[----:B------:R-:W4:Y:S04]  /*101ff0*/  LDL.LU R145, [R1+0x4b68] ;  /* 0x004b680001917983 */ /* 0x000f280000300800 */
        /* <DEDUP_REMOVED lines=39> */
[----:B------:R-:W-:-:S03]  /*102270*/  IMAD.MOV.U32 R6, RZ, RZ, R5 ;  /* 0x000000ffff067224 */ /* 0x000fc600078e0005 */
[----:B------:R-:W4:Y:S04]  /*102280*/  LDL.LU.64 R108, [R1+0x41b0] ;  /* 0x0041b000016c7983 */ /* 0x000f280000300a00 */
[----:B------:R5:W-:Y:S04]  /*102290*/  LDGSTS.E [R4+0xe080], desc[UR40][R6.64], P1 ;  /* 0x0e08000006047fae */ /* 0x000be800089a1028 */
[----:B------:R-:W4:Y:S04]  /*1022a0*/  LDL.LU.64 R110, [R1+0x41a8] ;  /* 0x0041a800016e7983 */ /* 0x000f280000300a00 */
[----:B------:R-:W4:Y:S01]  /*1022b0*/  LDL.LU.64 R112, [R1+0x41a0] ;  /* 0x0041a00001707983 */ /* 0x000f220000300a00 */
[----:B-----5:R-:W-:-:S03]  /*1022c0*/  IADD3 R6, P2, PT, R8, R148, RZ ;  /* 0x0000009408067210 */ /* 0x020fc60007f5e0ff */
[----:B------:R-:W5:Y:S02]  /*1022d0*/  LDL.LU.64 R114, [R1+0x4198] ;  /* 0x0041980001727983 */ /* 0x000f640000300a00 */
[--C-:B------:R-:W-:Y:S01]  /*1022e0*/  IMAD.X R5, R9, 0x1, R2.reuse, P2 ;  /* 0x0000000109057824 */ /* 0x100fe200010e0602 */
[-C--:B------:R-:W-:Y:S01]  /*1022f0*/  IADD3 R8, P2, PT, R10, R148.reuse, RZ ;  /* 0x000000940a087210 */ /* 0x080fe20007f5e0ff */
[----:B------:R-:W5:Y:S04]  /*102300*/  LDL.LU.64 R116, [R1+0x4190] ;  /* 0x0041900001747983 */ /* 0x000f680000300a00 */
[----:B------:R-:W-:Y:S01]  /*102310*/  IMAD.X R7, R11, 0x1, R2, P2 ;  /* 0x000000010b077824 */ /* 0x000fe200010e0602 */
[----:B------:R-:W-:Y:S01]  /*102320*/  IADD3 R10, P2, PT, R12, R148, RZ ;  /* 0x000000940c0a7210 */ /* 0x000fe20007f5e0ff */
[----:B------:R-:W5:Y:S03]  /*102330*/  LDL.LU.64 R118, [R1+0x4188] ;  /* 0x0041880001767983 */ /* 0x000f660000300a00 */
[----:B------:R-:W-:Y:S01]  /*102340*/  IADD3.X R9, PT, PT, R13, R2, RZ, P2, !PT ;  /* 0x000000020d097210 */ /* 0x000fe200017fe4ff */
[----:B------:R-:W5:Y:S04]  /*102350*/  LDL.LU.64 R120, [R1+0x4180] ;  /* 0x0041800001787983 */ /* 0x000f680000300a00 */
[----:B------:R-:W5:Y:S04]  /*102360*/  LDL.LU.64 R122, [R1+0x4178] ;  /* 0x00417800017a7983 */ /* 0x000f680000300a00 */
[----:B------:R-:W5:Y:S04]  /*102370*/  LDL.LU.64 R124, [R1+0x4170] ;  /* 0x00417000017c7983 */ /* 0x000f680000300a00 */
[----:B------:R-:W5:Y:S04]  /*102380*/  LDL.LU.64 R126, [R1+0x4168] ;  /* 0x00416800017e7983 */ /* 0x000f680000300a00 */
[----:B------:R-:W5:Y:S04]  /*102390*/  LDL.LU.64 R128, [R1+0x4160] ;  /* 0x0041600001807983 */ /* 0x000f680000300a00 */
[----:B------:R-:W5:Y:S01]  /*1023a0*/  LDL.LU.64 R130, [R1+0x4158] ;  /* 0x0041580001827983 */ /* 0x000f620000300a00 */
[----:B------:R-:W-:-:S03]  /*1023b0*/  IADD3 R12, P2, PT, R14, R148, RZ ;  /* 0x000000940e0c7210 */ /* 0x000fc60007f5e0ff */
[----:B------:R-:W5:Y:S02]  /*1023c0*/  LDL.LU.64 R132, [R1+0x4150] ;  /* 0x0041500001847983 */ /* 0x000f640000300a00 */
[----:B------:R-:W-:Y:S02]  /*1023d0*/  IMAD.X R11, R15, 0x1, R2, P2 ;  /* 0x000000010f0b7824 */ /* 0x000fe400010e0602 */
[----:B------:R-:W5:Y:S04]  /*1023e0*/  LDL.LU.64 R134, [R1+0x4148] ;  /* 0x0041480001867983 */ /* 0x000f680000300a00 */
[----:B------:R-:W5:Y:S01]  /*1023f0*/  LDL.LU.64 R136, [R1+0x4140] ;  /* 0x0041400001887983 */ /* 0x000f620000300a00 */
[----:B---3--:R-:W-:-:S03]  /*102400*/  IADD3 R14, P2, PT, R16, R148, RZ ;  /* 0x00000094100e7210 */ /* 0x008fc60007f5e0ff */
[----:B------:R-:W3:Y:S02]  /*102410*/  LDL.LU.64 R138, [R1+0x4138] ;  /* 0x00413800018a7983 */ /* 0x000ee40000300a00 */
[--C-:B------:R-:W-:Y:S01]  /*102420*/  IMAD.X R13, R17, 0x1, R2.reuse, P2 ;  /* 0x00000001110d7824 */ /* 0x100fe200010e0602 */
[-C--:B------:R-:W-:Y:S01]  /*102430*/  IADD3 R16, P2, PT, R18, R148.reuse, RZ ;  /* 0x0000009412107210 */ /* 0x080fe20007f5e0ff */
[----:B------:R-:W3:Y:S04]  /*102440*/  LDL.LU.64 R140, [R1+0x4130] ;  /* 0x00413000018c7983 */ /* 0x000ee80000300a00 */
[--C-:B------:R-:W-:Y:S01]  /*102450*/  IMAD.X R15, R19, 0x1, R2.reuse, P2 ;  /* 0x00000001130f7824 */ /* 0x100fe200010e0602 */
[-C--:B--2---:R-:W-:Y:S01]  /*102460*/  IADD3 R18, P2, PT, R20, R148.reuse, RZ ;  /* 0x0000009414127210 */ /* 0x084fe20007f5e0ff */
[----:B------:R-:W2:Y:S04]  /*102470*/  LDL.LU.64 R142, [R1+0x4128] ;  /* 0x00412800018e7983 */ /* 0x000ea80000300a00 */
[----:B------:R-:W-:Y:S01]  /*102480*/  IMAD.X R17, R21, 0x1, R2, P2 ;  /* 0x0000000115117824 */ /* 0x000fe200010e0602 */
[----:B------:R-:W2:Y:S04]  /*102490*/  LDL.LU.64 R152, [R1+0x4120] ;  /* 0x0041200001987983 */ /* 0x000ea80000300a00 */
[----:B------:R-:W2:Y:S01]  /*1024a0*/  LDL.LU.64 R150, [R1+0x4118] ;  /* 0x0041180001967983 */ /* 0x000ea20000300a00 */
[----:B------:R-:W-:-:S05]  /*1024b0*/  IADD3 R20, P2, PT, R22, R148, RZ ;  /* 0x0000009416147210 */ /* 0x000fca0007f5e0ff */
[----:B------:R-:W-:Y:S01]  /*1024c0*/  IMAD.X R19, R23, 0x1, R2, P2 ;  /* 0x0000000117137824 */ /* 0x000fe200010e0602 */
[----:B----4-:R-:W-:-:S05]  /*1024d0*/  IADD3 R22, P2, PT, R24, R148, RZ ;  /* 0x0000009418167210 */ /* 0x010fca0007f5e0ff */
[----:B------:R-:W-:Y:S01]  /*1024e0*/  IMAD.X R21, R25, 0x1, R2, P2 ;  /* 0x0000000119157824 */ /* 0x000fe200010e0602 */
[----:B------:R-:W-:-:S04]  /*1024f0*/  IADD3 R24, P2, PT, R26, R148, RZ ;  /* 0x000000941a187210 */ /* 0x000fc80007f5e0ff */
[----:B------:R-:W-:Y:S02]  /*102500*/  IADD3.X R23, PT, PT, R27, R2, RZ, P2, !PT ;  /* 0x000000021b177210 */ /* 0x000fe400017fe4ff */
[----:B------:R-:W-:-:S05]  /*102510*/  IADD3 R26, P2, PT, R28, R148, RZ ;  /* 0x000000941c1a7210 */ /* 0x000fca0007f5e0ff */
[----:B------:R-:W-:Y:S01]  /*102520*/  IMAD.X R25, R29, 0x1, R2, P2 ;  /* 0x000000011d197824 */ /* 0x000fe200010e0602 */
        /* <DEDUP_REMOVED lines=84> */
[----:B-----5:R-:W-:-:S05]  /*102a70*/  IADD3 R112, P2, PT, R114, R148, RZ ;  /* 0x0000009472707210 */ /* 0x020fca0007f5e0ff */
        /* <DEDUP_REMOVED lines=23> */
[----:B---3--:R-:W-:-:S04]  /*102bf0*/  IADD3 R136, P2, PT, R138, R148, RZ ;  /* 0x000000948a887210 */ /* 0x008fc80007f5e0ff */
[----:B------:R-:W-:Y:S02]  /*102c00*/  IADD3.X R135, PT, PT, R139, R2, RZ, P2, !PT ;  /* 0x000000028b877210 */ /* 0x000fe400017fe4ff */
[----:B------:R-:W-:-:S05]  /*102c10*/  IADD3 R138, P2, PT, R140, R148, RZ ;  /* 0x000000948c8a7210 */ /* 0x000fca0007f5e0ff */
[----:B------:R-:W-:Y:S01]  /*102c20*/  IMAD.X R137, R141, 0x1, R2, P2 ;  /* 0x000000018d897824 */ /* 0x000fe200010e0602 */
[----:B--2---:R-:W-:-:S05]  /*102c30*/  IADD3 R140, P2, PT, R142, R148, RZ ;  /* 0x000000948e8c7210 */ /* 0x004fca0007f5e0ff */
[----:B------:R-:W-:Y:S01]  /*102c40*/  IMAD.X R139, R143, 0x1, R2, P2 ;  /* 0x000000018f8b7824 */ /* 0x000fe200010e0602 */
[-C--:B------:R-:W-:Y:S02]  /*102c50*/  IADD3 R142, P2, PT, R152, R148.reuse, RZ ;  /* 0x00000094988e7210 */ /* 0x080fe40007f5e0ff */
[----:B------:R-:W-:-:S03]  /*102c60*/  IADD3 R144, P3, PT, R150, R148, RZ ;  /* 0x0000009496907210 */ /* 0x000fc60007f7e0ff */
[--C-:B------:R-:W-:Y:S01]  /*102c70*/  IMAD.X R141, R153, 0x1, R2.reuse, P2 ;  /* 0x00000001998d7824 */ /* 0x100fe200010e0602 */
[----:B------:R-:W-:Y:S01]  /*102c80*/  IADD3 R145, P2, PT, R145, R148, RZ ;  /* 0x0000009491917210 */ /* 0x000fe20007f5e0ff */
[----:B------:R1:W-:Y:S01]  /*102c90*/  STL [R1+0x5e08], R148 ;  /* 0x005e089401007387 */ /* 0x0003e20000100800 */
[----:B------:R-:W-:Y:S01]  /*102ca0*/  MOV R149, R5 ;  /* 0x0000000500957202 */ /* 0x000fe20000000f00 */
[--C-:B------:R-:W-:Y:S02]  /*102cb0*/  IMAD.X R143, R151, 0x1, R2.reuse, P3 ;  /* 0x00000001978f7824 */ /* 0x100fe400018e0602 */
[----:B------:R-:W-:Y:S01]  /*102cc0*/  IMAD.X R146, R146, 0x1, R2, P2 ;  /* 0x0000000192927824 */ /* 0x000fe200010e0602 */
[----:B------:R2:W-:Y:S01]  /*102cd0*/  STL.64 [R1+0x5e10], R2 ;  /* 0x005e100201007387 */ /* 0x0005e20000100a00 */
[----:B-1----:R-:W-:-:S03]  /*102ce0*/  IMAD.MOV.U32 R148, RZ, RZ, R6 ;  /* 0x000000ffff947224 */ /* 0x002fc600078e0006 */
[----:B------:R-:W-:Y:S04]  /*102cf0*/  STL [R1+0x4b68], R145 ;  /* 0x004b689101007387 */ /* 0x000fe80000100800 */
[----:B------:R-:W-:Y:S01]  /*102d00*/  STL [R1+0x4b64], R146 ;  /* 0x004b649201007387 */ /* 0x000fe20000100800 */
[----:B--2---:R-:W-:Y:S02]  /*102d10*/  IMAD.MOV.U32 R2, RZ, RZ, R8 ;  /* 0x000000ffff027224 */ /* 0x004fe400078e0008 */
[----:B------:R-:W-:Y:S01]  /*102d20*/  IMAD.MOV.U32 R3, RZ, RZ, R7 ;  /* 0x000000ffff037224 */ /* 0x000fe200078e0007 */
[----:B------:R-:W-:Y:S04]  /*102d30*/  STL.64 [R1+0x4340], R148 ;  /* 0x0043409401007387 */ /* 0x000fe80000100a00 */
[----:B------:R-:W-:Y:S01]  /*102d40*/  STL.64 [R1+0x5e18], R146 ;  /* 0x005e189201007387 */ /* 0x000fe20000100a00 */
[----:B------:R-:W-:-:S03]  /*102d50*/  IMAD.MOV.U32 R6, RZ, RZ, R12 ;  /* 0x000000ffff067224 */ /* 0x000fc600078e000c */
[----:B------:R1:W-:Y:S01]  /*102d60*/  STL.64 [R1+0x4338], R2 ;  /* 0x0043380201007387 */ /* 0x0003e20000100a00 */
[----:B------:R-:W-:Y:S01]  /*102d70*/  IMAD.MOV.U32 R7, RZ, RZ, R11 ;  /* 0x000000ffff077224 */ /* 0x000fe200078e000b */
[----:B------:R-:W-:Y:S01]  /*102d80*/  MOV R8, R14 ;  /* 0x0000000e00087202 */ /* 0x000fe20000000f00 */
[----:B-1----:R-:W-:Y:S02]  /*102d90*/  IMAD.MOV.U32 R2, RZ, RZ, R10 ;  /* 0x000000ffff027224 */ /* 0x002fe400078e000a */
[----:B------:R-:W-:Y:S02]  /*102da0*/  IMAD.MOV.U32 R3, RZ, RZ, R9 ;  /* 0x000000ffff037224 */ /* 0x000fe400078e0009 */
[----:B------:R-:W-:-:S03]  /*102db0*/  IMAD.MOV.U32 R9, RZ, RZ, R13 ;  /* 0x000000ffff097224 */ /* 0x000fc600078e000d */
[----:B------:R1:W-:Y:S01]  /*102dc0*/  STL.64 [R1+0x4330], R2 ;  /* 0x0043300201007387 */ /* 0x0003e20000100a00 */
[----:B------:R-:W-:-:S03]  /*102dd0*/  IMAD.MOV.U32 R146, RZ, RZ, R20 ;  /* 0x000000ffff927224 */ /* 0x000fc600078e0014 */
[----:B------:R2:W-:Y:S01]  /*102de0*/  STL.64 [R1+0x4328], R6 ;  /* 0x0043280601007387 */ /* 0x0005e20000100a00 */
[----:B------:R-:W-:-:S03]  /*102df0*/  MOV R147, R19 ;  /* 0x0000001300937202 */ /* 0x000fc60000000f00 */
[----:B------:R-:W-:Y:S01]  /*102e00*/  STL.64 [R1+0x4320], R8 ;  /* 0x0043200801007387 */ /* 0x000fe20000100a00 */
[----:B-1----:R-:W-:Y:S02]  /*102e10*/  IMAD.MOV.U32 R2, RZ, RZ, R16 ;  /* 0x000000ffff027224 */ /* 0x002fe400078e0010 */
[----:B------:R-:W-:Y:S02]  /*102e20*/  IMAD.MOV.U32 R3, RZ, RZ, R15 ;  /* 0x000000ffff037224 */ /* 0x000fe400078e000f */
[----:B--2---:R-:W-:Y:S02]  /*102e30*/  IMAD.MOV.U32 R6, RZ, RZ, R18 ;  /* 0x000000ffff067224 */ /* 0x004fe400078e0012 */
[----:B------:R-:W-:Y:S01]  /*102e40*/  IMAD.MOV.U32 R7, RZ, RZ, R17 ;  /* 0x000000ffff077224 */ /* 0x000fe200078e0011 */
[----:B------:R1:W-:Y:S01]  /*102e50*/  STL.64 [R1+0x4318], R2 ;  /* 0x0043180201007387 */ /* 0x0003e20000100a00 */
[----:B------:R-:W-:Y:S02]  /*102e60*/  IMAD.MOV.U32 R148, RZ, RZ, R24 ;  /* 0x000000ffff947224 */ /* 0x000fe400078e0018 */
[----:B------:R-:W-:Y:S01]  /*102e70*/  IMAD.MOV.U32 R149, RZ, RZ, R23 ;  /* 0x000000ffff957224 */ /* 0x000fe200078e0017 */
[----:B------:R2:W-:Y:S01]  /*102e80*/  STL.64 [R1+0x4310], R6 ;  /* 0x0043100601007387 */ /* 0x0005e20000100a00 */
[----:B------:R-:W-:-:S02]  /*102e90*/  IMAD.MOV.U32 R20, RZ, RZ, R26 ;  /* 0x000000ffff147224 */ /* 0x000fc400078e001a */
[----:B------:R-:W-:Y:S02]  /*102ea0*/  IMAD.MOV.U32 R19, RZ, RZ, R27 ;  /* 0x000000ffff137224 */ /* 0x000fe400078e001b */
[----:B-1----:R-:W-:Y:S02]  /*102eb0*/  IMAD.MOV.U32 R2, RZ, RZ, R22 ;  /* 0x000000ffff027224 */ /* 0x002fe400078e0016 */
[----:B------:R-:W-:Y:S02]  /*102ec0*/  IMAD.MOV.U32 R3, RZ, RZ, R21 ;  /* 0x000000ffff037224 */ /* 0x000fe400078e0015 */
[----:B------:R-:W-:Y:S02]  /*102ed0*/  IMAD.MOV.U32 R21, RZ, RZ, R25 ;  /* 0x000000ffff157224 */ /* 0x000fe400078e0019 */
[----:B------:R-:W3:Y:S01]  /*102ee0*/  LDL.64 R24, [R1+0x4310] ;  /* 0x0043100001187983 */ /* 0x000ee20000100a00 */
[----:B------:R-:W-:Y:S01]  /*102ef0*/  MOV R18, R28 ;  /* 0x0000001c00127202 */ /* 0x000fe20000000f00 */
[----:B------:R-:W-:-:S02]  /*102f00*/  IMAD.MOV.U32 R17, RZ, RZ, R29 ;  /* 0x000000ffff117224 */ /* 0x000fc400078e001d */
[----:B------:R1:W-:Y:S01]  /*102f10*/  STL.64 [R1+0x4308], R146 ;  /* 0x0043089201007387 */ /* 0x0003e20000100a00 */
[----:B------:R-:W-:-:S03]  /*102f20*/  IMAD.MOV.U32 R16, RZ, RZ, R30 ;  /* 0x000000ffff107224 */ /* 0x000fc600078e001e */
[----:B------:R-:W4:Y:S01]  /*102f30*/  LDL.64 R26, [R1+0x4318] ;  /* 0x00431800011a7983 */ /* 0x000f220000100a00 */
[----:B------:R-:W-:-:S03]  /*102f40*/  IMAD.MOV.U32 R15, RZ, RZ, R31 ;  /* 0x000000ffff0f7224 */ /* 0x000fc600078e001f */
[----:B------:R5:W-:Y:S01]  /*102f50*/  STL.64 [R1+0x4300], R2 ;  /* 0x0043000201007387 */ /* 0x000be20000100a00 */
[----:B------:R-:W-:-:S03]  /*102f60*/  IMAD.MOV.U32 R14, RZ, RZ, R32 ;  /* 0x000000ffff0e7224 */ /* 0x000fc600078e0020 */
[----:B------:R-:W3:Y:S01]  /*102f70*/  LDL.64 R28, [R1+0x4320] ;  /* 0x00432000011c7983 */ /* 0x000ee20000100a00 */
[----:B------:R-:W-:-:S03]  /*102f80*/  MOV R13, R33 ;  /* 0x00000021000d7202 */ /* 0x000fc60000000f00 */
[----:B------:R1:W-:Y:S01]  /*102f90*/  STL.64 [R1+0x42f8], R148 ;  /* 0x0042f89401007387 */ /* 0x0003e20000100a00 */
[----:B------:R-:W-:-:S03]  /*102fa0*/  IMAD.MOV.U32 R12, RZ, RZ, R34 ;  /* 0x000000ffff0c7224 */ /* 0x000fc600078e0022 */
[----:B------:R-:W3:Y:S01]  /*102fb0*/  LDL.64 R30, [R1+0x4328] ;  /* 0x00432800011e7983 */ /* 0x000ee20000100a00 */
[----:B------:R-:W-:-:S03]  /*102fc0*/  IMAD.MOV.U32 R11, RZ, RZ, R35 ;  /* 0x000000ffff0b7224 */ /* 0x000fc600078e0023 */
[----:B------:R-:W-:Y:S01]  /*102fd0*/  STL.64 [R1+0x42f0], R20 ;  /* 0x0042f01401007387 */ /* 0x000fe20000100a00 */
[----:B------:R-:W-:-:S03]  /*102fe0*/  IMAD.MOV.U32 R10, RZ, RZ, R36 ;  /* 0x000000ffff0a7224 */ /* 0x000fc600078e0024 */
[----:B------:R-:W3:Y:S01]  /*102ff0*/  LDL.64 R32, [R1+0x4330] ;  /* 0x0043300001207983 */ /* 0x000ee20000100a00 */
[----:B------:R-:W-:-:S03]  /*103000*/  IMAD.MOV.U32 R9, RZ, RZ, R37 ;  /* 0x000000ffff097224 */ /* 0x000fc600078e0025 */
[----:B------:R-:W-:Y:S04]  /*103010*/  STL.64 [R1+0x42e8], R18 ;  /* 0x0042e81201007387 */ /* 0x000fe80000100a00 */
[----:B------:R-:W3:Y:S04]  /*103020*/  LDL.64 R34, [R1+0x4338] ;  /* 0x0043380001227983 */ /* 0x000ee80000100a00 */
[----:B------:R-:W-:Y:S04]  /*103030*/  STL.64 [R1+0x42e0], R16 ;  /* 0x0042e01001007387 */ /* 0x000fe80000100a00 */
[----:B------:R-:W3:Y:S01]  /*103040*/  LDL.64 R36, [R1+0x4340] ;  /* 0x0043400001247983 */ /* 0x000ee20000100a00 */
[----:B------:R-:W-:Y:S01]  /*103050*/  IMAD.MOV.U32 R8, RZ, RZ, R38 ;  /* 0x000000ffff087224 */ /* 0x000fe200078e0026 */
[----:B------:R-:W-:Y:S01]  /*103060*/  MOV R248, R42 ;  /* 0x0000002a00f87202 */ /* 0x000fe20000000f00 */
[----:B------:R-:W-:Y:S01]  /*103070*/  IMAD.MOV.U32 R250, RZ, RZ, R40 ;  /* 0x000000fffffa7224 */ /* 0x000fe200078e0028 */
[----:B------:R-:W-:Y:S01]  /*103080*/  STL.64 [R1+0x42d8], R14 ;  /* 0x0042d80e01007387 */ /* 0x000fe20000100a00 */
[----:B------:R-:W-:-:S02]  /*103090*/  IMAD.MOV.U32 R251, RZ, RZ, R39 ;  /* 0x000000fffffb7224 */ /* 0x000fc400078e0027 */
[----:B------:R-:W-:Y:S01]  /*1030a0*/  IMAD.MOV.U32 R249, RZ, RZ, R41 ;  /* 0x000000fffff97224 */ /* 0x000fe200078e0029 */
[----:B------:R1:W-:Y:S01]  /*1030b0*/  STL.64 [R1+0x42d0], R12 ;  /* 0x0042d00c01007387 */ /* 0x0003e20000100a00 */
[----:B------:R-:W-:Y:S02]  /*1030c0*/  IMAD.MOV.U32 R246, RZ, RZ, R44 ;  /* 0x000000fffff67224 */ /* 0x000fe400078e002c */
[----:B------:R-:W-:Y:S01]  /*1030d0*/  IMAD.MOV.U32 R247, RZ, RZ, R43 ;  /* 0x000000fffff77224 */ /* 0x000fe200078e002b */
[----:B------:R-:W-:Y:S01]  /*1030e0*/  STL.64 [R1+0x42c8], R10 ;  /* 0x0042c80a01007387 */ /* 0x000fe20000100a00 */
[----:B------:R-:W-:Y:S01]  /*1030f0*/  IMAD.MOV.U32 R244, RZ, RZ, R46 ;  /* 0x000000fffff47224 */ /* 0x000fe200078e002e */
[----:B------:R-:W-:Y:S01]  /*103100*/  MOV R243, R47 ;  /* 0x0000002f00f37202 */ /* 0x000fe20000000f00 */
[----:B------:R-:W-:Y:S01]  /*103110*/  IMAD.MOV.U32 R245, RZ, RZ, R45 ;  /* 0x000000fffff57224 */ /* 0x000fe200078e002d */
[----:B------:R1:W-:Y:S01]  /*103120*/  STL.64 [R1+0x42c0], R8 ;  /* 0x0042c00801007387 */ /* 0x0003e20000100a00 */
[----:B------:R-:W-:-:S02]  /*103130*/  IMAD.MOV.U32 R242, RZ, RZ, R48 ;  /* 0x000000fffff27224 */ /* 0x000fc400078e0030 */
[----:B------:R-:W-:Y:S01]  /*103140*/  IMAD.MOV.U32 R240, RZ, RZ, R50 ;  /* 0x000000fffff07224 */ /* 0x000fe200078e0032 */
[----:B------:R-:W-:Y:S01]  /*103150*/  STL.64 [R1+0x42b8], R250 ;  /* 0x0042b8fa01007387 */ /* 0x000fe20000100a00 */
[----:B------:R-:W-:Y:S02]  /*103160*/  IMAD.MOV.U32 R241, RZ, RZ, R49 ;  /* 0x000000fffff17224 */ /* 0x000fe400078e0031 */
[----:B------:R-:W-:Y:S01]  /*103170*/  IMAD.MOV.U32 R238, RZ, RZ, R52 ;  /* 0x000000ffffee7224 */ /* 0x000fe200078e0034 */
[----:B------:R-:W-:Y:S01]  /*103180*/  STL.64 [R1+0x42b0], R248 ;  /* 0x0042b0f801007387 */ /* 0x000fe20000100a00 */
[----:B------:R-:W-:Y:S01]  /*103190*/  IMAD.MOV.U32 R239, RZ, RZ, R51 ;  /* 0x000000ffffef7224 */ /* 0x000fe200078e0033 */
[----:B------:R-:W-:Y:S01]  /*1031a0*/  MOV R234, R56 ;  /* 0x0000003800ea7202 */ /* 0x000fe20000000f00 */
[----:B------:R-:W-:Y:S01]  /*1031b0*/  IMAD.MOV.U32 R236, RZ, RZ, R54 ;  /* 0x000000ffffec7224 */ /* 0x000fe200078e0036 */
[----:B------:R-:W-:Y:S01]  /*1031c0*/  STL.64 [R1+0x42a8], R246 ;  /* 0x0042a8f601007387 */ /* 0x000fe20000100a00 */
        /* <DEDUP_REMOVED lines=30> */
[----:B------:R-:W-:Y:S01]  /*1033b0*/  IMAD.MOV.U32 R214, RZ, RZ, R76 ;  /* 0x000000ffffd67224 */ /* 0x000fe200078e004c */
[----:B------:R-:W1:Y:S01]  /*1033c0*/  S2R R153, SR_TID.X ;  /* 0x0000000000997919 */ /* 0x000e620000002100 */
[----:B------:R-:W-:Y:S01]  /*1033d0*/  IMAD.MOV.U32 R212, RZ, RZ, R78 ;  /* 0x000000ffffd47224 */ /* 0x000fe200078e004e */
[----:B------:R-:W-:Y:S01]  /*1033e0*/  STL.64 [R1+0x4258], R226 ;  /* 0x004258e201007387 */ /* 0x000fe20000100a00 */
[----:B------:R-:W-:-:S03]  /*1033f0*/  IMAD.MOV.U32 R213, RZ, RZ, R77 ;  /* 0x000000ffffd57224 */ /* 0x000fc600078e004d */
        /* <DEDUP_REMOVED lines=82> */
[----:B------:R-:W-:Y:S01]  /*103920*/  IMAD.MOV.U32 R156, RZ, RZ, R134 ;  /* 0x000000ffff9c7224 */ /* 0x000fe200078e0086 */
[----:B-1----:R-:W-:Y:S01]  /*103930*/  LOP3.LUT R5, R153, 0x1f, RZ, 0xc0, !PT ;  /* 0x0000001f99057812 */ /* 0x002fe200078ec0ff */
[----:B------:R-:W-:Y:S01]  /*103940*/  IMAD.MOV.U32 R157, RZ, RZ, R133 ;  /* 0x000000ffff9d7224 */ /* 0x000fe200078e0085 */
[----:B------:R-:W-:Y:S01]  /*103950*/  STL.64 [R1+0x4170], R168 ;  /* 0x004170a801007387 */ /* 0x000fe20000100a00 */
[----:B------:R-:W-:Y:S02]  /*103960*/  IMAD.MOV.U32 R154, RZ, RZ, R136 ;  /* 0x000000ffff9a7224 */ /* 0x000fe400078e0088 */
[----:B------:R-:W-:Y:S01]  /*103970*/  IMAD.MOV.U32 R155, RZ, RZ, R135 ;  /* 0x000000ffff9b7224 */ /* 0x000fe200078e0087 */
[----:B------:R-:W-:Y:S01]  /*103980*/  STL.64 [R1+0x4168], R166 ;  /* 0x004168a601007387 */ /* 0x000fe20000100a00 */
[----:B------:R-:W-:Y:S02]  /*103990*/  IMAD.MOV.U32 R152, RZ, RZ, R138 ;  /* 0x000000ffff987224 */ /* 0x000fe400078e008a */
        /* <DEDUP_REMOVED lines=8> */
[----:B--2---:R-:W-:Y:S02]  /*103a20*/  IMAD.MOV.U32 R6, RZ, RZ, R144 ;  /* 0x000000ffff067224 */ /* 0x004fe400078e0090 */
        /* <DEDUP_REMOVED lines=8> */
[----:B---3--:R-:W-:Y:S04]  /*103ab0*/  LDGSTS.E [R4+0xe800], desc[UR40][R36.64], P0 ;  /* 0x0e80000024047fae */ /* 0x008fe800081a1028 */
[----:B------:R-:W-:Y:S04]  /*103ac0*/  LDGSTS.E [R4+0xe880], desc[UR40][R34.64], P1 ;  /* 0x0e88000022047fae */ /* 0x000fe800089a1028 */
[----:B------:R-:W-:Y:S04]  /*103ad0*/  LDGSTS.E [R4+0xf000], desc[UR40][R32.64], P0 ;  /* 0x0f00000020047fae */ /* 0x000fe800081a1028 */
[----:B------:R-:W-:Y:S04]  /*103ae0*/  LDGSTS.E [R4+0xf080], desc[UR40][R30.64], P1 ;  /* 0x0f0800001e047fae */ /* 0x000fe800089a1028 */
[----:B------:R-:W-:Y:S04]  /*103af0*/  LDGSTS.E [R4+0xf800], desc[UR40][R28.64], P0 ;  /* 0x0f8000001c047fae */ /* 0x000fe800081a1028 */
[----:B----4-:R-:W-:Y:S04]  /*103b00*/  LDGSTS.E [R4+0xf880], desc[UR40][R26.64], P1 ;  /* 0x0f8800001a047fae */ /* 0x010fe800089a1028 */
        /* <DEDUP_REMOVED lines=8> */
[----:B-----5:R-:W3:Y:S04]  /*103b90*/  LDL.LU.64 R2, [R1+0x5e10] ;  /* 0x005e100001027983 */ /* 0x020ee80000300a00 */
[----:B------:R-:W-:Y:S04]  /*103ba0*/  LDGSTS.E [R4+0x11880], desc[UR40][R14.64], P1 ;  /* 0x118800000e047fae */ /* 0x000fe800089a1028 */
[----:B------:R-:W4:Y:S04]  /*103bb0*/  LDL.LU R148, [R1+0x5e08] ;  /* 0x005e080001947983 */ /* 0x000f280000300800 */
[----:B------:R-:W-:Y:S04]  /*103bc0*/  LDGSTS.E [R4+0x12000], desc[UR40][R12.64], P0 ;  /* 0x120000000c047fae */ /* 0x000fe800081a1028 */
[----:B------:R-:W-:Y:S04]  /*103bd0*/  LDGSTS.E [R4+0x12080], desc[UR40][R10.64], P1 ;  /* 0x120800000a047fae */ /* 0x000fe800089a1028 */
[----:B------:R-:W-:Y:S04]  /*103be0*/  LDGSTS.E [R4+0x12800], desc[UR40][R8.64], P0 ;  /* 0x1280000008047fae */ /* 0x000fe800081a1028 */
[----:B------:R-:W4:Y:S04]  /*103bf0*/  LDL.LU R12, [R1+0x4b70] ;  /* 0x004b7000010c7983 */ /* 0x000f280000300800 */
[----:B------:R-:W5:Y:S04]  /*103c00*/  LDL.LU R20, [R1+0x4be8] ;  /* 0x004be80001147983 */ /* 0x000f680000300800 */
[----:B------:R-:W3:Y:S04]  /*103c10*/  LDL.LU R14, [R1+0x4b6c] ;  /* 0x004b6c00010e7983 */ /* 0x000ee80000300800 */
[----:B------:R-:W3:Y:S04]  /*103c20*/  LDL.LU R21, [R1+0x4be4] ;  /* 0x004be40001157983 */ /* 0x000ee80000300800 */
        /* <DEDUP_REMOVED lines=12> */
[----:B------:R-:W-:Y:S04]  /*103cf0*/  LDGSTS.E [R4+0x15800], desc[UR40][R228.64], P0 ;  /* 0x15800000e4047fae */ /* 0x000fe800081a1028 */
[----:B------:R-:W-:Y:S04]  /*103d00*/  LDGSTS.E [R4+0x15880], desc[UR40][R226.64], P1 ;  /* 0x15880000e2047fae */ /* 0x000fe800089a1028 */
[----:B------:R-:W3:Y:S04]  /*103d10*/  LDL.LU R10, [R1+0x4c68] ;  /* 0x004c6800010a7983 */ /* 0x000ee80000300800 */
[----:B------:R-:W-:Y:S04]  /*103d20*/  LDGSTS.E [R4+0x16000], desc[UR40][R224.64], P0 ;  /* 0x16000000e0047fae */ /* 0x000fe800081a1028 */
[----:B------:R-:W3:Y:S04]  /*103d30*/  LDL.LU R16, [R1+0x4bec] ;  /* 0x004bec0001107983 */ /* 0x000ee80000300800 */
        /* <DEDUP_REMOVED lines=31> */
[----:B------:R-:W-:Y:S01]  /*103f30*/  LDGSTS.E [R4+0x1d000], desc[UR40][R168.64], P0 ;  /* 0x1d000000a8047fae */ /* 0x000fe200081a1028 */
[----:B------:R-:W-:-:S03]  /*103f40*/  SHF.L.U32 R5, R5, 0x2, RZ ;  /* 0x0000000205057819 */ /* 0x000fc600000006ff */
[----:B------:R-:W-:Y:S04]  /*103f50*/  LDGSTS.E [R4+0x1d080], desc[UR40][R166.64], P1 ;  /* 0x1d080000a6047fae */ /* 0x000fe800089a1028 */
[----:B------:R-:W3:Y:S04]  /*103f60*/  LDL.LU R17, [R1+0x4ce4] ;  /* 0x004ce40001117983 */ /* 0x000ee80000300800 */
[----:B------:R-:W-:Y:S04]  /*103f70*/  LDGSTS.E [R4+0x1d800], desc[UR40][R164.64], P0 ;  /* 0x1d800000a4047fae */ /* 0x000fe800081a1028 */
[----:B------:R-:W-:Y:S04]  /*103f80*/  LDGSTS.E [R4+0x1d880], desc[UR40][R162.64], P1 ;  /* 0x1d880000a2047fae */ /* 0x000fe800089a1028 */
[----:B------:R-:W-:Y:S01]  /*103f90*/  LDGSTS.E [R4+0x1e000], desc[UR40][R160.64], P0 ;  /* 0x1e000000a0047fae */ /* 0x000fe200081a1028 */
[----:B------:R-:W-:-:S03]  /*103fa0*/  LOP3.LUT R5, R5, 0x10, RZ, 0x3c, !PT ;  /* 0x0000001005057812 */ /* 0x000fc600078e3cff */
[----:B------:R-:W-:Y:S04]  /*103fb0*/  LDGSTS.E [R4+0x1e080], desc[UR40][R158.64], P1 ;  /* 0x1e0800009e047fae */ /* 0x000fe800089a1028 */
[----:B------:R-:W-:Y:S04]  /*103fc0*/  LDGSTS.E [R4+0x1e800], desc[UR40][R156.64], P0 ;  /* 0x1e8000009c047fae */ /* 0x000fe800081a1028 */
[----:B------:R-:W-:Y:S04]  /*103fd0*/  LDGSTS.E [R4+0x1e880], desc[UR40][R154.64], P1 ;  /* 0x1e8800009a047fae */ /* 0x000fe800089a1028 */
[----:B------:R-:W-:Y:S01]  /*103fe0*/  LDGSTS.E [R4+0x1f000], desc[UR40][R152.64], P0 ;  /* 0x1f00000098047fae */ /* 0x000fe200081a1028 */
[----:B------:R-:W-:-:S03]  /*103ff0*/  IADD3 R5, PT, PT, R5, UR10, RZ ;  /* 0x0000000a05057c10 */ /* 0x000fc6000fffe0ff */
[----:B------:R-:W-:Y:S04]  /*104000*/  LDGSTS.E [R4+0x1f080], desc[UR40][R150.64], P1 ;  /* 0x1f08000096047fae */ /* 0x000fe800089a1028 */
[----:B------:R-:W-:Y:S04]  /*104010*/  LDGSTS.E [R4+0x1f800], desc[UR40][R22.64], P0 ;  /* 0x1f80000016047fae */ /* 0x000fe800081a1028 */
[----:B------:R1:W-:Y:S04]  /*104020*/  LDGSTS.E [R4+0x1f880], desc[UR40][R6.64], P1 ;  /* 0x1f88000006047fae */ /* 0x0003e800089a1028 */
[----:B------:R-:W3:Y:S04]  /*104030*/  LDL.LU R13, [R1+0x4cf0] ;  /* 0x004cf000010d7983 */ /* 0x000ee80000300800 */
[----:B------:R-:W3:Y:S01]  /*104040*/  LDL.LU R8, [R1+0x4d68] ;  /* 0x004d680001087983 */ /* 0x000ee20000300800 */
[----:B-1----:R-:W-:-:S02]  /*104050*/  IMAD.MOV.U32 R6, RZ, RZ, R145 ;  /* 0x000000ffff067224 */ /* 0x002fc400078e0091 */
[----:B--2---:R-:W-:-:S05]  /*104060*/  IMAD.MOV.U32 R7, RZ, RZ, R146 ;  /* 0x000000ffff077224 */ /* 0x004fca00078e0092 */
[----:B------:R1:W-:Y:S01]  /*104070*/  LDGSTS.E [R5+0x100], desc[UR40][R6.64], P0 ;  /* 0x0010000006057fae */ /* 0x0003e200081a1028 */
[-C--:B----4-:R-:W-:Y:S02]  /*104080*/  IADD3 R12, P2, PT, R12, R148.reuse, RZ ;  /* 0x000000940c0c7210 */ /* 0x090fe40007f5e0ff */
[----:B-----5:R-:W-:-:S03]  /*104090*/  IADD3 R20, P3, PT, R20, R148, RZ ;  /* 0x0000009414147210 */ /* 0x020fc60007f7e0ff */
[--C-:B---3--:R-:W-:Y:S01]  /*1040a0*/  IMAD.X R14, R14, 0x1, R2.reuse, P2 ;  /* 0x000000010e0e7824 */ /* 0x108fe200010e0602 */
[----:B------:R-:W-:Y:S01]  /*1040b0*/  STL [R1+0x4b70], R12 ;  /* 0x004b700c01007387 */ /* 0x000fe20000100800 */
[----:B------:R-:W-:-:S03]  /*1040c0*/  IMAD.X R21, R21, 0x1, R2, P3 ;  /* 0x0000000115157824 */ /* 0x000fc600018e0602 */
[----:B------:R2:W-:Y:S01]  /*1040d0*/  STL [R1+0x4b6c], R14 ;  /* 0x004b6c0e01007387 */ /* 0x0005e20000100800 */
[----:B-1----:R-:W-:-:S03]  /*1040e0*/  IMAD.MOV.U32 R7, RZ, RZ, R14 ;  /* 0x000000ffff077224 */ /* 0x002fc600078e000e */
[----:B------:R-:W-:Y:S01]  /*1040f0*/  STL [R1+0x4be8], R20 ;  /* 0x004be81401007387 */ /* 0x000fe20000100800 */
[----:B------:R-:W-:-:S03]  /*104100*/  IMAD.MOV.U32 R6, RZ, RZ, R12 ;  /* 0x000000ffff067224 */ /* 0x000fc600078e000c */
[----:B--2---:R-:W2:Y:S04]  /*104110*/  LDL.LU R14, [R1+0x4cec] ;  /* 0x004cec00010e7983 */ /* 0x004ea80000300800 */
[----:B------:R-:W-:Y:S04]  /*104120*/  STL [R1+0x4be4], R21 ;  /* 0x004be41501007387 */ /* 0x000fe80000100800 */
[----:B------:R-:W3:Y:S04]  /*104130*/  LDL.LU R12, [R1+0x4d64] ;  /* 0x004d6400010c7983 */ /* 0x000ee80000300800 */
[----:B------:R1:W-:Y:S02]  /*104140*/  LDGSTS.E [R5+0x180], desc[UR40][R6.64], P1 ;  /* 0x0018000006057fae */ /* 0x0003e400089a1028 */
[----:B-1----:R-:W-:Y:S01]  /*104150*/  MOV R6, R20 ;  /* 0x0000001400067202 */ /* 0x002fe20000000f00 */
[----:B------:R-:W-:Y:S01]  /*104160*/  IMAD.MOV.U32 R7, RZ, RZ, R21 ;  /* 0x000000ffff077224 */ /* 0x000fe200078e0015 */
[----:B------:R-:W-:-:S04]  /*104170*/  IADD3 R9, P2, PT, R9, R148, RZ ;  /* 0x0000009409097210 */ /* 0x000fc80007f5e0ff */
[----:B------:R1:W-:Y:S04]  /*104180*/  LDGSTS.E [R5+0x900], desc[UR40][R6.64], P0 ;  /* 0x0090000006057fae */ /* 0x0003e800081a1028 */
[----:B------:R-:W-:Y:S01]  /*104190*/  STL [R1+0x4bf0], R9 ;  /* 0x004bf00901007387 */ /* 0x000fe20000100800 */
[----:B-1----:R-:W-:Y:S01]  /*1041a0*/  IMAD.MOV.U32 R6, RZ, RZ, R9 ;  /* 0x000000ffff067224 */ /* 0x002fe200078e0009 */
[----:B------:R-:W-:Y:S01]  /*1041b0*/  IADD3 R10, P3, PT, R10, R148, RZ ;  /* 0x000000940a0a7210 */ /* 0x000fe20007f7e0ff */
[----:B------:R-:W-:-:S04]  /*1041c0*/  IMAD.X R16, R16, 0x1, R2, P2 ;  /* 0x0000000110107824 */ /* 0x000fc800010e0602 */
[----:B------:R-:W-:Y:S01]  /*1041d0*/  IMAD.MOV.U32 R7, RZ, RZ, R16 ;  /* 0x000000ffff077224 */ /* 0x000fe200078e0010 */
[----:B------:R1:W-:Y:S04]  /*1041e0*/  STL [R1+0x4bec], R16 ;  /* 0x004bec1001007387 */ /* 0x0003e80000100800 */
[----:B------:R-:W-:Y:S04]  /*1041f0*/  STL [R1+0x4c68], R10 ;  /* 0x004c680a01007387 */ /* 0x000fe80000100800 */
[----:B------:R4:W-:Y:S04]  /*104200*/  LDGSTS.E [R5+0x980], desc[UR40][R6.64], P1 ;  /* 0x0098000006057fae */ /* 0x0009e800089a1028 */
[----:B-1----:R-:W5:Y:S01]  /*104210*/  LDL.LU R16, [R1+0x4d70] ;  /* 0x004d700001107983 */ /* 0x002f620000300800 */
[----:B------:R-:W-:-:S05]  /*104220*/  IMAD.X R18, R18, 0x1, R2, P3 ;  /* 0x0000000112127824 */ /* 0x000fca00018e0602 */
[----:B------:R1:W-:Y:S01]  /*104230*/  STL [R1+0x4c64], R18 ;  /* 0x004c641201007387 */ /* 0x0003e20000100800 */
[----:B----4-:R-:W-:-:S03]  /*104240*/  MOV R7, R18 ;  /* 0x0000001200077202 */ /* 0x010fc60000000f00 */
[----:B------:R-:W4:Y:S01]  /*104250*/  LDL.LU R9, [R1+0x4de8] ;  /* 0x004de80001097983 */ /* 0x000f220000300800 */
[----:B------:R-:W-:-:S03]  /*104260*/  IMAD.MOV.U32 R6, RZ, RZ, R10 ;  /* 0x000000ffff067224 */ /* 0x000fc600078e000a */
[----:B-1----:R-:W4:Y:S04]  /*104270*/  LDL.LU R18, [R1+0x4d6c] ;  /* 0x004d6c0001127983 */ /* 0x002f280000300800 */
[----:B------:R-:W4:Y:S04]  /*104280*/  LDL.LU R10, [R1+0x4de4] ;  /* 0x004de400010a7983 */ /* 0x000f280000300800 */
[----:B------:R1:W-:Y:S01]  /*104290*/  LDGSTS.E [R5+0x1100], desc[UR40][R6.64], P0 ;  /* 0x0110000006057fae */ /* 0x0003e200081a1028 */
[----:B------:R-:W-:-:S05]  /*1042a0*/  IADD3 R15, P2, PT, R15, R148, RZ ;  /* 0x000000940f0f7210 */ /* 0x000fca0007f5e0ff */
[----:B------:R1:W-:Y:S02]  /*1042b0*/  STL [R1+0x4c70], R15 ;  /* 0x004c700f01007387 */ /* 0x0003e40000100800 */
[----:B-1----:R-:W-:Y:S01]  /*1042c0*/  IMAD.MOV.U32 R6, RZ, RZ, R15 ;  /* 0x000000ffff067224 */ /* 0x002fe200078e000f */
[----:B------:R-:W-:Y:S01]  /*1042d0*/  IADD3 R11, P3, PT, R11, R148, RZ ;  /* 0x000000940b0b7210 */ /* 0x000fe20007f7e0ff */
[----:B------:R-:W-:-:S04]  /*1042e0*/  IMAD.X R19, R19, 0x1, R2, P2 ;  /* 0x0000000113137824 */ /* 0x000fc800010e0602 */
[----:B------:R-:W-:Y:S01]  /*1042f0*/  IMAD.MOV.U32 R7, RZ, RZ, R19 ;  /* 0x000000ffff077224 */ /* 0x000fe200078e0013 */
[----:B------:R-:W-:Y:S04]  /*104300*/  STL [R1+0x4c6c], R19 ;  /* 0x004c6c1301007387 */ /* 0x000fe80000100800 */
[----:B------:R-:W-:Y:S04]  /*104310*/  STL [R1+0x4ce8], R11 ;  /* 0x004ce80b01007387 */ /* 0x000fe80000100800 */
[----:B------:R-:W4:Y:S04]  /*104320*/  LDL.LU R15, [R1+0x4df0] ;  /* 0x004df000010f7983 */ /* 0x000f280000300800 */
[----:B------:R1:W-:Y:S01]  /*104330*/  LDGSTS.E [R5+0x1180], desc[UR40][R6.64], P1 ;  /* 0x0118000006057fae */ /* 0x0003e200089a1028 */
[----:B------:R-:W-:-:S05]  /*104340*/  IMAD.X R17, R17, 0x1, R2, P3 ;  /* 0x0000000111117824 */ /* 0x000fca00018e0602 */
[----:B------:R1:W-:Y:S02]  /*104350*/  STL [R1+0x4ce4], R17 ;  /* 0x004ce41101007387 */ /* 0x0003e40000100800 */
[----:B-1----:R-:W-:Y:S02]  /*104360*/  IMAD.MOV.U32 R7, RZ, RZ, R17 ;  /* 0x000000ffff077224 */ /* 0x002fe400078e0011 */
[----:B------:R-:W4:Y:S01]  /*104370*/  LDL.LU R4, [R1+0x4e68] ;  /* 0x004e680001047983 */ /* 0x000f220000300800 */
[----:B------:R-:W-:-:S03]  /*104380*/  IMAD.MOV.U32 R6, RZ, RZ, R11 ;  /* 0x000000ffff067224 */ /* 0x000fc600078e000b */
[----:B------:R-:W4:Y:S04]  /*104390*/  LDL.LU R17, [R1+0x4dec] ;  /* 0x004dec0001117983 */ /* 0x000f280000300800 */
[----:B------:R-:W4:Y:S04]  /*1043a0*/  LDL.LU R11, [R1+0x4e64] ;  /* 0x004e6400010b7983 */ /* 0x000f280000300800 */
[----:B------:R1:W-:Y:S01]  /*1043b0*/  LDGSTS.E [R5+0x1900], desc[UR40][R6.64], P0 ;  /* 0x0190000006057fae */ /* 0x0003e200081a1028 */
[-C--:B------:R-:W-:Y:S02]  /*1043c0*/  IADD3 R13, P2, PT, R13, R148.reuse, RZ ;  /* 0x000000940d0d7210 */ /* 0x080fe40007f5e0ff */
[----:B------:R-:W-:-:S03]  /*1043d0*/  IADD3 R8, P3, PT, R8, R148, RZ ;  /* 0x0000009408087210 */ /* 0x000fc60007f7e0ff */
[----:B------:R2:W-:Y:S01]  /*1043e0*/  STL [R1+0x4cf0], R13 ;  /* 0x004cf00d01007387 */ /* 0x0005e20000100800 */
[----:B-1----:R-:W-:Y:S01]  /*1043f0*/  IMAD.MOV.U32 R6, RZ, RZ, R13 ;  /* 0x000000ffff067224 */ /* 0x002fe200078e000d */
[----:B--2---:R-:W-:-:S05]  /*104400*/  IADD3.X R14, PT, PT, R14, R2, RZ, P2, !PT ;  /* 0x000000020e0e7210 */ /* 0x004fca00017fe4ff */
[----:B------:R1:W-:Y:S01]  /*104410*/  STL [R1+0x4cec], R14 ;  /* 0x004cec0e01007387 */ /* 0x0003e20000100800 */
[----:B---3--:R-:W-:-:S03]  /*104420*/  IMAD.X R12, R12, 0x1, R2, P3 ;  /* 0x000000010c0c7824 */ /* 0x008fc600018e0602 */
[----:B------:R2:W-:Y:S04]  /*104430*/  STL [R1+0x4d68], R8 ;  /* 0x004d680801007387 */ /* 0x0005e80000100800 */
[----:B------:R-:W3:Y:S01]  /*104440*/  LDL.LU R13, [R1+0x4e70] ;  /* 0x004e7000010d7983 */ /* 0x000ee20000300800 */
[----:B------:R-:W-:-:S03]  /*104450*/  IMAD.MOV.U32 R7, RZ, RZ, R14 ;  /* 0x000000ffff077224 */ /* 0x000fc600078e000e */
[----:B------:R2:W-:Y:S04]  /*104460*/  STL [R1+0x4d64], R12 ;  /* 0x004d640c01007387 */ /* 0x0005e80000100800 */
[----:B------:R-:W3:Y:S04]  /*104470*/  LDL.LU R19, [R1+0x4ee8] ;  /* 0x004ee80001137983 */ /* 0x000ee80000300800 */
[----:B-1----:R-:W3:Y:S04]  /*104480*/  LDL.LU R14, [R1+0x4e6c] ;  /* 0x004e6c00010e7983 */ /* 0x002ee80000300800 */
[----:B------:R-:W3:Y:S04]  /*104490*/  LDL.LU R20, [R1+0x4ee4] ;  /* 0x004ee40001147983 */ /* 0x000ee80000300800 */
[----:B------:R1:W-:Y:S02]  /*1044a0*/  LDGSTS.E [R5+0x1980], desc[UR40][R6.64], P1 ;  /* 0x0198000006057fae */ /* 0x0003e400089a1028 */
[----:B-1----:R-:W-:-:S02]  /*1044b0*/  IMAD.MOV.U32 R6, RZ, RZ, R8 ;  /* 0x000000ffff067224 */ /* 0x002fc400078e0008 */
[----:B------:R-:W-:Y:S01]  /*1044c0*/  IMAD.MOV.U32 R7, RZ, RZ, R12 ;  /* 0x000000ffff077224 */ /* 0x000fe200078e000c */
[----:B--2---:R-:W2:Y:S04]  /*1044d0*/  LDL.LU R8, [R1+0x4ef0] ;  /* 0x004ef00001087983 */ /* 0x004ea80000300800 */
[----:B------:R-:W2:Y:S04]  /*1044e0*/  LDL.LU R12, [R1+0x4f68] ;  /* 0x004f6800010c7983 */ /* 0x000ea80000300800 */
[----:B------:R1:W-:Y:S01]  /*1044f0*/  LDGSTS.E [R5+0x2100], desc[UR40][R6.64], P0 ;  /* 0x0210000006057fae */ /* 0x0003e200081a1028 */
[----:B-----5:R-:W-:-:S05]  /*104500*/  IADD3 R16, P2, PT, R16, R148, RZ ;  /* 0x0000009410107210 */ /* 0x020fca0007f5e0ff */
[----:B------:R5:W-:Y:S01]  /*104510*/  STL [R1+0x4d70], R16 ;  /* 0x004d701001007387 */ /* 0x000be20000100800 */
[----:B-1----:R-:W-:Y:S01]  /*104520*/  IMAD.MOV.U32 R6, RZ, RZ, R16 ;  /* 0x000000ffff067224 */ /* 0x002fe200078e0010 */
[----:B----4-:R-:W-:Y:S01]  /*104530*/  IADD3 R9, P3, PT, R9, R148, RZ ;  /* 0x0000009409097210 */ /* 0x010fe20007f7e0ff */
[----:B------:R-:W-:-:S03]  /*104540*/  IMAD.X R18, R18, 0x1, R2, P2 ;  /* 0x0000000112127824 */ /* 0x000fc600010e0602 */
[----:B------:R-:W-:Y:S02]  /*104550*/  IADD3.X R10, PT, PT, R10, R2, RZ, P3, !PT ;  /* 0x000000020a0a7210 */ /* 0x000fe40001ffe4ff */
[----:B------:R1:W-:Y:S04]  /*104560*/  STL [R1+0x4d6c], R18 ;  /* 0x004d6c1201007387 */ /* 0x0003e80000100800 */
[----:B------:R4:W-:Y:S01]  /*104570*/  STL [R1+0x4de8], R9 ;  /* 0x004de80901007387 */ /* 0x0009e20000100800 */
[----:B------:R-:W-:-:S03]  /*104580*/  IMAD.MOV.U32 R7, RZ, RZ, R18 ;  /* 0x000000ffff077224 */ /* 0x000fc600078e0012 */
[----:B-----5:R-:W5:Y:S04]  /*104590*/  LDL.LU R16, [R1+0x4eec] ;  /* 0x004eec0001107983 */ /* 0x020f680000300800 */
[----:B------:R4:W-:Y:S04]  /*1045a0*/  STL [R1+0x4de4], R10 ;  /* 0x004de40a01007387 */ /* 0x0009e80000100800 */
[----:B-1----:R-:W5:Y:S04]  /*1045b0*/  LDL.LU R18, [R1+0x4f64] ;  /* 0x004f640001127983 */ /* 0x002f680000300800 */
[----:B------:R1:W-:Y:S02]  /*1045c0*/  LDGSTS.E [R5+0x2180], desc[UR40][R6.64], P1 ;  /* 0x0218000006057fae */ /* 0x0003e400089a1028 */
[----:B-1----:R-:W-:-:S02]  /*1045d0*/  IMAD.MOV.U32 R6, RZ, RZ, R9 ;  /* 0x000000ffff067224 */ /* 0x002fc400078e0009 */
[----:B------:R-:W-:Y:S01]  /*1045e0*/  IMAD.MOV.U32 R7, RZ, RZ, R10 ;  /* 0x000000ffff077224 */ /* 0x000fe200078e000a */
[----:B----4-:R-:W4:Y:S04]  /*1045f0*/  LDL.LU R9, [R1+0x4f70] ;  /* 0x004f700001097983 */ /* 0x010f280000300800 */
[----:B------:R-:W4:Y:S04]  /*104600*/  LDL.LU R10, [R1+0x4fe8] ;  /* 0x004fe800010a7983 */ /* 0x000f280000300800 */
[----:B------:R1:W-:Y:S01]  /*104610*/  LDGSTS.E [R5+0x2900], desc[UR40][R6.64], P0 ;  /* 0x0290000006057fae */ /* 0x0003e200081a1028 */
[----:B------:R-:W-:-:S05]  /*104620*/  IADD3 R15, P2, PT, R15, R148, RZ ;  /* 0x000000940f0f7210 */ /* 0x000fca0007f5e0ff */
[----:B------:R1:W-:Y:S02]  /*104630*/  STL [R1+0x4df0], R15 ;  /* 0x004df00f01007387 */ /* 0x0003e40000100800 */
[----:B-1----:R-:W-:Y:S02]  /*104640*/  MOV R6, R15 ;  /* 0x0000000f00067202 */ /* 0x002fe40000000f00 */
[----:B------:R-:W-:Y:S01]  /*104650*/  IADD3 R4, P3, PT, R4, R148, RZ ;  /* 0x0000009404047210 */ /* 0x000fe20007f7e0ff */
[----:B------:R-:W-:-:S04]  /*104660*/  IMAD.X R17, R17, 0x1, R2, P2 ;  /* 0x0000000111117824 */ /* 0x000fc800010e0602 */
[----:B------:R-:W-:Y:S01]  /*104670*/  IMAD.X R11, R11, 0x1, R2, P3 ;  /* 0x000000010b0b7824 */ /* 0x000fe200018e0602 */
[----:B------:R1:W-:Y:S04]  /*104680*/  STL [R1+0x4dec], R17 ;  /* 0x004dec1101007387 */ /* 0x0003e80000100800 */
[----:B------:R-:W-:Y:S04]  /*104690*/  STL [R1+0x4e68], R4 ;  /* 0x004e680401007387 */ /* 0x000fe80000100800 */
[----:B------:R-:W4:Y:S01]  /*1046a0*/  LDL.LU R15, [R1+0x4f6c] ;  /* 0x004f6c00010f7983 */ /* 0x000f220000300800 */
[----:B------:R-:W-:-:S03]  /*1046b0*/  IMAD.MOV.U32 R7, RZ, RZ, R17 ;  /* 0x000000ffff077224 */ /* 0x000fc600078e0011 */
[----:B------:R1:W-:Y:S04]  /*1046c0*/  STL [R1+0x4e64], R11 ;  /* 0x004e640b01007387 */ /* 0x0003e80000100800 */
[----:B-1----:R-:W4:Y:S04]  /*1046d0*/  LDL.LU R17, [R1+0x4fe4] ;  /* 0x004fe40001117983 */ /* 0x002f280000300800 */
[----:B------:R1:W-:Y:S02]  /*1046e0*/  LDGSTS.E [R5+0x2980], desc[UR40][R6.64], P1 ;  /* 0x0298000006057fae */ /* 0x0003e400089a1028 */
[----:B-1----:R-:W-:-:S02]  /*1046f0*/  IMAD.MOV.U32 R6, RZ, RZ, R4 ;  /* 0x000000ffff067224 */ /* 0x002fc400078e0004 */
[----:B------:R-:W-:Y:S02]  /*104700*/  IMAD.MOV.U32 R7, RZ, RZ, R11 ;  /* 0x000000ffff077224 */ /* 0x000fe400078e000b */
[----:B------:R-:W4:Y:S04]  /*104710*/  LDL.LU R11, [R1+0x4ff0] ;  /* 0x004ff000010b7983 */ /* 0x000f280000300800 */
[----:B------:R-:W4:Y:S04]  /*104720*/  LDL.LU R4, [R1+0x5068] ;  /* 0x0050680001047983 */ /* 0x000f280000300800 */
[----:B------:R1:W-:Y:S01]  /*104730*/  LDGSTS.E [R5+0x3100], desc[UR40][R6.64], P0 ;  /* 0x0310000006057fae */ /* 0x0003e200081a1028 */
[----:B---3--:R-:W-:-:S05]  /*104740*/  IADD3 R13, P2, PT, R13, R148, RZ ;  /* 0x000000940d0d7210 */ /* 0x008fca0007f5e0ff */
[----:B------:R-:W-:Y:S01]  /*104750*/  STL [R1+0x4e70], R13 ;  /* 0x004e700d01007387 */ /* 0x000fe20000100800 */
[----:B------:R-:W-:Y:S01]  /*104760*/  IADD3 R19, P3, PT, R19, R148, RZ ;  /* 0x0000009413137210 */ /* 0x000fe20007f7e0ff */
[----:B------:R-:W-:-:S04]  /*104770*/  IMAD.X R14, R14, 0x1, R2, P2 ;  /* 0x000000010e0e7824 */ /* 0x000fc800010e0602 */
[----:B------:R-:W-:Y:S01]  /*104780*/  IMAD.X R20, R20, 0x1, R2, P3 ;  /* 0x0000000114147824 */ /* 0x000fe200018e0602 */
[----:B------:R3:W-:Y:S01]  /*104790*/  STL [R1+0x4e6c], R14 ;  /* 0x004e6c0e01007387 */ /* 0x0007e20000100800 */
[----:B-1----:R-:W-:-:S03]  /*1047a0*/  MOV R7, R14 ;  /* 0x0000000e00077202 */ /* 0x002fc60000000f00 */
[----:B------:R-:W-:Y:S01]  /*1047b0*/  STL [R1+0x4ee8], R19 ;  /* 0x004ee81301007387 */ /* 0x000fe20000100800 */
[----:B------:R-:W-:-:S03]  /*1047c0*/  IMAD.MOV.U32 R6, RZ, RZ, R13 ;  /* 0x000000ffff067224 */ /* 0x000fc600078e000d */
[----:B---3--:R-:W3:Y:S04]  /*1047d0*/  LDL.LU R14, [R1+0x4fec] ;  /* 0x004fec00010e7983 */ /* 0x008ee80000300800 */
[----:B------:R-:W-:Y:S04]  /*1047e0*/  STL [R1+0x4ee4], R20 ;  /* 0x004ee41401007387 */ /* 0x000fe80000100800 */
[----:B------:R-:W3:Y:S01]  /*1047f0*/  LDL.LU R13, [R1+0x5064] ;  /* 0x00506400010d7983 */ /* 0x000ee20000300800 */
[----:B--2---:R-:W-:-:S03]  /*104800*/  IADD3 R8, P2, PT, R8, R148, RZ ;  /* 0x0000009408087210 */ /* 0x004fc60007f5e0ff */
[----:B------:R1:W-:Y:S01]  /*104810*/  LDGSTS.E [R5+0x3180], desc[UR40][R6.64], P1 ;  /* 0x0318000006057fae */ /* 0x0003e200089a1028 */
[----:B------:R-:W-:-:S03]  /*104820*/  IADD3 R12, P3, PT, R12, R148, RZ ;  /* 0x000000940c0c7210 */ /* 0x000fc60007f7e0ff */
[----:B------:R-:W-:Y:S01]  /*104830*/  STL [R1+0x4ef0], R8 ;  /* 0x004ef00801007387 */ /* 0x000fe20000100800 */
[----:B-1----:R-:W-:Y:S02]  /*104840*/  IMAD.MOV.U32 R6, RZ, RZ, R19 ;  /* 0x000000ffff067224 */ /* 0x002fe400078e0013 */
[----:B------:R-:W-:-:S05]  /*104850*/  IMAD.MOV.U32 R7, RZ, RZ, R20 ;  /* 0x000000ffff077224 */ /* 0x000fca00078e0014 */
[----:B------:R1:W-:Y:S02]  /*104860*/  LDGSTS.E [R5+0x3900], desc[UR40][R6.64], P0 ;  /* 0x0390000006057fae */ /* 0x0003e400081a1028 */
[----:B-1----:R-:W-:Y:S02]  /*104870*/  IMAD.MOV.U32 R6, RZ, RZ, R8 ;  /* 0x000000ffff067224 */ /* 0x002fe400078e0008 */
[----:B-----5:R-:W-:-:S04]  /*104880*/  IMAD.X R16, R16, 0x1, R2, P2 ;  /* 0x0000000110107824 */ /* 0x020fc800010e0602 */
        /* <DEDUP_REMOVED lines=10> */
[----:B------:R-:W-:-:S03]  /*104930*/  MOV R6, R12 ;  /* 0x0000000c00067202 */ /* 0x000fc60000000f00 */
[----:B------:R-:W2:Y:S01]  /*104940*/  LDL.LU R12, [R1+0x50e4] ;  /* 0x0050e400010c7983 */ /* 0x000ea20000300800 */
[-C--:B----4-:R-:W-:Y:S02]  /*104950*/  IADD3 R9, P2, PT, R9, R148.reuse, RZ ;  /* 0x0000009409097210 */ /* 0x090fe40007f5e0ff */
[----:B------:R-:W-:Y:S01]  /*104960*/  IADD3 R10, P3, PT, R10, R148, RZ ;  /* 0x000000940a0a7210 */ /* 0x000fe20007f7e0ff */
[----:B------:R1:W-:Y:S04]  /*104970*/  LDGSTS.E [R5+0x4100], desc[UR40][R6.64], P0 ;  /* 0x0410000006057fae */ /* 0x0003e800081a1028 */
[----:B------:R-:W-:Y:S01]  /*104980*/  STL [R1+0x4f70], R9 ;  /* 0x004f700901007387 */ /* 0x000fe20000100800 */
[----:B-1----:R-:W-:Y:S02]  /*104990*/  IMAD.MOV.U32 R6, RZ, RZ, R9 ;  /* 0x000000ffff067224 */ /* 0x002fe400078e0009 */
[----:B------:R-:W-:-:S04]  /*1049a0*/  IMAD.X R15, R15, 0x1, R2, P2 ;  /* 0x000000010f0f7824 */ /* 0x000fc800010e0602 */
[----:B------:R-:W-:Y:S01]  /*1049b0*/  IMAD.MOV.U32 R7, RZ, RZ, R15 ;  /* 0x000000ffff077224 */ /* 0x000fe200078e000f */
[----:B------:R1:W-:Y:S01]  /*1049c0*/  STL [R1+0x4f6c], R15 ;  /* 0x004f6c0f01007387 */ /* 0x0003e20000100800 */
[----:B------:R-:W-:-:S03]  /*1049d0*/  IMAD.X R17, R17, 0x1, R2, P3 ;  /* 0x0000000111117824 */ /* 0x000fc600018e0602 */
[----:B------:R-:W-:Y:S04]  /*1049e0*/  STL [R1+0x4fe8], R10 ;  /* 0x004fe80a01007387 */ /* 0x000fe80000100800 */
[----:B------:R4:W-:Y:S04]  /*1049f0*/  LDGSTS.E [R5+0x4180], desc[UR40][R6.64], P1 ;  /* 0x0418000006057fae */ /* 0x0009e800089a1028 */
[----:B-1----:R-:W2:Y:S04]  /*104a00*/  LDL.LU R15, [R1+0x50f0] ;  /* 0x0050f000010f7983 */ /* 0x002ea80000300800 */
[----:B------:R1:W-:Y:S04]  /*104a10*/  STL [R1+0x4fe4], R17 ;  /* 0x004fe41101007387 */ /* 0x0003e80000100800 */
[----:B------:R-:W2:Y:S01]  /*104a20*/  LDL.LU R9, [R1+0x5168] ;  /* 0x0051680001097983 */ /* 0x000ea20000300800 */
[----:B----4-:R-:W-:Y:S01]  /*104a30*/  MOV R7, R17 ;  /* 0x0000001100077202 */ /* 0x010fe20000000f00 */
[----:B------:R-:W-:-:S02]  /*104a40*/  IMAD.MOV.U32 R6, RZ, RZ, R10 ;  /* 0x000000ffff067224 */ /* 0x000fc400078e000a */
[----:B-1----:R-:W4:Y:S01]  /*104a50*/  LDL.LU R17, [R1+0x50ec] ;  /* 0x0050ec0001117983 */ /* 0x002f220000300800 */
[----:B------:R-:W-:-:S03]  /*104a60*/  IADD3 R11, P2, PT, R11, R148, RZ ;  /* 0x000000940b0b7210 */ /* 0x000fc60007f5e0ff */
[----:B------:R-:W4:Y:S01]  /*104a70*/  LDL.LU R10, [R1+0x5164] ;  /* 0x00516400010a7983 */ /* 0x000f220000300800 */
[----:B------:R-:W-:-:S03]  /*104a80*/  IADD3 R4, P3, PT, R4, R148, RZ ;  /* 0x0000009404047210 */ /* 0x000fc60007f7e0ff */
[----:B------:R1:W-:Y:S04]  /*104a90*/  LDGSTS.E [R5+0x4900], desc[UR40][R6.64], P0 ;  /* 0x0490000006057fae */ /* 0x0003e800081a1028 */
[----:B------:R3:W-:Y:S01]  /*104aa0*/  STL [R1+0x4ff0], R11 ;  /* 0x004ff00b01007387 */ /* 0x0007e20000100800 */
[----:B-1----:R-:W-:Y:S02]  /*104ab0*/  IMAD.MOV.U32 R6, RZ, RZ, R11 ;  /* 0x000000ffff067224 */ /* 0x002fe400078e000b */
[----:B---3--:R-:W-:-:S04]  /*104ac0*/  IMAD.X R14, R14, 0x1, R2, P2 ;  /* 0x000000010e0e7824 */ /* 0x008fc800010e0602 */
[----:B------:R-:W-:Y:S01]  /*104ad0*/  IMAD.MOV.U32 R7, RZ, RZ, R14 ;  /* 0x000000ffff077224 */ /* 0x000fe200078e000e */
[----:B------:R-:W-:Y:S01]  /*104ae0*/  STL [R1+0x4fec], R14 ;  /* 0x004fec0e01007387 */ /* 0x000fe20000100800 */
[----:B------:R-:W-:-:S03]  /*104af0*/  IMAD.X R13, R13, 0x1, R2, P3 ;  /* 0x000000010d0d7824 */ /* 0x000fc600018e0602 */
[----:B------:R-:W-:Y:S04]  /*104b00*/  STL [R1+0x5068], R4 ;  /* 0x0050680401007387 */ /* 0x000fe80000100800 */
[----:B------:R-:W3:Y:S04]  /*104b10*/  LDL.LU R11, [R1+0x5170] ;  /* 0x00517000010b7983 */ /* 0x000ee80000300800 */
[----:B------:R1:W-:Y:S04]  /*104b20*/  STL [R1+0x5064], R13 ;  /* 0x0050640d01007387 */ /* 0x0003e80000100800 */
[----:B------:R1:W-:Y:S04]  /*104b30*/  LDGSTS.E [R5+0x4980], desc[UR40][R6.64], P1 ;  /* 0x0498000006057fae */ /* 0x0003e800089a1028 */
[----:B------:R-:W3:Y:S01]  /*104b40*/  LDL.LU R19, [R1+0x51d0] ;  /* 0x0051d00001137983 */ /* 0x000ee20000300800 */
[----:B-1----:R-:W-:-:S03]  /*104b50*/  IMAD.MOV.U32 R7, RZ, RZ, R13 ;  /* 0x000000ffff077224 */ /* 0x002fc600078e000d */
[----:B------:R-:W3:Y:S04]  /*104b60*/  LDL.LU R13, [R1+0x516c] ;  /* 0x00516c00010d7983 */ /* 0x000ee80000300800 */
[----:B------:R-:W3:Y:S01]  /*104b70*/  LDL.LU R20, [R1+0x51cc] ;  /* 0x0051cc0001147983 */ /* 0x000ee20000300800 */
[----:B------:R-:W-:-:S03]  /*104b80*/  IMAD.MOV.U32 R6, RZ, RZ, R4 ;  /* 0x000000ffff067224 */ /* 0x000fc600078e0004 */
[----:B------:R-:W3:Y:S04]  /*104b90*/  LDL.LU R4, [R1+0x51d8] ;  /* 0x0051d80001047983 */ /* 0x000ee80000300800 */
[----:B------:R-:W3:Y:S04]  /*104ba0*/  LDL.LU R14, [R1+0x5258] ;  /* 0x00525800010e7983 */ /* 0x000ee80000300800 */
[----:B------:R1:W-:Y:S01]  /*104bb0*/  LDGSTS.E [R5+0x5100], desc[UR40][R6.64], P0 ;  /* 0x0510000006057fae */ /* 0x0003e200081a1028 */
[----:B-----5:R-:W-:-:S05]  /*104bc0*/  IADD3 R16, P2, PT, R16, R148, RZ ;  /* 0x0000009410107210 */ /* 0x020fca0007f5e0ff */
[----:B------:R5:W-:Y:S01]  /*104bd0*/  STL [R1+0x5070], R16 ;  /* 0x0050701001007387 */ /* 0x000be20000100800 */
[----:B------:R-:W-:Y:S02]  /*104be0*/  IADD3 R8, P3, PT, R8, R148, RZ ;  /* 0x0000009408087210 */ /* 0x000fe40007f7e0ff */
[----:B--2---:R-:W-:Y:S01]  /*104bf0*/  IADD3.X R18, PT, PT, R18, R2, RZ, P2, !PT ;  /* 0x0000000212127210 */ /* 0x004fe200017fe4ff */
[----:B-1----:R-:W-:Y:S02]  /*104c00*/  IMAD.MOV.U32 R6, RZ, RZ, R16 ;  /* 0x000000ffff067224 */ /* 0x002fe400078e0010 */
[----:B------:R-:W-:Y:S02]  /*104c10*/  IMAD.X R12, R12, 0x1, R2, P3 ;  /* 0x000000010c0c7824 */ /* 0x000fe400018e0602 */
[----:B------:R1:W-:Y:S04]  /*104c20*/  STL [R1+0x506c], R18 ;  /* 0x00506c1201007387 */ /* 0x0003e80000100800 */
[----:B------:R2:W-:Y:S04]  /*104c30*/  STL [R1+0x50e8], R8 ;  /* 0x0050e80801007387 */ /* 0x0005e80000100800 */
[----:B-----5:R-:W5:Y:S01]  /*104c40*/  LDL.LU R16, [R1+0x51d4] ;  /* 0x0051d40001107983 */ /* 0x020f620000300800 */
[----:B------:R-:W-:-:S03]  /*104c50*/  IMAD.MOV.U32 R7, RZ, RZ, R18 ;  /* 0x000000ffff077224 */ /* 0x000fc600078e0012 */
[----:B------:R2:W-:Y:S04]  /*104c60*/  STL [R1+0x50e4], R12 ;  /* 0x0050e40c01007387 */ /* 0x0005e80000100800 */
[----:B-1----:R-:W5:Y:S04]  /*104c70*/  LDL.LU R18, [R1+0x5254] ;  /* 0x0052540001127983 */ /* 0x002f680000300800 */
[----:B------:R1:W-:Y:S02]  /*104c80*/  LDGSTS.E [R5+0x5180], desc[UR40][R6.64], P1 ;  /* 0x0518000006057fae */ /* 0x0003e400089a1028 */
[----:B-1----:R-:W-:-:S02]  /*104c90*/  IMAD.MOV.U32 R6, RZ, RZ, R8 ;  /* 0x000000ffff067224 */ /* 0x002fc400078e0008 */
[----:B------:R-:W-:Y:S01]  /*104ca0*/  IMAD.MOV.U32 R7, RZ, RZ, R12 ;  /* 0x000000ffff077224 */ /* 0x000fe200078e000c */
[----:B--2---:R-:W2:Y:S04]  /*104cb0*/  LDL.LU R8, [R1+0x5260] ;  /* 0x0052600001087983 */ /* 0x004ea80000300800 */
[----:B------:R-:W2:Y:S04]  /*104cc0*/  LDL.LU R12, [R1+0x52d8] ;  /* 0x0052d800010c7983 */ /* 0x000ea80000300800 */
[----:B------:R1:W-:Y:S01]  /*104cd0*/  LDGSTS.E [R5+0x5900], desc[UR40][R6.64], P0 ;  /* 0x0590000006057fae */ /* 0x0003e200081a1028 */
[----:B------:R-:W-:-:S05]  /*104ce0*/  IADD3 R15, P2, PT, R15, R148, RZ ;  /* 0x000000940f0f7210 */ /* 0x000fca0007f5e0ff */
[----:B------:R4:W-:Y:S01]  /*104cf0*/  STL [R1+0x50f0], R15 ;  /* 0x0050f00f01007387 */ /* 0x0009e20000100800 */
[----:B------:R-:W-:Y:S01]  /*104d00*/  IADD3 R9, P3, PT, R9, R148, RZ ;  /* 0x0000009409097210 */ /* 0x000fe20007f7e0ff */
[----:B----4-:R-:W-:Y:S02]  /*104d10*/  IMAD.X R17, R17, 0x1, R2, P2 ;  /* 0x0000000111117824 */ /* 0x010fe400010e0602 */
[----:B-1----:R-:W-:Y:S01]  /*104d20*/  IMAD.MOV.U32 R6, RZ, RZ, R15 ;  /* 0x000000ffff067224 */ /* 0x002fe200078e000f */
[----:B------:R-:W-:Y:S02]  /*104d30*/  IADD3.X R10, PT, PT, R10, R2, RZ, P3, !PT ;  /* 0x000000020a0a7210 */ /* 0x000fe40001ffe4ff */
[----:B------:R1:W-:Y:S04]  /*104d40*/  STL [R1+0x50ec], R17 ;  /* 0x0050ec1101007387 */ /* 0x0003e80000100800 */
[----:B------:R-:W-:Y:S01]  /*104d50*/  STL [R1+0x5168], R9 ;  /* 0x0051680901007387 */ /* 0x000fe20000100800 */
[----:B------:R-:W-:-:S03]  /*104d60*/  IMAD.MOV.U32 R7, RZ, RZ, R17 ;  /* 0x000000ffff077224 */ /* 0x000fc600078e0011 */
[----:B------:R-:W4:Y:S04]  /*104d70*/  LDL.LU R15, [R1+0x525c] ;  /* 0x00525c00010f7983 */ /* 0x000f280000300800 */
        /* <DEDUP_REMOVED lines=14> */
[----:B-1----:R-:W-:-:S03]  /*104e60*/  IMAD.MOV.U32 R7, RZ, RZ, R13 ;  /* 0x000000ffff077224 */ /* 0x002fc600078e000d */
[----:B------:R-:W-:Y:S01]  /*104e70*/  STL [R1+0x51d0], R19 ;  /* 0x0051d01301007387 */ /* 0x000fe20000100800 */
[----:B------:R-:W-:-:S03]  /*104e80*/  MOV R6, R11 ;  /* 0x0000000b00067202 */ /* 0x000fc60000000f00 */
[----:B---3--:R-:W3:Y:S04]  /*104e90*/  LDL.LU R13, [R1+0x52dc] ;  /* 0x0052dc00010d7983 */ /* 0x008ee80000300800 */
[----:B------:R-:W-:Y:S04]  /*104ea0*/  STL [R1+0x51cc], R20 ;  /* 0x0051cc1401007387 */ /* 0x000fe80000100800 */
[----:B------:R-:W3:Y:S01]  /*104eb0*/  LDL.LU R11, [R1+0x5354] ;  /* 0x00535400010b7983 */ /* 0x000ee20000300800 */
[----:B------:R-:W-:-:S03]  /*104ec0*/  IADD3 R4, P2, PT, R4, R148, RZ ;  /* 0x0000009404047210 */ /* 0x000fc60007f5e0ff */
[----:B------:R1:W-:Y:S01]  /*104ed0*/  LDGSTS.E [R5+0x6180], desc[UR40][R6.64], P1 ;  /* 0x0618000006057fae */ /* 0x0003e200089a1028 */
[----:B------:R-:W-:-:S03]  /*104ee0*/  IADD3 R14, P3, PT, R14, R148, RZ ;  /* 0x000000940e0e7210 */ /* 0x000fc60007f7e0ff */
[----:B------:R-:W-:Y:S01]  /*104ef0*/  STL [R1+0x51d8], R4 ;  /* 0x0051d80401007387 */ /* 0x000fe20000100800 */
[----:B-1----:R-:W-:Y:S02]  /*104f00*/  IMAD.MOV.U32 R6, RZ, RZ, R19 ;  /* 0x000000ffff067224 */ /* 0x002fe400078e0013 */
[----:B------:R-:W-:-:S05]  /*104f10*/  IMAD.MOV.U32 R7, RZ, RZ, R20 ;  /* 0x000000ffff077224 */ /* 0x000fca00078e0014 */
[----:B------:R1:W-:Y:S02]  /*104f20*/  LDGSTS.E [R5+0x6900], desc[UR40][R6.64], P0 ;  /* 0x0690000006057fae */ /* 0x0003e400081a1028 */
[----:B-1----:R-:W-:Y:S02]  /*104f30*/  IMAD.MOV.U32 R6, RZ, RZ, R4 ;  /* 0x000000ffff067224 */ /* 0x002fe400078e0004 */
[----:B-----5:R-:W-:-:S05]  /*104f40*/  IMAD.X R16, R16, 0x1, R2, P2 ;  /* 0x0000000110107824 */ /* 0x020fca00010e0602 */
[----:B------:R1:W-:Y:S01]  /*104f50*/  STL [R1+0x51d4], R16 ;  /* 0x0051d41001007387 */ /* 0x0003e20000100800 */
[----:B------:R-:W-:Y:S01]  /*104f60*/  MOV R7, R16 ;  /* 0x0000001000077202 */ /* 0x000fe20000000f00 */
[----:B------:R-:W-:Y:S02]  /*104f70*/  IMAD.X R18, R18, 0x1, R2, P3 ;  /* 0x0000000112127824 */ /* 0x000fe400018e0602 */
[----:B------:R-:W-:Y:S04]  /*104f80*/  STL [R1+0x5258], R14 ;  /* 0x0052580e01007387 */ /* 0x000fe80000100800 */
[----:B------:R5:W-:Y:S04]  /*104f90*/  LDGSTS.E [R5+0x6980], desc[UR40][R6.64], P1 ;  /* 0x0698000006057fae */ /* 0x000be800089a1028 */
[----:B-1----:R-:W3:Y:S04]  /*104fa0*/  LDL.LU R16, [R1+0x5360] ;  /* 0x0053600001107983 */ /* 0x002ee80000300800 */
[----:B------:R1:W-:Y:S04]  /*104fb0*/  STL [R1+0x5254], R18 ;  /* 0x0052541201007387 */ /* 0x0003e80000100800 */
[----:B------:R-:W3:Y:S01]  /*104fc0*/  LDL.LU R4, [R1+0x53d8] ;  /* 0x0053d80001047983 */ /* 0x000ee20000300800 */
[----:B-----5:R-:W-:-:S03]  /*104fd0*/  IMAD.MOV.U32 R7, RZ, RZ, R18 ;  /* 0x000000ffff077224 */ /* 0x020fc600078e0012 */
[----:B-1----:R-:W5:Y:S01]  /*104fe0*/  LDL.LU R18, [R1+0x535c] ;  /* 0x00535c0001127983 */ /* 0x002f620000300800 */
[----:B------:R-:W-:Y:S01]  /*104ff0*/  IMAD.MOV.U32 R6, RZ, RZ, R14 ;  /* 0x000000ffff067224 */ /* 0x000fe200078e000e */
[-C--:B--2---:R-:W-:Y:S02]  /*105000*/  IADD3 R8, P2, PT, R8, R148.reuse, RZ ;  /* 0x0000009408087210 */ /* 0x084fe40007f5e0ff */
[----:B------:R-:W2:Y:S01]  /*105010*/  LDL.LU R14, [R1+0x53d4] ;  /* 0x0053d400010e7983 */ /* 0x000ea20000300800 */
[----:B------:R-:W-:-:S03]  /*105020*/  IADD3 R12, P3, PT, R12, R148, RZ ;  /* 0x000000940c0c7210 */ /* 0x000fc60007f7e0ff */
[----:B------:R1:W-:Y:S04]  /*105030*/  LDGSTS.E [R5+0x7100], desc[UR40][R6.64], P0 ;  /* 0x0710000006057fae */ /* 0x0003e800081a1028 */
[----:B------:R-:W-:Y:S01]  /*105040*/  STL [R1+0x5260], R8 ;  /* 0x0052600801007387 */ /* 0x000fe20000100800 */
[----:B-1----:R-:W-:Y:S02]  /*105050*/  IMAD.MOV.U32 R6, RZ, RZ, R8 ;  /* 0x000000ffff067224 */ /* 0x002fe400078e0008 */
[----:B----4-:R-:W-:-:S04]  /*105060*/  IMAD.X R15, R15, 0x1, R2, P2 ;  /* 0x000000010f0f7824 */ /* 0x010fc800010e0602 */
        /* <DEDUP_REMOVED lines=8> */
[----:B----4-:R-:W-:-:S03]  /*1050f0*/  IMAD.MOV.U32 R7, RZ, RZ, R17 ;  /* 0x000000ffff077224 */ /* 0x010fc600078e0011 */
[----:B-1----:R-:W4:Y:S01]  /*105100*/  LDL.LU R17, [R1+0x53dc] ;  /* 0x0053dc0001117983 */ /* 0x002f220000300800 */
[----:B------:R-:W-:Y:S02]  /*105110*/  MOV R6, R12 ;  /* 0x0000000c00067202 */ /* 0x000fe40000000f00 */
[-C--:B------:R-:W-:Y:S01]  /*105120*/  IADD3 R10, P2, PT, R10, R148.reuse, RZ ;  /* 0x000000940a0a7210 */ /* 0x080fe20007f5e0ff */
[----:B------:R-:W4:Y:S01]  /*105130*/  LDL.LU R12, [R1+0x5454] ;  /* 0x00545400010c7983 */ /* 0x000f220000300800 */
[----:B------:R-:W-:-:S03]  /*105140*/  IADD3 R9, P3, PT, R9, R148, RZ ;  /* 0x0000009409097210 */ /* 0x000fc60007f7e0ff */
[----:B------:R1:W-:Y:S04]  /*105150*/  STL [R1+0x52e0], R10 ;  /* 0x0052e00a01007387 */ /* 0x0003e80000100800 */
[----:B------:R1:W-:Y:S02]  /*105160*/  LDGSTS.E [R5+0x7900], desc[UR40][R6.64], P0 ;  /* 0x0790000006057fae */ /* 0x0003e400081a1028 */
[----:B-1----:R-:W-:Y:S02]  /*105170*/  IMAD.MOV.U32 R6, RZ, RZ, R10 ;  /* 0x000000ffff067224 */ /* 0x002fe400078e000a */
[----:B---3--:R-:W-:-:S05]  /*105180*/  IMAD.X R13, R13, 0x1, R2, P2 ;  /* 0x000000010d0d7824 */ /* 0x008fca00010e0602 */
[----:B------:R1:W-:Y:S01]  /*105190*/  STL [R1+0x52dc], R13 ;  /* 0x0052dc0d01007387 */ /* 0x0003e20000100800 */
[----:B------:R-:W-:-:S03]  /*1051a0*/  IMAD.X R11, R11, 0x1, R2, P3 ;  /* 0x000000010b0b7824 */ /* 0x000fc600018e0602 */
[----:B------:R3:W-:Y:S04]  /*1051b0*/  STL [R1+0x5358], R9 ;  /* 0x0053580901007387 */ /* 0x0007e80000100800 */
[----:B------:R-:W4:Y:S01]  /*1051c0*/  LDL.LU R10, [R1+0x5460] ;  /* 0x00546000010a7983 */ /* 0x000f220000300800 */
[----:B------:R-:W-:-:S03]  /*1051d0*/  IMAD.MOV.U32 R7, RZ, RZ, R13 ;  /* 0x000000ffff077224 */ /* 0x000fc600078e000d */
[----:B------:R3:W-:Y:S04]  /*1051e0*/  STL [R1+0x5354], R11 ;  /* 0x0053540b01007387 */ /* 0x0007e80000100800 */
[----:B------:R-:W4:Y:S04]  /*1051f0*/  LDL.LU R19, [R1+0x54d8] ;  /* 0x0054d80001137983 */ /* 0x000f280000300800 */
[----:B-1----:R-:W4:Y:S04]  /*105200*/  LDL.LU R13, [R1+0x545c] ;  /* 0x00545c00010d7983 */ /* 0x002f280000300800 */
[----:B------:R-:W4:Y:S04]  /*105210*/  LDL.LU R20, [R1+0x54d4] ;  /* 0x0054d40001147983 */ /* 0x000f280000300800 */
[----:B------:R1:W-:Y:S02]  /*105220*/  LDGSTS.E [R5+0x7980], desc[UR40][R6.64], P1 ;  /* 0x0798000006057fae */ /* 0x0003e400089a1028 */
[----:B-1----:R-:W-:Y:S01]  /*105230*/  IMAD.MOV.U32 R6, RZ, RZ, R9 ;  /* 0x000000ffff067224 */ /* 0x002fe200078e0009 */
[----:B------:R-:W-:Y:S01]  /*105240*/  MOV R7, R11 ;  /* 0x0000000b00077202 */ /* 0x000fe20000000f00 */
[----:B---3--:R-:W3:Y:S04]  /*105250*/  LDL.LU R9, [R1+0x54e0] ;  /* 0x0054e00001097983 */ /* 0x008ee80000300800 */
[----:B------:R-:W3:Y:S04]  /*105260*/  LDL.LU R11, [R1+0x5558] ;  /* 0x00555800010b7983 */ /* 0x000ee80000300800 */
[----:B------:R1:W-:Y:S01]  /*105270*/  LDGSTS.E [R5+0x8100], desc[UR40][R6.64], P0 ;  /* 0x0810000006057fae */ /* 0x0003e200081a1028 */
[----:B------:R-:W-:-:S05]  /*105280*/  IADD3 R16, P2, PT, R16, R148, RZ ;  /* 0x0000009410107210 */ /* 0x000fca0007f5e0ff */
[----:B------:R2:W-:Y:S01]  /*105290*/  STL [R1+0x5360], R16 ;  /* 0x0053601001007387 */ /* 0x0005e20000100800 */
[----:B------:R-:W-:Y:S01]  /*1052a0*/  IADD3 R4, P3, PT, R4, R148, RZ ;  /* 0x0000009404047210 */ /* 0x000fe20007f7e0ff */
[----:B-----5:R-:W-:Y:S02]  /*1052b0*/  IMAD.X R18, R18, 0x1, R2, P2 ;  /* 0x0000000112127824 */ /* 0x020fe400010e0602 */
[----:B-1----:R-:W-:Y:S02]  /*1052c0*/  IMAD.MOV.U32 R6, RZ, RZ, R16 ;  /* 0x000000ffff067224 */ /* 0x002fe400078e0010 */
[----:B--2---:R-:W-:Y:S01]  /*1052d0*/  IMAD.X R14, R14, 0x1, R2, P3 ;  /* 0x000000010e0e7824 */ /* 0x004fe200018e0602 */
[----:B------:R1:W-:Y:S04]  /*1052e0*/  STL [R1+0x535c], R18 ;  /* 0x00535c1201007387 */ /* 0x0003e80000100800 */
[----:B------:R2:W-:Y:S04]  /*1052f0*/  STL [R1+0x53d8], R4 ;  /* 0x0053d80401007387 */ /* 0x0005e80000100800 */
[----:B------:R-:W5:Y:S01]  /*105300*/  LDL.LU R16, [R1+0x54dc] ;  /* 0x0054dc0001107983 */ /* 0x000f620000300800 */
        /* <DEDUP_REMOVED lines=10> */
[----:B------:R-:W-:Y:S01]  /*1053b0*/  STL [R1+0x53e0], R15 ;  /* 0x0053e00f01007387 */ /* 0x000fe20000100800 */
[----:B------:R-:W-:Y:S02]  /*1053c0*/  IADD3 R8, P3, PT, R8, R148, RZ ;  /* 0x0000009408087210 */ /* 0x000fe40007f7e0ff */
[----:B----4-:R-:W-:-:S03]  /*1053d0*/  IADD3.X R17, PT, PT, R17, R2, RZ, P2, !PT ;  /* 0x0000000211117210 */ /* 0x010fc600017fe4ff */
[----:B------:R-:W-:Y:S02]  /*1053e0*/  IMAD.X R12, R12, 0x1, R2, P3 ;  /* 0x000000010c0c7824 */ /* 0x000fe400018e0602 */
[----:B------:R4:W-:Y:S01]  /*1053f0*/  STL [R1+0x53dc], R17 ;  /* 0x0053dc1101007387 */ /* 0x0009e20000100800 */
[----:B-1----:R-:W-:-:S03]  /*105400*/  IMAD.MOV.U32 R7, RZ, RZ, R17 ;  /* 0x000000ffff077224 */ /* 0x002fc600078e0011 */
[----:B------:R-:W-:Y:S01]  /*105410*/  STL [R1+0x5458], R8 ;  /* 0x0054580801007387 */ /* 0x000fe20000100800 */
[----:B------:R-:W-:-:S03]  /*105420*/  IMAD.MOV.U32 R6, RZ, RZ, R15 ;  /* 0x000000ffff067224 */ /* 0x000fc600078e000f */
[----:B----4-:R-:W4:Y:S04]  /*105430*/  LDL.LU R17, [R1+0x555c] ;  /* 0x00555c0001117983 */ /* 0x010f280000300800 */
        /* <DEDUP_REMOVED lines=8> */
[----:B------:R-:W-:-:S05]  /*1054c0*/  IADD3 R10, P2, PT, R10, R148, RZ ;  /* 0x000000940a0a7210 */ /* 0x000fca0007f5e0ff */
[----:B------:R-:W-:Y:S01]  /*1054d0*/  STL [R1+0x5460], R10 ;  /* 0x0054600a01007387 */ /* 0x000fe20000100800 */
[----:B------:R-:W-:Y:S01]  /*1054e0*/  IADD3 R19, P3, PT, R19, R148, RZ ;  /* 0x0000009413137210 */ /* 0x000fe20007f7e0ff */
[----:B------:R-:W-:-:S03]  /*1054f0*/  IMAD.X R13, R13, 0x1, R2, P2 ;  /* 0x000000010d0d7824 */ /* 0x000fc600010e0602 */
[----:B------:R-:W-:Y:S02]  /*105500*/  IADD3.X R20, PT, PT, R20, R2, RZ, P3, !PT ;  /* 0x0000000214147210 */ /* 0x000fe40001ffe4ff */
[----:B------:R1:W-:Y:S02]  /*105510*/  STL [R1+0x545c], R13 ;  /* 0x00545c0d01007387 */ /* 0x0003e40000100800 */
[----:B-1----:R-:W-:Y:S02]  /*105520*/  IMAD.MOV.U32 R7, RZ, RZ, R13 ;  /* 0x000000ffff077224 */ /* 0x002fe400078e000d */
[----:B------:R-:W-:Y:S01]  /*105530*/  STL [R1+0x54d8], R19 ;  /* 0x0054d81301007387 */ /* 0x000fe20000100800 */
[----:B------:R-:W-:-:S03]  /*105540*/  IMAD.MOV.U32 R6, RZ, RZ, R10 ;  /* 0x000000ffff067224 */ /* 0x000fc600078e000a */
[----:B------:R-:W4:Y:S04]  /*105550*/  LDL.LU R13, [R1+0x55dc] ;  /* 0x0055dc00010d7983 */ /* 0x000f280000300800 */
[----:B------:R-:W-:Y:S04]  /*105560*/  STL [R1+0x54d4], R20 ;  /* 0x0054d41401007387 */ /* 0x000fe80000100800 */
[----:B------:R-:W4:Y:S01]  /*105570*/  LDL.LU R10, [R1+0x565c] ;  /* 0x00565c00010a7983 */ /* 0x000f220000300800 */
[----:B---3--:R-:W-:-:S03]  /*105580*/  IADD3 R9, P2, PT, R9, R148, RZ ;  /* 0x0000009409097210 */ /* 0x008fc60007f5e0ff */
[----:B------:R1:W-:Y:S01]  /*105590*/  LDGSTS.E [R5+0x9180], desc[UR40][R6.64], P1 ;  /* 0x0918000006057fae */ /* 0x0003e200089a1028 */
[----:B------:R-:W-:-:S03]  /*1055a0*/  IADD3 R11, P3, PT, R11, R148, RZ ;  /* 0x000000940b0b7210 */ /* 0x000fc60007f7e0ff */
[----:B------:R3:W-:Y:S01]  /*1055b0*/  STL [R1+0x54e0], R9 ;  /* 0x0054e00901007387 */ /* 0x0007e20000100800 */
[----:B-1----:R-:W-:Y:S02]  /*1055c0*/  IMAD.MOV.U32 R6, RZ, RZ, R19 ;  /* 0x000000ffff067224 */ /* 0x002fe400078e0013 */
[----:B------:R-:W-:-:S05]  /*1055d0*/  IMAD.MOV.U32 R7, RZ, RZ, R20 ;  /* 0x000000ffff077224 */ /* 0x000fca00078e0014 */
[----:B------:R1:W-:Y:S02]  /*1055e0*/  LDGSTS.E [R5+0x9900], desc[UR40][R6.64], P0 ;  /* 0x0990000006057fae */ /* 0x0003e400081a1028 */
[----:B-1----:R-:W-:Y:S01]  /*1055f0*/  MOV R6, R9 ;  /* 0x0000000900067202 */ /* 0x002fe20000000f00 */
[----:B-----5:R-:W-:-:S04]  /*105600*/  IMAD.X R16, R16, 0x1, R2, P2 ;  /* 0x0000000110107824 */ /* 0x020fc800010e0602 */
[----:B------:R-:W-:Y:S01]  /*105610*/  IMAD.MOV.U32 R7, RZ, RZ, R16 ;  /* 0x000000ffff077224 */ /* 0x000fe200078e0010 */
[----:B------:R1:W-:Y:S01]  /*105620*/  STL [R1+0x54dc], R16 ;  /* 0x0054dc1001007387 */ /* 0x0003e20000100800 */
[----:B------:R-:W-:-:S03]  /*105630*/  IMAD.X R18, R18, 0x1, R2, P3 ;  /* 0x0000000112127824 */ /* 0x000fc600018e0602 */
[----:B------:R5:W-:Y:S04]  /*105640*/  STL [R1+0x5558], R11 ;  /* 0x0055580b01007387 */ /* 0x000be80000100800 */
[----:B---3--:R-:W3:Y:S04]  /*105650*/  LDL.LU R9, [R1+0x5668] ;  /* 0x0056680001097983 */ /* 0x008ee80000300800 */
[----:B------:R2:W-:Y:S04]  /*105660*/  STL [R1+0x5554], R18 ;  /* 0x0055541201007387 */ /* 0x0005e80000100800 */
[----:B------:R2:W-:Y:S04]  /*105670*/  LDGSTS.E [R5+0x9980], desc[UR40][R6.64], P1 ;  /* 0x0998000006057fae */ /* 0x0005e800089a1028 */
[----:B-1----:R-:W3:Y:S01]  /*105680*/  LDL.LU R16, [R1+0x56e0] ;  /* 0x0056e00001107983 */ /* 0x002ee20000300800 */
[----:B--2---:R-:W-:-:S03]  /*105690*/  IMAD.MOV.U32 R6, RZ, RZ, R11 ;  /* 0x000000ffff067224 */ /* 0x004fc600078e000b */
[----:B-----5:R-:W2:Y:S01]  /*1056a0*/  LDL.LU R11, [R1+0x5664] ;  /* 0x00566400010b7983 */ /* 0x020ea20000300800 */
[----:B------:R-:W-:Y:S01]  /*1056b0*/  IMAD.MOV.U32 R7, RZ, RZ, R18 ;  /* 0x000000ffff077224 */ /* 0x000fe200078e0012 */
[-C--:B------:R-:W-:Y:S02]  /*1056c0*/  IADD3 R4, P2, PT, R4, R148.reuse, RZ ;  /* 0x0000009404047210 */ /* 0x080fe40007f5e0ff */
[----:B------:R-:W5:Y:S01]  /*1056d0*/  LDL.LU R18, [R1+0x56dc] ;  /* 0x0056dc0001127983 */ /* 0x000f620000300800 */
[----:B------:R-:W-:-:S03]  /*1056e0*/  IADD3 R14, P3, PT, R14, R148, RZ ;  /* 0x000000940e0e7210 */ /* 0x000fc60007f7e0ff */
[----:B------:R-:W-:Y:S04]  /*1056f0*/  STL [R1+0x5560], R4 ;  /* 0x0055600401007387 */ /* 0x000fe80000100800 */
[----:B------:R1:W-:Y:S02]  /*105700*/  LDGSTS.E [R5+0xa100], desc[UR40][R6.64], P0 ;  /* 0x0a10000006057fae */ /* 0x0003e400081a1028 */
[----:B-1----:R-:W-:Y:S02]  /*105710*/  IMAD.MOV.U32 R6, RZ, RZ, R4 ;  /* 0x000000ffff067224 */ /* 0x002fe400078e0004 */
[----:B----4-:R-:W-:-:S05]  /*105720*/  IMAD.X R17, R17, 0x1, R2, P2 ;  /* 0x0000000111117824 */ /* 0x010fca00010e0602 */
[----:B------:R1:W-:Y:S01]  /*105730*/  STL [R1+0x555c], R17 ;  /* 0x00555c1101007387 */ /* 0x0003e20000100800 */
[----:B------:R-:W-:Y:S01]  /*105740*/  MOV R7, R17 ;  /* 0x0000001100077202 */ /* 0x000fe20000000f00 */
[----:B------:R-:W-:Y:S02]  /*105750*/  IMAD.X R15, R15, 0x1, R2, P3 ;  /* 0x000000010f0f7824 */ /* 0x000fe400018e0602 */
[----:B------:R4:W-:Y:S04]  /*105760*/  STL [R1+0x55d8], R14 ;  /* 0x0055d80e01007387 */ /* 0x0009e80000100800 */
[----:B------:R1:W-:Y:S04]  /*105770*/  LDGSTS.E [R5+0xa180], desc[UR40][R6.64], P1 ;  /* 0x0a18000006057fae */ /* 0x0003e800089a1028 */
[----:B-1----:R-:W5:Y:S04]  /*105780*/  LDL.LU R17, [R1+0x56e8] ;  /* 0x0056e80001117983 */ /* 0x002f680000300800 */
[----:B------:R-:W-:Y:S04]  /*105790*/  STL [R1+0x55d4], R15 ;  /* 0x0055d40f01007387 */ /* 0x000fe80000100800 */
[----:B------:R-:W5:Y:S04]  /*1057a0*/  LDL.LU R4, [R1+0x5760] ;  /* 0x0057600001047983 */ /* 0x000f680000300800 */
[----:B------:R-:W5:Y:S01]  /*1057b0*/  LDL.LU R19, [R1+0x56e4] ;  /* 0x0056e40001137983 */ /* 0x000f620000300800 */
[----:B------:R-:W-:-:S03]  /*1057c0*/  IADD3 R12, P2, PT, R12, R148, RZ ;  /* 0x000000940c0c7210 */ /* 0x000fc60007f5e0ff */
[----:B------:R-:W5:Y:S01]  /*1057d0*/  LDL.LU R20, [R1+0x575c] ;  /* 0x00575c0001147983 */ /* 0x000f620000300800 */
[----:B------:R-:W-:Y:S01]  /*1057e0*/  IADD3 R8, P3, PT, R8, R148, RZ ;  /* 0x0000009408087210 */ /* 0x000fe20007f7e0ff */
[----:B------:R-:W-:Y:S02]  /*1057f0*/  IMAD.MOV.U32 R6, RZ, RZ, R14 ;  /* 0x000000ffff067224 */ /* 0x000fe400078e000e */
[----:B------:R-:W-:Y:S01]  /*105800*/  IMAD.MOV.U32 R7, RZ, RZ, R15 ;  /* 0x000000ffff077224 */ /* 0x000fe200078e000f */
[----:B------:R1:W-:Y:S04]  /*105810*/  STL [R1+0x55e0], R12 ;  /* 0x0055e00c01007387 */ /* 0x0003e80000100800 */
[----:B------:R1:W-:Y:S02]  /*105820*/  LDGSTS.E [R5+0xa900], desc[UR40][R6.64], P0 ;  /* 0x0a90000006057fae */ /* 0x0003e400081a1028 */
[----:B-1----:R-:W-:-:S02]  /*105830*/  IMAD.MOV.U32 R6, RZ, RZ, R12 ;  /* 0x000000ffff067224 */ /* 0x002fc400078e000c */
[----:B------:R-:W-:-:S05]  /*105840*/  IMAD.X R13, R13, 0x1, R2, P2 ;  /* 0x000000010d0d7824 */ /* 0x000fca00010e0602 */
[----:B------:R1:W-:Y:S01]  /*105850*/  STL [R1+0x55dc], R13 ;  /* 0x0055dc0d01007387 */ /* 0x0003e20000100800 */
[----:B------:R-:W-:-:S03]  /*105860*/  IMAD.X R10, R10, 0x1, R2, P3 ;  /* 0x000000010a0a7824 */ /* 0x000fc600018e0602 */
[----:B------:R1:W-:Y:S04]  /*105870*/  STL [R1+0x5660], R8 ;  /* 0x0056600801007387 */ /* 0x0003e80000100800 */
[----:B----4-:R-:W4:Y:S04]  /*105880*/  LDL.LU R14, [R1+0x5768] ;  /* 0x00576800010e7983 */ /* 0x010f280000300800 */
[----:B------:R1:W-:Y:S04]  /*105890*/  STL [R1+0x565c], R10 ;  /* 0x00565c0a01007387 */ /* 0x0003e80000100800 */
[----:B------:R-:W4:Y:S04]  /*1058a0*/  LDL.LU R12, [R1+0x5810] ;  /* 0x00581000010c7983 */ /* 0x000f280000300800 */
[----:B------:R-:W4:Y:S01]  /*1058b0*/  LDL.LU R15, [R1+0x5764] ;  /* 0x00576400010f7983 */ /* 0x000f220000300800 */
[----:B------:R-:W-:-:S03]  /*1058c0*/  IMAD.MOV.U32 R7, RZ, RZ, R13 ;  /* 0x000000ffff077224 */ /* 0x000fc600078e000d */
[----:B-1----:R-:W4:Y:S04]  /*1058d0*/  LDL.LU R13, [R1+0x580c] ;  /* 0x00580c00010d7983 */ /* 0x002f280000300800 */
[----:B------:R1:W-:Y:S02]  /*1058e0*/  LDGSTS.E [R5+0xa980], desc[UR40][R6.64], P1 ;  /* 0x0a98000006057fae */ /* 0x0003e400089a1028 */
[----:B-1----:R-:W-:Y:S01]  /*1058f0*/  MOV R6, R8 ;  /* 0x0000000800067202 */ /* 0x002fe20000000f00 */
[----:B------:R-:W-:Y:S01]  /*105900*/  IMAD.MOV.U32 R7, RZ, RZ, R10 ;  /* 0x000000ffff077224 */ /* 0x000fe200078e000a */
[----:B------:R-:W4:Y:S04]  /*105910*/  LDL.LU R8, [R1+0x5818] ;  /* 0x0058180001087983 */ /* 0x000f280000300800 */
[----:B------:R-:W4:Y:S04]  /*105920*/  LDL.LU R10, [R1+0x5880] ;  /* 0x00588000010a7983 */ /* 0x000f280000300800 */
[----:B------:R1:W-:Y:S01]  /*105930*/  LDGSTS.E [R5+0xb100], desc[UR40][R6.64], P0 ;  /* 0x0b10000006057fae */ /* 0x0003e200081a1028 */
[----:B---3--:R-:W-:-:S05]  /*105940*/  IADD3 R9, P2, PT, R9, R148, RZ ;  /* 0x0000009409097210 */ /* 0x008fca0007f5e0ff */
[----:B------:R3:W-:Y:S01]  /*105950*/  STL [R1+0x5668], R9 ;  /* 0x0056680901007387 */ /* 0x0007e20000100800 */
[----:B-1----:R-:W-:Y:S01]  /*105960*/  IMAD.MOV.U32 R6, RZ, RZ, R9 ;  /* 0x000000ffff067224 */ /* 0x002fe200078e0009 */
[----:B------:R-:W-:Y:S01]  /*105970*/  IADD3 R16, P3, PT, R16, R148, RZ ;  /* 0x0000009410107210 */ /* 0x000fe20007f7e0ff */
[----:B--2---:R-:W-:-:S05]  /*105980*/  IMAD.X R11, R11, 0x1, R2, P2 ;  /* 0x000000010b0b7824 */ /* 0x004fca00010e0602 */
[----:B------:R1:W-:Y:S01]  /*105990*/  STL [R1+0x5664], R11 ;  /* 0x0056640b01007387 */ /* 0x0003e20000100800 */
[----:B-----5:R-:W-:-:S03]  /*1059a0*/  IMAD.X R18, R18, 0x1, R2, P3 ;  /* 0x0000000112127824 */ /* 0x020fc600018e0602 */
[----:B------:R2:W-:Y:S04]  /*1059b0*/  STL [R1+0x56e0], R16 ;  /* 0x0056e01001007387 */ /* 0x0005e80000100800 */
[----:B---3--:R-:W3:Y:S01]  /*1059c0*/  LDL.LU R9, [R1+0x5814] ;  /* 0x0058140001097983 */ /* 0x008ee20000300800 */
[----:B------:R-:W-:-:S03]  /*1059d0*/  IMAD.MOV.U32 R7, RZ, RZ, R11 ;  /* 0x000000ffff077224 */ /* 0x000fc600078e000b */
[----:B------:R5:W-:Y:S04]  /*1059e0*/  STL [R1+0x56dc], R18 ;  /* 0x0056dc1201007387 */ /* 0x000be80000100800 */
[----:B-1----:R-:W3:Y:S04]  /*1059f0*/  LDL.LU R11, [R1+0x587c] ;  /* 0x00587c00010b7983 */ /* 0x002ee80000300800 */
[----:B------:R1:W-:Y:S02]  /*105a00*/  LDGSTS.E [R5+0xb180], desc[UR40][R6.64], P1 ;  /* 0x0b18000006057fae */ /* 0x0003e400089a1028 */
[----:B-1----:R-:W-:Y:S01]  /*105a10*/  IMAD.MOV.U32 R6, RZ, RZ, R16 ;  /* 0x000000ffff067224 */ /* 0x002fe200078e0010 */
[----:B------:R-:W-:Y:S01]  /*105a20*/  MOV R7, R18 ;  /* 0x0000001200077202 */ /* 0x000fe20000000f00 */
[----:B--2---:R-:W2:Y:S04]  /*105a30*/  LDL.LU R16, [R1+0x5888] ;  /* 0x0058880001107983 */ /* 0x004ea80000300800 */
[----:B-----5:R-:W5:Y:S04]  /*105a40*/  LDL.LU R18, [R1+0x58f0] ;  /* 0x0058f00001127983 */ /* 0x020f680000300800 */
[----:B------:R1:W-:Y:S01]  /*105a50*/  LDGSTS.E [R5+0xb900], desc[UR40][R6.64], P0 ;  /* 0x0b90000006057fae */ /* 0x0003e200081a1028 */
[----:B------:R-:W-:-:S05]  /*105a60*/  IADD3 R17, P2, PT, R17, R148, RZ ;  /* 0x0000009411117210 */ /* 0x000fca0007f5e0ff */
[----:B------:R1:W-:Y:S01]  /*105a70*/  STL [R1+0x56e8], R17 ;  /* 0x0056e81101007387 */ /* 0x0003e20000100800 */
[----:B------:R-:W-:Y:S01]  /*105a80*/  IADD3 R4, P3, PT, R4, R148, RZ ;  /* 0x0000009404047210 */ /* 0x000fe20007f7e0ff */
[----:B------:R-:W-:Y:S02]  /*105a90*/  IMAD.X R19, R19, 0x1, R2, P2 ;  /* 0x0000000113137824 */ /* 0x000fe400010e0602 */
[----:B-1----:R-:W-:-:S03]  /*105aa0*/  IMAD.MOV.U32 R6, RZ, RZ, R17 ;  /* 0x000000ffff067224 */ /* 0x002fc600078e0011 */
[----:B------:R1:W-:Y:S01]  /*105ab0*/  STL [R1+0x56e4], R19 ;  /* 0x0056e41301007387 */ /* 0x0003e20000100800 */
[----:B------:R-:W-:-:S03]  /*105ac0*/  IMAD.X R20, R20, 0x1, R2, P3 ;  /* 0x0000000114147824 */ /* 0x000fc600018e0602 */
[----:B------:R1:W-:Y:S04]  /*105ad0*/  STL [R1+0x5760], R4 ;  /* 0x0057600401007387 */ /* 0x0003e80000100800 */
[----:B------:R-:W5:Y:S01]  /*105ae0*/  LDL.LU R17, [R1+0x5884] ;  /* 0x0058840001117983 */ /* 0x000f620000300800 */
[----:B------:R-:W-:-:S03]  /*105af0*/  IMAD.MOV.U32 R7, RZ, RZ, R19 ;  /* 0x000000ffff077224 */ /* 0x000fc600078e0013 */
[----:B------:R-:W-:Y:S04]  /*105b00*/  STL [R1+0x575c], R20 ;  /* 0x00575c1401007387 */ /* 0x000fe80000100800 */
[----:B-1----:R-:W5:Y:S04]  /*105b10*/  LDL.LU R19, [R1+0x58ec] ;  /* 0x0058ec0001137983 */ /* 0x002f680000300800 */
[----:B------:R1:W-:Y:S04]  /*105b20*/  LDGSTS.E [R5+0xb980], desc[UR40][R6.64], P1 ;  /* 0x0b98000006057fae */ /* 0x0003e800089a1028 */
[----:B------:R-:W5:Y:S01]  /*105b30*/  LDL.LU R24, [R1+0x58f8] ;  /* 0x0058f80001187983 */ /* 0x000f620000300800 */
[----:B-1----:R-:W-:-:S03]  /*105b40*/  IMAD.MOV.U32 R6, RZ, RZ, R4 ;  /* 0x000000ffff067224 */ /* 0x002fc600078e0004 */
[----:B------:R-:W5:Y:S01]  /*105b50*/  LDL.LU R4, [R1+0x5960] ;  /* 0x0059600001047983 */ /* 0x000f620000300800 */
[----:B----4-:R-:W-:-:S05]  /*105b60*/  IADD3 R14, P2, PT, R14, R148, RZ ;  /* 0x000000940e0e7210 */ /* 0x010fca0007f5e0ff */
[----:B------:R-:W-:Y:S01]  /*105b70*/  STL [R1+0x5768], R14 ;  /* 0x0057680e01007387 */ /* 0x000fe20000100800 */
[----:B------:R-:W-:Y:S02]  /*105b80*/  IADD3 R12, P3, PT, R12, R148, RZ ;  /* 0x000000940c0c7210 */ /* 0x000fe40007f7e0ff */
[----:B------:R-:W-:-:S05]  /*105b90*/  IADD3.X R15, PT, PT, R15, R2, RZ, P2, !PT ;  /* 0x000000020f0f7210 */ /* 0x000fca00017fe4ff */
[----:B------:R-:W-:Y:S01]  /*105ba0*/  STL [R1+0x5764], R15 ;  /* 0x0057640f01007387 */ /* 0x000fe20000100800 */
[----:B------:R-:W-:-:S03]  /*105bb0*/  IMAD.X R13, R13, 0x1, R2, P3 ;  /* 0x000000010d0d7824 */ /* 0x000fc600018e0602 */
[----:B------:R-:W-:Y:S04]  /*105bc0*/  STL [R1+0x5810], R12 ;  /* 0x0058100c01007387 */ /* 0x000fe80000100800 */
[----:B------:R-:W4:Y:S04]  /*105bd0*/  LDL.LU R25, [R1+0x58f4] ;  /* 0x0058f40001197983 */ /* 0x000f280000300800 */
[----:B------:R-:W-:Y:S04]  /*105be0*/  STL [R1+0x580c], R13 ;  /* 0x00580c0d01007387 */ /* 0x000fe80000100800 */
[----:B------:R-:W4:Y:S01]  /*105bf0*/  LDL.LU R26, [R1+0x595c] ;  /* 0x00595c00011a7983 */ /* 0x000f220000300800 */
[----:B------:R-:W-:Y:S01]  /*105c00*/  IMAD.MOV.U32 R7, RZ, RZ, R20 ;  /* 0x000000ffff077224 */ /* 0x000fe200078e0014 */
[----:B------:R-:W-:-:S04]  /*105c10*/  IADD3 R8, P2, PT, R8, R148, RZ ;  /* 0x0000009408087210 */ /* 0x000fc80007f5e0ff */
[----:B------:R1:W-:Y:S01]  /*105c20*/  LDGSTS.E [R5+0xc100], desc[UR40][R6.64], P0 ;  /* 0x0c10000006057fae */ /* 0x0003e200081a1028 */
[----:B------:R-:W-:Y:S01]  /*105c30*/  IADD3 R10, P3, PT, R10, R148, RZ ;  /* 0x000000940a0a7210 */ /* 0x000fe20007f7e0ff */
[----:B-1----:R-:W-:Y:S02]  /*105c40*/  IMAD.MOV.U32 R6, RZ, RZ, R14 ;  /* 0x000000ffff067224 */ /* 0x002fe400078e000e */
[----:B------:R-:W-:-:S05]  /*105c50*/  IMAD.MOV.U32 R7, RZ, RZ, R15 ;  /* 0x000000ffff077224 */ /* 0x000fca00078e000f */
[----:B------:R1:W-:Y:S04]  /*105c60*/  LDGSTS.E [R5+0xc180], desc[UR40][R6.64], P1 ;  /* 0x0c18000006057fae */ /* 0x0003e800089a1028 */
[----:B------:R-:W-:Y:S01]  /*105c70*/  STL [R1+0x5818], R8 ;  /* 0x0058180801007387 */ /* 0x000fe20000100800 */
[----:B-1----:R-:W-:Y:S02]  /*105c80*/  IMAD.MOV.U32 R6, RZ, RZ, R12 ;  /* 0x000000ffff067224 */ /* 0x002fe400078e000c */
[----:B------:R-:W-:-:S05]  /*105c90*/  IMAD.MOV.U32 R7, RZ, RZ, R13 ;  /* 0x000000ffff077224 */ /* 0x000fca00078e000d */
[----:B------:R1:W-:Y:S02]  /*105ca0*/  LDGSTS.E [R5+0xc900], desc[UR40][R6.64], P0 ;  /* 0x0c90000006057fae */ /* 0x0003e400081a1028 */
[----:B-1----:R-:W-:Y:S02]  /*105cb0*/  IMAD.MOV.U32 R6, RZ, RZ, R8 ;  /* 0x000000ffff067224 */ /* 0x002fe400078e0008 */
[----:B---3--:R-:W-:-:S04]  /*105cc0*/  IMAD.X R9, R9, 0x1, R2, P2 ;  /* 0x0000000109097824 */ /* 0x008fc800010e0602 */
[----:B------:R-:W-:Y:S01]  /*105cd0*/  IMAD.MOV.U32 R7, RZ, RZ, R9 ;  /* 0x000000ffff077224 */ /* 0x000fe200078e0009 */
[----:B------:R1:W-:Y:S01]  /*105ce0*/  STL [R1+0x5814], R9 ;  /* 0x0058140901007387 */ /* 0x0003e20000100800 */
[----:B------:R-:W-:-:S03]  /*105cf0*/  IADD3.X R11, PT, PT, R11, R2, RZ, P3, !PT ;  /* 0x000000020b0b7210 */ /* 0x000fc60001ffe4ff */
[----:B------:R-:W-:Y:S04]  /*105d00*/  STL [R1+0x5880], R10 ;  /* 0x0058800a01007387 */ /* 0x000fe80000100800 */
[----:B------:R3:W-:Y:S04]  /*105d10*/  LDGSTS.E [R5+0xc980], desc[UR40][R6.64], P1 ;  /* 0x0c98000006057fae */ /* 0x0007e800089a1028 */
[----:B-1----:R-:W4:Y:S04]  /*105d20*/  LDL.LU.64 R8, [R1+0x4110] ;  /* 0x0041100001087983 */ /* 0x002f280000300a00 */
[----:B------:R1:W-:Y:S01]  /*105d30*/  STL [R1+0x587c], R11 ;  /* 0x00587c0b01007387 */ /* 0x0003e20000100800 */
[----:B---3--:R-:W-:-:S02]  /*105d40*/  IMAD.MOV.U32 R6, RZ, RZ, R10 ;  /* 0x000000ffff067224 */ /* 0x008fc400078e000a */
[----:B------:R-:W-:Y:S02]  /*105d50*/  IMAD.MOV.U32 R7, RZ, RZ, R11 ;  /* 0x000000ffff077224 */ /* 0x000fe400078e000b */
[----:B-1----:R-:W3:Y:S01]  /*105d60*/  LDL.LU.64 R10, [R1+0x40f8] ;  /* 0x0040f800010a7983 */ /* 0x002ee20000300a00 */
[----:B--2---:R-:W-:-:S03]  /*105d70*/  IADD3 R16, P2, PT, R16, R148, RZ ;  /* 0x0000009410107210 */ /* 0x004fc60007f5e0ff */
[----:B------:R-:W2:Y:S01]  /*105d80*/  LDL.LU.64 R12, [R1+0x40f0] ;  /* 0x0040f000010c7983 */ /* 0x000ea20000300a00 */
[----:B-----5:R-:W-:-:S03]  /*105d90*/  IADD3 R18, P3, PT, R18, R148, RZ ;  /* 0x0000009412127210 */ /* 0x020fc60007f7e0ff */
[----:B------:R-:W5:Y:S04]  /*105da0*/  LDL.LU.64 R14, [R1+0x40e8] ;  /* 0x0040e800010e7983 */ /* 0x000f680000300a00 */
[----:B------:R1:W-:Y:S04]  /*105db0*/  LDGSTS.E [R5+0xd100], desc[UR40][R6.64], P0 ;  /* 0x0d10000006057fae */ /* 0x0003e800081a1028 */
[----:B------:R-:W-:Y:S01]  /*105dc0*/  STL [R1+0x5888], R16 ;  /* 0x0058881001007387 */ /* 0x000fe20000100800 */
[----:B-1----:R-:W-:Y:S01]  /*105dd0*/  MOV R6, R16 ;  /* 0x0000001000067202 */ /* 0x002fe20000000f00 */
[----:B------:R-:W-:-:S04]  /*105de0*/  IMAD.X R17, R17, 0x1, R2, P2 ;  /* 0x0000000111117824 */ /* 0x000fc800010e0602 */
[----:B------:R-:W-:Y:S01]  /*105df0*/  IMAD.MOV.U32 R7, RZ, RZ, R17 ;  /* 0x000000ffff077224 */ /* 0x000fe200078e0011 */
[----:B------:R1:W-:Y:S01]  /*105e00*/  STL [R1+0x5884], R17 ;  /* 0x0058841101007387 */ /* 0x0003e20000100800 */
[----:B------:R-:W-:-:S03]  /*105e10*/  IMAD.X R19, R19, 0x1, R2, P3 ;  /* 0x0000000113137824 */ /* 0x000fc600018e0602 */
[----:B------:R-:W-:Y:S04]  /*105e20*/  STL [R1+0x58f0], R18 ;  /* 0x0058f01201007387 */ /* 0x000fe80000100800 */
[----:B------:R1:W-:Y:S04]  /*105e30*/  LDGSTS.E [R5+0xd180], desc[UR40][R6.64], P1 ;  /* 0x0d18000006057fae */ /* 0x0003e800089a1028 */
[----:B-1----:R-:W2:Y:S04]  /*105e40*/  LDL.LU.64 R16, [R1+0x40e0] ;  /* 0x0040e00001107983 */ /* 0x002ea80000300a00 */
[----:B------:R1:W-:Y:S01]  /*105e50*/  STL [R1+0x58ec], R19 ;  /* 0x0058ec1301007387 */ /* 0x0003e20000100800 */
[----:B------:R-:W-:-:S02]  /*105e60*/  IMAD.MOV.U32 R6, RZ, RZ, R18 ;  /* 0x000000ffff067224 */ /* 0x000fc400078e0012 */
[----:B------:R-:W-:Y:S02]  /*105e70*/  IMAD.MOV.U32 R7, RZ, RZ, R19 ;  /* 0x000000ffff077224 */ /* 0x000fe400078e0013 */
[----:B-1----:R-:W2:Y:S01]  /*105e80*/  LDL.LU.64 R18, [R1+0x40d8] ;  /* 0x0040d80001127983 */ /* 0x002ea20000300a00 */
[----:B------:R-:W-:-:S03]  /*105e90*/  IADD3 R24, P2, PT, R24, R148, RZ ;  /* 0x0000009418187210 */ /* 0x000fc60007f5e0ff */
[----:B------:R-:W2:Y:S01]  /*105ea0*/  LDL.LU.64 R20, [R1+0x40d0] ;  /* 0x0040d00001147983 */ /* 0x000ea20000300a00 */
[----:B------:R-:W-:-:S03]  /*105eb0*/  IADD3 R4, P3, PT, R4, R148, RZ ;  /* 0x0000009404047210 */ /* 0x000fc60007f7e0ff */
[----:B------:R-:W2:Y:S04]  /*105ec0*/  LDL.LU.64 R22, [R1+0x40c8] ;  /* 0x0040c80001167983 */ /* 0x000ea80000300a00 */
[----:B------:R-:W-:Y:S04]  /*105ed0*/  STL [R1+0x58f8], R24 ;  /* 0x0058f81801007387 */ /* 0x000fe80000100800 */
[----:B------:R1:W-:Y:S02]  /*105ee0*/  LDGSTS.E [R5+0xd900], desc[UR40][R6.64], P0 ;  /* 0x0d90000006057fae */ /* 0x0003e400081a1028 */
[----:B-1----:R-:W-:-:S02]  /*105ef0*/  IMAD.MOV.U32 R6, RZ, RZ, R24 ;  /* 0x000000ffff067224 */ /* 0x002fc400078e0018 */
[----:B----4-:R-:W-:-:S05]  /*105f00*/  IMAD.X R25, R25, 0x1, R2, P2 ;  /* 0x0000000119197824 */ /* 0x010fca00010e0602 */
[----:B------:R1:W-:Y:S01]  /*105f10*/  STL [R1+0x58f4], R25 ;  /* 0x0058f41901007387 */ /* 0x0003e20000100800 */
[----:B------:R-:W-:Y:S01]  /*105f20*/  MOV R7, R25 ;  /* 0x0000001900077202 */ /* 0x000fe20000000f00 */
[----:B------:R-:W-:Y:S02]  /*105f30*/  IMAD.X R26, R26, 0x1, R2, P3 ;  /* 0x000000011a1a7824 */ /* 0x000fe400018e0602 */
[----:B------:R-:W-:Y:S04]  /*105f40*/  STL [R1+0x5960], R4 ;  /* 0x0059600401007387 */ /* 0x000fe80000100800 */
[----:B------:R4:W-:Y:S04]  /*105f50*/  LDGSTS.E [R5+0xd980], desc[UR40][R6.64], P1 ;  /* 0x0d98000006057fae */ /* 0x0009e800089a1028 */
[----:B-1----:R-:W5:Y:S04]  /*105f60*/  LDL.LU.64 R24, [R1+0x40c0] ;  /* 0x0040c00001187983 */ /* 0x002f680000300a00 */
[----:B------:R1:W-:Y:S01]  /*105f70*/  STL [R1+0x595c], R26 ;  /* 0x00595c1a01007387 */ /* 0x0003e20000100800 */
[----:B----4-:R-:W-:-:S03]  /*105f80*/  IMAD.MOV.U32 R7, RZ, RZ, R26 ;  /* 0x000000ffff077224 */ /* 0x010fc600078e001a */
[----:B-1----:R-:W4:Y:S04]  /*105f90*/  LDL.LU.64 R26, [R1+0x40b8] ;  /* 0x0040b800011a7983 */ /* 0x002f280000300a00 */
        /* <DEDUP_REMOVED lines=45> */
[----:B-1----:R-:W-:-:S03]  /*106270*/  IADD3 R6, P2, PT, R8, R148, RZ ;  /* 0x0000009408067210 */ /* 0x002fc60007f5e0ff */
[----:B------:R-:W4:Y:S02]  /*106280*/  LDL.LU.64 R114, [R1+0x3f60] ;  /* 0x003f600001727983 */ /* 0x000f240000300a00 */
[--C-:B------:R-:W-:Y:S01]  /*106290*/  IMAD.X R4, R9, 0x1, R2.reuse, P2 ;  /* 0x0000000109047824 */ /* 0x100fe200010e0602 */
[-C--:B---3--:R-:W-:Y:S01]  /*1062a0*/  IADD3 R8, P2, PT, R10, R148.reuse, RZ ;  /* 0x000000940a087210 */ /* 0x088fe20007f5e0ff */
[----:B------:R-:W3:Y:S04]  /*1062b0*/  LDL.LU.64 R116, [R1+0x3f58] ;  /* 0x003f580001747983 */ /* 0x000ee80000300a00 */
[--C-:B------:R-:W-:Y:S01]  /*1062c0*/  IMAD.X R7, R11, 0x1, R2.reuse, P2 ;  /* 0x000000010b077824 */ /* 0x100fe200010e0602 */
[-C--:B--2---:R-:W-:Y:S01]  /*1062d0*/  IADD3 R10, P2, PT, R12, R148.reuse, RZ ;  /* 0x000000940c0a7210 */ /* 0x084fe20007f5e0ff */
[----:B------:R-:W2:Y:S04]  /*1062e0*/  LDL.LU.64 R118, [R1+0x3f50] ;  /* 0x003f500001767983 */ /* 0x000ea80000300a00 */
[--C-:B------:R-:W-:Y:S01]  /*1062f0*/  IMAD.X R9, R13, 0x1, R2.reuse, P2 ;  /* 0x000000010d097824 */ /* 0x100fe200010e0602 */
[-C--:B-----5:R-:W-:Y:S01]  /*106300*/  IADD3 R12, P2, PT, R14, R148.reuse, RZ ;  /* 0x000000940e0c7210 */ /* 0x0a0fe20007f5e0ff */
[----:B------:R-:W5:Y:S04]  /*106310*/  LDL.LU.64 R120, [R1+0x3f48] ;  /* 0x003f480001787983 */ /* 0x000f680000300a00 */
[----:B------:R-:W-:Y:S01]  /*106320*/  IMAD.X R11, R15, 0x1, R2, P2 ;  /* 0x000000010f0b7824 */ /* 0x000fe200010e0602 */
[----:B------:R-:W-:Y:S01]  /*106330*/  IADD3 R14, P2, PT, R16, R148, RZ ;  /* 0x00000094100e7210 */ /* 0x000fe20007f5e0ff */
[----:B------:R-:W2:Y:S03]  /*106340*/  LDL.LU.64 R122, [R1+0x3f40] ;  /* 0x003f4000017a7983 */ /* 0x000ea60000300a00 */
[----:B------:R-:W-:Y:S01]  /*106350*/  IADD3.X R13, PT, PT, R17, R2, RZ, P2, !PT ;  /* 0x00000002110d7210 */ /* 0x000fe200017fe4ff */
[----:B------:R-:W2:Y:S01]  /*106360*/  LDL.LU.64 R124, [R1+0x3f38] ;  /* 0x003f3800017c7983 */ /* 0x000ea20000300a00 */
[----:B------:R-:W-:-:S03]  /*106370*/  IADD3 R16, P2, PT, R18, R148, RZ ;  /* 0x0000009412107210 */ /* 0x000fc60007f5e0ff */
[----:B------:R-:W2:Y:S02]  /*106380*/  LDL.LU.64 R126, [R1+0x3f30] ;  /* 0x003f3000017e7983 */ /* 0x000ea40000300a00 */
[--C-:B------:R-:W-:Y:S01]  /*106390*/  IMAD.X R15, R19, 0x1, R2.reuse, P2 ;  /* 0x00000001130f7824 */ /* 0x100fe200010e0602 */
[-C--:B------:R-:W-:Y:S01]  /*1063a0*/  IADD3 R18, P2, PT, R20, R148.reuse, RZ ;  /* 0x0000009414127210 */ /* 0x080fe20007f5e0ff */
[----:B------:R-:W2:Y:S04]  /*1063b0*/  LDL.LU.64 R128, [R1+0x3f28] ;  /* 0x003f280001807983 */ /* 0x000ea80000300a00 */
[--C-:B------:R-:W-:Y:S01]  /*1063c0*/  IMAD.X R17, R21, 0x1, R2.reuse, P2 ;  /* 0x0000000115117824 */ /* 0x100fe200010e0602 */
[-C--:B------:R-:W-:Y:S01]  /*1063d0*/  IADD3 R20, P2, PT, R22, R148.reuse, RZ ;  /* 0x0000009416147210 */ /* 0x080fe20007f5e0ff */
[----:B------:R-:W2:Y:S04]  /*1063e0*/  LDL.LU.64 R130, [R1+0x3f20] ;  /* 0x003f200001827983 */ /* 0x000ea80000300a00 */
[----:B------:R-:W-:Y:S01]  /*1063f0*/  IMAD.X R19, R23, 0x1, R2, P2 ;  /* 0x0000000117137824 */ /* 0x000fe200010e0602 */
        /* <DEDUP_REMOVED lines=9> */
[----:B------:R-:W-:-:S05]  /*106490*/  IADD3 R22, P2, PT, R24, R148, RZ ;  /* 0x0000009418167210 */ /* 0x000fca0007f5e0ff */
[----:B------:R-:W-:Y:S01]  /*1064a0*/  IMAD.X R21, R25, 0x1, R2, P2 ;  /* 0x0000000119157824 */ /* 0x000fe200010e0602 */
[----:B----4-:R-:W-:-:S05]  /*1064b0*/  IADD3 R24, P2, PT, R26, R148, RZ ;  /* 0x000000941a187210 */ /* 0x010fca0007f5e0ff */
        /* <DEDUP_REMOVED lines=89> */
[----:B---3--:R-:W-:-:S05]  /*106a50*/  IADD3 R114, P2, PT, R116, R148, RZ ;  /* 0x0000009474727210 */ /* 0x008fca0007f5e0ff */
[----:B------:R-:W-:Y:S01]  /*106a60*/  IMAD.X R113, R117, 0x1, R2, P2 ;  /* 0x0000000175717824 */ /* 0x000fe200010e0602 */
[----:B--2---:R-:W-:-:S05]  /*106a70*/  IADD3 R116, P2, PT, R118, R148, RZ ;  /* 0x0000009476747210 */ /* 0x004fca0007f5e0ff */
        /* <DEDUP_REMOVED lines=26> */
[--C-:B------:R-:W-:Y:S01]  /*106c20*/  IMAD.X R141, R145, 0x1, R2.reuse, P2 ;  /* 0x00000001918d7824 */ /* 0x100fe200010e0602 */
[-C--:B------:R-:W-:Y:S01]  /*106c30*/  IADD3 R144, P2, PT, R152, R148.reuse, RZ ;  /* 0x0000009498907210 */ /* 0x080fe20007f5e0ff */
[----:B------:R1:W-:Y:S04]  /*106c40*/  STL [R1+0x5df8], R148 ;  /* 0x005df89401007387 */ /* 0x0003e80000100800 */
[----:B------:R-:W-:Y:S01]  /*106c50*/  IMAD.X R143, R153, 0x1, R2, P2 ;  /* 0x00000001998f7824 */ /* 0x000fe200010e0602 */
[----:B------:R-:W-:Y:S01]  /*106c60*/  IADD3 R146, P2, PT, R150, R148, RZ ;  /* 0x0000009496927210 */ /* 0x000fe20007f5e0ff */
[----:B------:R-:W-:Y:S01]  /*106c70*/  IMAD.MOV.U32 R149, RZ, RZ, R4 ;  /* 0x000000ffff957224 */ /* 0x000fe200078e0004 */
[----:B------:R2:W-:Y:S01]  /*106c80*/  STL.64 [R1+0x5e00], R2 ;  /* 0x005e000201007387 */ /* 0x0005e20000100a00 */
[----:B-1----:R-:W-:-:S02]  /*106c90*/  IMAD.MOV.U32 R148, RZ, RZ, R6 ;  /* 0x000000ffff947224 */ /* 0x002fc400078e0006 */
[----:B------:R-:W-:Y:S02]  /*106ca0*/  IMAD.MOV.U32 R6, RZ, RZ, R8 ;  /* 0x000000ffff067224 */ /* 0x000fe400078e0008 */
[----:B------:R-:W-:Y:S01]  /*106cb0*/  IMAD.X R145, R151, 0x1, R2, P2 ;  /* 0x0000000197917824 */ /* 0x000fe200010e0602 */
[----:B------:R-:W-:Y:S01]  /*106cc0*/  STL.64 [R1+0x4110], R148 ;  /* 0x0041109401007387 */ /* 0x000fe20000100a00 */
[----:B------:R-:W-:Y:S01]  /*106cd0*/  IMAD.MOV.U32 R8, RZ, RZ, R12 ;  /* 0x000000ffff087224 */ /* 0x000fe200078e000c */
[----:B--2---:R-:W-:Y:S01]  /*106ce0*/  MOV R2, R10 ;  /* 0x0000000a00027202 */ /* 0x004fe20000000f00 */
[----:B------:R-:W-:Y:S01]  /*106cf0*/  IMAD.MOV.U32 R3, RZ, RZ, R9 ;  /* 0x000000ffff037224 */ /* 0x000fe200078e0009 */
[----:B------:R1:W-:Y:S01]  /*106d00*/  STL.64 [R1+0x40f8], R6 ;  /* 0x0040f80601007387 */ /* 0x0003e20000100a00 */
[----:B------:R-:W-:-:S03]  /*106d10*/  IMAD.MOV.U32 R9, RZ, RZ, R11 ;  /* 0x000000ffff097224 */ /* 0x000fc600078e000b */
[----:B------:R2:W-:Y:S04]  /*106d20*/  STL.64 [R1+0x40f0], R2 ;  /* 0x0040f00201007387 */ /* 0x0005e80000100a00 */
[----:B------:R3:W-:Y:S01]  /*106d30*/  STL.64 [R1+0x40e8], R8 ;  /* 0x0040e80801007387 */ /* 0x0007e20000100a00 */
[----:B-1----:R-:W-:Y:S02]  /*106d40*/  IMAD.MOV.U32 R6, RZ, RZ, R14 ;  /* 0x000000ffff067224 */ /* 0x002fe400078e000e */
[----:B------:R-:W-:Y:S02]  /*106d50*/  IMAD.MOV.U32 R7, RZ, RZ, R13 ;  /* 0x000000ffff077224 */ /* 0x000fe400078e000d */
[----:B--2---:R-:W-:Y:S01]  /*106d60*/  IMAD.MOV.U32 R2, RZ, RZ, R16 ;  /* 0x000000ffff027224 */ /* 0x004fe200078e0010 */
[----:B------:R-:W-:-:S02]  /*106d70*/  MOV R3, R15 ;  /* 0x0000000f00037202 */ /* 0x000fc40000000f00 */
[----:B------:R1:W-:Y:S01]  /*106d80*/  STL.64 [R1+0x40e0], R6 ;  /* 0x0040e00601007387 */ /* 0x0003e20000100a00 */
[----:B---3--:R-:W-:Y:S02]  /*106d90*/  IMAD.MOV.U32 R8, RZ, RZ, R18 ;  /* 0x000000ffff087224 */ /* 0x008fe400078e0012 */
[----:B------:R-:W-:Y:S01]  /*106da0*/  IMAD.MOV.U32 R9, RZ, RZ, R17 ;  /* 0x000000ffff097224 */ /* 0x000fe200078e0011 */
[----:B------:R2:W-:Y:S01]  /*106db0*/  STL.64 [R1+0x40d8], R2 ;  /* 0x0040d80201007387 */ /* 0x0005e20000100a00 */
[----:B------:R-:W-:Y:S01]  /*106dc0*/  MOV R148, R24 ;  /* 0x0000001800947202 */ /* 0x000fe20000000f00 */
[----:B------:R-:W-:Y:S02]  /*106dd0*/  IMAD.MOV.U32 R149, RZ, RZ, R23 ;  /* 0x000000ffff957224 */ /* 0x000fe400078e0017 */
[----:B------:R-:W-:Y:S01]  /*106de0*/  STL.64 [R1+0x40d0], R8 ;  /* 0x0040d00801007387 */ /* 0x000fe20000100a00 */
[----:B-1----:R-:W-:Y:S02]  /*106df0*/  IMAD.MOV.U32 R6, RZ, RZ, R20 ;  /* 0x000000ffff067224 */ /* 0x002fe400078e0014 */
[----:B------:R-:W-:-:S02]  /*106e00*/  IMAD.MOV.U32 R7, RZ, RZ, R19 ;  /* 0x000000ffff077224 */ /* 0x000fc400078e0013 */
[----:B--2---:R-:W-:Y:S02]  /*106e10*/  IMAD.MOV.U32 R2, RZ, RZ, R22 ;  /* 0x000000ffff027224 */ /* 0x004fe400078e0016 */
[----:B------:R-:W-:Y:S01]  /*106e20*/  IMAD.MOV.U32 R3, RZ, RZ, R21 ;  /* 0x000000ffff037224 */ /* 0x000fe200078e0015 */
[----:B------:R1:W-:Y:S01]  /*106e30*/  STL.64 [R1+0x40c8], R6 ;  /* 0x0040c80601007387 */ /* 0x0003e20000100a00 */
[----:B------:R-:W-:Y:S02]  /*106e40*/  IMAD.MOV.U32 R24, RZ, RZ, R26 ;  /* 0x000000ffff187224 */ /* 0x000fe400078e001a */
[----:B------:R-:W-:Y:S02]  /*106e50*/  IMAD.MOV.U32 R23, RZ, RZ, R27 ;  /* 0x000000ffff177224 */ /* 0x000fe400078e001b */
[----:B------:R-:W2:Y:S01]  /*106e60*/  LDL.64 R26, [R1+0x40c8] ;  /* 0x0040c800011a7983 */ /* 0x000ea20000100a00 */
[----:B------:R-:W-:Y:S02]  /*106e70*/  IMAD.MOV.U32 R22, RZ, RZ, R28 ;  /* 0x000000ffff167224 */ /* 0x000fe400078e001c */
[----:B------:R-:W-:Y:S01]  /*106e80*/  IMAD.MOV.U32 R21, RZ, RZ, R29 ;  /* 0x000000ffff157224 */ /* 0x000fe200078e001d */
[----:B------:R3:W-:Y:S01]  /*106e90*/  STL.64 [R1+0x40c0], R2 ;  /* 0x0040c00201007387 */ /* 0x0007e20000100a00 */
[----:B------:R-:W-:-:S02]  /*106ea0*/  IMAD.MOV.U32 R20, RZ, RZ, R30 ;  /* 0x000000ffff147224 */ /* 0x000fc400078e001e */
[----:B------:R-:W-:Y:S01]  /*106eb0*/  IMAD.MOV.U32 R19, RZ, RZ, R31 ;  /* 0x000000ffff137224 */ /* 0x000fe200078e001f */
[----:B------:R-:W4:Y:S01]  /*106ec0*/  LDL.64 R28, [R1+0x40d0] ;  /* 0x0040d000011c7983 */ /* 0x000f220000100a00 */
[----:B------:R-:W-:Y:S01]  /*106ed0*/  MOV R18, R32 ;  /* 0x0000002000127202 */ /* 0x000fe20000000f00 */
[----:B------:R-:W-:Y:S02]  /*106ee0*/  IMAD.MOV.U32 R17, RZ, RZ, R33 ;  /* 0x000000ffff117224 */ /* 0x000fe400078e0021 */
[----:B------:R5:W-:Y:S01]  /*106ef0*/  STL.64 [R1+0x40b8], R148 ;  /* 0x0040b89401007387 */ /* 0x000be20000100a00 */
[----:B------:R-:W-:-:S03]  /*106f00*/  IMAD.MOV.U32 R16, RZ, RZ, R34 ;  /* 0x000000ffff107224 */ /* 0x000fc600078e0022 */
[----:B------:R-:W2:Y:S01]  /*106f10*/  LDL.64 R30, [R1+0x40d8] ;  /* 0x0040d800011e7983 */ /* 0x000ea20000100a00 */
[----:B------:R-:W-:-:S03]  /*106f20*/  IMAD.MOV.U32 R15, RZ, RZ, R35 ;  /* 0x000000ffff0f7224 */ /* 0x000fc600078e0023 */
[----:B------:R-:W-:Y:S01]  /*106f30*/  STL.64 [R1+0x40b0], R24 ;  /* 0x0040b01801007387 */ /* 0x000fe20000100a00 */
[----:B------:R-:W-:-:S03]  /*106f40*/  IMAD.MOV.U32 R14, RZ, RZ, R36 ;  /* 0x000000ffff0e7224 */ /* 0x000fc600078e0024 */
[----:B------:R-:W2:Y:S01]  /*106f50*/  LDL.64 R32, [R1+0x40e0] ;  /* 0x0040e00001207983 */ /* 0x000ea20000100a00 */
[----:B------:R-:W-:-:S03]  /*106f60*/  MOV R13, R37 ;  /* 0x00000025000d7202 */ /* 0x000fc60000000f00 */
[----:B------:R-:W-:Y:S01]  /*106f70*/  STL.64 [R1+0x40a8], R22 ;  /* 0x0040a81601007387 */ /* 0x000fe20000100a00 */
[----:B------:R-:W-:-:S03]  /*106f80*/  IMAD.MOV.U32 R12, RZ, RZ, R38 ;  /* 0x000000ffff0c7224 */ /* 0x000fc600078e0026 */
[----:B------:R-:W2:Y:S01]  /*106f90*/  LDL.64 R34, [R1+0x40e8] ;  /* 0x0040e80001227983 */ /* 0x000ea20000100a00 */
[----:B------:R-:W-:-:S03]  /*106fa0*/  IMAD.MOV.U32 R151, RZ, RZ, R39 ;  /* 0x000000ffff977224 */ /* 0x000fc600078e0027 */
[----:B------:R-:W-:Y:S01]  /*106fb0*/  STL.64 [R1+0x40a0], R20 ;  /* 0x0040a01401007387 */ /* 0x000fe20000100a00 */
[----:B------:R-:W-:-:S03]  /*106fc0*/  IMAD.MOV.U32 R150, RZ, RZ, R40 ;  /* 0x000000ffff967224 */ /* 0x000fc600078e0028 */
[----:B------:R-:W2:Y:S01]  /*106fd0*/  LDL.64 R36, [R1+0x40f0] ;  /* 0x0040f00001247983 */ /* 0x000ea20000100a00 */
[----:B------:R-:W-:-:S03]  /*106fe0*/  IMAD.MOV.U32 R11, RZ, RZ, R41 ;  /* 0x000000ffff0b7224 */ /* 0x000fc600078e0029 */
[----:B------:R-:W-:Y:S04]  /*106ff0*/  STL.64 [R1+0x4098], R18 ;  /* 0x0040981201007387 */ /* 0x000fe80000100a00 */
[----:B------:R-:W2:Y:S04]  /*107000*/  LDL.64 R38, [R1+0x40f8] ;  /* 0x0040f80001267983 */ /* 0x000ea80000100a00 */
[----:B------:R-:W-:Y:S04]  /*107010*/  STL.64 [R1+0x4090], R16 ;  /* 0x0040901001007387 */ /* 0x000fe80000100a00 */
[----:B------:R-:W2:Y:S01]  /*107020*/  LDL.64 R40, [R1+0x4110] ;  /* 0x0041100001287983 */ /* 0x000ea20000100a00 */
[----:B------:R-:W-:Y:S01]  /*107030*/  IMAD.MOV.U32 R10, RZ, RZ, R42 ;  /* 0x000000ffff0a7224 */ /* 0x000fe200078e002a */
[----:B-1----:R-:W-:Y:S01]  /*107040*/  MOV R6, R46 ;  /* 0x0000002e00067202 */ /* 0x002fe20000000f00 */
        /* <DEDUP_REMOVED lines=17> */
[----:B------:R1:W-:Y:S01]  /*107160*/  STL.64 [R1+0x4068], R6 ;  /* 0x0040680601007387 */ /* 0x0003e20000100a00 */
        /* <DEDUP_REMOVED lines=141> */
[----:B--2---:R-:W-:Y:S04]  /*107a40*/  LDGSTS.E [R5+0xe180], desc[UR40][R40.64], P1 ;  /* 0x0e18000028057fae */ /* 0x004fe800089a1028 */
        /* <DEDUP_REMOVED lines=17> */
[----:B---3--:R-:W2:Y:S04]  /*107b60*/  LDL.LU.64 R2, [R1+0x5e00] ;  /* 0x005e000001027983 */ /* 0x008ea80000300a00 */
[----:B------:R-:W-:Y:S04]  /*107b70*/  LDGSTS.E [R5+0x12980], desc[UR40][R8.64], P1 ;  /* 0x1298000008057fae */ /* 0x000fe800089a1028 */
[----:B-----5:R-:W3:Y:S04]  /*107b80*/  LDL.LU R148, [R1+0x5df8] ;  /* 0x005df80001947983 */ /* 0x020ee80000300800 */
[----:B------:R-:W-:Y:S04]  /*107b90*/  LDGSTS.E [R5+0x13100], desc[UR40][R6.64], P0 ;  /* 0x1310000006057fae */ /* 0x000fe800081a1028 */
[----:B------:R-:W-:Y:S04]  /*107ba0*/  LDGSTS.E [R5+0x13180], desc[UR40][R250.64], P1 ;  /* 0x13180000fa057fae */ /* 0x000fe800089a1028 */
[----:B------:R4:W-:Y:S04]  /*107bb0*/  LDGSTS.E [R5+0x13900], desc[UR40][R248.64], P0 ;  /* 0x13900000f8057fae */ /* 0x0009e800081a1028 */
[----:B-1----:R-:W3:Y:S04]  /*107bc0*/  LDL.LU R6, [R1+0x4b78] ;  /* 0x004b780001067983 */ /* 0x002ee80000300800 */
[----:B------:R-:W5:Y:S04]  /*107bd0*/  LDL.LU R9, [R1+0x4b80] ;  /* 0x004b800001097983 */ /* 0x000f680000300800 */
[----:B------:R-:W2:Y:S01]  /*107be0*/  LDL.LU R7, [R1+0x4b74] ;  /* 0x004b740001077983 */ /* 0x000ea20000300800 */
[----:B----4-:R-:W1:Y:S03]  /*107bf0*/  LDC R249, c[0x0][0x3ac] ;  /* 0x0000eb00fff97b82 */ /* 0x010e660000000800 */
        /* <DEDUP_REMOVED lines=39> */
[----:B------:R-:W4:Y:S04]  /*107e70*/  LDL.LU R8, [R1+0x4cf8] ;  /* 0x004cf80001087983 */ /* 0x000f280000300800 */
[----:B------:R-:W-:Y:S04]  /*107e80*/  LDGSTS.E [R5+0x1b180], desc[UR40][R186.64], P1 ;  /* 0x1b180000ba057fae */ /* 0x000fe800089a1028 */
        /* <DEDUP_REMOVED lines=18> */
[----:B------:R1:W-:Y:S02]  /*107fb0*/  LDGSTS.E [R5+0x1f980], desc[UR40][R150.64], P1 ;  /* 0x1f98000096057fae */ /* 0x0003e400089a1028 */
[----:B-1----:R-:W-:Y:S01]  /*107fc0*/  VIADD R5, R147, UR10 ;  /* 0x0000000a93057c36 */ /* 0x002fe20008000000 */
[----:B---3--:R-:W-:-:S02]  /*107fd0*/  IADD3 R6, P2, PT, R6, R148, RZ ;  /* 0x0000009406067210 */ /* 0x008fc40007f5e0ff */
[----:B-----5:R-:W-:-:S03]  /*107fe0*/  IADD3 R9, P3, PT, R9, R148, RZ ;  /* 0x0000009409097210 */ /* 0x020fc60007f7e0ff */
[--C-:B--2---:R-:W-:Y:S01]  /*107ff0*/  IMAD.X R7, R7, 0x1, R2.reuse, P2 ;  /* 0x0000000107077824 */ /* 0x104fe200010e0602 */
[----:B------:R1:W-:Y:S01]  /*108000*/  STL [R1+0x4b78], R6 ;  /* 0x004b780601007387 */ /* 0x0003e20000100800 */
[----:B----4-:R-:W-:-:S03]  /*108010*/  IMAD.X R10, R10, 0x1, R2, P3 ;  /* 0x000000010a0a7824 */ /* 0x010fc600018e0602 */
[----:B------:R2:W-:Y:S04]  /*108020*/  STL [R1+0x4b74], R7 ;  /* 0x004b740701007387 */ /* 0x0005e80000100800 */
[----:B------:R3:W-:Y:S04]  /*108030*/  STL [R1+0x4b80], R9 ;  /* 0x004b800901007387 */ /* 0x0007e80000100800 */
[----:B------:R-:W4:Y:S04]  /*108040*/  LDL.LU R14, [R1+0x4cf4] ;  /* 0x004cf400010e7983 */ /* 0x000f280000300800 */
[----:B------:R5:W-:Y:S04]  /*108050*/  STL [R1+0x4b7c], R10 ;  /* 0x004b7c0a01007387 */ /* 0x000be80000100800 */
[----:B------:R-:W4:Y:S01]  /*108060*/  LDL.LU R16, [R1+0x4cfc] ;  /* 0x004cfc0001107983 */ /* 0x000f220000300800 */
[----:B------:R-:W-:-:S03]  /*108070*/  IADD3 R11, P2, PT, R11, R148, RZ ;  /* 0x000000940b0b7210 */ /* 0x000fc60007f5e0ff */
[----:B------:R1:W-:Y:S01]  /*108080*/  LDGSTS.E [R5+0x200], desc[UR40][R6.64], P0 ;  /* 0x0020000006057fae */ /* 0x0003e200081a1028 */
[----:B------:R-:W-:Y:S01]  /*108090*/  IADD3 R19, P3, PT, R19, R148, RZ ;  /* 0x0000009413137210 */ /* 0x000fe20007f7e0ff */
[----:B------:R-:W-:-:S04]  /*1080a0*/  IMAD.X R17, R17, 0x1, R2, P2 ;  /* 0x0000000111117824 */ /* 0x000fc800010e0602 */
[----:B------:R-:W-:Y:S01]  /*1080b0*/  IMAD.X R20, R20, 0x1, R2, P3 ;  /* 0x0000000114147824 */ /* 0x000fe200018e0602 */
[----:B-1----:R-:W-:Y:S01]  /*1080c0*/  MOV R6, R9 ;  /* 0x0000000900067202 */ /* 0x002fe20000000f00 */
[----:B--2---:R-:W-:Y:S01]  /*1080d0*/  IMAD.MOV.U32 R7, RZ, RZ, R10 ;  /* 0x000000ffff077224 */ /* 0x004fe200078e000a */
[----:B---3--:R-:W2:Y:S04]  /*1080e0*/  LDL.LU R9, [R1+0x4d78] ;  /* 0x004d780001097983 */ /* 0x008ea80000300800 */
[----:B-----5:R-:W3:Y:S04]  /*1080f0*/  LDL.LU R10, [R1+0x4d80] ;  /* 0x004d8000010a7983 */ /* 0x020ee80000300800 */
[----:B------:R-:W-:Y:S04]  /*108100*/  STL [R1+0x4bf8], R11 ;  /* 0x004bf80b01007387 */ /* 0x000fe80000100800 */
[----:B------:R1:W-:Y:S04]  /*108110*/  LDGSTS.E [R5+0x280], desc[UR40][R6.64], P1 ;  /* 0x0028000006057fae */ /* 0x0003e800089a1028 */
[----:B------:R5:W-:Y:S04]  /*108120*/  STL [R1+0x4bf4], R17 ;  /* 0x004bf41101007387 */ /* 0x000be80000100800 */
[----:B------:R-:W-:Y:S01]  /*108130*/  STL [R1+0x4c00], R19 ;  /* 0x004c001301007387 */ /* 0x000fe20000100800 */
[----:B-1----:R-:W-:-:S03]  /*108140*/  IMAD.MOV.U32 R7, RZ, RZ, R17 ;  /* 0x000000ffff077224 */ /* 0x002fc600078e0011 */
[----:B-----5:R-:W5:Y:S01]  /*108150*/  LDL.LU R17, [R1+0x4d74] ;  /* 0x004d740001117983 */ /* 0x020f620000300800 */
[----:B------:R-:W-:-:S03]  /*108160*/  IMAD.MOV.U32 R6, RZ, RZ, R11 ;  /* 0x000000ffff067224 */ /* 0x000fc600078e000b */
        /* <DEDUP_REMOVED lines=8> */
[----:B-1----:R-:W-:Y:S01]  /*1081f0*/  IMAD.MOV.U32 R6, RZ, RZ, R19 ;  /* 0x000000ffff067224 */ /* 0x002fe200078e0013 */
[----:B------:R-:W-:Y:S01]  /*108200*/  MOV R7, R20 ;  /* 0x0000001400077202 */ /* 0x000fe20000000f00 */
[----:B------:R1:W-:Y:S04]  /*108210*/  STL [R1+0x4c74], R15 ;  /* 0x004c740f01007387 */ /* 0x0003e80000100800 */
[----:B------:R1:W-:Y:S04]  /*108220*/  LDGSTS.E [R5+0xa80], desc[UR40][R6.64], P1 ;  /* 0x00a8000006057fae */ /* 0x0003e800089a1028 */
[----:B------:R-:W-:Y:S01]  /*108230*/  STL [R1+0x4c80], R12 ;  /* 0x004c800c01007387 */ /* 0x000fe20000100800 */
[----:B-1----:R-:W-:-:S02]  /*108240*/  IMAD.MOV.U32 R6, RZ, RZ, R4 ;  /* 0x000000ffff067224 */ /* 0x002fc400078e0004 */
[----:B------:R-:W-:Y:S02]  /*108250*/  IMAD.MOV.U32 R7, RZ, RZ, R15 ;  /* 0x000000ffff077224 */ /* 0x000fe400078e000f */
        /* <DEDUP_REMOVED lines=9> */
[-C--:B------:R-:W-:Y:S02]  /*1082f0*/  IADD3 R8, P2, PT, R8, R148.reuse, RZ ;  /* 0x0000009408087210 */ /* 0x080fe40007f5e0ff */
[----:B------:R-:W-:-:S03]  /*108300*/  IADD3 R13, P3, PT, R13, R148, RZ ;  /* 0x000000940d0d7210 */ /* 0x000fc60007f7e0ff */
[----:B------:R-:W-:Y:S01]  /*108310*/  STL [R1+0x4cf8], R8 ;  /* 0x004cf80801007387 */ /* 0x000fe20000100800 */
[----:B-1----:R-:W-:Y:S01]  /*108320*/  IMAD.MOV.U32 R6, RZ, RZ, R8 ;  /* 0x000000ffff067224 */ /* 0x002fe200078e0008 */
[----:B----4-:R-:W-:-:S05]  /*108330*/  IADD3.X R14, PT, PT, R14, R2, RZ, P2, !PT ;  /* 0x000000020e0e7210 */ /* 0x010fca00017fe4ff */
[----:B------:R1:W-:Y:S01]  /*108340*/  STL [R1+0x4cf4], R14 ;  /* 0x004cf40e01007387 */ /* 0x0003e20000100800 */
[----:B------:R-:W-:Y:S02]  /*108350*/  IMAD.MOV.U32 R7, RZ, RZ, R14 ;  /* 0x000000ffff077224 */ /* 0x000fe400078e000e */
[----:B------:R-:W-:Y:S01]  /*108360*/  IMAD.X R16, R16, 0x1, R2, P3 ;  /* 0x0000000110107824 */ /* 0x000fe200018e0602 */
[----:B------:R-:W-:Y:S04]  /*108370*/  STL [R1+0x4d00], R13 ;  /* 0x004d000d01007387 */ /* 0x000fe80000100800 */
[----:B------:R4:W-:Y:S04]  /*108380*/  LDGSTS.E [R5+0x1a00], desc[UR40][R6.64], P0 ;  /* 0x01a0000006057fae */ /* 0x0009e800081a1028 */
[----:B-1----:R-:W5:Y:S04]  /*108390*/  LDL.LU R14, [R1+0x4e78] ;  /* 0x004e7800010e7983 */ /* 0x002f680000300800 */
[----:B------:R1:W-:Y:S04]  /*1083a0*/  STL [R1+0x4cfc], R16 ;  /* 0x004cfc1001007387 */ /* 0x0003e80000100800 */
[----:B------:R-:W5:Y:S01]  /*1083b0*/  LDL.LU R8, [R1+0x4e80] ;  /* 0x004e800001087983 */ /* 0x000f620000300800 */
[----:B----4-:R-:W-:-:S03]  /*1083c0*/  IMAD.MOV.U32 R7, RZ, RZ, R16 ;  /* 0x000000ffff077224 */ /* 0x010fc600078e0010 */
[----:B-1----:R-:W4:Y:S01]  /*1083d0*/  LDL.LU R16, [R1+0x4e74] ;  /* 0x004e740001107983 */ /* 0x002f220000300800 */
[----:B------:R-:W-:-:S03]  /*1083e0*/  IMAD.MOV.U32 R6, RZ, RZ, R13 ;  /* 0x000000ffff067224 */ /* 0x000fc600078e000d */
[----:B------:R-:W4:Y:S01]  /*1083f0*/  LDL.LU R13, [R1+0x4e7c] ;  /* 0x004e7c00010d7983 */ /* 0x000f220000300800 */
[-C--:B--2---:R-:W-:Y:S02]  /*108400*/  IADD3 R9, P2, PT, R9, R148.reuse, RZ ;  /* 0x0000009409097210 */ /* 0x084fe40007f5e0ff */
[----:B---3--:R-:W-:Y:S01]  /*108410*/  IADD3 R10, P3, PT, R10, R148, RZ ;  /* 0x000000940a0a7210 */ /* 0x008fe20007f7e0ff */
[----:B------:R1:W-:Y:S04]  /*108420*/  LDGSTS.E [R5+0x1a80], desc[UR40][R6.64], P1 ;  /* 0x01a8000006057fae */ /* 0x0003e800089a1028 */
[----:B------:R2:W-:Y:S01]  /*108430*/  STL [R1+0x4d78], R9 ;  /* 0x004d780901007387 */ /* 0x0005e20000100800 */
[----:B-----5:R-:W-:Y:S02]  /*108440*/  IMAD.X R17, R17, 0x1, R2, P2 ;  /* 0x0000000111117824 */ /* 0x020fe400010e0602 */
[----:B-1----:R-:W-:-:S03]  /*108450*/  IMAD.MOV.U32 R6, RZ, RZ, R9 ;  /* 0x000000ffff067224 */ /* 0x002fc600078e0009 */
[----:B------:R1:W-:Y:S01]  /*108460*/  STL [R1+0x4d74], R17 ;  /* 0x004d741101007387 */ /* 0x0003e20000100800 */
[----:B------:R-:W-:-:S03]  /*108470*/  IADD3.X R11, PT, PT, R11, R2, RZ, P3, !PT ;  /* 0x000000020b0b7210 */ /* 0x000fc60001ffe4ff */
[----:B------:R3:W-:Y:S04]  /*108480*/  STL [R1+0x4d80], R10 ;  /* 0x004d800a01007387 */ /* 0x0007e80000100800 */
[----:B--2---:R-:W2:Y:S01]  /*108490*/  LDL.LU R9, [R1+0x4ef8] ;  /* 0x004ef80001097983 */ /* 0x004ea20000300800 */
[----:B------:R-:W-:-:S03]  /*1084a0*/  IMAD.MOV.U32 R7, RZ, RZ, R17 ;  /* 0x000000ffff077224 */ /* 0x000fc600078e0011 */
[----:B------:R5:W-:Y:S04]  /*1084b0*/  STL [R1+0x4d7c], R11 ;  /* 0x004d7c0b01007387 */ /* 0x000be80000100800 */
[----:B------:R-:W2:Y:S04]  /*1084c0*/  LDL.LU R19, [R1+0x4f00] ;  /* 0x004f000001137983 */ /* 0x000ea80000300800 */
[----:B-1----:R-:W2:Y:S04]  /*1084d0*/  LDL.LU R17, [R1+0x4ef4] ;  /* 0x004ef40001117983 */ /* 0x002ea80000300800 */
[----:B------:R-:W2:Y:S04]  /*1084e0*/  LDL.LU R20, [R1+0x4efc] ;  /* 0x004efc0001147983 */ /* 0x000ea80000300800 */
[----:B------:R1:W-:Y:S01]  /*1084f0*/  LDGSTS.E [R5+0x2200], desc[UR40][R6.64], P0 ;  /* 0x0220000006057fae */ /* 0x0003e200081a1028 */
[----:B------:R-:W-:Y:S01]  /*108500*/  IADD3 R15, P2, PT, R15, R148, RZ ;  /* 0x000000940f0f7210 */ /* 0x000fe20007f5e0ff */
[----:B-1----:R-:W-:-:S02]  /*108510*/  IMAD.MOV.U32 R6, RZ, RZ, R10 ;  /* 0x000000ffff067224 */ /* 0x002fc400078e000a */
[----:B------:R-:W-:Y:S01]  /*108520*/  IMAD.MOV.U32 R7, RZ, RZ, R11 ;  /* 0x000000ffff077224 */ /* 0x000fe200078e000b */
[----:B---3--:R-:W3:Y:S04]  /*108530*/  LDL.LU R10, [R1+0x4f78] ;  /* 0x004f7800010a7983 */ /* 0x008ee80000300800 */
[----:B-----5:R-:W5:Y:S01]  /*108540*/  LDL.LU R11, [R1+0x4f80] ;  /* 0x004f8000010b7983 */ /* 0x020f620000300800 */
[----:B------:R-:W-:-:S03]  /*108550*/  IADD3 R4, P3, PT, R4, R148, RZ ;  /* 0x0000009404047210 */ /* 0x000fc60007f7e0ff */
[----:B------:R1:W-:Y:S04]  /*108560*/  STL [R1+0x4df8], R15 ;  /* 0x004df80f01007387 */ /* 0x0003e80000100800 */
[----:B------:R1:W-:Y:S01]  /*108570*/  LDGSTS.E [R5+0x2280], desc[UR40][R6.64], P1 ;  /* 0x0228000006057fae */ /* 0x0003e200089a1028 */
[--C-:B------:R-:W-:Y:S02]  /*108580*/  IMAD.X R18, R18, 0x1, R2.reuse, P2 ;  /* 0x0000000112127824 */ /* 0x100fe400010e0602 */
[----:B------:R-:W-:-:S03]  /*108590*/  IMAD.X R12, R12, 0x1, R2, P3 ;  /* 0x000000010c0c7824 */ /* 0x000fc600018e0602 */
[----:B------:R1:W-:Y:S02]  /*1085a0*/  STL [R1+0x4df4], R18 ;  /* 0x004df41201007387 */ /* 0x0003e40000100800 */
[----:B-1----:R-:W-:Y:S02]  /*1085b0*/  MOV R6, R15 ;  /* 0x0000000f00067202 */ /* 0x002fe40000000f00 */
        /* <DEDUP_REMOVED lines=14> */
[----:B----4-:R-:W-:Y:S02]  /*1086a0*/  IMAD.X R16, R16, 0x1, R2, P2 ;  /* 0x0000000110107824 */ /* 0x010fe400010e0602 */
[----:B-1----:R-:W-:Y:S02]  /*1086b0*/  IMAD.MOV.U32 R6, RZ, RZ, R14 ;  /* 0x000000ffff067224 */ /* 0x002fe400078e000e */
[----:B------:R-:W-:Y:S01]  /*1086c0*/  IMAD.X R13, R13, 0x1, R2, P3 ;  /* 0x000000010d0d7824 */ /* 0x000fe200018e0602 */
[----:B------:R1:W-:Y:S04]  /*1086d0*/  STL [R1+0x4e74], R16 ;  /* 0x004e741001007387 */ /* 0x0003e80000100800 */
[----:B------:R-:W-:Y:S04]  /*1086e0*/  STL [R1+0x4e80], R8 ;  /* 0x004e800801007387 */ /* 0x000fe80000100800 */
[----:B------:R-:W4:Y:S01]  /*1086f0*/  LDL.LU R14, [R1+0x4ff4] ;  /* 0x004ff400010e7983 */ /* 0x000f220000300800 */
[----:B------:R-:W-:-:S03]  /*108700*/  MOV R7, R16 ;  /* 0x0000001000077202 */ /* 0x000fc60000000f00 */
[----:B------:R2:W-:Y:S04]  /*108710*/  STL [R1+0x4e7c], R13 ;  /* 0x004e7c0d01007387 */ /* 0x0005e80000100800 */
[----:B-1----:R-:W4:Y:S04]  /*108720*/  LDL.LU R16, [R1+0x4ffc] ;  /* 0x004ffc0001107983 */ /* 0x002f280000300800 */
[----:B------:R1:W-:Y:S01]  /*108730*/  LDGSTS.E [R5+0x3200], desc[UR40][R6.64], P0 ;  /* 0x0320000006057fae */ /* 0x0003e200081a1028 */
[----:B--2---:R-:W-:Y:S01]  /*108740*/  IADD3 R9, P2, PT, R9, R148, RZ ;  /* 0x0000009409097210 */ /* 0x004fe20007f5e0ff */
[----:B-1----:R-:W-:-:S02]  /*108750*/  IMAD.MOV.U32 R6, RZ, RZ, R8 ;  /* 0x000000ffff067224 */ /* 0x002fc400078e0008 */
[----:B------:R-:W-:Y:S02]  /*108760*/  IMAD.MOV.U32 R7, RZ, RZ, R13 ;  /* 0x000000ffff077224 */ /* 0x000fe400078e000d */
[----:B------:R-:W2:Y:S01]  /*108770*/  LDL.LU R13, [R1+0x5078] ;  /* 0x00507800010d7983 */ /* 0x000ea20000300800 */
[----:B------:R-:W-:-:S03]  /*108780*/  IADD3 R19, P3, PT, R19, R148, RZ ;  /* 0x0000009413137210 */ /* 0x000fc60007f7e0ff */
[----:B------:R-:W2:Y:S01]  /*108790*/  LDL.LU R8, [R1+0x5080] ;  /* 0x0050800001087983 */ /* 0x000ea20000300800 */
[----:B------:R-:W-:-:S03]  /*1087a0*/  IMAD.X R17, R17, 0x1, R2, P2 ;  /* 0x0000000111117824 */ /* 0x000fc600010e0602 */
[----:B------:R-:W-:Y:S01]  /*1087b0*/  STL [R1+0x4ef8], R9 ;  /* 0x004ef80901007387 */ /* 0x000fe20000100800 */
[----:B------:R-:W-:-:S03]  /*1087c0*/  IMAD.X R20, R20, 0x1, R2, P3 ;  /* 0x0000000114147824 */ /* 0x000fc600018e0602 */
[----:B------:R1:W-:Y:S04]  /*1087d0*/  LDGSTS.E [R5+0x3280], desc[UR40][R6.64], P1 ;  /* 0x0328000006057fae */ /* 0x0003e800089a1028 */
[----:B------:R3:W-:Y:S04]  /*1087e0*/  STL [R1+0x4ef4], R17 ;  /* 0x004ef41101007387 */ /* 0x0007e80000100800 */
[----:B------:R-:W-:Y:S01]  /*1087f0*/  STL [R1+0x4f00], R19 ;  /* 0x004f001301007387 */ /* 0x000fe20000100800 */
[----:B-1----:R-:W-:-:S03]  /*108800*/  IMAD.MOV.U32 R7, RZ, RZ, R17 ;  /* 0x000000ffff077224 */ /* 0x002fc600078e0011 */
[----:B---3--:R-:W3:Y:S01]  /*108810*/  LDL.LU R17, [R1+0x5074] ;  /* 0x0050740001117983 */ /* 0x008ee20000300800 */
[----:B------:R-:W-:-:S03]  /*108820*/  IMAD.MOV.U32 R6, RZ, RZ, R9 ;  /* 0x000000ffff067224 */ /* 0x000fc600078e0009 */
[----:B------:R-:W-:Y:S04]  /*108830*/  STL [R1+0x4efc], R20 ;  /* 0x004efc1401007387 */ /* 0x000fe80000100800 */
[----:B------:R-:W3:Y:S01]  /*108840*/  LDL.LU R9, [R1+0x507c] ;  /* 0x00507c0001097983 */ /* 0x000ee20000300800 */
[----:B------:R-:W-:-:S03]  /*108850*/  IADD3 R10, P2, PT, R10, R148, RZ ;  /* 0x000000940a0a7210 */ /* 0x000fc60007f5e0ff */
[----:B------:R1:W-:Y:S01]  /*108860*/  LDGSTS.E [R5+0x3a00], desc[UR40][R6.64], P0 ;  /* 0x03a0000006057fae */ /* 0x0003e200081a1028 */
[----:B-----5:R-:W-:-:S03]  /*108870*/  IADD3 R11, P3, PT, R11, R148, RZ ;  /* 0x000000940b0b7210 */ /* 0x020fc60007f7e0ff */
[----:B------:R-:W-:Y:S01]  /*108880*/  STL [R1+0x4f78], R10 ;  /* 0x004f780a01007387 */ /* 0x000fe20000100800 */
[----:B-1----:R-:W-:Y:S01]  /*108890*/  MOV R6, R19 ;  /* 0x0000001300067202 */ /* 0x002fe20000000f00 */
[----:B------:R-:W-:-:S05]  /*1088a0*/  IMAD.MOV.U32 R7, RZ, RZ, R20 ;  /* 0x000000ffff077224 */ /* 0x000fca00078e0014 */
[----:B------:R1:W-:Y:S01]  /*1088b0*/  LDGSTS.E [R5+0x3a80], desc[UR40][R6.64], P1 ;  /* 0x03a8000006057fae */ /* 0x0003e200089a1028 */
[----:B------:R-:W-:-:S05]  /*1088c0*/  IMAD.X R15, R15, 0x1, R2, P2 ;  /* 0x000000010f0f7824 */ /* 0x000fca00010e0602 */
[----:B------:R5:W-:Y:S01]  /*1088d0*/  STL [R1+0x4f74], R15 ;  /* 0x004f740f01007387 */ /* 0x000be20000100800 */
[----:B-1----:R-:W-:Y:S02]  /*1088e0*/  IMAD.MOV.U32 R6, RZ, RZ, R10 ;  /* 0x000000ffff067224 */ /* 0x002fe400078e000a */
[----:B------:R-:W-:Y:S01]  /*1088f0*/  IMAD.X R18, R18, 0x1, R2, P3 ;  /* 0x0000000112127824 */ /* 0x000fe200018e0602 */
[----:B------:R-:W-:Y:S01]  /*108900*/  STL [R1+0x4f80], R11 ;  /* 0x004f800b01007387 */ /* 0x000fe20000100800 */
[----:B------:R-:W-:-:S03]  /*108910*/  IMAD.MOV.U32 R7, RZ, RZ, R15 ;  /* 0x000000ffff077224 */ /* 0x000fc600078e000f */
[----:B-----5:R-:W5:Y:S04]  /*108920*/  LDL.LU R15, [R1+0x50f8] ;  /* 0x0050f800010f7983 */ /* 0x020f680000300800 */
[----:B------:R1:W-:Y:S04]  /*108930*/  STL [R1+0x4f7c], R18 ;  /* 0x004f7c1201007387 */ /* 0x0003e80000100800 */
[----:B------:R1:W-:Y:S04]  /*108940*/  LDGSTS.E [R5+0x4200], desc[UR40][R6.64], P0 ;  /* 0x0420000006057fae */ /* 0x0003e800081a1028 */
[----:B------:R-:W5:Y:S01]  /*108950*/  LDL.LU R10, [R1+0x5100] ;  /* 0x00510000010a7983 */ /* 0x000f620000300800 */
[----:B-1----:R-:W-:-:S03]  /*108960*/  MOV R7, R18 ;  /* 0x0000001200077202 */ /* 0x002fc60000000f00 */
[----:B------:R-:W5:Y:S01]  /*108970*/  LDL.LU R18, [R1+0x50f4] ;  /* 0x0050f40001127983 */ /* 0x000f620000300800 */
[----:B------:R-:W-:-:S03]  /*108980*/  IMAD.MOV.U32 R6, RZ, RZ, R11 ;  /* 0x000000ffff067224 */ /* 0x000fc600078e000b */
[----:B------:R-:W5:Y:S01]  /*108990*/  LDL.LU R11, [R1+0x50fc] ;  /* 0x0050fc00010b7983 */ /* 0x000f620000300800 */
[-C--:B------:R-:W-:Y:S02]  /*1089a0*/  IADD3 R4, P2, PT, R4, R148.reuse, RZ ;  /* 0x0000009404047210 */ /* 0x080fe40007f5e0ff */
[----:B------:R-:W-:Y:S01]  /*1089b0*/  IADD3 R12, P3, PT, R12, R148, RZ ;  /* 0x000000940c0c7210 */ /* 0x000fe20007f7e0ff */
        /* <DEDUP_REMOVED lines=17> */
[----:B------:R-:W-:Y:S01]  /*108ad0*/  IADD3 R8, P3, PT, R8, R148, RZ ;  /* 0x0000009408087210 */ /* 0x000fe20007f7e0ff */
[----:B------:R1:W-:Y:S04]  /*108ae0*/  LDGSTS.E [R5+0x4a80], desc[UR40][R6.64], P1 ;  /* 0x04a8000006057fae */ /* 0x0003e800089a1028 */
[----:B------:R2:W-:Y:S01]  /*108af0*/  STL [R1+0x5078], R13 ;  /* 0x0050780d01007387 */ /* 0x0005e20000100800 */
[----:B---3--:R-:W-:Y:S01]  /*108b00*/  IADD3.X R17, PT, PT, R17, R2, RZ, P2, !PT ;  /* 0x0000000211117210 */ /* 0x008fe200017fe4ff */
[----:B-1----:R-:W-:-:S04]  /*108b10*/  IMAD.MOV.U32 R6, RZ, RZ, R13 ;  /* 0x000000ffff067224 */ /* 0x002fc800078e000d */
[----:B------:R1:W-:Y:S01]  /*108b20*/  STL [R1+0x5074], R17 ;  /* 0x0050741101007387 */ /* 0x0003e20000100800 */
[----:B------:R-:W-:-:S03]  /*108b30*/  IMAD.X R9, R9, 0x1, R2, P3 ;  /* 0x0000000109097824 */ /* 0x000fc600018e0602 */
[----:B------:R3:W-:Y:S04]  /*108b40*/  STL [R1+0x5080], R8 ;  /* 0x0050800801007387 */ /* 0x0007e80000100800 */
[----:B--2---:R-:W2:Y:S01]  /*108b50*/  LDL.LU R13, [R1+0x51e0] ;  /* 0x0051e000010d7983 */ /* 0x004ea20000300800 */
[----:B------:R-:W-:-:S03]  /*108b60*/  IMAD.MOV.U32 R7, RZ, RZ, R17 ;  /* 0x000000ffff077224 */ /* 0x000fc600078e0011 */
[----:B------:R3:W-:Y:S04]  /*108b70*/  STL [R1+0x507c], R9 ;  /* 0x00507c0901007387 */ /* 0x0007e80000100800 */
[----:B------:R-:W2:Y:S04]  /*108b80*/  LDL.LU R19, [R1+0x51e8] ;  /* 0x0051e80001137983 */ /* 0x000ea80000300800 */
[----:B-1----:R-:W2:Y:S04]  /*108b90*/  LDL.LU R17, [R1+0x51dc] ;  /* 0x0051dc0001117983 */ /* 0x002ea80000300800 */
[----:B------:R-:W2:Y:S04]  /*108ba0*/  LDL.LU R20, [R1+0x51e4] ;  /* 0x0051e40001147983 */ /* 0x000ea80000300800 */
[----:B------:R1:W-:Y:S02]  /*108bb0*/  LDGSTS.E [R5+0x5200], desc[UR40][R6.64], P0 ;  /* 0x0520000006057fae */ /* 0x0003e400081a1028 */
[----:B-1----:R-:W-:Y:S01]  /*108bc0*/  IMAD.MOV.U32 R6, RZ, RZ, R8 ;  /* 0x000000ffff067224 */ /* 0x002fe200078e0008 */
[-C--:B-----5:R-:W-:Y:S01]  /*108bd0*/  IADD3 R15, P2, PT, R15, R148.reuse, RZ ;  /* 0x000000940f0f7210 */ /* 0x0a0fe20007f5e0ff */
[----:B------:R-:W-:Y:S01]  /*108be0*/  IMAD.MOV.U32 R7, RZ, RZ, R9 ;  /* 0x000000ffff077224 */ /* 0x000fe200078e0009 */
[----:B---3--:R-:W3:Y:S04]  /*108bf0*/  LDL.LU R8, [R1+0x5268] ;  /* 0x0052680001087983 */ /* 0x008ee80000300800 */
[----:B------:R-:W5:Y:S01]  /*108c00*/  LDL.LU R9, [R1+0x5270] ;  /* 0x0052700001097983 */ /* 0x000f620000300800 */
[----:B------:R-:W-:-:S03]  /*108c10*/  IADD3 R10, P3, PT, R10, R148, RZ ;  /* 0x000000940a0a7210 */ /* 0x000fc60007f7e0ff */
[----:B------:R1:W-:Y:S04]  /*108c20*/  STL [R1+0x50f8], R15 ;  /* 0x0050f80f01007387 */ /* 0x0003e80000100800 */
[----:B------:R1:W-:Y:S01]  /*108c30*/  LDGSTS.E [R5+0x5280], desc[UR40][R6.64], P1 ;  /* 0x0528000006057fae */ /* 0x0003e200089a1028 */
[----:B------:R-:W-:Y:S01]  /*108c40*/  IMAD.X R18, R18, 0x1, R2, P2 ;  /* 0x0000000112127824 */ /* 0x000fe200010e0602 */
[----:B------:R-:W-:-:S04]  /*108c50*/  IADD3.X R11, PT, PT, R11, R2, RZ, P3, !PT ;  /* 0x000000020b0b7210 */ /* 0x000fc80001ffe4ff */
[----:B------:R1:W-:Y:S02]  /*108c60*/  STL [R1+0x50f4], R18 ;  /* 0x0050f41201007387 */ /* 0x0003e40000100800 */
[----:B-1----:R-:W-:Y:S02]  /*108c70*/  IMAD.MOV.U32 R6, RZ, RZ, R15 ;  /* 0x000000ffff067224 */ /* 0x002fe400078e000f */
        /* <DEDUP_REMOVED lines=14> */
[----:B----4-:R-:W-:Y:S01]  /*108d60*/  IMAD.X R16, R16, 0x1, R2, P2 ;  /* 0x0000000110107824 */ /* 0x010fe200010e0602 */
[----:B-1----:R-:W-:-:S03]  /*108d70*/  MOV R6, R14 ;  /* 0x0000000e00067202 */ /* 0x002fc60000000f00 */
[----:B------:R-:W-:Y:S01]  /*108d80*/  IMAD.X R12, R12, 0x1, R2, P3 ;  /* 0x000000010c0c7824 */ /* 0x000fe200018e0602 */
[----:B------:R1:W-:Y:S04]  /*108d90*/  STL [R1+0x5174], R16 ;  /* 0x0051741001007387 */ /* 0x0003e80000100800 */
[----:B------:R-:W-:Y:S04]  /*108da0*/  STL [R1+0x5180], R4 ;  /* 0x0051800401007387 */ /* 0x000fe80000100800 */
[----:B------:R-:W4:Y:S01]  /*108db0*/  LDL.LU R14, [R1+0x52e4] ;  /* 0x0052e400010e7983 */ /* 0x000f220000300800 */
[----:B------:R-:W-:-:S03]  /*108dc0*/  IMAD.MOV.U32 R7, RZ, RZ, R16 ;  /* 0x000000ffff077224 */ /* 0x000fc600078e0010 */
        /* <DEDUP_REMOVED lines=15> */
[----:B-1----:R-:W-:-:S03]  /*108ec0*/  MOV R7, R17 ;  /* 0x0000001100077202 */ /* 0x002fc60000000f00 */
[----:B------:R-:W2:Y:S01]  /*108ed0*/  LDL.LU R17, [R1+0x5364] ;  /* 0x0053640001117983 */ /* 0x000ea20000300800 */
[----:B------:R-:W-:-:S03]  /*108ee0*/  IMAD.MOV.U32 R6, RZ, RZ, R13 ;  /* 0x000000ffff067224 */ /* 0x000fc600078e000d */
[----:B------:R-:W-:Y:S04]  /*108ef0*/  STL [R1+0x51e4], R20 ;  /* 0x0051e41401007387 */ /* 0x000fe80000100800 */
[----:B------:R-:W2:Y:S01]  /*108f00*/  LDL.LU R13, [R1+0x536c] ;  /* 0x00536c00010d7983 */ /* 0x000ea20000300800 */
[----:B---3--:R-:W-:-:S03]  /*108f10*/  IADD3 R8, P2, PT, R8, R148, RZ ;  /* 0x0000009408087210 */ /* 0x008fc60007f5e0ff */
[----:B------:R1:W-:Y:S01]  /*108f20*/  LDGSTS.E [R5+0x6a00], desc[UR40][R6.64], P0 ;  /* 0x06a0000006057fae */ /* 0x0003e200081a1028 */
[----:B-----5:R-:W-:-:S03]  /*108f30*/  IADD3 R9, P3, PT, R9, R148, RZ ;  /* 0x0000009409097210 */ /* 0x020fc60007f7e0ff */
[----:B------:R-:W-:Y:S01]  /*108f40*/  STL [R1+0x5268], R8 ;  /* 0x0052680801007387 */ /* 0x000fe20000100800 */
[----:B-1----:R-:W-:Y:S02]  /*108f50*/  IMAD.MOV.U32 R6, RZ, RZ, R19 ;  /* 0x000000ffff067224 */ /* 0x002fe400078e0013 */
[----:B------:R-:W-:-:S05]  /*108f60*/  IMAD.MOV.U32 R7, RZ, RZ, R20 ;  /* 0x000000ffff077224 */ /* 0x000fca00078e0014 */
[----:B------:R1:W-:Y:S01]  /*108f70*/  LDGSTS.E [R5+0x6a80], desc[UR40][R6.64], P1 ;  /* 0x06a8000006057fae */ /* 0x0003e200089a1028 */
[----:B------:R-:W-:Y:S02]  /*108f80*/  IMAD.X R15, R15, 0x1, R2, P2 ;  /* 0x000000010f0f7824 */ /* 0x000fe400010e0602 */
[----:B-1----:R-:W-:Y:S02]  /*108f90*/  IMAD.MOV.U32 R6, RZ, RZ, R8 ;  /* 0x000000ffff067224 */ /* 0x002fe400078e0008 */
        /* <DEDUP_REMOVED lines=8> */
[----:B---3--:R-:W-:-:S03]  /*109020*/  IMAD.MOV.U32 R7, RZ, RZ, R18 ;  /* 0x000000ffff077224 */ /* 0x008fc600078e0012 */
[----:B-1----:R-:W3:Y:S01]  /*109030*/  LDL.LU R18, [R1+0x53e4] ;  /* 0x0053e40001127983 */ /* 0x002ee20000300800 */
[----:B------:R-:W-:-:S03]  /*109040*/  MOV R6, R9 ;  /* 0x0000000900067202 */ /* 0x000fc60000000f00 */
[----:B------:R-:W3:Y:S01]  /*109050*/  LDL.LU R9, [R1+0x53ec] ;  /* 0x0053ec0001097983 */ /* 0x000ee20000300800 */
        /* <DEDUP_REMOVED lines=11> */
[----:B-1----:R-:W3:Y:S04]  /*109110*/  LDL.LU R14, [R1+0x5468] ;  /* 0x00546800010e7983 */ /* 0x002ee80000300800 */
[----:B------:R1:W-:Y:S04]  /*109120*/  STL [R1+0x52ec], R16 ;  /* 0x0052ec1001007387 */ /* 0x0003e80000100800 */
[----:B------:R-:W3:Y:S01]  /*109130*/  LDL.LU R10, [R1+0x5470] ;  /* 0x00547000010a7983 */ /* 0x000ee20000300800 */
[----:B----4-:R-:W-:Y:S01]  /*109140*/  MOV R7, R16 ;  /* 0x0000001000077202 */ /* 0x010fe20000000f00 */
[----:B------:R-:W-:-:S02]  /*109150*/  IMAD.MOV.U32 R6, RZ, RZ, R11 ;  /* 0x000000ffff067224 */ /* 0x000fc400078e000b */
[----:B-1----:R-:W4:Y:S04]  /*109160*/  LDL.LU R16, [R1+0x5464] ;  /* 0x0054640001107983 */ /* 0x002f280000300800 */
[----:B------:R-:W4:Y:S01]  /*109170*/  LDL.LU R11, [R1+0x546c] ;  /* 0x00546c00010b7983 */ /* 0x000f220000300800 */
[-C--:B--2---:R-:W-:Y:S02]  /*109180*/  IADD3 R12, P2, PT, R12, R148.reuse, RZ ;  /* 0x000000940c0c7210 */ /* 0x084fe40007f5e0ff */
[----:B------:R-:W-:Y:S01]  /*109190*/  IADD3 R4, P3, PT, R4, R148, RZ ;  /* 0x0000009404047210 */ /* 0x000fe20007f7e0ff */
[----:B------:R1:W-:Y:S04]  /*1091a0*/  LDGSTS.E [R5+0x7a80], desc[UR40][R6.64], P1 ;  /* 0x07a8000006057fae */ /* 0x0003e800089a1028 */
[----:B------:R2:W-:Y:S01]  /*1091b0*/  STL [R1+0x5368], R12 ;  /* 0x0053680c01007387 */ /* 0x0005e20000100800 */
[----:B------:R-:W-:-:S02]  /*1091c0*/  IMAD.X R17, R17, 0x1, R2, P2 ;  /* 0x0000000111117824 */ /* 0x000fc400010e0602 */
[----:B-1----:R-:W-:Y:S02]  /*1091d0*/  IMAD.MOV.U32 R6, RZ, RZ, R12 ;  /* 0x000000ffff067224 */ /* 0x002fe400078e000c */
[----:B------:R-:W-:Y:S01]  /*1091e0*/  IMAD.MOV.U32 R7, RZ, RZ, R17 ;  /* 0x000000ffff077224 */ /* 0x000fe200078e0011 */
[----:B------:R-:W-:Y:S01]  /*1091f0*/  STL [R1+0x5364], R17 ;  /* 0x0053641101007387 */ /* 0x000fe20000100800 */
[----:B------:R-:W-:-:S03]  /*109200*/  IMAD.X R13, R13, 0x1, R2, P3 ;  /* 0x000000010d0d7824 */ /* 0x000fc600018e0602 */
[----:B------:R-:W-:Y:S04]  /*109210*/  STL [R1+0x5370], R4 ;  /* 0x0053700401007387 */ /* 0x000fe80000100800 */
[----:B--2---:R-:W2:Y:S04]  /*109220*/  LDL.LU R12, [R1+0x54e8] ;  /* 0x0054e800010c7983 */ /* 0x004ea80000300800 */
[----:B------:R1:W-:Y:S04]  /*109230*/  STL [R1+0x536c], R13 ;  /* 0x00536c0d01007387 */ /* 0x0003e80000100800 */
[----:B------:R1:W-:Y:S04]  /*109240*/  LDGSTS.E [R5+0x8200], desc[UR40][R6.64], P0 ;  /* 0x0820000006057fae */ /* 0x0003e800081a1028 */
[----:B------:R-:W2:Y:S01]  /*109250*/  LDL.LU R19, [R1+0x54f0] ;  /* 0x0054f00001137983 */ /* 0x000ea20000300800 */
[----:B-1----:R-:W-:-:S03]  /*109260*/  IMAD.MOV.U32 R7, RZ, RZ, R13 ;  /* 0x000000ffff077224 */ /* 0x002fc600078e000d */
[----:B------:R-:W2:Y:S04]  /*109270*/  LDL.LU R13, [R1+0x54e4] ;  /* 0x0054e400010d7983 */ /* 0x000ea80000300800 */
[----:B------:R-:W2:Y:S01]  /*109280*/  LDL.LU R20, [R1+0x54ec] ;  /* 0x0054ec0001147983 */ /* 0x000ea20000300800 */
[----:B------:R-:W-:-:S03]  /*109290*/  IMAD.MOV.U32 R6, RZ, RZ, R4 ;  /* 0x000000ffff067224 */ /* 0x000fc600078e0004 */
[----:B------:R-:W2:Y:S04]  /*1092a0*/  LDL.LU R4, [R1+0x5568] ;  /* 0x0055680001047983 */ /* 0x000ea80000300800 */
[----:B------:R-:W2:Y:S04]  /*1092b0*/  LDL.LU R17, [R1+0x5570] ;  /* 0x0055700001117983 */ /* 0x000ea80000300800 */
[----:B------:R1:W-:Y:S01]  /*1092c0*/  LDGSTS.E [R5+0x8280], desc[UR40][R6.64], P1 ;  /* 0x0828000006057fae */ /* 0x0003e200089a1028 */
[----:B-----5:R-:W-:-:S05]  /*1092d0*/  IADD3 R15, P2, PT, R15, R148, RZ ;  /* 0x000000940f0f7210 */ /* 0x020fca0007f5e0ff */
[----:B------:R5:W-:Y:S01]  /*1092e0*/  STL [R1+0x53e8], R15 ;  /* 0x0053e80f01007387 */ /* 0x000be20000100800 */
[----:B------:R-:W-:Y:S02]  /*1092f0*/  IADD3 R8, P3, PT, R8, R148, RZ ;  /* 0x0000009408087210 */ /* 0x000fe40007f7e0ff */
[----:B---3--:R-:W-:Y:S01]  /*109300*/  IADD3.X R18, PT, PT, R18, R2, RZ, P2, !PT ;  /* 0x0000000212127210 */ /* 0x008fe200017fe4ff */
        /* <DEDUP_REMOVED lines=11> */
[----:B---3--:R-:W3:Y:S04]  /*1093c0*/  LDL.LU R8, [R1+0x55e8] ;  /* 0x0055e80001087983 */ /* 0x008ee80000300800 */
[----:B------:R-:W3:Y:S04]  /*1093d0*/  LDL.LU R9, [R1+0x55f0] ;  /* 0x0055f00001097983 */ /* 0x000ee80000300800 */
[----:B------:R1:W-:Y:S01]  /*1093e0*/  LDGSTS.E [R5+0x8a80], desc[UR40][R6.64], P1 ;  /* 0x08a8000006057fae */ /* 0x0003e200089a1028 */
[----:B------:R-:W-:-:S05]  /*1093f0*/  IADD3 R14, P2, PT, R14, R148, RZ ;  /* 0x000000940e0e7210 */ /* 0x000fca0007f5e0ff */
[----:B------:R-:W-:Y:S01]  /*109400*/  STL [R1+0x5468], R14 ;  /* 0x0054680e01007387 */ /* 0x000fe20000100800 */
[----:B------:R-:W-:Y:S01]  /*109410*/  IADD3 R10, P3, PT, R10, R148, RZ ;  /* 0x000000940a0a7210 */ /* 0x000fe20007f7e0ff */
[----:B----4-:R-:W-:-:S03]  /*109420*/  IMAD.X R16, R16, 0x1, R2, P2 ;  /* 0x0000000110107824 */ /* 0x010fc600010e0602 */
[----:B------:R-:W-:Y:S02]  /*109430*/  IADD3.X R11, PT, PT, R11, R2, RZ, P3, !PT ;  /* 0x000000020b0b7210 */ /* 0x000fe40001ffe4ff */
[----:B------:R4:W-:Y:S01]  /*109440*/  STL [R1+0x5464], R16 ;  /* 0x0054641001007387 */ /* 0x0009e20000100800 */
[----:B-1----:R-:W-:-:S03]  /*109450*/  IMAD.MOV.U32 R7, RZ, RZ, R16 ;  /* 0x000000ffff077224 */ /* 0x002fc600078e0010 */
[----:B------:R1:W-:Y:S01]  /*109460*/  STL [R1+0x5470], R10 ;  /* 0x0054700a01007387 */ /* 0x0003e20000100800 */
[----:B------:R-:W-:-:S03]  /*109470*/  IMAD.MOV.U32 R6, RZ, RZ, R14 ;  /* 0x000000ffff067224 */ /* 0x000fc600078e000e */
[----:B----4-:R-:W4:Y:S04]  /*109480*/  LDL.LU R16, [R1+0x55e4] ;  /* 0x0055e40001107983 */ /* 0x010f280000300800 */
[----:B------:R1:W-:Y:S04]  /*109490*/  STL [R1+0x546c], R11 ;  /* 0x00546c0b01007387 */ /* 0x0003e80000100800 */
[----:B------:R-:W4:Y:S04]  /*1094a0*/  LDL.LU R14, [R1+0x55ec] ;  /* 0x0055ec00010e7983 */ /* 0x000f280000300800 */
[----:B------:R1:W-:Y:S01]  /*1094b0*/  LDGSTS.E [R5+0x9200], desc[UR40][R6.64], P0 ;  /* 0x0920000006057fae */ /* 0x0003e200081a1028 */
[----:B--2---:R-:W-:Y:S01]  /*1094c0*/  IADD3 R12, P2, PT, R12, R148, RZ ;  /* 0x000000940c0c7210 */ /* 0x004fe20007f5e0ff */
[----:B-1----:R-:W-:-:S02]  /*1094d0*/  IMAD.MOV.U32 R6, RZ, RZ, R10 ;  /* 0x000000ffff067224 */ /* 0x002fc400078e000a */
[----:B------:R-:W-:Y:S01]  /*1094e0*/  IMAD.MOV.U32 R7, RZ, RZ, R11 ;  /* 0x000000ffff077224 */ /* 0x000fe200078e000b */
[----:B------:R-:W2:Y:S04]  /*1094f0*/  LDL.LU R10, [R1+0x5670] ;  /* 0x00567000010a7983 */ /* 0x000ea80000300800 */
[----:B------:R-:W2:Y:S01]  /*109500*/  LDL.LU R11, [R1+0x5678] ;  /* 0x00567800010b7983 */ /* 0x000ea20000300800 */
[----:B------:R-:W-:-:S03]  /*109510*/  IADD3 R19, P3, PT, R19, R148, RZ ;  /* 0x0000009413137210 */ /* 0x000fc60007f7e0ff */
[----:B------:R1:W-:Y:S04]  /*109520*/  STL [R1+0x54e8], R12 ;  /* 0x0054e80c01007387 */ /* 0x0003e80000100800 */
[----:B------:R1:W-:Y:S01]  /*109530*/  LDGSTS.E [R5+0x9280], desc[UR40][R6.64], P1 ;  /* 0x0928000006057fae */ /* 0x0003e200089a1028 */
[--C-:B------:R-:W-:Y:S02]  /*109540*/  IMAD.X R13, R13, 0x1, R2.reuse, P2 ;  /* 0x000000010d0d7824 */ /* 0x100fe400010e0602 */
[----:B------:R-:W-:-:S03]  /*109550*/  IMAD.X R20, R20, 0x1, R2, P3 ;  /* 0x0000000114147824 */ /* 0x000fc600018e0602 */
[----:B------:R1:W-:Y:S02]  /*109560*/  STL [R1+0x54e4], R13 ;  /* 0x0054e40d01007387 */ /* 0x0003e40000100800 */
[----:B-1----:R-:W-:Y:S02]  /*109570*/  MOV R6, R12 ;  /* 0x0000000c00067202 */ /* 0x002fe40000000f00 */
[----:B------:R-:W-:Y:S04]  /*109580*/  STL [R1+0x54f0], R19 ;  /* 0x0054f01301007387 */ /* 0x000fe80000100800 */
[----:B------:R-:W2:Y:S01]  /*109590*/  LDL.LU R12, [R1+0x566c] ;  /* 0x00566c00010c7983 */ /* 0x000ea20000300800 */
[----:B------:R-:W-:-:S03]  /*1095a0*/  IMAD.MOV.U32 R7, RZ, RZ, R13 ;  /* 0x000000ffff077224 */ /* 0x000fc600078e000d */
[----:B------:R-:W-:Y:S04]  /*1095b0*/  STL [R1+0x54ec], R20 ;  /* 0x0054ec1401007387 */ /* 0x000fe80000100800 */
[----:B------:R-:W2:Y:S01]  /*1095c0*/  LDL.LU R13, [R1+0x5674] ;  /* 0x00567400010d7983 */ /* 0x000ea20000300800 */
[-C--:B------:R-:W-:Y:S02]  /*1095d0*/  IADD3 R4, P2, PT, R4, R148.reuse, RZ ;  /* 0x0000009404047210 */ /* 0x080fe40007f5e0ff */
[----:B------:R-:W-:Y:S01]  /*1095e0*/  IADD3 R17, P3, PT, R17, R148, RZ ;  /* 0x0000009411117210 */ /* 0x000fe20007f7e0ff */
[----:B------:R1:W-:Y:S04]  /*1095f0*/  LDGSTS.E [R5+0x9a00], desc[UR40][R6.64], P0 ;  /* 0x09a0000006057fae */ /* 0x0003e800081a1028 */
[----:B------:R-:W-:Y:S01]  /*109600*/  STL [R1+0x5568], R4 ;  /* 0x0055680401007387 */ /* 0x000fe20000100800 */
[----:B-1----:R-:W-:-:S02]  /*109610*/  IMAD.MOV.U32 R6, RZ, RZ, R19 ;  /* 0x000000ffff067224 */ /* 0x002fc400078e0013 */
[----:B------:R-:W-:-:S05]  /*109620*/  IMAD.MOV.U32 R7, RZ, RZ, R20 ;  /* 0x000000ffff077224 */ /* 0x000fca00078e0014 */
[----:B------:R1:W-:Y:S01]  /*109630*/  LDGSTS.E [R5+0x9a80], desc[UR40][R6.64], P1 ;  /* 0x09a8000006057fae */ /* 0x0003e200089a1028 */
[----:B-----5:R-:W-:-:S05]  /*109640*/  IMAD.X R15, R15, 0x1, R2, P2 ;  /* 0x000000010f0f7824 */ /* 0x020fca00010e0602 */
[----:B------:R5:W-:Y:S01]  /*109650*/  STL [R1+0x5564], R15 ;  /* 0x0055640f01007387 */ /* 0x000be20000100800 */
[----:B-1----:R-:W-:Y:S01]  /*109660*/  MOV R7, R15 ;  /* 0x0000000f00077202 */ /* 0x002fe20000000f00 */
[----:B------:R-:W-:Y:S02]  /*109670*/  IMAD.X R18, R18, 0x1, R2, P3 ;  /* 0x0000000112127824 */ /* 0x000fe400018e0602 */
[----:B------:R-:W-:Y:S01]  /*109680*/  STL [R1+0x5570], R17 ;  /* 0x0055701101007387 */ /* 0x000fe20000100800 */
[----:B------:R-:W-:-:S03]  /*109690*/  IMAD.MOV.U32 R6, RZ, RZ, R4 ;  /* 0x000000ffff067224 */ /* 0x000fc600078e0004 */
[----:B-----5:R-:W5:Y:S04]  /*1096a0*/  LDL.LU R15, [R1+0x56f0] ;  /* 0x0056f000010f7983 */ /* 0x020f680000300800 */
[----:B------:R-:W-:Y:S04]  /*1096b0*/  STL [R1+0x556c], R18 ;  /* 0x00556c1201007387 */ /* 0x000fe80000100800 */
[----:B------:R-:W5:Y:S04]  /*1096c0*/  LDL.LU R4, [R1+0x56f8] ;  /* 0x0056f80001047983 */ /* 0x000f680000300800 */
[----:B------:R-:W5:Y:S04]  /*1096d0*/  LDL.LU R19, [R1+0x56ec] ;  /* 0x0056ec0001137983 */ /* 0x000f680000300800 */
[----:B------:R-:W5:Y:S01]  /*1096e0*/  LDL.LU R20, [R1+0x56f4] ;  /* 0x0056f40001147983 */ /* 0x000f620000300800 */
[----:B---3--:R-:W-:-:S02]  /*1096f0*/  IADD3 R8, P2, PT, R8, R148, RZ ;  /* 0x0000009408087210 */ /* 0x008fc40007f5e0ff */
[----:B------:R-:W-:Y:S01]  /*109700*/  IADD3 R9, P3, PT, R9, R148, RZ ;  /* 0x0000009409097210 */ /* 0x000fe20007f7e0ff */
[----:B------:R1:W-:Y:S04]  /*109710*/  LDGSTS.E [R5+0xa200], desc[UR40][R6.64], P0 ;  /* 0x0a20000006057fae */ /* 0x0003e800081a1028 */
[----:B------:R-:W-:Y:S01]  /*109720*/  STL [R1+0x55e8], R8 ;  /* 0x0055e80801007387 */ /* 0x000fe20000100800 */
[----:B-1----:R-:W-:Y:S02]  /*109730*/  IMAD.MOV.U32 R6, RZ, RZ, R17 ;  /* 0x000000ffff067224 */ /* 0x002fe400078e0011 */
[----:B------:R-:W-:-:S05]  /*109740*/  IMAD.MOV.U32 R7, RZ, RZ, R18 ;  /* 0x000000ffff077224 */ /* 0x000fca00078e0012 */
[----:B------:R1:W-:Y:S02]  /*109750*/  LDGSTS.E [R5+0xa280], desc[UR40][R6.64], P1 ;  /* 0x0a28000006057fae */ /* 0x0003e400089a1028 */
[----:B-1----:R-:W-:Y:S02]  /*109760*/  IMAD.MOV.U32 R6, RZ, RZ, R8 ;  /* 0x000000ffff067224 */ /* 0x002fe400078e0008 */
[----:B----4-:R-:W-:-:S04]  /*109770*/  IMAD.X R16, R16, 0x1, R2, P2 ;  /* 0x0000000110107824 */ /* 0x010fc800010e0602 */
[----:B------:R-:W-:Y:S01]  /*109780*/  IMAD.MOV.U32 R7, RZ, RZ, R16 ;  /* 0x000000ffff077224 */ /* 0x000fe200078e0010 */
[----:B------:R1:W-:Y:S01]  /*109790*/  STL [R1+0x55e4], R16 ;  /* 0x0055e41001007387 */ /* 0x0003e20000100800 */
[----:B------:R-:W-:-:S03]  /*1097a0*/  IMAD.X R14, R14, 0x1, R2, P3 ;  /* 0x000000010e0e7824 */ /* 0x000fc600018e0602 */
[----:B------:R3:W-:Y:S04]  /*1097b0*/  STL [R1+0x55f0], R9 ;  /* 0x0055f00901007387 */ /* 0x0007e80000100800 */
[----:B------:R4:W-:Y:S04]  /*1097c0*/  LDGSTS.E [R5+0xaa00], desc[UR40][R6.64], P0 ;  /* 0x0aa0000006057fae */ /* 0x0009e800081a1028 */
[----:B-1----:R-:W5:Y:S04]  /*1097d0*/  LDL.LU R16, [R1+0x5770] ;  /* 0x0057700001107983 */ /* 0x002f680000300800 */
[----:B------:R-:W-:Y:S04]  /*1097e0*/  STL [R1+0x55ec], R14 ;  /* 0x0055ec0e01007387 */ /* 0x000fe80000100800 */
[----:B------:R-:W5:Y:S04]  /*1097f0*/  LDL.LU R8, [R1+0x5778] ;  /* 0x0057780001087983 */ /* 0x000f680000300800 */
[----:B------:R-:W5:Y:S01]  /*109800*/  LDL.LU R17, [R1+0x576c] ;  /* 0x00576c0001117983 */ /* 0x000f620000300800 */
[----:B----4-:R-:W-:-:S02]  /*109810*/  MOV R6, R9 ;  /* 0x0000000900067202 */ /* 0x010fc40000000f00 */
[-C--:B--2---:R-:W-:Y:S01]  /*109820*/  IADD3 R10, P2, PT, R10, R148.reuse, RZ ;  /* 0x000000940a0a7210 */ /* 0x084fe20007f5e0ff */
[----:B---3--:R-:W2:Y:S01]  /*109830*/  LDL.LU R9, [R1+0x5774] ;  /* 0x0057740001097983 */ /* 0x008ea20000300800 */
[----:B------:R-:W-:Y:S01]  /*109840*/  IMAD.MOV.U32 R7, RZ, RZ, R14 ;  /* 0x000000ffff077224 */ /* 0x000fe200078e000e */
[----:B------:R-:W-:Y:S02]  /*109850*/  IADD3 R11, P3, PT, R11, R148, RZ ;  /* 0x000000940b0b7210 */ /* 0x000fe40007f7e0ff */
[----:B------:R1:W-:Y:S04]  /*109860*/  STL [R1+0x5670], R10 ;  /* 0x0056700a01007387 */ /* 0x0003e80000100800 */
[----:B------:R3:W-:Y:S01]  /*109870*/  LDGSTS.E [R5+0xaa80], desc[UR40][R6.64], P1 ;  /* 0x0aa8000006057fae */ /* 0x0007e200089a1028 */
[----:B------:R-:W-:-:S02]  /*109880*/  IMAD.X R12, R12, 0x1, R2, P2 ;  /* 0x000000010c0c7824 */ /* 0x000fc400010e0602 */
[----:B---3--:R-:W-:Y:S02]  /*109890*/  IMAD.MOV.U32 R6, RZ, RZ, R10 ;  /* 0x000000ffff067224 */ /* 0x008fe400078e000a */
[----:B------:R-:W-:Y:S01]  /*1098a0*/  IMAD.MOV.U32 R7, RZ, RZ, R12 ;  /* 0x000000ffff077224 */ /* 0x000fe200078e000c */
[----:B------:R3:W-:Y:S01]  /*1098b0*/  STL [R1+0x566c], R12 ;  /* 0x00566c0c01007387 */ /* 0x0007e20000100800 */
[----:B------:R-:W-:-:S03]  /*1098c0*/  IMAD.X R13, R13, 0x1, R2, P3 ;  /* 0x000000010d0d7824 */ /* 0x000fc600018e0602 */
[----:B------:R4:W-:Y:S04]  /*1098d0*/  STL [R1+0x5678], R11 ;  /* 0x0056780b01007387 */ /* 0x0009e80000100800 */
[----:B-1----:R-:W2:Y:S04]  /*1098e0*/  LDL.LU R10, [R1+0x5820] ;  /* 0x00582000010a7983 */ /* 0x002ea80000300800 */
[----:B------:R1:W-:Y:S04]  /*1098f0*/  STL [R1+0x5674], R13 ;  /* 0x0056740d01007387 */ /* 0x0003e80000100800 */
[----:B------:R1:W-:Y:S04]  /*109900*/  LDGSTS.E [R5+0xb200], desc[UR40][R6.64], P0 ;  /* 0x0b20000006057fae */ /* 0x0003e800081a1028 */
[----:B---3--:R-:W3:Y:S01]  /*109910*/  LDL.LU R12, [R1+0x5828] ;  /* 0x00582800010c7983 */ /* 0x008ee20000300800 */
[----:B-1----:R-:W-:-:S03]  /*109920*/  IMAD.MOV.U32 R6, RZ, RZ, R11 ;  /* 0x000000ffff067224 */ /* 0x002fc600078e000b */
[----:B----4-:R-:W4:Y:S01]  /*109930*/  LDL.LU R11, [R1+0x581c] ;  /* 0x00581c00010b7983 */ /* 0x010f220000300800 */
[----:B------:R-:W-:-:S03]  /*109940*/  MOV R7, R13 ;  /* 0x0000000d00077202 */ /* 0x000fc60000000f00 */
[----:B------:R-:W4:Y:S04]  /*109950*/  LDL.LU R13, [R1+0x5824] ;  /* 0x00582400010d7983 */ /* 0x000f280000300800 */
[----:B------:R-:W4:Y:S04]  /*109960*/  LDL.LU R14, [R1+0x5890] ;  /* 0x00589000010e7983 */ /* 0x000f280000300800 */
[----:B------:R-:W4:Y:S04]  /*109970*/  LDL.LU R18, [R1+0x5898] ;  /* 0x0058980001127983 */ /* 0x000f280000300800 */
[----:B------:R1:W-:Y:S01]  /*109980*/  LDGSTS.E [R5+0xb280], desc[UR40][R6.64], P1 ;  /* 0x0b28000006057fae */ /* 0x0003e200089a1028 */
[----:B-----5:R-:W-:-:S05]  /*109990*/  IADD3 R15, P2, PT, R15, R148, RZ ;  /* 0x000000940f0f7210 */ /* 0x020fca0007f5e0ff */
[----:B------:R5:W-:Y:S01]  /*1099a0*/  STL [R1+0x56f0], R15 ;  /* 0x0056f00f01007387 */ /* 0x000be20000100800 */
[----:B------:R-:W-:Y:S01]  /*1099b0*/  IADD3 R4, P3, PT, R4, R148, RZ ;  /* 0x0000009404047210 */ /* 0x000fe20007f7e0ff */
[----:B------:R-:W-:Y:S02]  /*1099c0*/  IMAD.X R19, R19, 0x1, R2, P2 ;  /* 0x0000000113137824 */ /* 0x000fe400010e0602 */
[----:B-1----:R-:W-:-:S03]  /*1099d0*/  IMAD.MOV.U32 R6, RZ, RZ, R15 ;  /* 0x000000ffff067224 */ /* 0x002fc600078e000f */
[----:B------:R1:W-:Y:S01]  /*1099e0*/  STL [R1+0x56ec], R19 ;  /* 0x0056ec1301007387 */ /* 0x0003e20000100800 */
[----:B------:R-:W-:-:S03]  /*1099f0*/  IMAD.X R20, R20, 0x1, R2, P3 ;  /* 0x0000000114147824 */ /* 0x000fc600018e0602 */
[----:B------:R-:W-:Y:S04]  /*109a00*/  STL [R1+0x56f8], R4 ;  /* 0x0056f80401007387 */ /* 0x000fe80000100800 */
[----:B-----5:R-:W5:Y:S01]  /*109a10*/  LDL.LU R15, [R1+0x588c] ;  /* 0x00588c00010f7983 */ /* 0x020f620000300800 */
[----:B------:R-:W-:-:S03]  /*109a20*/  IMAD.MOV.U32 R7, RZ, RZ, R19 ;  /* 0x000000ffff077224 */ /* 0x000fc600078e0013 */
[----:B------:R1:W-:Y:S04]  /*109a30*/  STL [R1+0x56f4], R20 ;  /* 0x0056f41401007387 */ /* 0x0003e80000100800 */
[----:B-1----:R-:W5:Y:S04]  /*109a40*/  LDL.LU R19, [R1+0x5894] ;  /* 0x0058940001137983 */ /* 0x002f680000300800 */
[----:B------:R1:W-:Y:S02]  /*109a50*/  LDGSTS.E [R5+0xba00], desc[UR40][R6.64], P0 ;  /* 0x0ba0000006057fae */ /* 0x0003e400081a1028 */
[----:B-1----:R-:W-:-:S02]  /*109a60*/  IMAD.MOV.U32 R7, RZ, RZ, R20 ;  /* 0x000000ffff077224 */ /* 0x002fc400078e0014 */
[----:B------:R-:W-:Y:S01]  /*109a70*/  IMAD.MOV.U32 R6, RZ, RZ, R4 ;  /* 0x000000ffff067224 */ /* 0x000fe200078e0004 */
[----:B------:R-:W5:Y:S04]  /*109a80*/  LDL.LU R20, [R1+0x5900] ;  /* 0x0059000001147983 */ /* 0x000f680000300800 */
[----:B------:R-:W5:Y:S04]  /*109a90*/  LDL.LU R4, [R1+0x5908] ;  /* 0x0059080001047983 */ /* 0x000f680000300800 */
[----:B------:R1:W-:Y:S01]  /*109aa0*/  LDGSTS.E [R5+0xba80], desc[UR40][R6.64], P1 ;  /* 0x0ba8000006057fae */ /* 0x0003e200089a1028 */
[----:B------:R-:W-:-:S05]  /*109ab0*/  IADD3 R16, P2, PT, R16, R148, RZ ;  /* 0x0000009410107210 */ /* 0x000fca0007f5e0ff */
[----:B------:R-:W-:Y:S01]  /*109ac0*/  STL [R1+0x5770], R16 ;  /* 0x0057701001007387 */ /* 0x000fe20000100800 */
[----:B------:R-:W-:Y:S02]  /*109ad0*/  IADD3 R8, P3, PT, R8, R148, RZ ;  /* 0x0000009408087210 */ /* 0x000fe40007f7e0ff */
[----:B------:R-:W-:-:S05]  /*109ae0*/  IADD3.X R17, PT, PT, R17, R2, RZ, P2, !PT ;  /* 0x0000000211117210 */ /* 0x000fca00017fe4ff */
[----:B------:R-:W-:Y:S04]  /*109af0*/  STL [R1+0x576c], R17 ;  /* 0x00576c1101007387 */ /* 0x000fe80000100800 */
[----:B------:R-:W-:Y:S04]  /*109b00*/  STL [R1+0x5778], R8 ;  /* 0x0057780801007387 */ /* 0x000fe80000100800 */
[----:B------:R-:W5:Y:S01]  /*109b10*/  LDL.LU R21, [R1+0x58fc] ;  /* 0x0058fc0001157983 */ /* 0x000f620000300800 */
[----:B--2---:R-:W-:-:S05]  /*109b20*/  IMAD.X R9, R9, 0x1, R2, P3 ;  /* 0x0000000109097824 */ /* 0x004fca00018e0602 */
[----:B------:R2:W-:Y:S04]  /*109b30*/  STL [R1+0x5774], R9 ;  /* 0x0057740901007387 */ /* 0x0005e80000100800 */
[----:B------:R-:W5:Y:S01]  /*109b40*/  LDL.LU R22, [R1+0x5904] ;  /* 0x0059040001167983 */ /* 0x000f620000300800 */
[----:B-1----:R-:W-:Y:S02]  /*109b50*/  IMAD.MOV.U32 R6, RZ, RZ, R16 ;  /* 0x000000ffff067224 */ /* 0x002fe400078e0010 */
[----:B------:R-:W-:-:S05]  /*109b60*/  IMAD.MOV.U32 R7, RZ, RZ, R17 ;  /* 0x000000ffff077224 */ /* 0x000fca00078e0011 */
[----:B------:R1:W-:Y:S01]  /*109b70*/  LDGSTS.E [R5+0xc200], desc[UR40][R6.64], P0 ;  /* 0x0c20000006057fae */ /* 0x0003e200081a1028 */
[-C--:B------:R-:W-:Y:S01]  /*109b80*/  IADD3 R10, P2, PT, R10, R148.reuse, RZ ;  /* 0x000000940a0a7210 */ /* 0x080fe20007f5e0ff */
[----:B-1----:R-:W-:Y:S02]  /*109b90*/  IMAD.MOV.U32 R6, RZ, RZ, R8 ;  /* 0x000000ffff067224 */ /* 0x002fe400078e0008 */
[----:B------:R-:W-:Y:S02]  /*109ba0*/  IMAD.MOV.U32 R7, RZ, RZ, R9 ;  /* 0x000000ffff077224 */ /* 0x000fe400078e0009 */
[----:B--2---:R-:W2:Y:S01]  /*109bb0*/  LDL.LU.64 R8, [R1+0x4108] ;  /* 0x0041080001087983 */ /* 0x004ea20000300a00 */
[----:B---3--:R-:W-:-:S03]  /*109bc0*/  IADD3 R12, P3, PT, R12, R148, RZ ;  /* 0x000000940c0c7210 */ /* 0x008fc60007f7e0ff */
[----:B------:R-:W-:Y:S04]  /*109bd0*/  STL [R1+0x5820], R10 ;  /* 0x0058200a01007387 */ /* 0x000fe80000100800 */
[----:B------:R1:W-:Y:S01]  /*109be0*/  LDGSTS.E [R5+0xc280], desc[UR40][R6.64], P1 ;  /* 0x0c28000006057fae */ /* 0x0003e200089a1028 */
[----:B----4-:R-:W-:-:S05]  /*109bf0*/  IMAD.X R11, R11, 0x1, R2, P2 ;  /* 0x000000010b0b7824 */ /* 0x010fca00010e0602 */
[----:B------:R3:W-:Y:S01]  /*109c00*/  STL [R1+0x581c], R11 ;  /* 0x00581c0b01007387 */ /* 0x0007e20000100800 */
[----:B------:R-:W-:Y:S01]  /*109c10*/  IADD3.X R13, PT, PT, R13, R2, RZ, P3, !PT ;  /* 0x000000020d0d7210 */ /* 0x000fe20001ffe4ff */
[----:B-1----:R-:W-:Y:S02]  /*109c20*/  IMAD.MOV.U32 R6, RZ, RZ, R10 ;  /* 0x000000ffff067224 */ /* 0x002fe400078e000a */
[----:B------:R-:W-:Y:S01]  /*109c30*/  IMAD.MOV.U32 R7, RZ, RZ, R11 ;  /* 0x000000ffff077224 */ /* 0x000fe200078e000b */
[----:B------:R-:W-:Y:S01]  /*109c40*/  STL [R1+0x5828], R12 ;  /* 0x0058280c01007387 */ /* 0x000fe20000100800 */
[----:B------:R-:W-:-:S03]  /*109c50*/  IADD3 R14, P2, PT, R14, R148, RZ ;  /* 0x000000940e0e7210 */ /* 0x000fc60007f5e0ff */
[----:B------:R1:W-:Y:S04]  /*109c60*/  LDGSTS.E [R5+0xca00], desc[UR40][R6.64], P0 ;  /* 0x0ca0000006057fae */ /* 0x0003e800081a1028 */
[----:B---3--:R-:W3:Y:S04]  /*109c70*/  LDL.LU.64 R10, [R1+0x4100] ;  /* 0x00410000010a7983 */ /* 0x008ee80000300a00 */
[----:B------:R4:W-:Y:S04]  /*109c80*/  STL [R1+0x5824], R13 ;  /* 0x0058240d01007387 */ /* 0x0009e80000100800 */
[----:B------:R-:W3:Y:S01]  /*109c90*/  LDL.LU.64 R24, [R1+0x3438] ;  /* 0x0034380001187983 */ /* 0x000ee20000300a00 */
[----:B-1----:R-:W-:-:S02]  /*109ca0*/  IMAD.MOV.U32 R6, RZ, RZ, R12 ;  /* 0x000000ffff067224 */ /* 0x002fc400078e000c */
[----:B------:R-:W-:Y:S02]  /*109cb0*/  IMAD.MOV.U32 R7, RZ, RZ, R13 ;  /* 0x000000ffff077224 */ /* 0x000fe400078e000d */
[----:B----4-:R-:W4:Y:S01]  /*109cc0*/  LDL.LU.64 R12, [R1+0x3430] ;  /* 0x00343000010c7983 */ /* 0x010f220000300a00 */
[----:B------:R-:W-:-:S03]  /*109cd0*/  IADD3 R18, P3, PT, R18, R148, RZ ;  /* 0x0000009412127210 */ /* 0x000fc60007f7e0ff */
[----:B------:R-:W-:Y:S04]  /*109ce0*/  STL [R1+0x5890], R14 ;  /* 0x0058900e01007387 */ /* 0x000fe80000100800 */
[----:B------:R1:W-:Y:S01]  /*109cf0*/  LDGSTS.E [R5+0xca80], desc[UR40][R6.64], P1 ;  /* 0x0ca8000006057fae */ /* 0x0003e200089a1028 */
[----:B-----5:R-:W-:-:S05]  /*109d00*/  IMAD.X R15, R15, 0x1, R2, P2 ;  /* 0x000000010f0f7824 */ /* 0x020fca00010e0602 */
[----:B------:R5:W-:Y:S01]  /*109d10*/  STL [R1+0x588c], R15 ;  /* 0x00588c0f01007387 */ /* 0x000be20000100800 */
[----:B------:R-:W-:-:S03]  /*109d20*/  IMAD.X R19, R19, 0x1, R2, P3 ;  /* 0x0000000113137824 */ /* 0x000fc600018e0602 */
[----:B------:R-:W-:Y:S01]  /*109d30*/  STL [R1+0x5898], R18 ;  /* 0x0058981201007387 */ /* 0x000fe20000100800 */
[----:B-1----:R-:W-:Y:S01]  /*109d40*/  MOV R6, R14 ;  /* 0x0000000e00067202 */ /* 0x002fe20000000f00 */
[----:B------:R-:W-:Y:S02]  /*109d50*/  IMAD.MOV.U32 R7, RZ, RZ, R15 ;  /* 0x000000ffff077224 */ /* 0x000fe400078e000f */
[----:B-----5:R-:W5:Y:S04]  /*109d60*/  LDL.LU.64 R14, [R1+0x3378] ;  /* 0x00337800010e7983 */ /* 0x020f680000300a00 */
[----:B------:R1:W-:Y:S04]  /*109d70*/  STL [R1+0x5894], R19 ;  /* 0x0058941301007387 */ /* 0x0003e80000100800 */
[----:B------:R-:W5:Y:S04]  /*109d80*/  LDL.LU.64 R16, [R1+0x3370] ;  /* 0x0033700001107983 */ /* 0x000f680000300a00 */
[----:B------:R1:W-:Y:S02]  /*109d90*/  LDGSTS.E [R5+0xd200], desc[UR40][R6.64], P0 ;  /* 0x0d20000006057fae */ /* 0x0003e400081a1028 */
[----:B-1----:R-:W-:-:S02]  /*109da0*/  IMAD.MOV.U32 R6, RZ, RZ, R18 ;  /* 0x000000ffff067224 */ /* 0x002fc400078e0012 */
[----:B------:R-:W-:Y:S02]  /*109db0*/  IMAD.MOV.U32 R7, RZ, RZ, R19 ;  /* 0x000000ffff077224 */ /* 0x000fe400078e0013 */
[----:B------:R-:W5:Y:S01]  /*109dc0*/  LDL.LU.64 R18, [R1+0x32c8] ;  /* 0x0032c80001127983 */ /* 0x000f620000300a00 */
[-C--:B------:R-:W-:Y:S02]  /*109dd0*/  IADD3 R20, P2, PT, R20, R148.reuse, RZ ;  /* 0x0000009414147210 */ /* 0x080fe40007f5e0ff */
[----:B------:R-:W-:Y:S01]  /*109de0*/  IADD3 R4, P3, PT, R4, R148, RZ ;  /* 0x0000009404047210 */ /* 0x000fe20007f7e0ff */
[----:B------:R1:W-:Y:S04]  /*109df0*/  LDGSTS.E [R5+0xd280], desc[UR40][R6.64], P1 ;  /* 0x0d28000006057fae */ /* 0x0003e800089a1028 */
[----:B------:R-:W-:Y:S01]  /*109e00*/  STL [R1+0x5900], R20 ;  /* 0x0059001401007387 */ /* 0x000fe20000100800 */
[----:B-1----:R-:W-:-:S02]  /*109e10*/  IMAD.MOV.U32 R6, RZ, RZ, R20 ;  /* 0x000000ffff067224 */ /* 0x002fc400078e0014 */
[----:B------:R-:W-:-:S05]  /*109e20*/  IMAD.X R21, R21, 0x1, R2, P2 ;  /* 0x0000000115157824 */ /* 0x000fca00010e0602 */
[----:B------:R1:W-:Y:S01]  /*109e30*/  STL [R1+0x58fc], R21 ;  /* 0x0058fc1501007387 */ /* 0x0003e20000100800 */
[----:B------:R-:W-:-:S03]  /*109e40*/  MOV R7, R21 ;  /* 0x0000001500077202 */ /* 0x000fc60000000f00 */
[----:B------:R-:W-:Y:S01]  /*109e50*/  STL [R1+0x5908], R4 ;  /* 0x0059080401007387 */ /* 0x000fe20000100800 */
[----:B------:R-:W-:-:S03]  /*109e60*/  IMAD.X R22, R22, 0x1, R2, P3 ;  /* 0x0000000116167824 */ /* 0x000fc600018e0602 */
[----:B------:R1:W-:Y:S04]  /*109e70*/  LDGSTS.E [R5+0xda00], desc[UR40][R6.64], P0 ;  /* 0x0da0000006057fae */ /* 0x0003e800081a1028 */
[----:B-1----:R-:W5:Y:S04]  /*109e80*/  LDL.LU.64 R20, [R1+0x32c0] ;  /* 0x0032c00001147983 */ /* 0x002f680000300a00 */
[----:B------:R1:W-:Y:S01]  /*109e90*/  STL [R1+0x5904], R22 ;  /* 0x0059041601007387 */ /* 0x0003e20000100800 */
[----:B------:R-:W-:-:S03]  /*109ea0*/  IMAD.MOV.U32 R6, RZ, RZ, R4 ;  /* 0x000000ffff067224 */ /* 0x000fc600078e0004 */
[----:B------:R-:W5:Y:S01]  /*109eb0*/  LDL.LU.64 R28, [R1+0x3208] ;  /* 0x00320800011c7983 */ /* 0x000f620000300a00 */
[----:B------:R-:W-:-:S03]  /*109ec0*/  IMAD.MOV.U32 R7, RZ, RZ, R22 ;  /* 0x000000ffff077224 */ /* 0x000fc600078e0016 */
[----:B-1----:R-:W5:Y:S04]  /*109ed0*/  LDL.LU.64 R22, [R1+0x3200] ;  /* 0x0032000001167983 */ /* 0x002f680000300a00 */
[----:B------:R2:W-:Y:S04]  /*109ee0*/  LDGSTS.E [R5+0xda80], desc[UR40][R6.64], P1 ;  /* 0x0da8000006057fae */ /* 0x0005e800089a1028 */
[----:B------:R-:W5:Y:S01]  /*109ef0*/  LDL.LU.64 R26, [R1+0x3168] ;  /* 0x00316800011a7983 */ /* 0x000f620000300a00 */
[----:B--2---:R-:W-:-:S05]  /*109f00*/  IADD3 R6, P2, PT, R8, R148, RZ ;  /* 0x0000009408067210 */ /* 0x004fca0007f5e0ff */
[----:B------:R-:W-:Y:S01]  /*109f10*/  IMAD.X R4, R9, 0x1, R2, P2 ;  /* 0x0000000109047824 */ /* 0x000fe200010e0602 */
[----:B---3--:R-:W-:-:S05]  /*109f20*/  IADD3 R8, P2, PT, R10, R148, RZ ;  /* 0x000000940a087210 */ /* 0x008fca0007f5e0ff */
[----:B------:R-:W-:Y:S02]  /*109f30*/  IMAD.X R7, R11, 0x1, R2, P2 ;  /* 0x000000010b077824 */ /* 0x000fe400010e0602 */
[----:B------:R-:W2:Y:S01]  /*109f40*/  LDL.LU.64 R10, [R1+0x3160] ;  /* 0x00316000010a7983 */ /* 0x000ea20000300a00 */
[----:B------:R-:W-:-:S05]  /*109f50*/  IADD3 R118, P2, PT, R24, R148, RZ ;  /* 0x0000009418767210 */ /* 0x000fca0007f5e0ff */
[----:B------:R-:W-:Y:S01]  /*109f60*/  IMAD.X R117, R25, 0x1, R2, P2 ;  /* 0x0000000119757824 */ /* 0x000fe200010e0602 */
[----:B----4-:R-:W-:-:S05]  /*109f70*/  IADD3 R120, P2, PT, R12, R148, RZ ;  /* 0x000000940c787210 */ /* 0x010fca0007f5e0ff */
[----:B------:R-:W-:Y:S02]  /*109f80*/  IMAD.X R119, R13, 0x1, R2, P2 ;  /* 0x000000010d777824 */ /* 0x000fe400010e0602 */
[----:B------:R-:W3:Y:S04]  /*109f90*/  LDL.LU.64 R12, [R1+0x3ec8] ;  /* 0x003ec800010c7983 */ /* 0x000ee80000300a00 */
[----:B------:R-:W4:Y:S04]  /*109fa0*/  LDL.LU.64 R24, [R1+0x3ec0] ;  /* 0x003ec00001187983 */ /* 0x000f280000300a00 */
[----:B------:R-:W-:Y:S01]  /*109fb0*/  STL.64 [R1+0x5d18], R118 ;  /* 0x005d187601007387 */ /* 0x000fe20000100a00 */
[----:B-----5:R-:W-:-:S04]  /*109fc0*/  IADD3 R166, P2, PT, R14, R148, RZ ;  /* 0x000000940ea67210 */ /* 0x020fc80007f5e0ff */
[----:B------:R-:W-:Y:S02]  /*109fd0*/  IADD3.X R165, PT, PT, R15, R2, RZ, P2, !PT ;  /* 0x000000020fa57210 */ /* 0x000fe400017fe4ff */
[----:B------:R-:W5:Y:S01]  /*109fe0*/  LDL.LU.64 R14, [R1+0x3448] ;  /* 0x00344800010e7983 */ /* 0x000f620000300a00 */
[----:B------:R-:W-:-:S05]  /*109ff0*/  IADD3 R168, P2, PT, R16, R148, RZ ;  /* 0x0000009410a87210 */ /* 0x000fca0007f5e0ff */
[----:B------:R-:W-:-:S05]  /*10a000*/  IMAD.X R167, R17, 0x1, R2, P2 ;  /* 0x0000000111a77824 */ /* 0x000fca00010e0602 */
[----:B------:R1:W-:Y:S04]  /*10a010*/  STL.64 [R1+0x5d20], R166 ;  /* 0x005d20a601007387 */ /* 0x0003e80000100a00 */
[----:B------:R-:W5:Y:S01]  /*10a020*/  LDL.LU.64 R16, [R1+0x3440] ;  /* 0x0034400001107983 */ /* 0x000f620000300a00 */
[----:B-1----:R-:W-:-:S04]  /*10a030*/  IMAD.SHL.U32 R167, R249, 0x40, RZ ;  /* 0x00000040f9a77824 */ /* 0x002fc800078e00ff */
[----:B------:R-:W-:-:S05]  /*10a040*/  IMAD.SHL.U32 R167, R167, 0x4, RZ ;  /* 0x00000004a7a77824 */ /* 0x000fca00078e00ff */
[----:B------:R-:W-:-:S05]  /*10a050*/  IADD3 R214, P2, PT, R18, R167, RZ ;  /* 0x000000a712d67210 */ /* 0x000fca0007f5e0ff */
[----:B------:R-:W-:Y:S02]  /*10a060*/  IMAD.X R213, R19, 0x1, R2, P2 ;  /* 0x0000000113d57824 */ /* 0x000fe400010e0602 */
[----:B------:R-:W5:Y:S01]  /*10a070*/  LDL.LU.64 R18, [R1+0x3388] ;  /* 0x0033880001127983 */ /* 0x000f620000300a00 */
[----:B------:R-:W-:-:S05]  /*10a080*/  IADD3 R216, P2, PT, R20, R167, RZ ;  /* 0x000000a714d87210 */ /* 0x000fca0007f5e0ff */
[----:B------:R-:W-:Y:S01]  /*10a090*/  IMAD.X R215, R21, 0x1, R2, P2 ;  /* 0x0000000115d77824 */ /* 0x000fe200010e0602 */
[----:B------:R-:W-:-:S04]  /*10a0a0*/  IADD3 R9, P2, PT, R28, R167, RZ ;  /* 0x000000a71c097210 */ /* 0x000fc80007f5e0ff */
[----:B------:R-:W-:Y:S04]  /*10a0b0*/  STL.64 [R1+0x5d28], R214 ;  /* 0x005d28d601007387 */ /* 0x000fe80000100a00 */
[----:B------:R-:W5:Y:S01]  /*10a0c0*/  LDL.LU.64 R20, [R1+0x3380] ;  /* 0x0033800001147983 */ /* 0x000f620000300a00 */
[----:B------:R-:W-:Y:S01]  /*10a0d0*/  IMAD.X R29, R29, 0x1, R2, P2 ;  /* 0x000000011d1d7824 */ /* 0x000fe200010e0602 */
[----:B------:R-:W-:Y:S02]  /*10a0e0*/  IADD3 R28, P2, PT, R22, R167, RZ ;  /* 0x000000a7161c7210 */ /* 0x000fe40007f5e0ff */
[----:B------:R1:W-:Y:S04]  /*10a0f0*/  STL [R1+0x18], R9 ;  /* 0x0000180901007387 */ /* 0x0003e80000100800 */
[----:B------:R-:W-:Y:S01]  /*10a100*/  STL [R1+0x14], R29 ;  /* 0x0000141d01007387 */ /* 0x000fe20000100800 */
[----:B-1----:R-:W-:-:S03]  /*10a110*/  IADD3.X R9, PT, PT, R23, R2, RZ, P2, !PT ;  /* 0x0000000217097210 */ /* 0x002fc600017fe4ff */
[----:B------:R-:W5:Y:S04]  /*10a120*/  LDL.LU.64 R22, [R1+0x32d8] ;  /* 0x0032d80001167983 */ /* 0x000f680000300a00 */
[----:B------:R1:W-:Y:S04]  /*10a130*/  STL [R1+0x20], R28 ;  /* 0x0000201c01007387 */ /* 0x0003e80000100800 */
[----:B------:R1:W-:Y:S02]  /*10a140*/  STL [R1+0x1c], R9 ;  /* 0x00001c0901007387 */ /* 0x0003e40000100800 */
[----:B-1----:R-:W-:-:S05]  /*10a150*/  IADD3 R28, P2, PT, R26, R167, RZ ;  /* 0x000000a71a1c7210 */ /* 0x002fca0007f5e0ff */
[----:B------:R-:W-:Y:S01]  /*10a160*/  IMAD.X R9, R27, 0x1, R2, P2 ;  /* 0x000000011b097824 */ /* 0x000fe200010e0602 */
[----:B------:R-:W-:Y:S04]  /*10a170*/  STL [R1+0x103c], R28 ;  /* 0x00103c1c01007387 */ /* 0x000fe80000100800 */
[----:B------:R-:W5:Y:S01]  /*10a180*/  LDL.LU.64 R32, [R1+0x32d0] ;  /* 0x0032d00001207983 */ /* 0x000f620000300a00 */
[----:B--2---:R-:W-:-:S03]  /*10a190*/  IADD3 R26, P2, PT, R10, R167, RZ ;  /* 0x000000a70a1a7210 */ /* 0x004fc60007f5e0ff */
[----:B------:R1:W-:Y:S04]  /*10a1a0*/  STL [R1+0x1038], R9 ;  /* 0x0010380901007387 */ /* 0x0003e80000100800 */
[----:B------:R2:W-:Y:S04]  /*10a1b0*/  STL [R1+0x10a4], R26 ;  /* 0x0010a41a01007387 */ /* 0x0005e80000100800 */
[----:B------:R-:W5:Y:S01]  /*10a1c0*/  LDL.LU.64 R30, [R1+0x3228] ;  /* 0x00322800011e7983 */ /* 0x000f620000300a00 */
[----:B-1----:R-:W-:Y:S01]  /*10a1d0*/  IMAD.X R9, R11, 0x1, R2, P2 ;  /* 0x000000010b097824 */ /* 0x002fe200010e0602 */
[----:B---3--:R-:W-:-:S04]  /*10a1e0*/  IADD3 R10, P2, PT, R12, R167, RZ ;  /* 0x000000a70c0a7210 */ /* 0x008fc80007f5e0ff */
[----:B------:R1:W-:Y:S04]  /*10a1f0*/  STL [R1+0x10a0], R9 ;  /* 0x0010a00901007387 */ /* 0x0003e80000100800 */
[----:B--2---:R-:W2:Y:S04]  /*10a200*/  LDL.LU.64 R26, [R1+0x3220] ;  /* 0x00322000011a7983 */ /* 0x004ea80000300a00 */
[----:B------:R-:W3:Y:S01]  /*10a210*/  LDL.LU.64 R28, [R1+0x3178] ;  /* 0x00317800011c7983 */ /* 0x000ee20000300a00 */
[----:B-1----:R-:W-:Y:S01]  /*10a220*/  IMAD.X R9, R13, 0x1, R2, P2 ;  /* 0x000000010d097824 */ /* 0x002fe200010e0602 */
[----:B----4-:R-:W-:-:S05]  /*10a230*/  IADD3 R12, P2, PT, R24, R167, RZ ;  /* 0x000000a7180c7210 */ /* 0x010fca0007f5e0ff */
[----:B------:R-:W-:Y:S01]  /*10a240*/  IMAD.X R11, R25, 0x1, R2, P2 ;  /* 0x00000001190b7824 */ /* 0x000fe200010e0602 */
[----:B-----5:R-:W-:-:S05]  /*10a250*/  IADD3 R122, P2, PT, R14, R167, RZ ;  /* 0x000000a70e7a7210 */ /* 0x020fca0007f5e0ff */
[----:B------:R-:W-:Y:S02]  /*10a260*/  IMAD.X R121, R15, 0x1, R2, P2 ;  /* 0x000000010f797824 */ /* 0x000fe400010e0602 */
[----:B------:R-:W4:Y:S04]  /*10a270*/  LDL.LU.64 R14, [R1+0x3170] ;  /* 0x00317000010e7983 */ /* 0x000f280000300a00 */
[----:B------:R-:W-:Y:S01]  /*10a280*/  STL.64 [R1+0x5d30], R120 ;  /* 0x005d307801007387 */ /* 0x000fe20000100a00 */
[----:B------:R-:W-:-:S05]  /*10a290*/  IADD3 R124, P2, PT, R16, R167, RZ ;  /* 0x000000a7107c7210 */ /* 0x000fca0007f5e0ff */
[----:B------:R-:W-:Y:S02]  /*10a2a0*/  IMAD.X R123, R17, 0x1, R2, P2 ;  /* 0x00000001117b7824 */ /* 0x000fe400010e0602 */
[----:B------:R-:W5:Y:S04]  /*10a2b0*/  LDL.LU.64 R16, [R1+0x3eb8] ;  /* 0x003eb80001107983 */ /* 0x000f680000300a00 */
[----:B------:R-:W5:Y:S04]  /*10a2c0*/  LDL.LU.64 R24, [R1+0x3eb0] ;  /* 0x003eb00001187983 */ /* 0x000f680000300a00 */
[----:B------:R-:W-:Y:S01]  /*10a2d0*/  STL.64 [R1+0x5d38], R122 ;  /* 0x005d387a01007387 */ /* 0x000fe20000100a00 */
[----:B------:R-:W-:-:S04]  /*10a2e0*/  IADD3 R170, P2, PT, R18, R167, RZ ;  /* 0x000000a712aa7210 */ /* 0x000fc80007f5e0ff */
[----:B------:R-:W-:Y:S02]  /*10a2f0*/  IADD3.X R169, PT, PT, R19, R2, RZ, P2, !PT ;  /* 0x0000000213a97210 */ /* 0x000fe400017fe4ff */
[----:B------:R-:W5:Y:S04]  /*10a300*/  LDL.LU.64 R18, [R1+0x3458] ;  /* 0x0034580001127983 */ /* 0x000f680000300a00 */
[----:B------:R-:W-:Y:S01]  /*10a310*/  STL.64 [R1+0x5d40], R168 ;  /* 0x005d40a801007387 */ /* 0x000fe20000100a00 */
[----:B------:R-:W-:-:S05]  /*10a320*/  IADD3 R172, P2, PT, R20, R167, RZ ;  /* 0x000000a714ac7210 */ /* 0x000fca0007f5e0ff */
[----:B------:R-:W-:Y:S02]  /*10a330*/  IMAD.X R171, R21, 0x1, R2, P2 ;  /* 0x0000000115ab7824 */ /* 0x000fe400010e0602 */
[----:B------:R-:W5:Y:S04]  /*10a340*/  LDL.LU.64 R20, [R1+0x3450] ;  /* 0x0034500001147983 */ /* 0x000f680000300a00 */
[----:B------:R-:W-:Y:S01]  /*10a350*/  STL.64 [R1+0x5d48], R170 ;  /* 0x005d48aa01007387 */ /* 0x000fe20000100a00 */
[----:B------:R-:W-:-:S05]  /*10a360*/  IADD3 R218, P2, PT, R22, R167, RZ ;  /* 0x000000a716da7210 */ /* 0x000fca0007f5e0ff */
[----:B------:R-:W-:Y:S02]  /*10a370*/  IMAD.X R217, R23, 0x1, R2, P2 ;  /* 0x0000000117d97824 */ /* 0x000fe400010e0602 */
[----:B------:R-:W5:Y:S04]  /*10a380*/  LDL.LU.64 R22, [R1+0x3398] ;  /* 0x0033980001167983 */ /* 0x000f680000300a00 */
[----:B------:R-:W-:Y:S01]  /*10a390*/  STL.64 [R1+0x5d50], R216 ;  /* 0x005d50d801007387 */ /* 0x000fe20000100a00 */
[----:B------:R-:W-:-:S05]  /*10a3a0*/  IADD3 R220, P2, PT, R32, R167, RZ ;  /* 0x000000a720dc7210 */ /* 0x000fca0007f5e0ff */
[----:B------:R-:W-:Y:S01]  /*10a3b0*/  IMAD.X R219, R33, 0x1, R2, P2 ;  /* 0x0000000121db7824 */ /* 0x000fe200010e0602 */
[----:B------:R-:W-:-:S04]  /*10a3c0*/  IADD3 R13, P2, PT, R30, R167, RZ ;  /* 0x000000a71e0d7210 */ /* 0x000fc80007f5e0ff */
[----:B------:R-:W-:Y:S01]  /*10a3d0*/  STL.64 [R1+0x5d58], R218 ;  /* 0x005d58da01007387 */ /* 0x000fe20000100a00 */
[----:B------:R-:W-:-:S03]  /*10a3e0*/  IMAD.X R31, R31, 0x1, R2, P2 ;  /* 0x000000011f1f7824 */ /* 0x000fc600010e0602 */
[----:B------:R-:W5:Y:S01]  /*10a3f0*/  LDL.LU.64 R32, [R1+0x3390] ;  /* 0x0033900001207983 */ /* 0x000f620000300a00 */
[----:B--2---:R-:W-:-:S03]  /*10a400*/  IADD3 R30, P2, PT, R26, R167, RZ ;  /* 0x000000a71a1e7210 */ /* 0x004fc60007f5e0ff */
[----:B------:R1:W-:Y:S04]  /*10a410*/  STL [R1+0x28], R13 ;  /* 0x0000280d01007387 */ /* 0x0003e80000100800 */
[----:B------:R3:W-:Y:S01]  /*10a420*/  STL [R1+0x24], R31 ;  /* 0x0000241f01007387 */ /* 0x0007e20000100800 */
[----:B-1----:R-:W-:-:S03]  /*10a430*/  IMAD.X R13, R27, 0x1, R2, P2 ;  /* 0x000000011b0d7824 */ /* 0x002fc600010e0602 */
[----:B------:R-:W2:Y:S01]  /*10a440*/  LDL.LU.64 R26, [R1+0x32e8] ;  /* 0x0032e800011a7983 */ /* 0x000ea20000300a00 */
[----:B---3--:R-:W-:-:S03]  /*10a450*/  IADD3 R31, P2, PT, R28, R167, RZ ;  /* 0x000000a71c1f7210 */ /* 0x008fc60007f5e0ff */
[----:B------:R-:W-:Y:S04]  /*10a460*/  STL [R1+0x30], R30 ;  /* 0x0000301e01007387 */ /* 0x000fe80000100800 */
[----:B------:R1:W-:Y:S04]  /*10a470*/  STL [R1+0x2c], R13 ;  /* 0x00002c0d01007387 */ /* 0x0003e80000100800 */
[----:B------:R-:W-:Y:S01]  /*10a480*/  STL [R1+0x10ac], R31 ;  /* 0x0010ac1f01007387 */ /* 0x000fe20000100800 */
[----:B-1----:R-:W-:Y:S01]  /*10a490*/  IMAD.X R13, R29, 0x1, R2, P2 ;  /* 0x000000011d0d7824 */ /* 0x002fe200010e0602 */
[----:B----4-:R-:W-:-:S02]  /*10a4a0*/  IADD3 R30, P2, PT, R14, R167, RZ ;  /* 0x000000a70e1e7210 */ /* 0x010fc40007f5e0ff */
[----:B------:R-:W3:Y:S04]  /*10a4b0*/  LDL.LU.64 R28, [R1+0x32e0] ;  /* 0x0032e000011c7983 */ /* 0x000ee80000300a00 */
[----:B------:R1:W-:Y:S04]  /*10a4c0*/  STL [R1+0x10a8], R13 ;  /* 0x0010a80d01007387 */ /* 0x0003e80000100800 */
[----:B------:R4:W-:Y:S04]  /*10a4d0*/  STL [R1+0x10b4], R30 ;  /* 0x0010b41e01007387 */ /* 0x0009e80000100800 */
[----:B------:R-:W3:Y:S01]  /*10a4e0*/  LDL.LU.64 R36, [R1+0x3238] ;  /* 0x0032380001247983 */ /* 0x000ee20000300a00 */
[----:B-1----:R-:W-:-:S02]  /*10a4f0*/  IADD3.X R13, PT, PT, R15, R2, RZ, P2, !PT ;  /* 0x000000020f0d7210 */ /* 0x002fc400017fe4ff */
[----:B-----5:R-:W-:-:S03]  /*10a500*/  IADD3 R14, P2, PT, R16, R167, RZ ;  /* 0x000000a7100e7210 */ /* 0x020fc60007f5e0ff */
[----:B------:R1:W-:Y:S04]  /*10a510*/  STL [R1+0x10b0], R13 ;  /* 0x0010b00d01007387 */ /* 0x0003e80000100800 */
[----:B----4-:R-:W4:Y:S04]  /*10a520*/  LDL.LU.64 R30, [R1+0x3230] ;  /* 0x00323000011e7983 */ /* 0x010f280000300a00 */
[----:B------:R-:W5:Y:S01]  /*10a530*/  LDL.LU.64 R34, [R1+0x3188] ;  /* 0x0031880001227983 */ /* 0x000f620000300a00 */
[----:B-1----:R-:W-:Y:S01]  /*10a540*/  IMAD.X R13, R17, 0x1, R2, P2 ;  /* 0x00000001110d7824 */ /* 0x002fe200010e0602 */
[----:B------:R-:W-:-:S05]  /*10a550*/  IADD3 R16, P2, PT, R24, R167, RZ ;  /* 0x000000a718107210 */ /* 0x000fca0007f5e0ff */
[----:B------:R-:W-:Y:S01]  /*10a560*/  IMAD.X R15, R25, 0x1, R2, P2 ;  /* 0x00000001190f7824 */ /* 0x000fe200010e0602 */
[----:B------:R-:W-:-:S05]  /*10a570*/  IADD3 R126, P2, PT, R18, R167, RZ ;  /* 0x000000a7127e7210 */ /* 0x000fca0007f5e0ff */
[----:B------:R-:W-:Y:S02]  /*10a580*/  IMAD.X R125, R19, 0x1, R2, P2 ;  /* 0x00000001137d7824 */ /* 0x000fe400010e0602 */
[----:B------:R-:W5:Y:S04]  /*10a590*/  LDL.LU.64 R18, [R1+0x3180] ;  /* 0x0031800001127983 */ /* 0x000f680000300a00 */
[----:B------:R-:W-:Y:S01]  /*10a5a0*/  STL.64 [R1+0x5d60], R124 ;  /* 0x005d607c01007387 */ /* 0x000fe20000100a00 */
[----:B------:R-:W-:-:S05]  /*10a5b0*/  IADD3 R128, P2, PT, R20, R167, RZ ;  /* 0x000000a714807210 */ /* 0x000fca0007f5e0ff */
[----:B------:R-:W-:Y:S02]  /*10a5c0*/  IMAD.X R127, R21, 0x1, R2, P2 ;  /* 0x00000001157f7824 */ /* 0x000fe400010e0602 */
[----:B------:R-:W5:Y:S04]  /*10a5d0*/  LDL.LU.64 R20, [R1+0x3ea8] ;  /* 0x003ea80001147983 */ /* 0x000f680000300a00 */
[----:B------:R-:W5:Y:S01]  /*10a5e0*/  LDL.LU.64 R24, [R1+0x3ea0] ;  /* 0x003ea00001187983 */ /* 0x000f620000300a00 */
[----:B------:R-:W-:-:S03]  /*10a5f0*/  IADD3 R174, P2, PT, R22, R167, RZ ;  /* 0x000000a716ae7210 */ /* 0x000fc60007f5e0ff */
[----:B------:R-:W-:Y:S02]  /*10a600*/  STL.64 [R1+0x5d68], R126 ;  /* 0x005d687e01007387 */ /* 0x000fe40000100a00 */
[----:B------:R-:W-:Y:S02]  /*10a610*/  IMAD.X R173, R23, 0x1, R2, P2 ;  /* 0x0000000117ad7824 */ /* 0x000fe400010e0602 */
[----:B------:R-:W5:Y:S04]  /*10a620*/  LDL.LU.64 R22, [R1+0x3468] ;  /* 0x0034680001167983 */ /* 0x000f680000300a00 */
[----:B------:R-:W-:Y:S01]  /*10a630*/  STL.64 [R1+0x5d70], R172 ;  /* 0x005d70ac01007387 */ /* 0x000fe20000100a00 */
[----:B------:R-:W-:-:S05]  /*10a640*/  IADD3 R176, P2, PT, R32, R167, RZ ;  /* 0x000000a720b07210 */ /* 0x000fca0007f5e0ff */
[----:B------:R-:W-:Y:S02]  /*10a650*/  IMAD.X R175, R33, 0x1, R2, P2 ;  /* 0x0000000121af7824 */ /* 0x000fe400010e0602 */
[----:B------:R-:W5:Y:S01]  /*10a660*/  LDL.LU.64 R32, [R1+0x3460] ;  /* 0x0034600001207983 */ /* 0x000f620000300a00 */
[----:B--2---:R-:W-:-:S04]  /*10a670*/  IADD3 R222, P2, PT, R26, R167, RZ ;  /* 0x000000a71ade7210 */ /* 0x004fc80007f5e0ff */
[----:B------:R-:W-:Y:S01]  /*10a680*/  IADD3.X R221, PT, PT, R27, R2, RZ, P2, !PT ;  /* 0x000000021bdd7210 */ /* 0x000fe200017fe4ff */
[----:B------:R-:W-:Y:S04]  /*10a690*/  STL.64 [R1+0x5d78], R174 ;  /* 0x005d78ae01007387 */ /* 0x000fe80000100a00 */
[----:B------:R-:W2:Y:S01]  /*10a6a0*/  LDL.LU.64 R26, [R1+0x33a8] ;  /* 0x0033a800011a7983 */ /* 0x000ea20000300a00 */
[----:B---3--:R-:W-:-:S05]  /*10a6b0*/  IADD3 R224, P2, PT, R28, R167, RZ ;  /* 0x000000a71ce07210 */ /* 0x008fca0007f5e0ff */
[----:B------:R-:W-:Y:S01]  /*10a6c0*/  IMAD.X R223, R29, 0x1, R2, P2 ;  /* 0x000000011ddf7824 */ /* 0x000fe200010e0602 */
[----:B------:R-:W-:Y:S01]  /*10a6d0*/  STL.64 [R1+0x5d80], R220 ;  /* 0x005d80dc01007387 */ /* 0x000fe20000100a00 */
[----:B------:R-:W-:-:S03]  /*10a6e0*/  IADD3 R17, P2, PT, R36, R167, RZ ;  /* 0x000000a724117210 */ /* 0x000fc60007f5e0ff */
[----:B------:R-:W-:Y:S02]  /*10a6f0*/  STL.64 [R1+0x5d88], R222 ;  /* 0x005d88de01007387 */ /* 0x000fe40000100a00 */
[----:B------:R-:W-:Y:S02]  /*10a700*/  IMAD.X R37, R37, 0x1, R2, P2 ;  /* 0x0000000125257824 */ /* 0x000fe400010e0602 */
[----:B------:R-:W3:Y:S01]  /*10a710*/  LDL.LU.64 R28, [R1+0x33a0] ;  /* 0x0033a000011c7983 */ /* 0x000ee20000300a00 */
[----:B----4-:R-:W-:-:S03]  /*10a720*/  IADD3 R36, P2, PT, R30, R167, RZ ;  /* 0x000000a71e247210 */ /* 0x010fc60007f5e0ff */
[----:B------:R1:W-:Y:S04]  /*10a730*/  STL [R1+0x38], R17 ;  /* 0x0000381101007387 */ /* 0x0003e80000100800 */
[----:B------:R-:W-:Y:S01]  /*10a740*/  STL [R1+0x34], R37 ;  /* 0x0000342501007387 */ /* 0x000fe20000100800 */
[----:B-1----:R-:W-:-:S03]  /*10a750*/  IMAD.X R17, R31, 0x1, R2, P2 ;  /* 0x000000011f117824 */ /* 0x002fc600010e0602 */
[----:B------:R-:W4:Y:S04]  /*10a760*/  LDL.LU.64 R30, [R1+0x32f8] ;  /* 0x0032f800011e7983 */ /* 0x000f280000300a00 */
[----:B------:R5:W-:Y:S04]  /*10a770*/  STL [R1+0xfa0], R36 ;  /* 0x000fa02401007387 */ /* 0x000be80000100800 */
[----:B------:R1:W-:Y:S01]  /*10a780*/  STL [R1+0x3c], R17 ;  /* 0x00003c1101007387 */ /* 0x0003e20000100800 */
[----:B-----5:R-:W-:-:S05]  /*10a790*/  IADD3 R36, P2, PT, R34, R167, RZ ;  /* 0x000000a722247210 */ /* 0x020fca0007f5e0ff */
[----:B------:R-:W-:Y:S04]  /*10a7a0*/  STL [R1+0x10bc], R36 ;  /* 0x0010bc2401007387 */ /* 0x000fe80000100800 */
[----:B------:R-:W5:Y:S01]  /*10a7b0*/  LDL.LU.64 R40, [R1+0x32f0] ;  /* 0x0032f00001287983 */ /* 0x000f620000300a00 */
[----:B-1----:R-:W-:Y:S01]  /*10a7c0*/  IMAD.X R17, R35, 0x1, R2, P2 ;  /* 0x0000000123117824 */ /* 0x002fe200010e0602 */
[----:B------:R-:W-:-:S04]  /*10a7d0*/  IADD3 R34, P2, PT, R18, R167, RZ ;  /* 0x000000a712227210 */ /* 0x000fc80007f5e0ff */
[----:B------:R1:W-:Y:S04]  /*10a7e0*/  STL [R1+0x10b8], R17 ;  /* 0x0010b81101007387 */ /* 0x0003e80000100800 */
[----:B------:R1:W-:Y:S04]  /*10a7f0*/  STL [R1+0x1434], R34 ;  /* 0x0014342201007387 */ /* 0x0003e80000100800 */
[----:B------:R-:W5:Y:S01]  /*10a800*/  LDL.LU.64 R38, [R1+0x3248] ;  /* 0x0032480001267983 */ /* 0x000f620000300a00 */
[----:B-1----:R-:W-:-:S05]  /*10a810*/  IMAD.X R17, R19, 0x1, R2, P2 ;  /* 0x0000000113117824 */ /* 0x002fca00010e0602 */
[----:B------:R1:W-:Y:S04]  /*10a820*/  STL [R1+0x1430], R17 ;  /* 0x0014301101007387 */ /* 0x0003e80000100800 */
[----:B------:R-:W5:Y:S04]  /*10a830*/  LDL.LU.64 R36, [R1+0x3240] ;  /* 0x0032400001247983 */ /* 0x000f680000300a00 */
[----:B------:R-:W5:Y:S01]  /*10a840*/  LDL.LU.64 R34, [R1+0x3198] ;  /* 0x0031980001227983 */ /* 0x000f620000300a00 */
[----:B------:R-:W-:-:S05]  /*10a850*/  IADD3 R18, P2, PT, R20, R167, RZ ;  /* 0x000000a714127210 */ /* 0x000fca0007f5e0ff */
[----:B-1----:R-:W-:Y:S01]  /*10a860*/  IMAD.X R17, R21, 0x1, R2, P2 ;  /* 0x0000000115117824 */ /* 0x002fe200010e0602 */
[----:B------:R-:W-:-:S04]  /*10a870*/  IADD3 R20, P2, PT, R24, R167, RZ ;  /* 0x000000a718147210 */ /* 0x000fc80007f5e0ff */
[----:B------:R-:W-:Y:S02]  /*10a880*/  IADD3.X R19, PT, PT, R25, R2, RZ, P2, !PT ;  /* 0x0000000219137210 */ /* 0x000fe400017fe4ff */
[----:B------:R-:W-:-:S05]  /*10a890*/  IADD3 R130, P2, PT, R22, R167, RZ ;  /* 0x000000a716827210 */ /* 0x000fca0007f5e0ff */
[----:B------:R-:W-:Y:S02]  /*10a8a0*/  IMAD.X R129, R23, 0x1, R2, P2 ;  /* 0x0000000117817824 */ /* 0x000fe400010e0602 */
[----:B------:R-:W5:Y:S04]  /*10a8b0*/  LDL.LU.64 R22, [R1+0x3190] ;  /* 0x0031900001167983 */ /* 0x000f680000300a00 */
[----:B------:R-:W5:Y:S04]  /*10a8c0*/  LDL.LU.64 R24, [R1+0x3e98] ;  /* 0x003e980001187983 */ /* 0x000f680000300a00 */
[----:B------:R-:W-:Y:S01]  /*10a8d0*/  STL.64 [R1+0x5d90], R128 ;  /* 0x005d908001007387 */ /* 0x000fe20000100a00 */
[----:B------:R-:W-:-:S05]  /*10a8e0*/  IADD3 R132, P2, PT, R32, R167, RZ ;  /* 0x000000a720847210 */ /* 0x000fca0007f5e0ff */
[----:B------:R-:W-:Y:S02]  /*10a8f0*/  IMAD.X R131, R33, 0x1, R2, P2 ;  /* 0x0000000121837824 */ /* 0x000fe400010e0602 */
[----:B------:R-:W5:Y:S04]  /*10a900*/  LDL.LU.64 R32, [R1+0x3e90] ;  /* 0x003e900001207983 */ /* 0x000f680000300a00 */
[----:B------:R-:W-:Y:S01]  /*10a910*/  STL.64 [R1+0x5d98], R130 ;  /* 0x005d988201007387 */ /* 0x000fe20000100a00 */
[----:B--2---:R-:W-:-:S05]  /*10a920*/  IADD3 R178, P2, PT, R26, R167, RZ ;  /* 0x000000a71ab27210 */ /* 0x004fca0007f5e0ff */
[----:B------:R-:W-:Y:S02]  /*10a930*/  IMAD.X R177, R27, 0x1, R2, P2 ;  /* 0x000000011bb17824 */ /* 0x000fe400010e0602 */
[----:B------:R-:W2:Y:S04]  /*10a940*/  LDL.LU.64 R26, [R1+0x3478] ;  /* 0x00347800011a7983 */ /* 0x000ea80000300a00 */
[----:B------:R-:W-:Y:S01]  /*10a950*/  STL.64 [R1+0x5da0], R176 ;  /* 0x005da0b001007387 */ /* 0x000fe20000100a00 */
[----:B---3--:R-:W-:-:S05]  /*10a960*/  IADD3 R180, P2, PT, R28, R167, RZ ;  /* 0x000000a71cb47210 */ /* 0x008fca0007f5e0ff */
[----:B------:R-:W-:Y:S02]  /*10a970*/  IMAD.X R179, R29, 0x1, R2, P2 ;  /* 0x000000011db37824 */ /* 0x000fe400010e0602 */
[----:B------:R-:W3:Y:S04]  /*10a980*/  LDL.LU.64 R28, [R1+0x3470] ;  /* 0x00347000011c7983 */ /* 0x000ee80000300a00 */
[----:B------:R-:W-:Y:S01]  /*10a990*/  STL.64 [R1+0x5da8], R178 ;  /* 0x005da8b201007387 */ /* 0x000fe20000100a00 */
[----:B----4-:R-:W-:-:S05]  /*10a9a0*/  IADD3 R226, P2, PT, R30, R167, RZ ;  /* 0x000000a71ee27210 */ /* 0x010fca0007f5e0ff */
[----:B------:R-:W-:Y:S02]  /*10a9b0*/  IMAD.X R225, R31, 0x1, R2, P2 ;  /* 0x000000011fe17824 */ /* 0x000fe400010e0602 */
[----:B------:R-:W4:Y:S04]  /*10a9c0*/  LDL.LU.64 R30, [R1+0x33b8] ;  /* 0x0033b800011e7983 */ /* 0x000f280000300a00 */
[----:B------:R-:W-:Y:S01]  /*10a9d0*/  STL.64 [R1+0x5db0], R224 ;  /* 0x005db0e001007387 */ /* 0x000fe20000100a00 */
[----:B-----5:R-:W-:-:S05]  /*10a9e0*/  IADD3 R228, P2, PT, R40, R167, RZ ;  /* 0x000000a728e47210 */ /* 0x020fca0007f5e0ff */
[----:B------:R-:W-:-:S05]  /*10a9f0*/  IMAD.X R227, R41, 0x1, R2, P2 ;  /* 0x0000000129e37824 */ /* 0x000fca00010e0602 */
[----:B------:R-:W-:Y:S01]  /*10aa00*/  STL.64 [R1+0x5db8], R226 ;  /* 0x005db8e201007387 */ /* 0x000fe20000100a00 */
[----:B------:R-:W-:-:S03]  /*10aa10*/  IADD3 R40, P2, PT, R38, R167, RZ ;  /* 0x000000a726287210 */ /* 0x000fc60007f5e0ff */
[----:B------:R-:W5:Y:S04]  /*10aa20*/  LDL.LU.64 R44, [R1+0x33b0] ;  /* 0x0033b000012c7983 */ /* 0x000f680000300a00 */
[----:B------:R1:W-:Y:S04]  /*10aa30*/  STL [R1+0xfa8], R40 ;  /* 0x000fa82801007387 */ /* 0x0003e80000100800 */
[----:B-1----:R-:W5:Y:S01]  /*10aa40*/  LDL.LU.64 R40, [R1+0x3308] ;  /* 0x0033080001287983 */ /* 0x002f620000300a00 */
[----:B------:R-:W-:Y:S02]  /*10aa50*/  IADD3.X R21, PT, PT, R39, R2, RZ, P2, !PT ;  /* 0x0000000227157210 */ /* 0x000fe400017fe4ff */
[----:B------:R-:W-:-:S03]  /*10aa60*/  IADD3 R38, P2, PT, R36, R167, RZ ;  /* 0x000000a724267210 */ /* 0x000fc60007f5e0ff */
[----:B------:R1:W-:Y:S04]  /*10aa70*/  STL [R1+0xfa4], R21 ;  /* 0x000fa41501007387 */ /* 0x0003e80000100800 */
[----:B------:R-:W-:Y:S01]  /*10aa80*/  STL [R1+0xfb0], R38 ;  /* 0x000fb02601007387 */ /* 0x000fe20000100800 */
[----:B-1----:R-:W-:Y:S01]  /*10aa90*/  IMAD.X R21, R37, 0x1, R2, P2 ;  /* 0x0000000125157824 */ /* 0x002fe200010e0602 */
[----:B------:R-:W-:-:S04]  /*10aaa0*/  IADD3 R36, P2, PT, R34, R167, RZ ;  /* 0x000000a722247210 */ /* 0x000fc80007f5e0ff */
[----:B------:R1:W-:Y:S01]  /*10aab0*/  STL [R1+0xfac], R21 ;  /* 0x000fac1501007387 */ /* 0x0003e20000100800 */
[----:B------:R-:W-:-:S03]  /*10aac0*/  IMAD.X R34, R35, 0x1, R2, P2 ;  /* 0x0000000123227824 */ /* 0x000fc600010e0602 */
[----:B------:R1:W-:Y:S04]  /*10aad0*/  STL [R1+0x143c], R36 ;  /* 0x00143c2401007387 */ /* 0x0003e80000100800 */
[----:B------:R-:W5:Y:S04]  /*10aae0*/  LDL.LU.64 R42, [R1+0x3300] ;  /* 0x00330000012a7983 */ /* 0x000f680000300a00 */
[----:B------:R-:W-:Y:S01]  /*10aaf0*/  STL [R1+0x1438], R34 ;  /* 0x0014382201007387 */ /* 0x000fe20000100800 */
[----:B-1----:R-:W-:-:S05]  /*10ab00*/  IADD3 R21, P2, PT, R22, R167, RZ ;  /* 0x000000a716157210 */ /* 0x002fca0007f5e0ff */
[----:B------:R-:W-:Y:S01]  /*10ab10*/  IMAD.X R23, R23, 0x1, R2, P2 ;  /* 0x0000000117177824 */ /* 0x000fe200010e0602 */
[----:B------:R1:W-:Y:S04]  /*10ab20*/  STL [R1+0x1444], R21 ;  /* 0x0014441501007387 */ /* 0x0003e80000100800 */
[----:B------:R1:W-:Y:S04]  /*10ab30*/  STL [R1+0x1440], R23 ;  /* 0x0014401701007387 */ /* 0x0003e80000100800 */
[----:B------:R-:W5:Y:S01]  /*10ab40*/  LDL.LU.64 R38, [R1+0x3258] ;  /* 0x0032580001267983 */ /* 0x000f620000300a00 */
[----:B------:R-:W-:-:S03]  /*10ab50*/  IADD3 R22, P2, PT, R24, R167, RZ ;  /* 0x000000a718167210 */ /* 0x000fc60007f5e0ff */
[----:B------:R-:W5:Y:S02]  /*10ab60*/  LDL.LU.64 R36, [R1+0x3250] ;  /* 0x0032500001247983 */ /* 0x000f640000300a00 */
[----:B-1----:R-:W-:Y:S02]  /*10ab70*/  IMAD.X R21, R25, 0x1, R2, P2 ;  /* 0x0000000119157824 */ /* 0x002fe400010e0602 */
[----:B------:R-:W5:Y:S01]  /*10ab80*/  LDL.LU.64 R34, [R1+0x31a8] ;  /* 0x0031a80001227983 */ /* 0x000f620000300a00 */
[----:B------:R-:W-:-:S05]  /*10ab90*/  IADD3 R24, P2, PT, R32, R167, RZ ;  /* 0x000000a720187210 */ /* 0x000fca0007f5e0ff */
[----:B------:R-:W-:Y:S01]  /*10aba0*/  IMAD.X R23, R33, 0x1, R2, P2 ;  /* 0x0000000121177824 */ /* 0x000fe200010e0602 */
[----:B--2---:R-:W-:-:S05]  /*10abb0*/  IADD3 R134, P2, PT, R26, R167, RZ ;  /* 0x000000a71a867210 */ /* 0x004fca0007f5e0ff */
[----:B------:R-:W-:Y:S02]  /*10abc0*/  IMAD.X R133, R27, 0x1, R2, P2 ;  /* 0x000000011b857824 */ /* 0x000fe400010e0602 */
[----:B------:R-:W2:Y:S04]  /*10abd0*/  LDL.LU.64 R26, [R1+0x31a0] ;  /* 0x0031a000011a7983 */ /* 0x000ea80000300a00 */
[----:B------:R-:W-:Y:S01]  /*10abe0*/  STL.64 [R1+0x5dc0], R132 ;  /* 0x005dc08401007387 */ /* 0x000fe20000100a00 */
[----:B---3--:R-:W-:-:S04]  /*10abf0*/  IADD3 R136, P2, PT, R28, R167, RZ ;  /* 0x000000a71c887210 */ /* 0x008fc80007f5e0ff */
[----:B------:R-:W-:Y:S02]  /*10ac00*/  IADD3.X R135, PT, PT, R29, R2, RZ, P2, !PT ;  /* 0x000000021d877210 */ /* 0x000fe400017fe4ff */
[----:B------:R-:W3:Y:S04]  /*10ac10*/  LDL.LU.64 R28, [R1+0x3e88] ;  /* 0x003e8800011c7983 */ /* 0x000ee80000300a00 */
[----:B------:R-:W-:Y:S01]  /*10ac20*/  STL.64 [R1+0x5dc8], R134 ;  /* 0x005dc88601007387 */ /* 0x000fe20000100a00 */
[----:B----4-:R-:W-:-:S05]  /*10ac30*/  IADD3 R182, P2, PT, R30, R167, RZ ;  /* 0x000000a71eb67210 */ /* 0x010fca0007f5e0ff */
[----:B------:R-:W-:Y:S02]  /*10ac40*/  IMAD.X R181, R31, 0x1, R2, P2 ;  /* 0x000000011fb57824 */ /* 0x000fe400010e0602 */
[----:B------:R-:W4:Y:S04]  /*10ac50*/  LDL.LU.64 R30, [R1+0x3e80] ;  /* 0x003e8000011e7983 */ /* 0x000f280000300a00 */
[----:B------:R-:W4:Y:S04]  /*10ac60*/  LDL.LU.64 R32, [R1+0x3488] ;  /* 0x0034880001207983 */ /* 0x000f280000300a00 */
[----:B------:R-:W-:Y:S01]  /*10ac70*/  STL.64 [R1+0x5dd0], R180 ;  /* 0x005dd0b401007387 */ /* 0x000fe20000100a00 */
[----:B-----5:R-:W-:-:S05]  /*10ac80*/  IADD3 R184, P2, PT, R44, R167, RZ ;  /* 0x000000a72cb87210 */ /* 0x020fca0007f5e0ff */
[----:B------:R-:W-:Y:S01]  /*10ac90*/  IMAD.X R183, R45, 0x1, R2, P2 ;  /* 0x000000012db77824 */ /* 0x000fe200010e0602 */
[----:B------:R-:W-:-:S04]  /*10aca0*/  IADD3 R230, P2, PT, R40, R167, RZ ;  /* 0x000000a728e67210 */ /* 0x000fc80007f5e0ff */
[----:B------:R-:W-:Y:S01]  /*10acb0*/  STL.64 [R1+0x5dd8], R182 ;  /* 0x005dd8b601007387 */ /* 0x000fe20000100a00 */
[----:B------:R-:W-:-:S03]  /*10acc0*/  IMAD.X R229, R41, 0x1, R2, P2 ;  /* 0x0000000129e57824 */ /* 0x000fc600010e0602 */
[----:B------:R-:W5:Y:S04]  /*10acd0*/  LDL.LU.64 R40, [R1+0x3480] ;  /* 0x0034800001287983 */ /* 0x000f680000300a00 */
[----:B------:R-:W5:Y:S04]  /*10ace0*/  LDL.LU.64 R44, [R1+0x33c8] ;  /* 0x0033c800012c7983 */ /* 0x000f680000300a00 */
[----:B------:R-:W-:Y:S04]  /*10acf0*/  STL.64 [R1+0x5de0], R228 ;  /* 0x005de0e401007387 */ /* 0x000fe80000100a00 */
[----:B------:R-:W5:Y:S01]  /*10ad00*/  LDL.LU.64 R48, [R1+0x33c0] ;  /* 0x0033c00001307983 */ /* 0x000f620000300a00 */
[----:B------:R-:W-:-:S05]  /*10ad10*/  IADD3 R232, P2, PT, R42, R167, RZ ;  /* 0x000000a72ae87210 */ /* 0x000fca0007f5e0ff */
[----:B------:R-:W-:-:S05]  /*10ad20*/  IMAD.X R231, R43, 0x1, R2, P2 ;  /* 0x000000012be77824 */ /* 0x000fca00010e0602 */
[----:B------:R-:W-:Y:S04]  /*10ad30*/  STL.64 [R1+0x5de8], R230 ;  /* 0x005de8e601007387 */ /* 0x000fe80000100a00 */
[----:B------:R-:W5:Y:S01]  /*10ad40*/  LDL.LU.64 R50, [R1+0x3318] ;  /* 0x0033180001327983 */ /* 0x000f620000300a00 */
[----:B------:R-:W-:-:S05]  /*10ad50*/  IADD3 R25, P2, PT, R38, R167, RZ ;  /* 0x000000a726197210 */ /* 0x000fca0007f5e0ff */
[----:B------:R-:W-:Y:S01]  /*10ad60*/  IMAD.X R38, R39, 0x1, R2, P2 ;  /* 0x0000000127267824 */ /* 0x000fe200010e0602 */
[----:B------:R1:W-:Y:S04]  /*10ad70*/  STL [R1+0xfb8], R25 ;  /* 0x000fb81901007387 */ /* 0x0003e80000100800 */
[----:B------:R-:W-:Y:S04]  /*10ad80*/  STL [R1+0xfb4], R38 ;  /* 0x000fb42601007387 */ /* 0x000fe80000100800 */
[----:B------:R-:W5:Y:S01]  /*10ad90*/  LDL.LU.64 R46, [R1+0x3310] ;  /* 0x00331000012e7983 */ /* 0x000f620000300a00 */
[----:B-1----:R-:W-:-:S05]  /*10ada0*/  IADD3 R25, P2, PT, R36, R167, RZ ;  /* 0x000000a724197210 */ /* 0x002fca0007f5e0ff */
[----:B------:R-:W-:Y:S01]  /*10adb0*/  IMAD.X R36, R37, 0x1, R2, P2 ;  /* 0x0000000125247824 */ /* 0x000fe200010e0602 */
[----:B------:R1:W-:Y:S04]  /*10adc0*/  STL [R1+0xfc0], R25 ;  /* 0x000fc01901007387 */ /* 0x0003e80000100800 */
[----:B------:R-:W-:Y:S04]  /*10add0*/  STL [R1+0xfbc], R36 ;  /* 0x000fbc2401007387 */ /* 0x000fe80000100800 */
[----:B------:R-:W5:Y:S01]  /*10ade0*/  LDL.LU.64 R42, [R1+0x3268] ;  /* 0x00326800012a7983 */ /* 0x000f620000300a00 */
[----:B-1----:R-:W-:-:S05]  /*10adf0*/  IADD3 R25, P2, PT, R34, R167, RZ ;  /* 0x000000a722197210 */ /* 0x002fca0007f5e0ff */
[----:B------:R2:W-:Y:S01]  /*10ae00*/  STL [R1+0x144c], R25 ;  /* 0x00144c1901007387 */ /* 0x0005e20000100800 */
[----:B------:R-:W-:-:S03]  /*10ae10*/  IADD3.X R34, PT, PT, R35, R2, RZ, P2, !PT ;  /* 0x0000000223227210 */ /* 0x000fc600017fe4ff */
[----:B------:R-:W5:Y:S01]  /*10ae20*/  LDL.LU.64 R38, [R1+0x3260] ;  /* 0x0032600001267983 */ /* 0x000f620000300a00 */
[----:B--2---:R-:W-:-:S03]  /*10ae30*/  IADD3 R25, P2, PT, R26, R167, RZ ;  /* 0x000000a71a197210 */ /* 0x004fc60007f5e0ff */
[----:B------:R1:W-:Y:S02]  /*10ae40*/  STL [R1+0x1448], R34 ;  /* 0x0014482201007387 */ /* 0x0003e40000100800 */
[----:B------:R-:W-:Y:S02]  /*10ae50*/  IMAD.X R27, R27, 0x1, R2, P2 ;  /* 0x000000011b1b7824 */ /* 0x000fe400010e0602 */
[----:B------:R2:W-:Y:S04]  /*10ae60*/  STL [R1+0x1464], R25 ;  /* 0x0014641901007387 */ /* 0x0005e80000100800 */
[----:B------:R2:W-:Y:S04]  /*10ae70*/  STL [R1+0x1460], R27 ;  /* 0x0014601b01007387 */ /* 0x0005e80000100800 */
[----:B-1----:R-:W5:Y:S01]  /*10ae80*/  LDL.LU.64 R34, [R1+0x31b8] ;  /* 0x0031b80001227983 */ /* 0x002f620000300a00 */
[----:B---3--:R-:W-:-:S05]  /*10ae90*/  IADD3 R26, P2, PT, R28, R167, RZ ;  /* 0x000000a71c1a7210 */ /* 0x008fca0007f5e0ff */
[----:B--2---:R-:W-:Y:S01]  /*10aea0*/  IMAD.X R25, R29, 0x1, R2, P2 ;  /* 0x000000011d197824 */ /* 0x004fe200010e0602 */
[----:B----4-:R-:W-:-:S05]  /*10aeb0*/  IADD3 R28, P2, PT, R30, R167, RZ ;  /* 0x000000a71e1c7210 */ /* 0x010fca0007f5e0ff */
[--C-:B------:R-:W-:Y:S01]  /*10aec0*/  IMAD.X R27, R31, 0x1, R2.reuse, P2 ;  /* 0x000000011f1b7824 */ /* 0x100fe200010e0602 */
[-C--:B------:R-:W-:Y:S01]  /*10aed0*/  IADD3 R138, P2, PT, R32, R167.reuse, RZ ;  /* 0x000000a7208a7210 */ /* 0x080fe20007f5e0ff */
[----:B------:R-:W2:Y:S04]  /*10aee0*/  LDL.LU.64 R30, [R1+0x31b0] ;  /* 0x0031b000011e7983 */ /* 0x000ea80000300a00 */
[----:B------:R-:W-:Y:S02]  /*10aef0*/  IMAD.X R137, R33, 0x1, R2, P2 ;  /* 0x0000000121897824 */ /* 0x000fe400010e0602 */
[----:B------:R-:W3:Y:S04]  /*10af00*/  LDL.LU.64 R32, [R1+0x3e78] ;  /* 0x003e780001207983 */ /* 0x000ee80000300a00 */
[----:B------:R-:W4:Y:S04]  /*10af10*/  LDL.LU.64 R36, [R1+0x3e70] ;  /* 0x003e700001247983 */ /* 0x000f280000300a00 */
[----:B------:R-:W-:Y:S01]  /*10af20*/  STL.64 [R1+0x5df0], R136 ;  /* 0x005df08801007387 */ /* 0x000fe20000100a00 */
[----:B-----5:R-:W-:-:S05]  /*10af30*/  IADD3 R140, P2, PT, R40, R167, RZ ;  /* 0x000000a7288c7210 */ /* 0x020fca0007f5e0ff */
[--C-:B------:R-:W-:Y:S01]  /*10af40*/  IMAD.X R139, R41, 0x1, R2.reuse, P2 ;  /* 0x00000001298b7824 */ /* 0x100fe200010e0602 */
[-C--:B------:R-:W-:Y:S01]  /*10af50*/  IADD3 R186, P2, PT, R44, R167.reuse, RZ ;  /* 0x000000a72cba7210 */ /* 0x080fe20007f5e0ff */
[----:B------:R-:W5:Y:S04]  /*10af60*/  LDL.LU.64 R40, [R1+0x3498] ;  /* 0x0034980001287983 */ /* 0x000f680000300a00 */
[----:B------:R-:W-:Y:S01]  /*10af70*/  IMAD.X R185, R45, 0x1, R2, P2 ;  /* 0x000000012db97824 */ /* 0x000fe200010e0602 */
[----:B------:R-:W-:Y:S01]  /*10af80*/  IADD3 R188, P2, PT, R48, R167, RZ ;  /* 0x000000a730bc7210 */ /* 0x000fe20007f5e0ff */
[----:B------:R-:W5:Y:S03]  /*10af90*/  LDL.LU.64 R44, [R1+0x3490] ;  /* 0x00349000012c7983 */ /* 0x000f660000300a00 */
[----:B------:R-:W-:-:S02]  /*10afa0*/  IADD3.X R187, PT, PT, R49, R2, RZ, P2, !PT ;  /* 0x0000000231bb7210 */ /* 0x000fc400017fe4ff */
[----:B------:R-:W5:Y:S04]  /*10afb0*/  LDL.LU.64 R48, [R1+0x33d8] ;  /* 0x0033d80001307983 */ /* 0x000f680000300a00 */
[----:B------:R-:W5:Y:S04]  /*10afc0*/  LDL.LU.64 R52, [R1+0x33d0] ;  /* 0x0033d00001347983 */ /* 0x000f680000300a00 */
[----:B------:R-:W5:Y:S01]  /*10afd0*/  LDL.LU.64 R54, [R1+0x3328] ;  /* 0x0033280001367983 */ /* 0x000f620000300a00 */
[----:B------:R-:W-:-:S05]  /*10afe0*/  IADD3 R234, P2, PT, R50, R167, RZ ;  /* 0x000000a732ea7210 */ /* 0x000fca0007f5e0ff */
[----:B------:R-:W-:Y:S01]  /*10aff0*/  IMAD.X R233, R51, 0x1, R2, P2 ;  /* 0x0000000133e97824 */ /* 0x000fe200010e0602 */
[----:B------:R-:W-:-:S05]  /*10b000*/  IADD3 R236, P2, PT, R46, R167, RZ ;  /* 0x000000a72eec7210 */ /* 0x000fca0007f5e0ff */
[----:B------:R-:W-:Y:S01]  /*10b010*/  IMAD.X R235, R47, 0x1, R2, P2 ;  /* 0x000000012feb7824 */ /* 0x000fe200010e0602 */
[----:B------:R-:W-:-:S05]  /*10b020*/  IADD3 R46, P2, PT, R42, R167, RZ ;  /* 0x000000a72a2e7210 */ /* 0x000fca0007f5e0ff */
[----:B------:R-:W-:Y:S01]  /*10b030*/  IMAD.X R29, R43, 0x1, R2, P2 ;  /* 0x000000012b1d7824 */ /* 0x000fe200010e0602 */
[----:B------:R1:W-:Y:S04]  /*10b040*/  STL [R1+0xfc8], R46 ;  /* 0x000fc82e01007387 */ /* 0x0003e80000100800 */
[----:B------:R-:W5:Y:S01]  /*10b050*/  LDL.LU.64 R50, [R1+0x3320] ;  /* 0x0033200001327983 */ /* 0x000f620000300a00 */
[----:B------:R-:W-:-:S03]  /*10b060*/  IADD3 R42, P2, PT, R38, R167, RZ ;  /* 0x000000a7262a7210 */ /* 0x000fc60007f5e0ff */
[----:B------:R1:W-:Y:S04]  /*10b070*/  STL [R1+0xfc4], R29 ;  /* 0x000fc41d01007387 */ /* 0x0003e80000100800 */
[----:B------:R1:W-:Y:S04]  /*10b080*/  STL [R1+0xfd0], R42 ;  /* 0x000fd02a01007387 */ /* 0x0003e80000100800 */
[----:B-1----:R-:W5:Y:S01]  /*10b090*/  LDL.LU.64 R46, [R1+0x3278] ;  /* 0x00327800012e7983 */ /* 0x002f620000300a00 */
[----:B------:R-:W-:-:S05]  /*10b0a0*/  IMAD.X R29, R39, 0x1, R2, P2 ;  /* 0x00000001271d7824 */ /* 0x000fca00010e0602 */
[----:B------:R1:W-:Y:S04]  /*10b0b0*/  STL [R1+0xfcc], R29 ;  /* 0x000fcc1d01007387 */ /* 0x0003e80000100800 */
[----:B------:R-:W5:Y:S01]  /*10b0c0*/  LDL.LU.64 R42, [R1+0x3270] ;  /* 0x00327000012a7983 */ /* 0x000f620000300a00 */
[----:B------:R-:W-:-:S05]  /*10b0d0*/  IADD3 R38, P2, PT, R34, R167, RZ ;  /* 0x000000a722267210 */ /* 0x000fca0007f5e0ff */
[----:B-1----:R-:W-:Y:S01]  /*10b0e0*/  IMAD.X R29, R35, 0x1, R2, P2 ;  /* 0x00000001231d7824 */ /* 0x002fe200010e0602 */
[----:B------:R1:W-:Y:S04]  /*10b0f0*/  STL [R1+0x146c], R38 ;  /* 0x00146c2601007387 */ /* 0x0003e80000100800 */
[----:B------:R2:W-:Y:S04]  /*10b100*/  STL [R1+0x1468], R29 ;  /* 0x0014681d01007387 */ /* 0x0005e80000100800 */
[----:B-1----:R-:W5:Y:S01]  /*10b110*/  LDL.LU.64 R38, [R1+0x31c8] ;  /* 0x0031c80001267983 */ /* 0x002f620000300a00 */
[----:B--2---:R-:W-:-:S05]  /*10b120*/  IADD3 R34, P2, PT, R30, R167, RZ ;  /* 0x000000a71e227210 */ /* 0x004fca0007f5e0ff */
[----:B------:R-:W-:Y:S01]  /*10b130*/  IMAD.X R29, R31, 0x1, R2, P2 ;  /* 0x000000011f1d7824 */ /* 0x000fe200010e0602 */
[----:B---3--:R-:W-:Y:S01]  /*10b140*/  IADD3 R30, P2, PT, R32, R167, RZ ;  /* 0x000000a7201e7210 */ /* 0x008fe20007f5e0ff */
[----:B------:R1:W-:Y:S04]  /*10b150*/  STL [R1+0x1484], R34 ;  /* 0x0014842201007387 */ /* 0x0003e80000100800 */
[----:B------:R2:W-:Y:S04]  /*10b160*/  STL [R1+0x1480], R29 ;  /* 0x0014801d01007387 */ /* 0x0005e80000100800 */
[----:B-1----:R-:W3:Y:S01]  /*10b170*/  LDL.LU.64 R34, [R1+0x31c0] ;  /* 0x0031c00001227983 */ /* 0x002ee20000300a00 */
[----:B--2---:R-:W-:-:S02]  /*10b180*/  IADD3.X R29, PT, PT, R33, R2, RZ, P2, !PT ;  /* 0x00000002211d7210 */ /* 0x004fc400017fe4ff */
[----:B----4-:R-:W-:-:S05]  /*10b190*/  IADD3 R32, P2, PT, R36, R167, RZ ;  /* 0x000000a724207210 */ /* 0x010fca0007f5e0ff */
[----:B------:R-:W-:Y:S02]  /*10b1a0*/  IMAD.X R31, R37, 0x1, R2, P2 ;  /* 0x00000001251f7824 */ /* 0x000fe400010e0602 */
[----:B------:R-:W2:Y:S01]  /*10b1b0*/  LDL.LU.64 R36, [R1+0x3e68] ;  /* 0x003e680001247983 */ /* 0x000ea20000300a00 */
[----:B-----5:R-:W-:-:S05]  /*10b1c0*/  IADD3 R142, P2, PT, R40, R167, RZ ;  /* 0x000000a7288e7210 */ /* 0x020fca0007f5e0ff */
[--C-:B------:R-:W-:Y:S01]  /*10b1d0*/  IMAD.X R141, R41, 0x1, R2.reuse, P2 ;  /* 0x00000001298d7824 */ /* 0x100fe200010e0602 */
[-C--:B------:R-:W-:Y:S01]  /*10b1e0*/  IADD3 R144, P2, PT, R44, R167.reuse, RZ ;  /* 0x000000a72c907210 */ /* 0x080fe20007f5e0ff */
[----:B------:R-:W4:Y:S04]  /*10b1f0*/  LDL.LU.64 R40, [R1+0x3e60] ;  /* 0x003e600001287983 */ /* 0x000f280000300a00 */
[--C-:B------:R-:W-:Y:S01]  /*10b200*/  IMAD.X R143, R45, 0x1, R2.reuse, P2 ;  /* 0x000000012d8f7824 */ /* 0x100fe200010e0602 */
[-C--:B------:R-:W-:Y:S01]  /*10b210*/  IADD3 R190, P2, PT, R48, R167.reuse, RZ ;  /* 0x000000a730be7210 */ /* 0x080fe20007f5e0ff */
[----:B------:R-:W5:Y:S04]  /*10b220*/  LDL.LU.64 R44, [R1+0x34a8] ;  /* 0x0034a800012c7983 */ /* 0x000f680000300a00 */
[--C-:B------:R-:W-:Y:S01]  /*10b230*/  IMAD.X R189, R49, 0x1, R2.reuse, P2 ;  /* 0x0000000131bd7824 */ /* 0x100fe200010e0602 */
[----:B------:R-:W-:Y:S01]  /*10b240*/  IADD3 R192, P2, PT, R52, R167, RZ ;  /* 0x000000a734c07210 */ /* 0x000fe20007f5e0ff */
[----:B------:R-:W5:Y:S04]  /*10b250*/  LDL.LU.64 R48, [R1+0x34a0] ;  /* 0x0034a00001307983 */ /* 0x000f680000300a00 */
[----:B------:R-:W-:-:S02]  /*10b260*/  IMAD.X R191, R53, 0x1, R2, P2 ;  /* 0x0000000135bf7824 */ /* 0x000fc400010e0602 */
[----:B------:R-:W5:Y:S01]  /*10b270*/  LDL.LU.64 R52, [R1+0x33e8] ;  /* 0x0033e80001347983 */ /* 0x000f620000300a00 */
[----:B------:R-:W-:-:S03]  /*10b280*/  IADD3 R238, P2, PT, R54, R167, RZ ;  /* 0x000000a736ee7210 */ /* 0x000fc60007f5e0ff */
[----:B------:R-:W5:Y:S02]  /*10b290*/  LDL.LU.64 R58, [R1+0x33e0] ;  /* 0x0033e000013a7983 */ /* 0x000f640000300a00 */
[----:B------:R-:W-:Y:S02]  /*10b2a0*/  IMAD.X R237, R55, 0x1, R2, P2 ;  /* 0x0000000137ed7824 */ /* 0x000fe400010e0602 */
[----:B------:R-:W5:Y:S01]  /*10b2b0*/  LDL.LU.64 R56, [R1+0x3338] ;  /* 0x0033380001387983 */ /* 0x000f620000300a00 */
[----:B------:R-:W-:-:S04]  /*10b2c0*/  IADD3 R240, P2, PT, R50, R167, RZ ;  /* 0x000000a732f07210 */ /* 0x000fc80007f5e0ff */
[----:B------:R-:W-:Y:S02]  /*10b2d0*/  IADD3.X R239, PT, PT, R51, R2, RZ, P2, !PT ;  /* 0x0000000233ef7210 */ /* 0x000fe400017fe4ff */
        /* <DEDUP_REMOVED lines=9> */
[----:B------:R1:W-:Y:S01]  /*10b370*/  STL [R1+0xfdc], R33 ;  /* 0x000fdc2101007387 */ /* 0x0003e20000100800 */
[----:B------:R-:W-:-:S03]  /*10b380*/  IADD3 R42, P2, PT, R38, R167, RZ ;  /* 0x000000a7262a7210 */ /* 0x000fc60007f5e0ff */
[----:B------:R-:W5:Y:S02]  /*10b390*/  LDL.LU.64 R46, [R1+0x3280] ;  /* 0x00328000012e7983 */ /* 0x000f640000300a00 */
[----:B-1----:R-:W-:Y:S02]  /*10b3a0*/  IMAD.X R33, R39, 0x1, R2, P2 ;  /* 0x0000000127217824 */ /* 0x002fe400010e0602 */
[----:B------:R1:W-:Y:S04]  /*10b3b0*/  STL [R1+0x148c], R42 ;  /* 0x00148c2a01007387 */ /* 0x0003e80000100800 */
[----:B------:R3:W-:Y:S04]  /*10b3c0*/  STL [R1+0x1488], R33 ;  /* 0x0014882101007387 */ /* 0x0007e80000100800 */
[----:B-1----:R-:W5:Y:S01]  /*10b3d0*/  LDL.LU.64 R42, [R1+0x31d8] ;  /* 0x0031d800012a7983 */ /* 0x002f620000300a00 */
[----:B---3--:R-:W-:-:S05]  /*10b3e0*/  IADD3 R38, P2, PT, R34, R167, RZ ;  /* 0x000000a722267210 */ /* 0x008fca0007f5e0ff */
[----:B------:R-:W-:Y:S01]  /*10b3f0*/  IMAD.X R33, R35, 0x1, R2, P2 ;  /* 0x0000000123217824 */ /* 0x000fe200010e0602 */
[----:B------:R1:W-:Y:S01]  /*10b400*/  STL [R1+0x14a4], R38 ;  /* 0x0014a42601007387 */ /* 0x0003e20000100800 */
[----:B--2---:R-:W-:-:S03]  /*10b410*/  IADD3 R34, P2, PT, R36, R167, RZ ;  /* 0x000000a724227210 */ /* 0x004fc60007f5e0ff */
[----:B------:R2:W-:Y:S04]  /*10b420*/  STL [R1+0x14a0], R33 ;  /* 0x0014a02101007387 */ /* 0x0005e80000100800 */
[----:B-1----:R-:W3:Y:S01]  /*10b430*/  LDL.LU.64 R38, [R1+0x31d0] ;  /* 0x0031d00001267983 */ /* 0x002ee20000300a00 */
[----:B--2---:R-:W-:Y:S01]  /*10b440*/  IMAD.X R33, R37, 0x1, R2, P2 ;  /* 0x0000000125217824 */ /* 0x004fe200010e0602 */
[----:B----4-:R-:W-:-:S05]  /*10b450*/  IADD3 R36, P2, PT, R40, R167, RZ ;  /* 0x000000a728247210 */ /* 0x010fca0007f5e0ff */
[----:B------:R-:W-:Y:S01]  /*10b460*/  IMAD.X R35, R41, 0x1, R2, P2 ;  /* 0x0000000129237824 */ /* 0x000fe200010e0602 */
[-C--:B-----5:R-:W-:Y:S01]  /*10b470*/  IADD3 R146, P2, PT, R44, R167.reuse, RZ ;  /* 0x000000a72c927210 */ /* 0x0a0fe20007f5e0ff */
[----:B------:R-:W2:Y:S03]  /*10b480*/  LDL.LU.64 R40, [R1+0x3e58] ;  /* 0x003e580001287983 */ /* 0x000ea60000300a00 */
[----:B------:R-:W-:Y:S02]  /*10b490*/  IADD3.X R145, PT, PT, R45, R2, RZ, P2, !PT ;  /* 0x000000022d917210 */ /* 0x000fe400017fe4ff */
[----:B------:R-:W4:Y:S01]  /*10b4a0*/  LDL.LU.64 R44, [R1+0x3e50] ;  /* 0x003e5000012c7983 */ /* 0x000f220000300a00 */
[----:B------:R-:W-:-:S05]  /*10b4b0*/  IADD3 R148, P2, PT, R48, R167, RZ ;  /* 0x000000a730947210 */ /* 0x000fca0007f5e0ff */
[--C-:B------:R-:W-:Y:S01]  /*10b4c0*/  IMAD.X R147, R49, 0x1, R2.reuse, P2 ;  /* 0x0000000131937824 */ /* 0x100fe200010e0602 */
[-C--:B------:R-:W-:Y:S01]  /*10b4d0*/  IADD3 R194, P2, PT, R52, R167.reuse, RZ ;  /* 0x000000a734c27210 */ /* 0x080fe20007f5e0ff */
[----:B------:R-:W5:Y:S04]  /*10b4e0*/  LDL.LU.64 R48, [R1+0x34b8] ;  /* 0x0034b80001307983 */ /* 0x000f680000300a00 */
[----:B------:R-:W-:Y:S02]  /*10b4f0*/  IMAD.X R193, R53, 0x1, R2, P2 ;  /* 0x0000000135c17824 */ /* 0x000fe400010e0602 */
[----:B------:R-:W5:Y:S01]  /*10b500*/  LDL.LU.64 R52, [R1+0x34b0] ;  /* 0x0034b00001347983 */ /* 0x000f620000300a00 */
[----:B------:R-:W-:-:S03]  /*10b510*/  IADD3 R196, P2, PT, R58, R167, RZ ;  /* 0x000000a73ac47210 */ /* 0x000fc60007f5e0ff */
[----:B------:R-:W5:Y:S02]  /*10b520*/  LDL.LU.64 R62, [R1+0x33f8] ;  /* 0x0033f800013e7983 */ /* 0x000f640000300a00 */
[--C-:B------:R-:W-:Y:S01]  /*10b530*/  IMAD.X R195, R59, 0x1, R2.reuse, P2 ;  /* 0x000000013bc37824 */ /* 0x100fe200010e0602 */
[-C--:B------:R-:W-:Y:S01]  /*10b540*/  IADD3 R242, P2, PT, R56, R167.reuse, RZ ;  /* 0x000000a738f27210 */ /* 0x080fe20007f5e0ff */
[----:B------:R-:W5:Y:S04]  /*10b550*/  LDL.LU.64 R60, [R1+0x33f0] ;  /* 0x0033f000013c7983 */ /* 0x000f680000300a00 */
[----:B------:R-:W-:Y:S01]  /*10b560*/  IMAD.X R241, R57, 0x1, R2, P2 ;  /* 0x0000000139f17824 */ /* 0x000fe200010e0602 */
[----:B------:R-:W5:Y:S01]  /*10b570*/  LDL.LU.64 R58, [R1+0x3348] ;  /* 0x00334800013a7983 */ /* 0x000f620000300a00 */
        /* <DEDUP_REMOVED lines=10> */
[----:B------:R-:W-:Y:S02]  /*10b620*/  IADD3.X R37, PT, PT, R47, R2, RZ, P2, !PT ;  /* 0x000000022f257210 */ /* 0x000fe400017fe4ff */
[----:B------:R-:W-:-:S03]  /*10b630*/  IADD3 R46, P2, PT, R42, R167, RZ ;  /* 0x000000a72a2e7210 */ /* 0x000fc60007f5e0ff */
[----:B------:R1:W-:Y:S04]  /*10b640*/  STL [R1+0xfec], R37 ;  /* 0x000fec2501007387 */ /* 0x0003e80000100800 */
[----:B------:R-:W-:Y:S04]  /*10b650*/  STL [R1+0x14ac], R46 ;  /* 0x0014ac2e01007387 */ /* 0x000fe80000100800 */
[----:B------:R-:W5:Y:S01]  /*10b660*/  LDL.LU.64 R50, [R1+0x3290] ;  /* 0x0032900001327983 */ /* 0x000f620000300a00 */
[----:B-1----:R-:W-:-:S05]  /*10b670*/  IMAD.X R37, R43, 0x1, R2, P2 ;  /* 0x000000012b257824 */ /* 0x002fca00010e0602 */
[----:B------:R1:W-:Y:S01]  /*10b680*/  STL [R1+0x14a8], R37 ;  /* 0x0014a82501007387 */ /* 0x0003e20000100800 */
[----:B---3--:R-:W-:-:S05]  /*10b690*/  IADD3 R42, P2, PT, R38, R167, RZ ;  /* 0x000000a7262a7210 */ /* 0x008fca0007f5e0ff */
[----:B------:R3:W-:Y:S01]  /*10b6a0*/  STL [R1+0x14b4], R42 ;  /* 0x0014b42a01007387 */ /* 0x0007e20000100800 */
[----:B-1----:R-:W-:-:S03]  /*10b6b0*/  IMAD.X R37, R39, 0x1, R2, P2 ;  /* 0x0000000127257824 */ /* 0x002fc600010e0602 */
[----:B------:R-:W5:Y:S04]  /*10b6c0*/  LDL.LU.64 R46, [R1+0x31e8] ;  /* 0x0031e800012e7983 */ /* 0x000f680000300a00 */
[----:B------:R1:W-:Y:S04]  /*10b6d0*/  STL [R1+0x14b0], R37 ;  /* 0x0014b02501007387 */ /* 0x0003e80000100800 */
[----:B---3--:R-:W3:Y:S01]  /*10b6e0*/  LDL.LU.64 R42, [R1+0x31e0] ;  /* 0x0031e000012a7983 */ /* 0x008ee20000300a00 */
[----:B--2---:R-:W-:-:S05]  /*10b6f0*/  IADD3 R38, P2, PT, R40, R167, RZ ;  /* 0x000000a728267210 */ /* 0x004fca0007f5e0ff */
[----:B-1----:R-:W-:Y:S01]  /*10b700*/  IMAD.X R37, R41, 0x1, R2, P2 ;  /* 0x0000000129257824 */ /* 0x002fe200010e0602 */
[----:B----4-:R-:W-:-:S05]  /*10b710*/  IADD3 R40, P2, PT, R44, R167, RZ ;  /* 0x000000a72c287210 */ /* 0x010fca0007f5e0ff */
[----:B------:R-:W-:Y:S02]  /*10b720*/  IMAD.X R39, R45, 0x1, R2, P2 ;  /* 0x000000012d277824 */ /* 0x000fe400010e0602 */
[----:B------:R-:W2:Y:S01]  /*10b730*/  LDL.LU.64 R44, [R1+0x3e48] ;  /* 0x003e4800012c7983 */ /* 0x000ea20000300a00 */
[----:B-----5:R-:W-:-:S05]  /*10b740*/  IADD3 R150, P2, PT, R48, R167, RZ ;  /* 0x000000a730967210 */ /* 0x020fca0007f5e0ff */
[--C-:B------:R-:W-:Y:S01]  /*10b750*/  IMAD.X R149, R49, 0x1, R2.reuse, P2 ;  /* 0x0000000131957824 */ /* 0x100fe200010e0602 */
[-C--:B------:R-:W-:Y:S01]  /*10b760*/  IADD3 R152, P2, PT, R52, R167.reuse, RZ ;  /* 0x000000a734987210 */ /* 0x080fe20007f5e0ff */
[----:B------:R-:W4:Y:S04]  /*10b770*/  LDL.LU.64 R48, [R1+0x3e40] ;  /* 0x003e400001307983 */ /* 0x000f280000300a00 */
[----:B------:R-:W-:Y:S02]  /*10b780*/  IMAD.X R151, R53, 0x1, R2, P2 ;  /* 0x0000000135977824 */ /* 0x000fe400010e0602 */
[----:B------:R-:W5:Y:S04]  /*10b790*/  LDL.LU.64 R52, [R1+0x34c8] ;  /* 0x0034c80001347983 */ /* 0x000f680000300a00 */
[----:B------:R-:W5:Y:S01]  /*10b7a0*/  LDL.LU.64 R66, [R1+0x34c0] ;  /* 0x0034c00001427983 */ /* 0x000f620000300a00 */
[----:B------:R-:W-:-:S03]  /*10b7b0*/  IADD3 R198, P2, PT, R62, R167, RZ ;  /* 0x000000a73ec67210 */ /* 0x000fc60007f5e0ff */
[----:B------:R-:W5:Y:S01]  /*10b7c0*/  LDL.LU.64 R64, [R1+0x3408] ;  /* 0x0034080001407983 */ /* 0x000f620000300a00 */
[----:B------:R-:W-:Y:S02]  /*10b7d0*/  IADD3.X R197, PT, PT, R63, R2, RZ, P2, !PT ;  /* 0x000000023fc57210 */ /* 0x000fe400017fe4ff */
[-C--:B------:R-:W-:Y:S01]  /*10b7e0*/  IADD3 R200, P2, PT, R60, R167.reuse, RZ ;  /* 0x000000a73cc87210 */ /* 0x080fe20007f5e0ff */
[----:B------:R-:W5:Y:S04]  /*10b7f0*/  LDL.LU.64 R62, [R1+0x3400] ;  /* 0x00340000013e7983 */ /* 0x000f680000300a00 */
[----:B------:R-:W-:Y:S01]  /*10b800*/  IMAD.X R199, R61, 0x1, R2, P2 ;  /* 0x000000013dc77824 */ /* 0x000fe200010e0602 */
[----:B------:R-:W-:-:S05]  /*10b810*/  IADD3 R246, P2, PT, R58, R167, RZ ;  /* 0x000000a73af67210 */ /* 0x000fca0007f5e0ff */
[----:B------:R-:W-:Y:S01]  /*10b820*/  IMAD.X R245, R59, 0x1, R2, P2 ;  /* 0x000000013bf57824 */ /* 0x000fe200010e0602 */
[----:B------:R-:W-:-:S05]  /*10b830*/  IADD3 R248, P2, PT, R56, R167, RZ ;  /* 0x000000a738f87210 */ /* 0x000fca0007f5e0ff */
[----:B------:R-:W-:Y:S02]  /*10b840*/  IMAD.X R247, R57, 0x1, R2, P2 ;  /* 0x0000000139f77824 */ /* 0x000fe400010e0602 */
[----:B------:R-:W5:Y:S01]  /*10b850*/  LDL.LU.64 R56, [R1+0x3358] ;  /* 0x0033580001387983 */ /* 0x000f620000300a00 */
[----:B------:R-:W-:-:S05]  /*10b860*/  IADD3 R58, P2, PT, R54, R167, RZ ;  /* 0x000000a7363a7210 */ /* 0x000fca0007f5e0ff */
[----:B------:R-:W-:Y:S01]  /*10b870*/  IMAD.X R41, R55, 0x1, R2, P2 ;  /* 0x0000000137297824 */ /* 0x000fe200010e0602 */
[----:B------:R1:W-:Y:S04]  /*10b880*/  STL [R1+0xff8], R58 ;  /* 0x000ff83a01007387 */ /* 0x0003e80000100800 */
[----:B------:R-:W5:Y:S01]  /*10b890*/  LDL.LU.64 R54, [R1+0x3350] ;  /* 0x0033500001367983 */ /* 0x000f620000300a00 */
[----:B-1----:R-:W-:-:S03]  /*10b8a0*/  IADD3 R58, P2, PT, R50, R167, RZ ;  /* 0x000000a7323a7210 */ /* 0x002fc60007f5e0ff */
[----:B------:R1:W-:Y:S04]  /*10b8b0*/  STL [R1+0xff4], R41 ;  /* 0x000ff42901007387 */ /* 0x0003e80000100800 */
[----:B------:R-:W5:Y:S01]  /*10b8c0*/  LDL.LU.64 R60, [R1+0x32a8] ;  /* 0x0032a800013c7983 */ /* 0x000f620000300a00 */
[----:B-1----:R-:W-:-:S03]  /*10b8d0*/  IMAD.X R41, R51, 0x1, R2, P2 ;  /* 0x0000000133297824 */ /* 0x002fc600010e0602 */
[----:B------:R1:W-:Y:S04]  /*10b8e0*/  STL [R1+0x1000], R58 ;  /* 0x0010003a01007387 */ /* 0x0003e80000100800 */
[----:B------:R3:W-:Y:S04]  /*10b8f0*/  STL [R1+0xffc], R41 ;  /* 0x000ffc2901007387 */ /* 0x0007e80000100800 */
[----:B-1----:R-:W5:Y:S01]  /*10b900*/  LDL.LU.64 R58, [R1+0x32a0] ;  /* 0x0032a000013a7983 */ /* 0x002f620000300a00 */
[----:B------:R-:W-:-:S05]  /*10b910*/  IADD3 R50, P2, PT, R46, R167, RZ ;  /* 0x000000a72e327210 */ /* 0x000fca0007f5e0ff */
[----:B---3--:R-:W-:Y:S01]  /*10b920*/  IMAD.X R41, R47, 0x1, R2, P2 ;  /* 0x000000012f297824 */ /* 0x008fe200010e0602 */
[----:B------:R1:W-:Y:S01]  /*10b930*/  STL [R1+0x14bc], R50 ;  /* 0x0014bc3201007387 */ /* 0x0003e20000100800 */
[----:B------:R-:W-:-:S03]  /*10b940*/  IADD3 R46, P2, PT, R42, R167, RZ ;  /* 0x000000a72a2e7210 */ /* 0x000fc60007f5e0ff */
[----:B------:R3:W-:Y:S04]  /*10b950*/  STL [R1+0x14b8], R41 ;  /* 0x0014b82901007387 */ /* 0x0007e80000100800 */
[----:B-1----:R-:W5:Y:S01]  /*10b960*/  LDL.LU.64 R50, [R1+0x31f8] ;  /* 0x0031f80001327983 */ /* 0x002f620000300a00 */
[----:B---3--:R-:W-:-:S03]  /*10b970*/  IADD3.X R41, PT, PT, R43, R2, RZ, P2, !PT ;  /* 0x000000022b297210 */ /* 0x008fc600017fe4ff */
[----:B------:R1:W-:Y:S01]  /*10b980*/  STL [R1+0x14d4], R46 ;  /* 0x0014d42e01007387 */ /* 0x0003e20000100800 */
[----:B--2---:R-:W-:-:S03]  /*10b990*/  IADD3 R42, P2, PT, R44, R167, RZ ;  /* 0x000000a72c2a7210 */ /* 0x004fc60007f5e0ff */
[----:B------:R2:W-:Y:S04]  /*10b9a0*/  STL [R1+0x14d0], R41 ;  /* 0x0014d02901007387 */ /* 0x0005e80000100800 */
[----:B-1----:R-:W3:Y:S01]  /*10b9b0*/  LDL.LU.64 R46, [R1+0x31f0] ;  /* 0x0031f000012e7983 */ /* 0x002ee20000300a00 */
[----:B--2---:R-:W-:Y:S01]  /*10b9c0*/  IMAD.X R41, R45, 0x1, R2, P2 ;  /* 0x000000012d297824 */ /* 0x004fe200010e0602 */
[----:B----4-:R-:W-:-:S05]  /*10b9d0*/  IADD3 R44, P2, PT, R48, R167, RZ ;  /* 0x000000a7302c7210 */ /* 0x010fca0007f5e0ff */
[--C-:B------:R-:W-:Y:S01]  /*10b9e0*/  IMAD.X R43, R49, 0x1, R2.reuse, P2 ;  /* 0x00000001312b7824 */ /* 0x100fe200010e0602 */
[-C--:B-----5:R-:W-:Y:S01]  /*10b9f0*/  IADD3 R154, P2, PT, R52, R167.reuse, RZ ;  /* 0x000000a7349a7210 */ /* 0x0a0fe20007f5e0ff */
[----:B------:R-:W2:Y:S04]  /*10ba00*/  LDL.LU.64 R48, [R1+0x3e38] ;  /* 0x003e380001307983 */ /* 0x000ea80000300a00 */
[--C-:B------:R-:W-:Y:S01]  /*10ba10*/  IMAD.X R153, R53, 0x1, R2.reuse, P2 ;  /* 0x0000000135997824 */ /* 0x100fe200010e0602 */
[----:B------:R-:W-:Y:S01]  /*10ba20*/  IADD3 R156, P2, PT, R66, R167, RZ ;  /* 0x000000a7429c7210 */ /* 0x000fe20007f5e0ff */
[----:B------:R-:W4:Y:S04]  /*10ba30*/  LDL.LU.64 R52, [R1+0x3e30] ;  /* 0x003e300001347983 */ /* 0x000f280000300a00 */
[----:B------:R-:W-:-:S02]  /*10ba40*/  IMAD.X R155, R67, 0x1, R2, P2 ;  /* 0x00000001439b7824 */ /* 0x000fc400010e0602 */
[----:B------:R-:W5:Y:S04]  /*10ba50*/  LDL.LU.64 R66, [R1+0x34d8] ;  /* 0x0034d80001427983 */ /* 0x000f680000300a00 */
[----:B------:R-:W5:Y:S04]  /*10ba60*/  LDL.LU.64 R68, [R1+0x34d0] ;  /* 0x0034d00001447983 */ /* 0x000f680000300a00 */
[----:B------:R-:W5:Y:S01]  /*10ba70*/  LDL.LU.64 R70, [R1+0x3418] ;  /* 0x0034180001467983 */ /* 0x000f620000300a00 */
[----:B------:R-:W-:-:S05]  /*10ba80*/  IADD3 R202, P2, PT, R64, R167, RZ ;  /* 0x000000a740ca7210 */ /* 0x000fca0007f5e0ff */
[----:B------:R-:W-:Y:S01]  /*10ba90*/  IMAD.X R201, R65, 0x1, R2, P2 ;  /* 0x0000000141c97824 */ /* 0x000fe200010e0602 */
[----:B------:R-:W-:-:S05]  /*10baa0*/  IADD3 R204, P2, PT, R62, R167, RZ ;  /* 0x000000a73ecc7210 */ /* 0x000fca0007f5e0ff */
[----:B------:R-:W-:Y:S01]  /*10bab0*/  IMAD.X R203, R63, 0x1, R2, P2 ;  /* 0x000000013fcb7824 */ /* 0x000fe200010e0602 */
[----:B------:R-:W-:-:S04]  /*10bac0*/  IADD3 R250, P2, PT, R56, R167, RZ ;  /* 0x000000a738fa7210 */ /* 0x000fc80007f5e0ff */
[----:B------:R-:W-:Y:S02]  /*10bad0*/  IADD3.X R249, PT, PT, R57, R2, RZ, P2, !PT ;  /* 0x0000000239f97210 */ /* 0x000fe400017fe4ff */
[----:B------:R-:W-:-:S05]  /*10bae0*/  IADD3 R45, P2, PT, R54, R167, RZ ;  /* 0x000000a7362d7210 */ /* 0x000fca0007f5e0ff */
[----:B------:R-:W-:Y:S02]  /*10baf0*/  IMAD.X R251, R55, 0x1, R2, P2 ;  /* 0x0000000137fb7824 */ /* 0x000fe400010e0602 */
[----:B------:R-:W5:Y:S04]  /*10bb00*/  LDL.LU.64 R54, [R1+0x3410] ;  /* 0x0034100001367983 */ /* 0x000f680000300a00 */
[----:B------:R1:W-:Y:S01]  /*10bb10*/  STL [R1], R45 ;  /* 0x0000002d01007387 */ /* 0x0003e20000100800 */
[----:B------:R-:W-:-:S03]  /*10bb20*/  IADD3 R62, P2, PT, R60, R167, RZ ;  /* 0x000000a73c3e7210 */ /* 0x000fc60007f5e0ff */
[----:B------:R-:W5:Y:S04]  /*10bb30*/  LDL.LU.64 R56, [R1+0x3368] ;  /* 0x0033680001387983 */ /* 0x000f680000300a00 */
[----:B------:R-:W-:Y:S01]  /*10bb40*/  STL [R1+0x1008], R62 ;  /* 0x0010083e01007387 */ /* 0x000fe20000100800 */
[----:B-1----:R-:W-:-:S03]  /*10bb50*/  IMAD.X R45, R61, 0x1, R2, P2 ;  /* 0x000000013d2d7824 */ /* 0x002fc600010e0602 */
[----:B------:R-:W5:Y:S01]  /*10bb60*/  LDL.LU.64 R64, [R1+0x3360] ;  /* 0x0033600001407983 */ /* 0x000f620000300a00 */
[----:B------:R-:W-:-:S03]  /*10bb70*/  IADD3 R60, P2, PT, R58, R167, RZ ;  /* 0x000000a73a3c7210 */ /* 0x000fc60007f5e0ff */
[----:B------:R1:W-:Y:S04]  /*10bb80*/  STL [R1+0x1004], R45 ;  /* 0x0010042d01007387 */ /* 0x0003e80000100800 */
[----:B------:R1:W-:Y:S02]  /*10bb90*/  STL [R1+0x1010], R60 ;  /* 0x0010103c01007387 */ /* 0x0003e40000100800 */
[----:B-1----:R-:W-:Y:S02]  /*10bba0*/  IMAD.X R45, R59, 0x1, R2, P2 ;  /* 0x000000013b2d7824 */ /* 0x002fe400010e0602 */
[----:B------:R-:W5:Y:S04]  /*10bbb0*/  LDL.LU.64 R58, [R1+0x32b8] ;  /* 0x0032b800013a7983 */ /* 0x000f680000300a00 */
[----:B------:R1:W-:Y:S01]  /*10bbc0*/  STL [R1+0x100c], R45 ;  /* 0x00100c2d01007387 */ /* 0x0003e20000100800 */
[----:B------:R-:W-:-:S05]  /*10bbd0*/  IADD3 R60, P2, PT, R50, R167, RZ ;  /* 0x000000a7323c7210 */ /* 0x000fca0007f5e0ff */
[----:B------:R3:W-:Y:S01]  /*10bbe0*/  STL [R1+0x14dc], R60 ;  /* 0x0014dc3c01007387 */ /* 0x0007e20000100800 */
[----:B-1----:R-:W-:-:S03]  /*10bbf0*/  IMAD.X R45, R51, 0x1, R2, P2 ;  /* 0x00000001332d7824 */ /* 0x002fc600010e0602 */
[----:B---3--:R-:W3:Y:S01]  /*10bc00*/  LDL.LU.64 R60, [R1+0x32b0] ;  /* 0x0032b000013c7983 */ /* 0x008ee20000300a00 */
[----:B------:R-:W-:-:S03]  /*10bc10*/  IADD3 R50, P2, PT, R46, R167, RZ ;  /* 0x000000a72e327210 */ /* 0x000fc60007f5e0ff */
[----:B------:R1:W-:Y:S04]  /*10bc20*/  STL [R1+0x14d8], R45 ;  /* 0x0014d82d01007387 */ /* 0x0003e80000100800 */
[----:B------:R4:W-:Y:S04]  /*10bc30*/  STL [R1+0x14e4], R50 ;  /* 0x0014e43201007387 */ /* 0x0009e80000100800 */
[----:B------:R-:W3:Y:S01]  /*10bc40*/  LDL.LU.64 R62, [R1+0x3218] ;  /* 0x00321800013e7983 */ /* 0x000ee20000300a00 */
[----:B-1----:R-:W-:Y:S01]  /*10bc50*/  IMAD.X R45, R47, 0x1, R2, P2 ;  /* 0x000000012f2d7824 */ /* 0x002fe200010e0602 */
[----:B--2---:R-:W-:-:S04]  /*10bc60*/  IADD3 R46, P2, PT, R48, R167, RZ ;  /* 0x000000a7302e7210 */ /* 0x004fc80007f5e0ff */
[----:B------:R1:W-:Y:S04]  /*10bc70*/  STL [R1+0x14e0], R45 ;  /* 0x0014e02d01007387 */ /* 0x0003e80000100800 */
[----:B----4-:R-:W2:Y:S01]  /*10bc80*/  LDL.LU.64 R50, [R1+0x3210] ;  /* 0x0032100001327983 */ /* 0x010ea20000300a00 */
[----:B-1----:R-:W-:Y:S01]  /*10bc90*/  IMAD.X R45, R49, 0x1, R2, P2 ;  /* 0x00000001312d7824 */ /* 0x002fe200010e0602 */
[----:B------:R-:W-:-:S04]  /*10bca0*/  IADD3 R48, P2, PT, R52, R167, RZ ;  /* 0x000000a734307210 */ /* 0x000fc80007f5e0ff */
[----:B------:R-:W-:Y:S02]  /*10bcb0*/  IADD3.X R47, PT, PT, R53, R2, RZ, P2, !PT ;  /* 0x00000002352f7210 */ /* 0x000fe400017fe4ff */
[----:B------:R-:W4:Y:S01]  /*10bcc0*/  LDL.LU.64 R52, [R1+0x3e28] ;  /* 0x003e280001347983 */ /* 0x000f220000300a00 */
[----:B-----5:R-:W-:-:S05]  /*10bcd0*/  IADD3 R158, P2, PT, R66, R167, RZ ;  /* 0x000000a7429e7210 */ /* 0x020fca0007f5e0ff */
[--C-:B------:R-:W-:Y:S01]  /*10bce0*/  IMAD.X R157, R67, 0x1, R2.reuse, P2 ;  /* 0x00000001439d7824 */ /* 0x100fe200010e0602 */
[-C--:B------:R-:W-:Y:S01]  /*10bcf0*/  IADD3 R160, P2, PT, R68, R167.reuse, RZ ;  /* 0x000000a744a07210 */ /* 0x080fe20007f5e0ff */
[----:B------:R-:W5:Y:S04]  /*10bd00*/  LDL.LU.64 R66, [R1+0x3e20] ;  /* 0x003e200001427983 */ /* 0x000f680000300a00 */
[----:B------:R-:W-:Y:S02]  /*10bd10*/  IMAD.X R159, R69, 0x1, R2, P2 ;  /* 0x00000001459f7824 */ /* 0x000fe400010e0602 */
[----:B------:R-:W5:Y:S01]  /*10bd20*/  LDL.LU.64 R68, [R1+0x34e8] ;  /* 0x0034e80001447983 */ /* 0x000f620000300a00 */
[----:B------:R-:W-:-:S03]  /*10bd30*/  IADD3 R206, P2, PT, R70, R167, RZ ;  /* 0x000000a746ce7210 */ /* 0x000fc60007f5e0ff */
[----:B------:R-:W5:Y:S02]  /*10bd40*/  LDL.LU.64 R72, [R1+0x34e0] ;  /* 0x0034e00001487983 */ /* 0x000f640000300a00 */
[----:B------:R-:W-:Y:S02]  /*10bd50*/  IMAD.X R205, R71, 0x1, R2, P2 ;  /* 0x0000000147cd7824 */ /* 0x000fe400010e0602 */
[----:B------:R-:W5:Y:S01]  /*10bd60*/  LDL.LU.64 R70, [R1+0x3428] ;  /* 0x0034280001467983 */ /* 0x000f620000300a00 */
        /* <DEDUP_REMOVED lines=8> */
[----:B------:R-:W-:Y:S02]  /*10bdf0*/  STL [R1+0x4], R74 ;  /* 0x0000044a01007387 */ /* 0x000fe40000100800 */
[----:B------:R-:W-:Y:S02]  /*10be00*/  IMAD.X R65, R65, 0x1, R2, P2 ;  /* 0x0000000141417824 */ /* 0x000fe400010e0602 */
[----:B------:R1:W-:Y:S01]  /*10be10*/  STL [R1+0x10], R49 ;  /* 0x0000103101007387 */ /* 0x0003e20000100800 */
[----:B------:R-:W-:-:S03]  /*10be20*/  IADD3 R64, P2, PT, R58, R167, RZ ;  /* 0x000000a73a407210 */ /* 0x000fc60007f5e0ff */
[----:B------:R-:W-:Y:S01]  /*10be30*/  STL [R1+0xc], R65 ;  /* 0x00000c4101007387 */ /* 0x000fe20000100800 */
[----:B-1----:R-:W-:-:S03]  /*10be40*/  IADD3.X R49, PT, PT, R59, R2, RZ, P2, !PT ;  /* 0x000000023b317210 */ /* 0x002fc600017fe4ff */
[----:B------:R-:W5:Y:S04]  /*10be50*/  LDL.LU.64 R58, [R1+0x3e10] ;  /* 0x003e1000013a7983 */ /* 0x000f680000300a00 */
[----:B------:R3:W-:Y:S04]  /*10be60*/  STL [R1+0x1018], R64 ;  /* 0x0010184001007387 */ /* 0x0007e80000100800 */
[----:B------:R1:W-:Y:S01]  /*10be70*/  STL [R1+0x1014], R49 ;  /* 0x0010143101007387 */ /* 0x0003e20000100800 */
[----:B---3--:R-:W-:-:S05]  /*10be80*/  IADD3 R64, P2, PT, R60, R167, RZ ;  /* 0x000000a73c407210 */ /* 0x008fca0007f5e0ff */
[----:B-1----:R-:W-:Y:S02]  /*10be90*/  IMAD.X R49, R61, 0x1, R2, P2 ;  /* 0x000000013d317824 */ /* 0x002fe400010e0602 */
[----:B------:R-:W3:Y:S04]  /*10bea0*/  LDL.LU.64 R60, [R1+0x3e08] ;  /* 0x003e0800013c7983 */ /* 0x000ee80000300a00 */
[----:B------:R1:W-:Y:S04]  /*10beb0*/  STL [R1+0x1030], R64 ;  /* 0x0010304001007387 */ /* 0x0003e80000100800 */
[----:B------:R2:W-:Y:S01]  /*10bec0*/  STL [R1+0x101c], R49 ;  /* 0x00101c3101007387 */ /* 0x0005e20000100800 */
[----:B-1----:R-:W-:-:S05]  /*10bed0*/  IADD3 R64, P2, PT, R62, R167, RZ ;  /* 0x000000a73e407210 */ /* 0x002fca0007f5e0ff */
[--C-:B--2---:R-:W-:Y:S01]  /*10bee0*/  IMAD.X R49, R63, 0x1, R2.reuse, P2 ;  /* 0x000000013f317824 */ /* 0x104fe200010e0602 */
[-C--:B------:R-:W-:Y:S01]  /*10bef0*/  IADD3 R74, P2, PT, R50, R167.reuse, RZ ;  /* 0x000000a7324a7210 */ /* 0x080fe20007f5e0ff */
[----:B------:R-:W2:Y:S04]  /*10bf00*/  LDL.LU.64 R62, [R1+0x3e00] ;  /* 0x003e0000013e7983 */ /* 0x000ea80000300a00 */
[----:B------:R1:W-:Y:S04]  /*10bf10*/  STL [R1+0x14ec], R64 ;  /* 0x0014ec4001007387 */ /* 0x0003e80000100800 */
[----:B------:R4:W-:Y:S04]  /*10bf20*/  STL [R1+0x14e8], R49 ;  /* 0x0014e83101007387 */ /* 0x0009e80000100800 */
[----:B-1----:R-:W2:Y:S01]  /*10bf30*/  LDL.LU.64 R64, [R1+0x3df8] ;  /* 0x003df80001407983 */ /* 0x002ea20000300a00 */
[----:B----4-:R-:W-:Y:S01]  /*10bf40*/  IMAD.X R49, R51, 0x1, R2, P2 ;  /* 0x0000000133317824 */ /* 0x010fe200010e0602 */
[----:B------:R-:W-:-:S02]  /*10bf50*/  IADD3 R50, P2, PT, R52, R167, RZ ;  /* 0x000000a734327210 */ /* 0x000fc40007f5e0ff */
[----:B------:R-:W-:Y:S04]  /*10bf60*/  STL [R1+0x14f4], R74 ;  /* 0x0014f44a01007387 */ /* 0x000fe80000100800 */
[----:B------:R1:W-:Y:S02]  /*10bf70*/  STL [R1+0x14f0], R49 ;  /* 0x0014f03101007387 */ /* 0x0003e40000100800 */
[----:B-1----:R-:W-:Y:S01]  /*10bf80*/  IMAD.X R49, R53, 0x1, R2, P2 ;  /* 0x0000000135317824 */ /* 0x002fe200010e0602 */
[----:B-----5:R-:W-:-:S05]  /*10bf90*/  IADD3 R52, P2, PT, R66, R167, RZ ;  /* 0x000000a742347210 */ /* 0x020fca0007f5e0ff */
[--C-:B------:R-:W-:Y:S01]  /*10bfa0*/  IMAD.X R51, R67, 0x1, R2.reuse, P2 ;  /* 0x0000000143337824 */ /* 0x100fe200010e0602 */
[-C--:B------:R-:W-:Y:S01]  /*10bfb0*/  IADD3 R162, P2, PT, R68, R167.reuse, RZ ;  /* 0x000000a744a27210 */ /* 0x080fe20007f5e0ff */
[----:B------:R-:W4:Y:S04]  /*10bfc0*/  LDL.LU.64 R66, [R1+0x3df0] ;  /* 0x003df00001427983 */ /* 0x000f280000300a00 */
[----:B------:R-:W-:Y:S01]  /*10bfd0*/  IMAD.X R161, R69, 0x1, R2, P2 ;  /* 0x0000000145a17824 */ /* 0x000fe200010e0602 */
[----:B------:R-:W-:Y:S01]  /*10bfe0*/  IADD3 R164, P2, PT, R72, R167, RZ ;  /* 0x000000a748a47210 */ /* 0x000fe20007f5e0ff */
[----:B------:R-:W5:Y:S03]  /*10bff0*/  LDL.LU.64 R68, [R1+0x3de8] ;  /* 0x003de80001447983 */ /* 0x000f660000300a00 */
[----:B------:R-:W-:-:S02]  /*10c000*/  IADD3.X R163, PT, PT, R73, R2, RZ, P2, !PT ;  /* 0x0000000249a37210 */ /* 0x000fc400017fe4ff */
[----:B------:R-:W-:-:S05]  /*10c010*/  IADD3 R210, P2, PT, R70, R167, RZ ;  /* 0x000000a746d27210 */ /* 0x000fca0007f5e0ff */
[----:B------:R-:W-:Y:S02]  /*10c020*/  IMAD.X R209, R71, 0x1, R2, P2 ;  /* 0x0000000147d17824 */ /* 0x000fe400010e0602 */
        /* <DEDUP_REMOVED lines=42> */
[----:B------:R-:W-:-:S05]  /*10c2d0*/  IADD3 R212, P2, PT, R54, R167, RZ ;  /* 0x000000a736d47210 */ /* 0x000fca0007f5e0ff */
[----:B------:R-:W-:Y:S01]  /*10c2e0*/  IMAD.X R211, R55, 0x1, R2, P2 ;  /* 0x0000000137d37824 */ /* 0x000fe200010e0602 */
[----:B------:R-:W-:-:S05]  /*10c2f0*/  IADD3 R54, P2, PT, R56, R167, RZ ;  /* 0x000000a738367210 */ /* 0x000fca0007f5e0ff */
[----:B------:R-:W-:Y:S01]  /*10c300*/  IMAD.X R53, R57, 0x1, R2, P2 ;  /* 0x0000000139357824 */ /* 0x000fe200010e0602 */
[----:B------:R-:W-:-:S05]  /*10c310*/  IADD3 R56, P2, PT, R58, R167, RZ ;  /* 0x000000a73a387210 */ /* 0x000fca0007f5e0ff */
[----:B------:R-:W-:Y:S01]  /*10c320*/  IMAD.X R55, R59, 0x1, R2, P2 ;  /* 0x000000013b377824 */ /* 0x000fe200010e0602 */
[----:B---3--:R-:W-:-:S05]  /*10c330*/  IADD3 R58, P2, PT, R60, R167, RZ ;  /* 0x000000a73c3a7210 */ /* 0x008fca0007f5e0ff */
[----:B------:R-:W-:Y:S01]  /*10c340*/  IMAD.X R57, R61, 0x1, R2, P2 ;  /* 0x000000013d397824 */ /* 0x000fe200010e0602 */
[----:B--2---:R-:W-:-:S05]  /*10c350*/  IADD3 R60, P2, PT, R62, R167, RZ ;  /* 0x000000a73e3c7210 */ /* 0x004fca0007f5e0ff */
[----:B------:R-:W-:Y:S01]  /*10c360*/  IMAD.X R59, R63, 0x1, R2, P2 ;  /* 0x000000013f3b7824 */ /* 0x000fe200010e0602 */
[----:B------:R-:W-:-:S04]  /*10c370*/  IADD3 R62, P2, PT, R64, R167, RZ ;  /* 0x000000a7403e7210 */ /* 0x000fc80007f5e0ff */
[----:B------:R-:W-:Y:S02]  /*10c380*/  IADD3.X R61, PT, PT, R65, R2, RZ, P2, !PT ;  /* 0x00000002413d7210 */ /* 0x000fe400017fe4ff */
[----:B----4-:R-:W-:-:S05]  /*10c390*/  IADD3 R64, P2, PT, R66, R167, RZ ;  /* 0x000000a742407210 */ /* 0x010fca0007f5e0ff */
        /* <DEDUP_REMOVED lines=49> */
[-C--:B------:R-:W-:Y:S02]  /*10c6b0*/  IADD3 R114, P2, PT, R168, R167.reuse, RZ ;  /* 0x000000a7a8727210 */ /* 0x080fe40007f5e0ff */
[----:B------:R-:W-:-:S03]  /*10c6c0*/  IADD3 R134, P4, PT, R134, R167, RZ ;  /* 0x000000a786867210 */ /* 0x000fc60007f9e0ff */
[--C-:B------:R-:W-:Y:S01]  /*10c6d0*/  IMAD.X R113, R169, 0x1, R2.reuse, P2 ;  /* 0x00000001a9717824 */ /* 0x100fe200010e0602 */
[-C--:B------:R-:W-:Y:S02]  /*10c6e0*/  IADD3 R116, P2, PT, R136, R167.reuse, RZ ;  /* 0x000000a788747210 */ /* 0x080fe40007f5e0ff */
[-C--:B------:R-:W-:Y:S02]  /*10c6f0*/  IADD3 R133, P3, PT, R133, R167.reuse, RZ ;  /* 0x000000a785857210 */ /* 0x080fe40007f7e0ff */
[-C--:B------:R-:W-:Y:S01]  /*10c700*/  IADD3 R132, P6, PT, R132, R167.reuse, RZ ;  /* 0x000000a784847210 */ /* 0x080fe20007fde0ff */
[--C-:B------:R-:W-:Y:S01]  /*10c710*/  IMAD.X R115, R137, 0x1, R2.reuse, P2 ;  /* 0x0000000189737824 */ /* 0x100fe200010e0602 */
[-C--:B------:R-:W-:Y:S01]  /*10c720*/  IADD3 R131, P5, PT, R131, R167.reuse, RZ ;  /* 0x000000a783837210 */ /* 0x080fe20007fbe0ff */
[----:B------:R1:W-:Y:S01]  /*10c730*/  STL [R1+0x4b88], R134 ;  /* 0x004b888601007387 */ /* 0x0003e20000100800 */
[-C--:B------:R-:W-:Y:S02]  /*10c740*/  IADD3 R130, P2, PT, R130, R167.reuse, RZ ;  /* 0x000000a782827210 */ /* 0x080fe40007f5e0ff */
[----:B------:R-:W-:Y:S01]  /*10c750*/  IADD3.X R129, PT, PT, R129, R2, RZ, P4, !PT ;  /* 0x0000000281817210 */ /* 0x000fe200027fe4ff */
[----:B------:R2:W-:Y:S01]  /*10c760*/  STL [R1+0x4b90], R133 ;  /* 0x004b908501007387 */ /* 0x0005e20000100800 */
[-C--:B------:R-:W-:Y:S01]  /*10c770*/  IADD3 R128, P4, PT, R128, R167.reuse, RZ ;  /* 0x000000a780807210 */ /* 0x080fe20007f9e0ff */
[--C-:B------:R-:W-:Y:S01]  /*10c780*/  IMAD.X R127, R127, 0x1, R2.reuse, P3 ;  /* 0x000000017f7f7824 */ /* 0x100fe200018e0602 */
[-C--:B------:R-:W-:Y:S01]  /*10c790*/  IADD3 R126, P3, PT, R126, R167.reuse, RZ ;  /* 0x000000a77e7e7210 */ /* 0x080fe20007f7e0ff */
[----:B------:R3:W-:Y:S01]  /*10c7a0*/  STL [R1+0x4b98], R132 ;  /* 0x004b988401007387 */ /* 0x0007e20000100800 */
[----:B------:R-:W-:Y:S01]  /*10c7b0*/  IMAD.X R125, R125, 0x1, R2, P6 ;  /* 0x000000017d7d7824 */ /* 0x000fe200030e0602 */
[----:B------:R-:W-:-:S02]  /*10c7c0*/  IADD3 R124, P6, PT, R124, R167, RZ ;  /* 0x000000a77c7c7210 */ /* 0x000fc40007fde0ff */
[----:B------:R4:W-:Y:S01]  /*10c7d0*/  STL [R1+0x4ba0], R131 ;  /* 0x004ba08301007387 */ /* 0x0009e20000100800 */
[----:B------:R-:W-:-:S03]  /*10c7e0*/  IMAD.X R123, R123, 0x1, R2, P5 ;  /* 0x000000017b7b7824 */ /* 0x000fc600028e0602 */
[----:B------:R5:W-:Y:S01]  /*10c7f0*/  STL [R1+0x4ba8], R130 ;  /* 0x004ba88201007387 */ /* 0x000be20000100800 */
[----:B------:R-:W-:-:S03]  /*10c800*/  IADD3 R122, P5, PT, R122, R167, RZ ;  /* 0x000000a77a7a7210 */ /* 0x000fc60007fbe0ff */
[----:B------:R1:W-:Y:S01]  /*10c810*/  STL [R1+0x4b84], R129 ;  /* 0x004b848101007387 */ /* 0x0003e20000100800 */
[----:B------:R-:W-:-:S03]  /*10c820*/  IMAD.X R121, R121, 0x1, R2, P2 ;  /* 0x0000000179797824 */ /* 0x000fc600010e0602 */
[----:B------:R1:W-:Y:S01]  /*10c830*/  STL [R1+0x4bb0], R128 ;  /* 0x004bb08001007387 */ /* 0x0003e20000100800 */
[----:B------:R-:W-:-:S03]  /*10c840*/  IADD3 R120, P2, PT, R120, R167, RZ ;  /* 0x000000a778787210 */ /* 0x000fc60007f5e0ff */
[----:B------:R1:W-:Y:S04]  /*10c850*/  STL [R1+0x4b8c], R127 ;  /* 0x004b8c7f01007387 */ /* 0x0003e80000100800 */
[----:B------:R1:W-:Y:S01]  /*10c860*/  STL [R1+0x4bb8], R126 ;  /* 0x004bb87e01007387 */ /* 0x0003e20000100800 */
[----:B------:R-:W-:-:S03]  /*10c870*/  IMAD.X R119, R119, 0x1, R2, P4 ;  /* 0x0000000177777824 */ /* 0x000fc600020e0602 */
[----:B------:R1:W-:Y:S04]  /*10c880*/  STL [R1+0x4b94], R125 ;  /* 0x004b947d01007387 */ /* 0x0003e80000100800 */
[----:B------:R1:W-:Y:S01]  /*10c890*/  STL [R1+0x4bc0], R124 ;  /* 0x004bc07c01007387 */ /* 0x0003e20000100800 */
[----:B------:R-:W-:-:S03]  /*10c8a0*/  IADD3 R118, P4, PT, R118, R167, RZ ;  /* 0x000000a776767210 */ /* 0x000fc60007f9e0ff */
[----:B------:R1:W-:Y:S04]  /*10c8b0*/  STL [R1+0x4b9c], R123 ;  /* 0x004b9c7b01007387 */ /* 0x0003e80000100800 */
[----:B------:R1:W-:Y:S04]  /*10c8c0*/  STL [R1+0x4bc8], R122 ;  /* 0x004bc87a01007387 */ /* 0x0003e80000100800 */
[----:B------:R1:W-:Y:S04]  /*10c8d0*/  STL [R1+0x4ba4], R121 ;  /* 0x004ba47901007387 */ /* 0x0003e80000100800 */
[----:B------:R-:W5:Y:S04]  /*10c8e0*/  LDL.LU R177, [R1+0x4bb4] ;  /* 0x004bb40001b17983 */ /* 0x000f680000300800 */
[----:B------:R1:W-:Y:S04]  /*10c8f0*/  STL [R1+0x4bd0], R120 ;  /* 0x004bd07801007387 */ /* 0x0003e80000100800 */
[----:B------:R-:W5:Y:S04]  /*10c900*/  LDL.LU R176, [R1+0x4c10] ;  /* 0x004c100001b07983 */ /* 0x000f680000300800 */
[----:B------:R1:W-:Y:S04]  /*10c910*/  STL [R1+0x4bac], R119 ;  /* 0x004bac7701007387 */ /* 0x0003e80000100800 */
[----:B------:R-:W5:Y:S04]  /*10c920*/  LDL.LU R175, [R1+0x4bbc] ;  /* 0x004bbc0001af7983 */ /* 0x000f680000300800 */
        /* <DEDUP_REMOVED lines=13> */
[----:B--2---:R-:W2:Y:S04]  /*10ca00*/  LDL.LU R133, [R1+0x4c48] ;  /* 0x004c480001857983 */ /* 0x004ea80000300800 */
[----:B---3--:R-:W3:Y:S04]  /*10ca10*/  LDL.LU R132, [R1+0x4c24] ;  /* 0x004c240001847983 */ /* 0x008ee80000300800 */
[----:B----4-:R-:W4:Y:S04]  /*10ca20*/  LDL.LU R131, [R1+0x4c50] ;  /* 0x004c500001837983 */ /* 0x010f280000300800 */
[----:B-----5:R-:W5:Y:S04]  /*10ca30*/  LDL.LU R130, [R1+0x4c2c] ;  /* 0x004c2c0001827983 */ /* 0x020f680000300800 */
        /* <DEDUP_REMOVED lines=12> */
[----:B------:R-:W-:Y:S01]  /*10cb00*/  IMAD.X R177, R177, 0x1, R2, P3 ;  /* 0x00000001b1b17824 */ /* 0x000fe200018e0602 */
[----:B------:R-:W-:-:S04]  /*10cb10*/  IADD3 R176, P3, PT, R176, R167, RZ ;  /* 0x000000a7b0b07210 */ /* 0x000fc80007f7e0ff */
[----:B------:R1:W-:Y:S01]  /*10cb20*/  STL [R1+0x4bb4], R177 ;  /* 0x004bb4b101007387 */ /* 0x0003e20000100800 */
[----:B------:R-:W-:-:S03]  /*10cb30*/  IADD3.X R175, PT, PT, R175, R2, RZ, P6, !PT ;  /* 0x00000002afaf7210 */ /* 0x000fc600037fe4ff */
[----:B------:R1:W-:Y:S01]  /*10cb40*/  STL [R1+0x4c10], R176 ;  /* 0x004c10b001007387 */ /* 0x0003e20000100800 */
[----:B------:R-:W-:-:S03]  /*10cb50*/  IADD3 R174, P6, PT, R174, R167, RZ ;  /* 0x000000a7aeae7210 */ /* 0x000fc60007fde0ff */
        /* <DEDUP_REMOVED lines=23> */
[----:B--2---:R-:W-:-:S03]  /*10ccd0*/  IADD3 R133, P5, PT, R133, R167, RZ ;  /* 0x000000a785857210 */ /* 0x004fc60007fbe0ff */
[----:B------:R2:W-:Y:S01]  /*10cce0*/  STL [R1+0x4c1c], R134 ;  /* 0x004c1c8601007387 */ /* 0x0005e20000100800 */
[----:B---3--:R-:W-:-:S03]  /*10ccf0*/  IADD3.X R132, PT, PT, R132, R2, RZ, P2, !PT ;  /* 0x0000000284847210 */ /* 0x008fc600017fe4ff */
[----:B------:R3:W-:Y:S01]  /*10cd00*/  STL [R1+0x4c48], R133 ;  /* 0x004c488501007387 */ /* 0x0007e20000100800 */
[----:B----4-:R-:W-:-:S03]  /*10cd10*/  IADD3 R131, P2, PT, R131, R167, RZ ;  /* 0x000000a783837210 */ /* 0x010fc60007f5e0ff */
[----:B------:R4:W-:Y:S01]  /*10cd20*/  STL [R1+0x4c24], R132 ;  /* 0x004c248401007387 */ /* 0x0009e20000100800 */
[----:B-----5:R-:W-:-:S03]  /*10cd30*/  IMAD.X R130, R130, 0x1, R2, P4 ;  /* 0x0000000182827824 */ /* 0x020fc600020e0602 */
        /* <DEDUP_REMOVED lines=22> */
[----:B-1----:R-:W5:Y:S01]  /*10cea0*/  LDL.LU R177, [R1+0x4cb8] ;  /* 0x004cb80001b17983 */ /* 0x002f620000300800 */
[----:B------:R-:W-:-:S03]  /*10ceb0*/  IADD3.X R118, PT, PT, R118, R2, RZ, P3, !PT ;  /* 0x0000000276767210 */ /* 0x000fc60001ffe4ff */
        /* <DEDUP_REMOVED lines=32> */
[----:B------:R-:W5:Y:S01]  /*10d0c0*/  LDL.LU R118, [R1+0x4d90] ;  /* 0x004d900001767983 */ /* 0x000f620000300800 */
[----:B------:R-:W-:Y:S01]  /*10d0d0*/  IADD3 R177, P3, PT, R177, R167, RZ ;  /* 0x000000a7b1b17210 */ /* 0x000fe20007f7e0ff */
[----:B------:R-:W-:-:S04]  /*10d0e0*/  IMAD.X R176, R176, 0x1, R2, P6 ;  /* 0x00000001b0b07824 */ /* 0x000fc800030e0602 */
        /* <DEDUP_REMOVED lines=23> */
[----:B------:R-:W-:-:S03]  /*10d260*/  IADD3.X R135, PT, PT, R135, R2, RZ, P5, !PT ;  /* 0x0000000287877210 */ /* 0x000fc60002ffe4ff */
[----:B------:R1:W-:Y:S01]  /*10d270*/  STL [R1+0x4d18], R136 ;  /* 0x004d188801007387 */ /* 0x0003e20000100800 */
[----:B--2---:R-:W-:-:S03]  /*10d280*/  IADD3 R134, P5, PT, R134, R167, RZ ;  /* 0x000000a786867210 */ /* 0x004fc60007fbe0ff */
[----:B------:R2:W-:Y:S01]  /*10d290*/  STL [R1+0x4cc4], R135 ;  /* 0x004cc48701007387 */ /* 0x0005e20000100800 */
[----:B---3--:R-:W-:-:S03]  /*10d2a0*/  IMAD.X R133, R133, 0x1, R2, P2 ;  /* 0x0000000185857824 */ /* 0x008fc600010e0602 */
        /* <DEDUP_REMOVED lines=25> */
[----:B------:R-:W-:-:S03]  /*10d440*/  IADD3 R120, P4, PT, R120, R167, RZ ;  /* 0x000000a778787210 */ /* 0x000fc60007f9e0ff */
[----:B------:R2:W-:Y:S01]  /*10d450*/  STL [R1+0x4d2c], R121 ;  /* 0x004d2c7901007387 */ /* 0x0005e20000100800 */
[----:B------:R-:W-:-:S03]  /*10d460*/  IMAD.X R119, R119, 0x1, R2, P3 ;  /* 0x0000000177777824 */ /* 0x000fc600018e0602 */
[----:B-1----:R-:W5:Y:S01]  /*10d470*/  LDL.LU R177, [R1+0x4d3c] ;  /* 0x004d3c0001b17983 */ /* 0x002f620000300800 */
[----:B------:R-:W-:-:S03]  /*10d480*/  IADD3 R118, P3, PT, R118, R167, RZ ;  /* 0x000000a776767210 */ /* 0x000fc60007f7e0ff */
        /* <DEDUP_REMOVED lines=33> */
[----:B------:R-:W-:Y:S01]  /*10d6a0*/  IMAD.X R177, R177, 0x1, R2, P6 ;  /* 0x00000001b1b17824 */ /* 0x000fe200030e0602 */
[----:B------:R-:W-:-:S04]  /*10d6b0*/  IADD3 R176, P6, PT, R176, R167, RZ ;  /* 0x000000a7b0b07210 */ /* 0x000fc80007fde0ff */
        /* <DEDUP_REMOVED lines=57> */
[----:B------:R-:W-:-:S03]  /*10da50*/  IMAD.X R118, R118, 0x1, R2, P6 ;  /* 0x0000000176767824 */ /* 0x000fc600030e0602 */
        /* <DEDUP_REMOVED lines=219> */
[----:B------:R-:W-:-:S02]  /*10e810*/  IADD3 R177, P5, PT, R177, R167, RZ ;  /* 0x000000a7b1b17210 */ /* 0x000fc40007fbe0ff */
        /* <DEDUP_REMOVED lines=115> */
[----:B-----5:R-:W-:-:S03]  /*10ef50*/  IADD3.X R136, PT, PT, R136, R2, RZ, P4, !PT ;  /* 0x0000000288887210 */ /* 0x020fc600027fe4ff */
        /* <DEDUP_REMOVED lines=302> */
[-C--:B------:R-:W-:Y:S01]  /*110240*/  IADD3 R124, P6, PT, R124, R167.reuse, RZ ;  /* 0x000000a77c7c7210 */ /* 0x080fe20007fde0ff */
[--C-:B------:R-:W-:Y:S01]  /*110250*/  IMAD.X R123, R123, 0x1, R2.reuse, P5 ;  /* 0x000000017b7b7824 */ /* 0x100fe200028e0602 */
[-C--:B------:R-:W-:Y:S01]  /*110260*/  IADD3 R122, P5, PT, R122, R167.reuse, RZ ;  /* 0x000000a77a7a7210 */ /* 0x080fe20007fbe0ff */
[----:B------:R-:W-:Y:S01]  /*110270*/  IMAD.X R121, R121, 0x1, R2, P2 ;  /* 0x0000000179797824 */ /* 0x000fe200010e0602 */
[----:B------:R1:W-:Y:S04]  /*110280*/  STL [R1+0x532c], R125 ;  /* 0x00532c7d01007387 */ /* 0x0003e80000100800 */
[----:B------:R1:W-:Y:S01]  /*110290*/  STL [R1+0x5388], R124 ;  /* 0x0053887c01007387 */ /* 0x0003e20000100800 */
[----:B------:R-:W-:-:S03]  /*1102a0*/  IADD3 R120, P2, PT, R120, R167, RZ ;  /* 0x000000a778787210 */ /* 0x000fc60007f5e0ff */
[----:B------:R1:W-:Y:S01]  /*1102b0*/  STL [R1+0x5334], R123 ;  /* 0x0053347b01007387 */ /* 0x0003e20000100800 */
[----:B------:R-:W-:-:S03]  /*1102c0*/  IMAD.X R119, R119, 0x1, R2, P4 ;  /* 0x0000000177777824 */ /* 0x000fc600020e0602 */
[----:B------:R2:W-:Y:S04]  /*1102d0*/  STL [R1+0x5390], R122 ;  /* 0x0053907a01007387 */ /* 0x0005e80000100800 */
[----:B------:R2:W-:Y:S01]  /*1102e0*/  STL [R1+0x533c], R121 ;  /* 0x00533c7901007387 */ /* 0x0005e20000100800 */
[----:B------:R-:W-:-:S03]  /*1102f0*/  IADD3 R118, P4, PT, R118, R167, RZ ;  /* 0x000000a776767210 */ /* 0x000fc60007f9e0ff */
[----:B-1----:R-:W5:Y:S04]  /*110300*/  LDL.LU R177, [R1+0x537c] ;  /* 0x00537c0001b17983 */ /* 0x002f680000300800 */
[----:B------:R1:W-:Y:S04]  /*110310*/  STL [R1+0x5398], R120 ;  /* 0x0053987801007387 */ /* 0x0003e80000100800 */
[----:B------:R-:W5:Y:S04]  /*110320*/  LDL.LU R176, [R1+0x53a8] ;  /* 0x0053a80001b07983 */ /* 0x000f680000300800 */
[----:B------:R1:W-:Y:S04]  /*110330*/  STL [R1+0x5374], R119 ;  /* 0x0053747701007387 */ /* 0x0003e80000100800 */
[----:B------:R-:W5:Y:S04]  /*110340*/  LDL.LU R175, [R1+0x5384] ;  /* 0x0053840001af7983 */ /* 0x000f680000300800 */
[----:B------:R1:W-:Y:S04]  /*110350*/  STL [R1+0x53a0], R118 ;  /* 0x0053a07601007387 */ /* 0x0003e80000100800 */
        /* <DEDUP_REMOVED lines=28> */
[----:B------:R-:W-:-:S02]  /*110520*/  IADD3.X R177, PT, PT, R177, R2, RZ, P3, !PT ;  /* 0x00000002b1b17210 */ /* 0x000fc40001ffe4ff */
[-C--:B------:R-:W-:Y:S01]  /*110530*/  IADD3 R176, P3, PT, R176, R167.reuse, RZ ;  /* 0x000000a7b0b07210 */ /* 0x080fe20007f7e0ff */
[--C-:B------:R-:W-:Y:S01]  /*110540*/  IMAD.X R175, R175, 0x1, R2.reuse, P6 ;  /* 0x00000001afaf7824 */ /* 0x100fe200030e0602 */
[-C--:B------:R-:W-:Y:S01]  /*110550*/  IADD3 R174, P6, PT, R174, R167.reuse, RZ ;  /* 0x000000a7aeae7210 */ /* 0x080fe20007fde0ff */
[----:B------:R-:W-:Y:S01]  /*110560*/  IMAD.X R173, R173, 0x1, R2, P5 ;  /* 0x00000001adad7824 */ /* 0x000fe200028e0602 */
        /* <DEDUP_REMOVED lines=48> */
[----:B------:R-:W-:-:S03]  /*110870*/  IADD3.X R120, PT, PT, R120, R2, RZ, P4, !PT ;  /* 0x0000000278787210 */ /* 0x000fc600027fe4ff */
[----:B------:R1:W-:Y:S01]  /*110880*/  STL [R1+0x5438], R123 ;  /* 0x0054387b01007387 */ /* 0x0003e20000100800 */
[----:B------:R-:W-:-:S03]  /*110890*/  IADD3 R119, P4, PT, R119, R167, RZ ;  /* 0x000000a777777210 */ /* 0x000fc60007f9e0ff */
[----:B------:R2:W-:Y:S04]  /*1108a0*/  STL [R1+0x5414], R122 ;  /* 0x0054147a01007387 */ /* 0x0005e80000100800 */
[----:B------:R2:W-:Y:S01]  /*1108b0*/  STL [R1+0x5440], R121 ;  /* 0x0054407901007387 */ /* 0x0005e20000100800 */
[----:B------:R-:W-:-:S03]  /*1108c0*/  IMAD.X R118, R118, 0x1, R2, P3 ;  /* 0x0000000176767824 */ /* 0x000fc600018e0602 */
[----:B-1----:R-:W5:Y:S04]  /*1108d0*/  LDL.LU R177, [R1+0x5480] ;  /* 0x0054800001b17983 */ /* 0x002f680000300800 */
[----:B------:R1:W-:Y:S04]  /*1108e0*/  STL [R1+0x541c], R120 ;  /* 0x00541c7801007387 */ /* 0x0003e80000100800 */
[----:B--2---:R-:W2:Y:S04]  /*1108f0*/  LDL.LU R176, [R1+0x542c] ;  /* 0x00542c0001b07983 */ /* 0x004ea80000300800 */
[----:B------:R1:W-:Y:S04]  /*110900*/  STL [R1+0x5478], R119 ;  /* 0x0054787701007387 */ /* 0x0003e80000100800 */
[----:B---3--:R-:W3:Y:S04]  /*110910*/  LDL.LU R175, [R1+0x5488] ;  /* 0x0054880001af7983 */ /* 0x008ee80000300800 */
[----:B------:R1:W-:Y:S04]  /*110920*/  STL [R1+0x5424], R118 ;  /* 0x0054247601007387 */ /* 0x0003e80000100800 */
        /* <DEDUP_REMOVED lines=28> */
[-C--:B------:R-:W-:Y:S01]  /*110af0*/  IADD3 R177, P3, PT, R177, R167.reuse, RZ ;  /* 0x000000a7b1b17210 */ /* 0x080fe20007f7e0ff */
[--C-:B--2---:R-:W-:Y:S01]  /*110b00*/  IMAD.X R176, R176, 0x1, R2.reuse, P6 ;  /* 0x00000001b0b07824 */ /* 0x104fe200030e0602 */
[-C--:B---3--:R-:W-:Y:S01]  /*110b10*/  IADD3 R175, P6, PT, R175, R167.reuse, RZ ;  /* 0x000000a7afaf7210 */ /* 0x088fe20007fde0ff */
[--C-:B----4-:R-:W-:Y:S01]  /*110b20*/  IMAD.X R174, R174, 0x1, R2.reuse, P5 ;  /* 0x00000001aeae7824 */ /* 0x110fe200028e0602 */
[----:B-----5:R-:W-:Y:S01]  /*110b30*/  IADD3 R173, P5, PT, R173, R167, RZ ;  /* 0x000000a7adad7210 */ /* 0x020fe20007fbe0ff */
        /* <DEDUP_REMOVED lines=88> */
[--C-:B------:R-:W-:Y:S01]  /*1110c0*/  IMAD.X R177, R177, 0x1, R2.reuse, P6 ;  /* 0x00000001b1b17824 */ /* 0x100fe200030e0602 */
[-C--:B--2---:R-:W-:Y:S01]  /*1110d0*/  IADD3 R176, P6, PT, R176, R167.reuse, RZ ;  /* 0x000000a7b0b07210 */ /* 0x084fe20007fde0ff */
[--C-:B---3--:R-:W-:Y:S01]  /*1110e0*/  IMAD.X R175, R175, 0x1, R2.reuse, P5 ;  /* 0x00000001afaf7824 */ /* 0x108fe200028e0602 */
[-C--:B----4-:R-:W-:Y:S01]  /*1110f0*/  IADD3 R174, P5, PT, R174, R167.reuse, RZ ;  /* 0x000000a7aeae7210 */ /* 0x090fe20007fbe0ff */
[----:B-----5:R-:W-:Y:S01]  /*111100*/  IMAD.X R173, R173, 0x1, R2, P2 ;  /* 0x00000001adad7824 */ /* 0x020fe200010e0602 */
        /* <DEDUP_REMOVED lines=91> */
[----:B----4-:R-:W-:Y:S01]  /*1116c0*/  IMAD.X R174, R174, 0x1, R2, P2 ;  /* 0x00000001aeae7824 */ /* 0x010fe200010e0602 */
[----:B-----5:R-:W-:Y:S01]  /*1116d0*/  IADD3 R173, P2, PT, R173, R167, RZ ;  /* 0x000000a7adad7210 */ /* 0x020fe20007f5e0ff */
        /* <DEDUP_REMOVED lines=89> */
[----:B--2---:R-:W-:-:S02]  /*111c70*/  IADD3 R176, P5, PT, R176, R167, RZ ;  /* 0x000000a7b0b07210 */ /* 0x004fc40007fbe0ff */
[----:B---3--:R-:W-:Y:S02]  /*111c80*/  IADD3.X R175, PT, PT, R175, R2, RZ, P2, !PT ;  /* 0x00000002afaf7210 */ /* 0x008fe400017fe4ff */
        /* <DEDUP_REMOVED lines=55> */
[----:B------:R-:W-:-:S03]  /*112000*/  IADD3.X R118, PT, PT, R118, R2, RZ, P5, !PT ;  /* 0x0000000276767210 */ /* 0x000fc60002ffe4ff */
        /* <DEDUP_REMOVED lines=127> */
[----:B------:R-:W-:Y:S01]  /*112800*/  IMAD.MOV.U32 R230, RZ, RZ, R8 ;  /* 0x000000ffffe67224 */ /* 0x000fe200078e0008 */
[----:B------:R-:W-:Y:S01]  /*112810*/  MOV R231, R7 ;  /* 0x0000000700e77202 */ /* 0x000fe20000000f00 */
[----:B------:R-:W-:-:S02]  /*112820*/  IMAD.MOV.U32 R228, RZ, RZ, R10 ;  /* 0x000000ffffe47224 */ /* 0x000fc400078e000a */
[----:B------:R-:W-:Y:S02]  /*112830*/  IMAD.MOV.U32 R229, RZ, RZ, R9 ;  /* 0x000000ffffe57224 */ /* 0x000fe400078e0009 */
[----:B------:R-:W-:Y:S02]  /*112840*/  IMAD.MOV.U32 R182, RZ, RZ, R12 ;  /* 0x000000ffffb67224 */ /* 0x000fe400078e000c */
[----:B------:R-:W-:Y:S02]  /*112850*/  IMAD.MOV.U32 R183, RZ, RZ, R11 ;  /* 0x000000ffffb77224 */ /* 0x000fe400078e000b */
[----:B------:R-:W-:Y:S02]  /*112860*/  IMAD.MOV.U32 R180, RZ, RZ, R14 ;  /* 0x000000ffffb47224 */ /* 0x000fe400078e000e */
[----:B------:R-:W-:Y:S02]  /*112870*/  IMAD.MOV.U32 R181, RZ, RZ, R13 ;  /* 0x000000ffffb57224 */ /* 0x000fe400078e000d */
        /* <DEDUP_REMOVED lines=40> */
[--C-:B------:R-:W-:Y:S01]  /*112b00*/  IMAD.X R177, R177, 0x1, R2.reuse, P2 ;  /* 0x00000001b1b17824 */ /* 0x100fe200010e0602 */
[-C--:B--2---:R-:W-:Y:S01]  /*112b10*/  IADD3 R176, P2, PT, R176, R167.reuse, RZ ;  /* 0x000000a7b0b07210 */ /* 0x084fe20007f5e0ff */
[--C-:B---3--:R-:W-:Y:S01]  /*112b20*/  IMAD.X R175, R175, 0x1, R2.reuse, P4 ;  /* 0x00000001afaf7824 */ /* 0x108fe200020e0602 */
[-C--:B----4-:R-:W-:Y:S01]  /*112b30*/  IADD3 R174, P4, PT, R174, R167.reuse, RZ ;  /* 0x000000a7aeae7210 */ /* 0x090fe20007f9e0ff */
[----:B-----5:R-:W-:Y:S01]  /*112b40*/  IMAD.X R173, R173, 0x1, R2, P3 ;  /* 0x00000001adad7824 */ /* 0x020fe200018e0602 */
[----:B------:R-:W-:Y:S01]  /*112b50*/  STL [R1+0x584c], R177 ;  /* 0x00584cb101007387 */ /* 0x000fe20000100800 */
[----:B------:R-:W-:-:S03]  /*112b60*/  IADD3 R172, P3, PT, R172, R167, RZ ;  /* 0x000000a7acac7210 */ /* 0x000fc60007f7e0ff */
[----:B------:R-:W-:Y:S01]  /*112b70*/  STL [R1+0x5878], R176 ;  /* 0x005878b001007387 */ /* 0x000fe20000100800 */
[----:B------:R-:W-:-:S03]  /*112b80*/  IMAD.X R171, R171, 0x1, R2, P6 ;  /* 0x00000001abab7824 */ /* 0x000fc600030e0602 */
[----:B------:R-:W-:Y:S01]  /*112b90*/  STL [R1+0x5854], R175 ;  /* 0x005854af01007387 */ /* 0x000fe20000100800 */
[----:B------:R-:W-:-:S03]  /*112ba0*/  IADD3 R170, P6, PT, R170, R167, RZ ;  /* 0x000000a7aaaa7210 */ /* 0x000fc60007fde0ff */
[----:B------:R-:W-:Y:S01]  /*112bb0*/  STL [R1+0x58a0], R174 ;  /* 0x0058a0ae01007387 */ /* 0x000fe20000100800 */
[----:B------:R-:W-:-:S03]  /*112bc0*/  IMAD.X R169, R169, 0x1, R2, P5 ;  /* 0x00000001a9a97824 */ /* 0x000fc600028e0602 */
[----:B------:R-:W-:Y:S01]  /*112bd0*/  STL [R1+0x585c], R173 ;  /* 0x00585cad01007387 */ /* 0x000fe20000100800 */
[----:B------:R-:W-:-:S03]  /*112be0*/  IADD3 R168, P5, PT, R168, R167, RZ ;  /* 0x000000a7a8a87210 */ /* 0x000fc60007fbe0ff */
[----:B------:R-:W-:Y:S01]  /*112bf0*/  STL [R1+0x58a8], R172 ;  /* 0x0058a8ac01007387 */ /* 0x000fe20000100800 */
[----:B------:R-:W-:-:S03]  /*112c00*/  IADD3.X R166, PT, PT, R166, R2, RZ, P2, !PT ;  /* 0x00000002a6a67210 */ /* 0x000fc600017fe4ff */
        /* <DEDUP_REMOVED lines=12> */
[----:B------:R1:W-:Y:S01]  /*112cd0*/  STL [R1+0x589c], R136 ;  /* 0x00589c8801007387 */ /* 0x0003e20000100800 */
        /* <DEDUP_REMOVED lines=14> */
[----:B------:R-:W-:-:S03]  /*112dc0*/  IADD3.X R124, PT, PT, R124, R2, RZ, P3, !PT ;  /* 0x000000027c7c7210 */ /* 0x000fc60001ffe4ff */
        /* <DEDUP_REMOVED lines=13> */
[----:B-1----:R-:W-:Y:S02]  /*112ea0*/  IMAD.MOV.U32 R136, RZ, RZ, R6 ;  /* 0x000000ffff887224 */ /* 0x002fe400078e0006 */
[----:B------:R-:W-:Y:S01]  /*112eb0*/  IMAD.MOV.U32 R137, RZ, RZ, R4 ;  /* 0x000000ffff897224 */ /* 0x000fe200078e0004 */
[----:B------:R-:W-:Y:S04]  /*112ec0*/  STL [R1+0x5920], R121 ;  /* 0x0059207901007387 */ /* 0x000fe80000100800 */
[----:B------:R1:W-:Y:S04]  /*112ed0*/  STL [R1+0x58dc], R120 ;  /* 0x0058dc7801007387 */ /* 0x0003e80000100800 */
[----:B------:R-:W-:Y:S04]  /*112ee0*/  STL [R1+0x5928], R119 ;  /* 0x0059287701007387 */ /* 0x000fe80000100800 */
[----:B------:R1:W-:Y:S04]  /*112ef0*/  STL [R1+0x58e4], R118 ;  /* 0x0058e47601007387 */ /* 0x0003e80000100800 */
[----:B------:R1:W-:Y:S01]  /*112f00*/  STL.64 [R1+0x4108], R136 ;  /* 0x0041088801007387 */ /* 0x0003e20000100a00 */
[----:B--2---:R-:W-:Y:S01]  /*112f10*/  MOV R134, R16 ;  /* 0x0000001000867202 */ /* 0x004fe20000000f00 */
[----:B------:R-:W-:-:S02]  /*112f20*/  IMAD.MOV.U32 R135, RZ, RZ, R15 ;  /* 0x000000ffff877224 */ /* 0x000fc400078e000f */
[----:B------:R2:W-:Y:S01]  /*112f30*/  STL.64 [R1+0x4100], R230 ;  /* 0x004100e601007387 */ /* 0x0005e20000100a00 */
[----:B---3--:R-:W-:Y:S02]  /*112f40*/  IMAD.MOV.U32 R132, RZ, RZ, R18 ;  /* 0x000000ffff847224 */ /* 0x008fe400078e0012 */
[----:B------:R-:W-:Y:S01]  /*112f50*/  IMAD.MOV.U32 R133, RZ, RZ, R17 ;  /* 0x000000ffff857224 */ /* 0x000fe200078e0011 */
[----:B------:R3:W-:Y:S04]  /*112f60*/  STL.64 [R1+0x3ec8], R228 ;  /* 0x003ec8e401007387 */ /* 0x0007e80000100a00 */
[----:B------:R1:W-:Y:S04]  /*112f70*/  STL.64 [R1+0x3ec0], R182 ;  /* 0x003ec0b601007387 */ /* 0x0003e80000100a00 */
[----:B------:R1:W-:Y:S04]  /*112f80*/  STL.64 [R1+0x3eb8], R180 ;  /* 0x003eb8b401007387 */ /* 0x0003e80000100a00 */
[----:B------:R1:W-:Y:S01]  /*112f90*/  STL.64 [R1+0x3eb0], R134 ;  /* 0x003eb08601007387 */ /* 0x0003e20000100a00 */
[----:B------:R-:W-:-:S02]  /*112fa0*/  IMAD.MOV.U32 R176, RZ, RZ, R26 ;  /* 0x000000ffffb07224 */ /* 0x000fc400078e001a */
[----:B------:R-:W-:Y:S01]  /*112fb0*/  IMAD.MOV.U32 R177, RZ, RZ, R25 ;  /* 0x000000ffffb17224 */ /* 0x000fe200078e0019 */
[----:B------:R1:W-:Y:S01]  /*112fc0*/  STL.64 [R1+0x3ea8], R132 ;  /* 0x003ea88401007387 */ /* 0x0003e20000100a00 */
[----:B----4-:R-:W-:Y:S02]  /*112fd0*/  IMAD.MOV.U32 R130, RZ, RZ, R28 ;  /* 0x000000ffff827224 */ /* 0x010fe400078e001c */
[----:B------:R-:W-:Y:S01]  /*112fe0*/  IMAD.MOV.U32 R131, RZ, RZ, R27 ;  /* 0x000000ffff837224 */ /* 0x000fe200078e001b */
[----:B------:R4:W-:Y:S01]  /*112ff0*/  STL.64 [R1+0x3ea0], R226 ;  /* 0x003ea0e201007387 */ /* 0x0009e20000100a00 */
[----:B-----5:R-:W-:Y:S01]  /*113000*/  MOV R128, R30 ;  /* 0x0000001e00807202 */ /* 0x020fe20000000f00 */
[----:B------:R-:W-:Y:S02]  /*113010*/  IMAD.MOV.U32 R129, RZ, RZ, R29 ;  /* 0x000000ffff817224 */ /* 0x000fe400078e001d */
[----:B------:R5:W-:Y:S04]  /*113020*/  STL.64 [R1+0x3e98], R224 ;  /* 0x003e98e001007387 */ /* 0x000be80000100a00 */
[----:B------:R1:W-:Y:S04]  /*113030*/  STL.64 [R1+0x3e90], R178 ;  /* 0x003e90b201007387 */ /* 0x0003e80000100a00 */
[----:B------:R1:W-:Y:S01]  /*113040*/  STL.64 [R1+0x3e88], R176 ;  /* 0x003e88b001007387 */ /* 0x0003e20000100a00 */
[----:B------:R-:W-:Y:S01]  /*113050*/  IMAD.MOV.U32 R174, RZ, RZ, R36 ;  /* 0x000000ffffae7224 */ /* 0x000fe200078e0024 */
[----:B------:R-:W-:-:S02]  /*113060*/  MOV R175, R35 ;  /* 0x0000002300af7202 */ /* 0x000fc40000000f00 */
[----:B------:R1:W-:Y:S01]  /*113070*/  STL.64 [R1+0x3e80], R130 ;  /* 0x003e808201007387 */ /* 0x0003e20000100a00 */
[----:B------:R-:W-:Y:S02]  /*113080*/  IMAD.MOV.U32 R172, RZ, RZ, R38 ;  /* 0x000000ffffac7224 */ /* 0x000fe400078e0026 */
[----:B------:R-:W-:Y:S01]  /*113090*/  IMAD.MOV.U32 R173, RZ, RZ, R37 ;  /* 0x000000ffffad7224 */ /* 0x000fe200078e0025 */
[----:B------:R1:W-:Y:S01]  /*1130a0*/  STL.64 [R1+0x3e78], R128 ;  /* 0x003e788001007387 */ /* 0x0003e20000100a00 */
[----:B------:R-:W-:Y:S02]  /*1130b0*/  IMAD.MOV.U32 R126, RZ, RZ, R40 ;  /* 0x000000ffff7e7224 */ /* 0x000fe400078e0028 */
[----:B------:R-:W-:Y:S01]  /*1130c0*/  IMAD.MOV.U32 R127, RZ, RZ, R39 ;  /* 0x000000ffff7f7224 */ /* 0x000fe200078e0027 */
[----:B------:R1:W-:Y:S01]  /*1130d0*/  STL.64 [R1+0x3e70], R222 ;  /* 0x003e70de01007387 */ /* 0x0003e20000100a00 */
[----:B------:R-:W-:Y:S02]  /*1130e0*/  IMAD.MOV.U32 R124, RZ, RZ, R42 ;  /* 0x000000ffff7c7224 */ /* 0x000fe400078e002a */
[----:B------:R-:W-:Y:S01]  /*1130f0*/  IMAD.MOV.U32 R125, RZ, RZ, R41 ;  /* 0x000000ffff7d7224 */ /* 0x000fe200078e0029 */
[----:B------:R1:W-:Y:S04]  /*113100*/  STL.64 [R1+0x3e68], R220 ;  /* 0x003e68dc01007387 */ /* 0x0003e80000100a00 */
[----:B------:R1:W-:Y:S04]  /*113110*/  STL.64 [R1+0x3e60], R174 ;  /* 0x003e60ae01007387 */ /* 0x0003e80000100a00 */
[----:B------:R1:W-:Y:S01]  /*113120*/  STL.64 [R1+0x3e58], R172 ;  /* 0x003e58ac01007387 */ /* 0x0003e20000100a00 */
[----:B------:R-:W-:-:S02]  /*113130*/  IMAD.MOV.U32 R170, RZ, RZ, R48 ;  /* 0x000000ffffaa7224 */ /* 0x000fc400078e0030 */
[----:B------:R-:W-:Y:S01]  /*113140*/  IMAD.MOV.U32 R171, RZ, RZ, R47 ;  /* 0x000000ffffab7224 */ /* 0x000fe200078e002f */
[----:B------:R2:W-:Y:S01]  /*113150*/  STL.64 [R1+0x3e50], R126 ;  /* 0x003e507e01007387 */ /* 0x0005e20000100a00 */
[----:B------:R-:W-:Y:S01]  /*113160*/  IMAD.MOV.U32 R168, RZ, RZ, R50 ;  /* 0x000000ffffa87224 */ /* 0x000fe200078e0032 */
[----:B------:R-:W-:Y:S02]  /*113170*/  MOV R169, R49 ;  /* 0x0000003100a97202 */ /* 0x000fe40000000f00 */
[----:B------:R2:W-:Y:S01]  /*113180*/  STL.64 [R1+0x3e48], R124 ;  /* 0x003e487c01007387 */ /* 0x0005e20000100a00 */
[----:B------:R-:W-:Y:S02]  /*113190*/  IMAD.MOV.U32 R122, RZ, RZ, R52 ;  /* 0x000000ffff7a7224 */ /* 0x000fe400078e0034 */
[----:B------:R-:W-:Y:S01]  /*1131a0*/  IMAD.MOV.U32 R123, RZ, RZ, R51 ;  /* 0x000000ffff7b7224 */ /* 0x000fe200078e0033 */
[----:B------:R2:W-:Y:S01]  /*1131b0*/  STL.64 [R1+0x3e40], R218 ;  /* 0x003e40da01007387 */ /* 0x0005e20000100a00 */
[----:B-1----:R-:W-:-:S02]  /*1131c0*/  IMAD.MOV.U32 R120, RZ, RZ, R54 ;  /* 0x000000ffff787224 */ /* 0x002fc400078e0036 */
[----:B------:R-:W-:Y:S01]  /*1131d0*/  IMAD.MOV.U32 R121, RZ, RZ, R53 ;  /* 0x000000ffff797224 */ /* 0x000fe200078e0035 */
[----:B------:R1:W-:Y:S04]  /*1131e0*/  STL.64 [R1+0x3e38], R216 ;  /* 0x003e38d801007387 */ /* 0x0003e80000100a00 */
[----:B------:R1:W-:Y:S01]  /*1131f0*/  STL.64 [R1+0x3e30], R170 ;  /* 0x003e30aa01007387 */ /* 0x0003e20000100a00 */
[----:B------:R-:W-:Y:S01]  /*113200*/  MOV R166, R58 ;  /* 0x0000003a00a67202 */ /* 0x000fe20000000f00 */
[----:B------:R-:W-:Y:S02]  /*113210*/  IMAD.MOV.U32 R167, RZ, RZ, R57 ;  /* 0x000000ffffa77224 */ /* 0x000fe400078e0039 */
[----:B------:R1:W-:Y:S01]  /*113220*/  STL.64 [R1+0x3e28], R168 ;  /* 0x003e28a801007387 */ /* 0x0003e20000100a00 */
[----:B------:R-:W-:-:S02]  /*113230*/  IMAD.MOV.U32 R118, RZ, RZ, R60 ;  /* 0x000000ffff767224 */ /* 0x000fc400078e003c */
[----:B------:R-:W-:Y:S01]  /*113240*/  IMAD.MOV.U32 R119, RZ, RZ, R59 ;  /* 0x000000ffff777224 */ /* 0x000fe200078e003b */
[----:B------:R1:W-:Y:S01]  /*113250*/  STL.64 [R1+0x3e20], R122 ;  /* 0x003e207a01007387 */ /* 0x0003e20000100a00 */
[----:B------:R-:W-:Y:S02]  /*113260*/  IMAD.MOV.U32 R58, RZ, RZ, R62 ;  /* 0x000000ffff3a7224 */ /* 0x000fe400078e003e */
[----:B------:R-:W-:Y:S01]  /*113270*/  IMAD.MOV.U32 R59, RZ, RZ, R61 ;  /* 0x000000ffff3b7224 */ /* 0x000fe200078e003d */
[----:B------:R1:W-:Y:S01]  /*113280*/  STL.64 [R1+0x3e18], R120 ;  /* 0x003e187801007387 */ /* 0x0003e20000100a00 */
[----:B------:R-:W-:-:S03]  /*113290*/  MOV R57, R63 ;  /* 0x0000003f00397202 */ /* 0x000fc60000000f00 */
[----:B------:R1:W-:Y:S01]  /*1132a0*/  STL.64 [R1+0x3e10], R214 ;  /* 0x003e10d601007387 */ /* 0x0003e20000100a00 */
[----:B------:R-:W-:-:S03]  /*1132b0*/  IMAD.MOV.U32 R54, RZ, RZ, R66 ;  /* 0x000000ffff367224 */ /* 0x000fc600078e0042 */
[----:B------:R1:W-:Y:S01]  /*1132c0*/  STL.64 [R1+0x3e08], R166 ;  /* 0x003e08a601007387 */ /* 0x0003e20000100a00 */
[----:B------:R-:W-:Y:S02]  /*1132d0*/  IMAD.MOV.U32 R52, RZ, RZ, R68 ;  /* 0x000000ffff347224 */ /* 0x000fe400078e0044 */
[----:B------:R-:W-:Y:S01]  /*1132e0*/  IMAD.MOV.U32 R53, RZ, RZ, R67 ;  /* 0x000000ffff357224 */ /* 0x000fe200078e0043 */
[----:B------:R1:W-:Y:S01]  /*1132f0*/  STL.64 [R1+0x3e00], R118 ;  /* 0x003e007601007387 */ /* 0x0003e20000100a00 */
[----:B------:R-:W-:Y:S02]  /*113300*/  IMAD.MOV.U32 R50, RZ, RZ, R70 ;  /* 0x000000ffff327224 */ /* 0x000fe400078e0046 */
[----:B------:R-:W-:Y:S01]  /*113310*/  IMAD.MOV.U32 R51, RZ, RZ, R69 ;  /* 0x000000ffff337224 */ /* 0x000fe200078e0045 */
[----:B------:R-:W-:Y:S01]  /*113320*/  STL.64 [R1+0x3df8], R58 ;  /* 0x003df83a01007387 */ /* 0x000fe20000100a00 */
[----:B------:R-:W-:Y:S01]  /*113330*/  MOV R48, R72 ;  /* 0x0000004800307202 */ /* 0x000fe20000000f00 */
[----:B------:R-:W-:-:S02]  /*113340*/  IMAD.MOV.U32 R49, RZ, RZ, R71 ;  /* 0x000000ffff317224 */ /* 0x000fc400078e0047 */
[----:B------:R-:W-:Y:S01]  /*113350*/  STL.64 [R1+0x3df0], R56 ;  /* 0x003df03801007387 */ /* 0x000fe20000100a00 */
[----:B------:R-:W-:-:S03]  /*113360*/  IMAD.MOV.U32 R47, RZ, RZ, R73 ;  /* 0x000000ffff2f7224 */ /* 0x000fc600078e0049 */
[----:B------:R-:W-:Y:S04]  /*113370*/  STL.64 [R1+0x3de8], R54 ;  /* 0x003de83601007387 */ /* 0x000fe80000100a00 */
        /* <DEDUP_REMOVED lines=9> */
[----:B------:R-:W-:Y:S02]  /*113410*/  IMAD.MOV.U32 R36, RZ, RZ, R84 ;  /* 0x000000ffff247224 */ /* 0x000fe400078e0054 */
[----:B------:R-:W-:Y:S01]  /*113420*/  IMAD.MOV.U32 R37, RZ, RZ, R83 ;  /* 0x000000ffff257224 */ /* 0x000fe200078e0053 */
[----:B------:R-:W-:Y:S04]  /*113430*/  LDGSTS.E [R5+0xe200], desc[UR40][R136.64], P0 ;  /* 0x0e20000088057fae */ /* 0x000fe800081a1028 */
[----:B------:R-:W-:Y:S01]  /*113440*/  STL.64 [R1+0x3dc0], R44 ;  /* 0x003dc02c01007387 */ /* 0x000fe20000100a00 */
[----:B------:R-:W-:-:S03]  /*113450*/  IMAD.MOV.U32 R35, RZ, RZ, R85 ;  /* 0x000000ffff237224 */ /* 0x000fc600078e0055 */
[----:B------:R-:W-:Y:S04]  /*113460*/  LDGSTS.E [R5+0xe280], desc[UR40][R230.64], P1 ;  /* 0x0e280000e6057fae */ /* 0x000fe800089a1028 */
[----:B------:R-:W-:Y:S04]  /*113470*/  STL.64 [R1+0x3db8], R42 ;  /* 0x003db82a01007387 */ /* 0x000fe80000100a00 */
[----:B------:R-:W-:Y:S04]  /*113480*/  LDGSTS.E [R5+0xea00], desc[UR40][R228.64], P0 ;  /* 0x0ea00000e4057fae */ /* 0x000fe800081a1028 */
[----:B------:R-:W-:Y:S01]  /*113490*/  STL.64 [R1+0x3db0], R40 ;  /* 0x003db02801007387 */ /* 0x000fe20000100a00 */
[----:B------:R-:W-:-:S03]  /*1134a0*/  IMAD.MOV.U32 R30, RZ, RZ, R90 ;  /* 0x000000ffff1e7224 */ /* 0x000fc600078e005a */
[----:B------:R-:W-:Y:S04]  /*1134b0*/  LDGSTS.E [R5+0xea80], desc[UR40][R182.64], P1 ;  /* 0x0ea80000b6057fae */ /* 0x000fe800089a1028 */
[----:B------:R-:W-:Y:S01]  /*1134c0*/  STL.64 [R1+0x3da8], R38 ;  /* 0x003da82601007387 */ /* 0x000fe20000100a00 */
[----:B------:R-:W-:Y:S01]  /*1134d0*/  IMAD.MOV.U32 R28, RZ, RZ, R92 ;  /* 0x000000ffff1c7224 */ /* 0x000fe200078e005c */
[----:B------:R-:W-:Y:S02]  /*1134e0*/  MOV R29, R91 ;  /* 0x0000005b001d7202 */ /* 0x000fe40000000f00 */
[----:B------:R-:W-:Y:S04]  /*1134f0*/  LDGSTS.E [R5+0xf200], desc[UR40][R180.64], P0 ;  /* 0x0f200000b4057fae */ /* 0x000fe800081a1028 */
[----:B------:R-:W-:Y:S01]  /*113500*/  STL.64 [R1+0x3da0], R36 ;  /* 0x003da02401007387 */ /* 0x000fe20000100a00 */
[----:B------:R-:W-:-:S02]  /*113510*/  IMAD.MOV.U32 R26, RZ, RZ, R94 ;  /* 0x000000ffff1a7224 */ /* 0x000fc400078e005e */
[----:B------:R-:W-:Y:S01]  /*113520*/  IMAD.MOV.U32 R27, RZ, RZ, R93 ;  /* 0x000000ffff1b7224 */ /* 0x000fe200078e005d */
[----:B------:R-:W-:Y:S04]  /*113530*/  LDGSTS.E [R5+0xf280], desc[UR40][R134.64], P1 ;  /* 0x0f28000086057fae */ /* 0x000fe800089a1028 */
[----:B------:R-:W-:Y:S01]  /*113540*/  STL.64 [R1+0x3d98], R34 ;  /* 0x003d982201007387 */ /* 0x000fe20000100a00 */
[----:B------:R-:W-:-:S03]  /*113550*/  IMAD.MOV.U32 R25, RZ, RZ, R95 ;  /* 0x000000ffff197224 */ /* 0x000fc600078e005f */
[----:B------:R-:W-:Y:S04]  /*113560*/  LDGSTS.E [R5+0xfa00], desc[UR40][R132.64], P0 ;  /* 0x0fa0000084057fae */ /* 0x000fe800081a1028 */
[----:B------:R-:W-:Y:S04]  /*113570*/  STL.64 [R1+0x3d90], R32 ;  /* 0x003d902001007387 */ /* 0x000fe80000100a00 */
[----:B------:R-:W-:Y:S04]  /*113580*/  LDGSTS.E [R5+0xfa80], desc[UR40][R226.64], P1 ;  /* 0x0fa80000e2057fae */ /* 0x000fe800089a1028 */
[----:B------:R-:W-:Y:S04]  /*113590*/  STL.64 [R1+0x3d88], R30 ;  /* 0x003d881e01007387 */ /* 0x000fe80000100a00 */
[----:B------:R-:W-:Y:S04]  /*1135a0*/  LDGSTS.E [R5+0x10200], desc[UR40][R224.64], P0 ;  /* 0x10200000e0057fae */ /* 0x000fe800081a1028 */
[----:B------:R-:W-:Y:S01]  /*1135b0*/  STL.64 [R1+0x3d80], R28 ;  /* 0x003d801c01007387 */ /* 0x000fe20000100a00 */
[----:B------:R-:W-:-:S03]  /*1135c0*/  IMAD.MOV.U32 R18, RZ, RZ, R102 ;  /* 0x000000ffff127224 */ /* 0x000fc600078e0066 */
        /* <DEDUP_REMOVED lines=15> */
[----:B------:R1:W-:Y:S04]  /*1136c0*/  STL.64 [R1+0x3d50], R6 ;  /* 0x003d500601007387 */ /* 0x0003e80000100a00 */
[----:B------:R-:W-:Y:S04]  /*1136d0*/  LDGSTS.E [R5+0x11a80], desc[UR40][R174.64], P1 ;  /* 0x11a80000ae057fae */ /* 0x000fe800089a1028 */
[----:B------:R-:W-:Y:S04]  /*1136e0*/  STL.64 [R1+0x3d48], R16 ;  /* 0x003d481001007387 */ /* 0x000fe80000100a00 */
[----:B------:R-:W-:Y:S04]  /*1136f0*/  LDGSTS.E [R5+0x12200], desc[UR40][R172.64], P0 ;  /* 0x12200000ac057fae */ /* 0x000fe800081a1028 */
[----:B------:R-:W-:Y:S04]  /*113700*/  STL.64 [R1+0x3d40], R14 ;  /* 0x003d400e01007387 */ /* 0x000fe80000100a00 */
[----:B------:R-:W-:Y:S04]  /*113710*/  LDGSTS.E [R5+0x12280], desc[UR40][R126.64], P1 ;  /* 0x122800007e057fae */ /* 0x000fe800089a1028 */
[----:B------:R-:W5:Y:S04]  /*113720*/  LDL.LU.64 R136, [R1+0x5df0] ;  /* 0x005df00001887983 */ /* 0x000f680000300a00 */
[----:B------:R-:W-:Y:S04]  /*113730*/  LDGSTS.E [R5+0x12a00], desc[UR40][R124.64], P0 ;  /* 0x12a000007c057fae */ /* 0x000fe800081a1028 */
[----:B------:R-:W-:Y:S04]  /*113740*/  STL.64 [R1+0x3d38], R12 ;  /* 0x003d380c01007387 */ /* 0x000fe80000100a00 */
[----:B------:R-:W-:Y:S04]  /*113750*/  LDGSTS.E [R5+0x12a80], desc[UR40][R218.64], P1 ;  /* 0x12a80000da057fae */ /* 0x000fe800089a1028 */
[----:B--2---:R-:W2:Y:S04]  /*113760*/  LDL.LU.64 R230, [R1+0x5de8] ;  /* 0x005de80001e67983 */ /* 0x004ea80000300a00 */
[----:B------:R-:W-:Y:S04]  /*113770*/  LDGSTS.E [R5+0x13200], desc[UR40][R216.64], P0 ;  /* 0x13200000d8057fae */ /* 0x000fe800081a1028 */
[----:B------:R-:W-:Y:S04]  /*113780*/  STL.64 [R1+0x3d30], R10 ;  /* 0x003d300a01007387 */ /* 0x000fe80000100a00 */
[----:B------:R-:W-:Y:S04]  /*113790*/  LDGSTS.E [R5+0x13280], desc[UR40][R170.64], P1 ;  /* 0x13280000aa057fae */ /* 0x000fe800089a1028 */
[----:B---3--:R-:W3:Y:S04]  /*1137a0*/  LDL.LU.64 R228, [R1+0x5de0] ;  /* 0x005de00001e47983 */ /* 0x008ee80000300a00 */
[----:B------:R-:W-:Y:S04]  /*1137b0*/  LDGSTS.E [R5+0x13a00], desc[UR40][R168.64], P0 ;  /* 0x13a00000a8057fae */ /* 0x000fe800081a1028 */
[----:B------:R-:W-:Y:S04]  /*1137c0*/  STL.64 [R1+0x3d28], R8 ;  /* 0x003d280801007387 */ /* 0x000fe80000100a00 */
[----:B------:R-:W-:Y:S04]  /*1137d0*/  LDGSTS.E [R5+0x13a80], desc[UR40][R122.64], P1 ;  /* 0x13a800007a057fae */ /* 0x000fe800089a1028 */
[----:B------:R-:W2:Y:S04]  /*1137e0*/  LDL.LU.64 R182, [R1+0x5dd8] ;  /* 0x005dd80001b67983 */ /* 0x000ea80000300a00 */
[----:B------:R-:W-:Y:S04]  /*1137f0*/  LDGSTS.E [R5+0x14200], desc[UR40][R120.64], P0 ;  /* 0x1420000078057fae */ /* 0x000fe800081a1028 */
[----:B------:R-:W2:Y:S04]  /*113800*/  LDL.LU.64 R180, [R1+0x5dd0] ;  /* 0x005dd00001b47983 */ /* 0x000ea80000300a00 */
[----:B------:R-:W-:Y:S04]  /*113810*/  LDGSTS.E [R5+0x14280], desc[UR40][R214.64], P1 ;  /* 0x14280000d6057fae */ /* 0x000fe800089a1028 */
[----:B------:R-:W2:Y:S04]  /*113820*/  LDL.LU.64 R134, [R1+0x5dc8] ;  /* 0x005dc80001867983 */ /* 0x000ea80000300a00 */
[----:B------:R-:W-:Y:S04]  /*113830*/  LDGSTS.E [R5+0x14a00], desc[UR40][R166.64], P0 ;  /* 0x14a00000a6057fae */ /* 0x000fe800081a1028 */
[----:B------:R-:W2:Y:S04]  /*113840*/  LDL.LU.64 R132, [R1+0x5dc0] ;  /* 0x005dc00001847983 */ /* 0x000ea80000300a00 */
[----:B------:R-:W-:Y:S04]  /*113850*/  LDGSTS.E [R5+0x14a80], desc[UR40][R118.64], P1 ;  /* 0x14a8000076057fae */ /* 0x000fe800089a1028 */
[----:B----4-:R-:W4:Y:S04]  /*113860*/  LDL.LU.64 R226, [R1+0x5db8] ;  /* 0x005db80001e27983 */ /* 0x010f280000300a00 */
[----:B------:R-:W-:Y:S04]  /*113870*/  LDGSTS.E [R5+0x15200], desc[UR40][R58.64], P0 ;  /* 0x152000003a057fae */ /* 0x000fe800081a1028 */
[----:B-----5:R-:W5:Y:S04]  /*113880*/  LDL.LU.64 R224, [R1+0x5db0] ;  /* 0x005db00001e07983 */ /* 0x020f680000300a00 */
        /* <DEDUP_REMOVED lines=23> */
[----:B-1----:R-:W2:Y:S04]  /*113a00*/  LDL.LU.64 R216, [R1+0x5d50] ;  /* 0x005d500001d87983 */ /* 0x002ea80000300a00 */
        /* <DEDUP_REMOVED lines=15> */
[----:B------:R-:W2:Y:S04]  /*113b00*/  LDL.LU R4, [R1+0x591c] ;  /* 0x00591c0001047983 */ /* 0x000ea80000300800 */
[----:B------:R1:W-:Y:S04]  /*113b10*/  LDGSTS.E [R5+0x1a280], desc[UR40][R6.64], P1 ;  /* 0x1a28000006057fae */ /* 0x0003e800089a1028 */
[----:B------:R-:W-:Y:S04]  /*113b20*/  LDGSTS.E [R5+0x1aa00], desc[UR40][R16.64], P0 ;  /* 0x1aa0000010057fae */ /* 0x000fe800081a1028 */
[----:B------:R-:W-:Y:S04]  /*113b30*/  LDGSTS.E [R5+0x1aa80], desc[UR40][R14.64], P1 ;  /* 0x1aa800000e057fae */ /* 0x000fe800089a1028 */
[----:B------:R-:W-:Y:S04]  /*113b40*/  LDGSTS.E [R5+0x1b200], desc[UR40][R12.64], P0 ;  /* 0x1b2000000c057fae */ /* 0x000fe800081a1028 */
[----:B------:R-:W-:Y:S04]  /*113b50*/  LDGSTS.E [R5+0x1b280], desc[UR40][R10.64], P1 ;  /* 0x1b2800000a057fae */ /* 0x000fe800089a1028 */
[----:B------:R1:W-:Y:S04]  /*113b60*/  LDGSTS.E [R5+0x1ba00], desc[UR40][R8.64], P0 ;  /* 0x1ba0000008057fae */ /* 0x0003e800081a1028 */
[----:B------:R-:W3:Y:S04]  /*113b70*/  LDL.LU R6, [R1+0x5924] ;  /* 0x0059240001067983 */ /* 0x000ee80000300800 */
[----:B------:R-:W3:Y:S04]  /*113b80*/  LDL.LU R41, [R1+0x590c] ;  /* 0x00590c0001297983 */ /* 0x000ee80000300800 */
        /* <DEDUP_REMOVED lines=13> */
[----:B-1----:R-:W1:Y:S02]  /*113c60*/  LDC R7, c[0x0][0x3ac] ;  /* 0x0000eb00ff077b82 */ /* 0x002e640000000800 */
[----:B-1----:R-:W-:-:S04]  /*113c70*/  IMAD.SHL.U32 R100, R7, 0x40, RZ ;  /* 0x0000004007647824 */ /* 0x002fc800078e00ff */
[----:B------:R-:W-:Y:S02]  /*113c80*/  IMAD.SHL.U32 R100, R100, 0x4, RZ ;  /* 0x0000000464647824 */ /* 0x000fe400078e00ff */
[--C-:B--2---:R-:W-:Y:S02]  /*113c90*/  IMAD.X R4, R4, 0x1, R2.reuse, P6 ;  /* 0x0000000104047824 */ /* 0x104fe400030e0602 */
[----:B---3--:R-:W-:Y:S01]  /*113ca0*/  IMAD.X R41, R41, 0x1, R2, P4 ;  /* 0x0000000129297824 */ /* 0x008fe200020e0602 */
[----:B----4-:R-:W-:-:S05]  /*113cb0*/  IADD3 R104, P2, PT, R104, R100, RZ ;  /* 0x0000006468687210 */ /* 0x010fca0007f5e0ff */
[----:B------:R-:W-:Y:S04]  /*113cc0*/  STL [R1+0x5930], R104 ;  /* 0x0059306801007387 */ /* 0x000fe80000100800 */
[----:B------:R-:W-:Y:S04]  /*113cd0*/  STL [R1+0x590c], R41 ;  /* 0x00590c2901007387 */ /* 0x000fe80000100800 */
[----:B------:R1:W-:Y:S01]  /*113ce0*/  STL [R1+0x591c], R4 ;  /* 0x00591c0401007387 */ /* 0x0003e20000100800 */
[----:B-----5:R-:W-:Y:S01]  /*113cf0*/  IMAD.X R39, R39, 0x1, R2, P3 ;  /* 0x0000000127277824 */ /* 0x020fe200018e0602 */
[----:B------:R-:W-:-:S02]  /*113d00*/  IADD3 R102, P4, PT, R102, R100, RZ ;  /* 0x0000006466667210 */ /* 0x000fc40007f9e0ff */
[----:B------:R-:W-:Y:S01]  /*113d10*/  IADD3 R112, P3, PT, R112, R100, RZ ;  /* 0x0000006470707210 */ /* 0x000fe20007f7e0ff */
[----:B-1----:R-:W1:Y:S01]  /*113d20*/  S2R R4, SR_TID.X ;  /* 0x0000000000047919 */ /* 0x002e620000002100 */
[----:B------:R-:W-:Y:S02]  /*113d30*/  IADD3.X R6, PT, PT, R6, R2, RZ, P5, !PT ;  /* 0x0000000206067210 */ /* 0x000fe40002ffe4ff */
[----:B------:R-:W-:Y:S01]  /*113d40*/  IADD3 R105, P6, PT, R105, R100, RZ ;  /* 0x0000006469697210 */ /* 0x000fe20007fde0ff */
[----:B------:R-:W-:Y:S01]  /*113d50*/  STL [R1+0x5914], R39 ;  /* 0x0059142701007387 */ /* 0x000fe20000100800 */
[----:B------:R-:W-:-:S03]  /*113d60*/  IMAD.X R114, R114, 0x1, R2, P2 ;  /* 0x0000000172727824 */ /* 0x000fc600010e0602 */
[----:B------:R-:W-:Y:S01]  /*113d70*/  STL [R1+0x5938], R102 ;  /* 0x0059386601007387 */ /* 0x000fe20000100800 */
[-C--:B------:R-:W-:Y:S02]  /*113d80*/  IADD3 R109, P5, PT, R109, R100.reuse, RZ ;  /* 0x000000646d6d7210 */ /* 0x080fe40007fbe0ff */
[----:B------:R-:W-:Y:S01]  /*113d90*/  IADD3 R107, P2, PT, R107, R100, RZ ;  /* 0x000000646b6b7210 */ /* 0x000fe20007f5e0ff */
[----:B------:R-:W-:Y:S04]  /*113da0*/  STL [R1+0x5940], R112 ;  /* 0x0059407001007387 */ /* 0x000fe80000100800 */
[----:B------:R2:W-:Y:S01]  /*113db0*/  STL [R1+0x5924], R6 ;  /* 0x0059240601007387 */ /* 0x0005e20000100800 */
[----:B------:R-:W-:-:S03]  /*113dc0*/  IMAD.X R103, R103, 0x1, R2, P4 ;  /* 0x0000000167677824 */ /* 0x000fc600020e0602 */
[----:B------:R-:W-:Y:S01]  /*113dd0*/  STL [R1+0x5948], R105 ;  /* 0x0059486901007387 */ /* 0x000fe20000100800 */
[----:B------:R-:W-:-:S03]  /*113de0*/  IMAD.X R113, R113, 0x1, R2, P3 ;  /* 0x0000000171717824 */ /* 0x000fc600018e0602 */
[----:B------:R-:W-:Y:S01]  /*113df0*/  STL [R1+0x592c], R114 ;  /* 0x00592c7201007387 */ /* 0x000fe20000100800 */
[----:B------:R-:W-:-:S03]  /*113e00*/  IADD3.X R108, PT, PT, R108, R2, RZ, P2, !PT ;  /* 0x000000026c6c7210 */ /* 0x000fc600017fe4ff */
[----:B------:R-:W-:Y:S01]  /*113e10*/  STL [R1+0x5950], R109 ;  /* 0x0059506d01007387 */ /* 0x000fe20000100800 */
[----:B------:R-:W-:-:S03]  /*113e20*/  IMAD.X R111, R111, 0x1, R2, P6 ;  /* 0x000000016f6f7824 */ /* 0x000fc600030e0602 */
[----:B------:R-:W-:Y:S01]  /*113e30*/  STL [R1+0x5958], R107 ;  /* 0x0059586b01007387 */ /* 0x000fe20000100800 */
[----:B------:R-:W-:-:S03]  /*113e40*/  IMAD.X R110, R110, 0x1, R2, P5 ;  /* 0x000000016e6e7824 */ /* 0x000fc600028e0602 */
[----:B------:R-:W-:Y:S04]  /*113e50*/  STL [R1+0x5934], R103 ;  /* 0x0059346701007387 */ /* 0x000fe80000100800 */
[----:B------:R-:W-:Y:S04]  /*113e60*/  STL [R1+0x593c], R113 ;  /* 0x00593c7101007387 */ /* 0x000fe80000100800 */
[----:B------:R-:W-:Y:S04]  /*113e70*/  STL [R1+0x5954], R108 ;  /* 0x0059546c01007387 */ /* 0x000fe80000100800 */
[----:B------:R-:W-:Y:S04]  /*113e80*/  STL [R1+0x5944], R111 ;  /* 0x0059446f01007387 */ /* 0x000fe80000100800 */
[----:B------:R-:W-:Y:S01]  /*113e90*/  STL [R1+0x594c], R110 ;  /* 0x00594c6e01007387 */ /* 0x000fe20000100800 */
[----:B-1----:R-:W-:-:S05]  /*113ea0*/  LOP3.LUT R4, R4, 0x1f, RZ, 0xc0, !PT ;  /* 0x0000001f04047812 */ /* 0x002fca00078ec0ff */
[----:B------:R-:W-:-:S05]  /*113eb0*/  IMAD.SHL.U32 R106, R4, 0x4, RZ ;  /* 0x00000004046a7824 */ /* 0x000fca00078e00ff */
[----:B------:R-:W-:Y:S01]  /*113ec0*/  LOP3.LUT R4, R106, 0x30, RZ, 0x3c, !PT ;  /* 0x000000306a047812 */ /* 0x000fe200078e3cff */
[----:B------:R-:W3:Y:S04]  /*113ed0*/  LDL R18, [R1+0x4b88] ;  /* 0x004b880001127983 */ /* 0x000ee80000100800 */
[----:B------:R-:W4:Y:S04]  /*113ee0*/  LDL R19, [R1+0x4b84] ;  /* 0x004b840001137983 */ /* 0x000f280000100800 */
[----:B------:R-:W5:Y:S04]  /*113ef0*/  LDL R40, [R1+0x4b90] ;  /* 0x004b900001287983 */ /* 0x000f680000100800 */
[----:B------:R-:W3:Y:S04]  /*113f00*/  LDL R43, [R1+0x4b8c] ;  /* 0x004b8c00012b7983 */ /* 0x000ee80000100800 */
[----:B------:R-:W3:Y:S04]  /*113f10*/  LDL R42, [R1+0x4c08] ;  /* 0x004c0800012a7983 */ /* 0x000ee80000100800 */
[----:B------:R-:W3:Y:S04]  /*113f20*/  LDL R38, [R1+0x4c04] ;  /* 0x004c040001267983 */ /* 0x000ee80000100800 */
[----:B------:R-:W3:Y:S04]  /*113f30*/  LDL.LU.64 R10, [R1+0x3d10] ;  /* 0x003d1000010a7983 */ /* 0x000ee80000300a00 */
[----:B------:R-:W4:Y:S04]  /*113f40*/  LDL.LU.64 R12, [R1+0x3d08] ;  /* 0x003d0800010c7983 */ /* 0x000f280000300a00 */
[----:B--2---:R-:W2:Y:S04]  /*113f50*/  LDL.LU.64 R6, [R1+0x3d00] ;  /* 0x003d000001067983 */ /* 0x004ea80000300a00 */
[----:B------:R-:W2:Y:S04]  /*113f60*/  LDL.LU.64 R16, [R1+0x3cf8] ;  /* 0x003cf80001107983 */ /* 0x000ea80000300a00 */
[----:B------:R-:W5:Y:S04]  /*113f70*/  LDL.LU.64 R44, [R1+0x3cf0] ;  /* 0x003cf000012c7983 */ /* 0x000f680000300a00 */
[----:B------:R-:W5:Y:S04]  /*113f80*/  LDL.LU.64 R20, [R1+0x3ce8] ;  /* 0x003ce80001147983 */ /* 0x000f680000300a00 */
[----:B------:R-:W5:Y:S04]  /*113f90*/  LDL.LU.64 R22, [R1+0x3ce0] ;  /* 0x003ce00001167983 */ /* 0x000f680000300a00 */
[----:B------:R-:W5:Y:S04]  /*113fa0*/  LDL.LU.64 R24, [R1+0x3cd8] ;  /* 0x003cd80001187983 */ /* 0x000f680000300a00 */
[----:B------:R-:W5:Y:S04]  /*113fb0*/  LDL.LU.64 R26, [R1+0x3cd0] ;  /* 0x003cd000011a7983 */ /* 0x000f680000300a00 */
        /* <DEDUP_REMOVED lines=25> */
[----:B------:R-:W5:Y:S04]  /*114150*/  LDL.LU.64 R30, [R1+0x3cc0] ;  /* 0x003cc000011e7983 */ /* 0x000f680000300a00 */
[----:B------:R-:W5:Y:S04]  /*114160*/  LDL.LU.64 R32, [R1+0x3cb8] ;  /* 0x003cb80001207983 */ /* 0x000f680000300a00 */
[----:B------:R-:W5:Y:S04]  /*114170*/  LDL.LU.64 R34, [R1+0x3cb0] ;  /* 0x003cb00001227983 */ /* 0x000f680000300a00 */
[----:B------:R-:W5:Y:S01]  /*114180*/  LDL.LU.64 R36, [R1+0x3ca8] ;  /* 0x003ca80001247983 */ /* 0x000f620000300a00 */
[----:B---3--:R-:W-:-:S05]  /*114190*/  IADD3 R9, P2, PT, R10, R100, RZ ;  /* 0x000000640a097210 */ /* 0x008fca0007f5e0ff */
[----:B------:R-:W-:Y:S01]  /*1141a0*/  IMAD.X R8, R11, 0x1, R2, P2 ;  /* 0x000000010b087824 */ /* 0x000fe200010e0602 */
[----:B----4-:R-:W-:-:S05]  /*1141b0*/  IADD3 R11, P2, PT, R12, R100, RZ ;  /* 0x000000640c0b7210 */ /* 0x010fca0007f5e0ff */
[----:B------:R-:W-:Y:S01]  /*1141c0*/  IMAD.X R10, R13, 0x1, R2, P2 ;  /* 0x000000010d0a7824 */ /* 0x000fe200010e0602 */
[----:B--2---:R-:W-:-:S05]  /*1141d0*/  IADD3 R13, P2, PT, R6, R100, RZ ;  /* 0x00000064060d7210 */ /* 0x004fca0007f5e0ff */
[----:B------:R-:W-:Y:S02]  /*1141e0*/  IMAD.X R12, R7, 0x1, R2, P2 ;  /* 0x00000001070c7824 */ /* 0x000fe400010e0602 */
[----:B------:R-:W2:Y:S04]  /*1141f0*/  LDL.LU.64 R6, [R1+0x3ca0] ;  /* 0x003ca00001067983 */ /* 0x000ea80000300a00 */
[----:B------:R-:W3:Y:S01]  /*114200*/  LDL.LU.64 R46, [R1+0x3d18] ;  /* 0x003d1800012e7983 */ /* 0x000ee20000300a00 */
[----:B------:R-:W-:-:S05]  /*114210*/  IADD3 R15, P2, PT, R16, R100, RZ ;  /* 0x00000064100f7210 */ /* 0x000fca0007f5e0ff */
[----:B------:R-:W-:Y:S01]  /*114220*/  IMAD.X R14, R17, 0x1, R2, P2 ;  /* 0x00000001110e7824 */ /* 0x000fe200010e0602 */
[----:B-----5:R-:W-:Y:S01]  /*114230*/  IADD3 R17, P2, PT, R44, R100, RZ ;  /* 0x000000642c117210 */ /* 0x020fe20007f5e0ff */
[----:B------:R-:W-:-:S04]  /*114240*/  IMAD.MOV.U32 R44, RZ, RZ, R19 ;  /* 0x000000ffff2c7224 */ /* 0x000fc800078e0013 */
[----:B------:R-:W-:Y:S01]  /*114250*/  IMAD.X R16, R45, 0x1, R2, P2 ;  /* 0x000000012d107824 */ /* 0x000fe200010e0602 */
[----:B------:R-:W-:Y:S02]  /*114260*/  IADD3 R19, P2, PT, R20, R100, RZ ;  /* 0x0000006414137210 */ /* 0x000fe40007f5e0ff */
[----:B------:R-:W-:-:S03]  /*114270*/  MOV R45, R18 ;  /* 0x00000012002d7202 */ /* 0x000fc60000000f00 */
        /* <DEDUP_REMOVED lines=9> */
[----:B------:R-:W-:Y:S02]  /*114310*/  LOP3.LUT R9, R9, R8, RZ, 0x3c, !PT ;  /* 0x0000000809097212 */ /* 0x000fe400078e3cff */
[----:B------:R-:W-:Y:S02]  /*114320*/  LOP3.LUT R11, R11, R10, RZ, 0x3c, !PT ;  /* 0x0000000a0b0b7212 */ /* 0x000fe400078e3cff */
[----:B------:R-:W-:Y:S02]  /*114330*/  LOP3.LUT R13, R13, R12, RZ, 0x3c, !PT ;  /* 0x0000000c0d0d7212 */ /* 0x000fe400078e3cff */
[----:B------:R-:W-:Y:S02]  /*114340*/  LOP3.LUT R15, R15, R14, RZ, 0x3c, !PT ;  /* 0x0000000e0f0f7212 */ /* 0x000fe400078e3cff */
[----:B------:R-:W-:Y:S02]  /*114350*/  LOP3.LUT R8, R9, R8, RZ, 0x3c, !PT ;  /* 0x0000000809087212 */ /* 0x000fe400078e3cff */
[----:B------:R-:W-:-:S02]  /*114360*/  LOP3.LUT R17, R17, R16, RZ, 0x3c, !PT ;  /* 0x0000001011117212 */ /* 0x000fc400078e3cff */
        /* <DEDUP_REMOVED lines=43> */
[----:B------:R-:W-:Y:S01]  /*114620*/  LOP3.LUT R35, R35, R34, RZ, 0x3c, !PT ;  /* 0x0000002223237212 */ /* 0x000fe200078e3cff */
[----:B------:R-:W-:Y:S01]  /*114630*/  IMAD.MOV.U32 R55, RZ, RZ, R38 ;  /* 0x000000ffff377224 */ /* 0x000fe200078e0026 */
[----:B--2---:R-:W-:-:S05]  /*114640*/  IADD3 R37, P2, PT, R6, R100, RZ ;  /* 0x0000006406257210 */ /* 0x004fca0007f5e0ff */
[----:B------:R-:W-:Y:S01]  /*114650*/  IMAD.X R36, R7, 0x1, R2, P2 ;  /* 0x0000000107247824 */ /* 0x000fe200010e0602 */
[----:B---3--:R-:W-:Y:S01]  /*114660*/  IADD3 R7, P2, PT, R46, R100, RZ ;  /* 0x000000642e077210 */ /* 0x008fe20007f5e0ff */
[----:B------:R-:W-:-:S04]  /*114670*/  IMAD.MOV.U32 R46, RZ, RZ, R116 ;  /* 0x000000ffff2e7224 */ /* 0x000fc800078e0074 */
[----:B------:R-:W-:Y:S02]  /*114680*/  IMAD.X R6, R47, 0x1, R2, P2 ;  /* 0x000000012f067824 */ /* 0x000fe400010e0602 */
[----:B------:R-:W-:Y:S01]  /*114690*/  IMAD.MOV.U32 R47, RZ, RZ, R115 ;  /* 0x000000ffff2f7224 */ /* 0x000fe200078e0073 */
[----:B------:R-:W-:Y:S02]  /*1146a0*/  LOP3.LUT R37, R37, R36, RZ, 0x3c, !PT ;  /* 0x0000002425257212 */ /* 0x000fe400078e3cff */
[-C--:B------:R-:W-:Y:S02]  /*1146b0*/  LOP3.LUT R7, R7, R6.reuse, RZ, 0x3c, !PT ;  /* 0x0000000607077212 */ /* 0x080fe400078e3cff */
[----:B------:R1:W-:Y:S04]  /*1146c0*/  STL.64 [R1+0x3d20], R46 ;  /* 0x003d202e01007387 */ /* 0x0003e80000100a00 */
[----:B------:R-:W-:Y:S01]  /*1146d0*/  STL.64 [R1+0x3d10], R8 ;  /* 0x003d100801007387 */ /* 0x000fe20000100a00 */
[----:B------:R-:W-:-:S03]  /*1146e0*/  LOP3.LUT R6, R7, R6, RZ, 0x3c, !PT ;  /* 0x0000000607067212 */ /* 0x000fc600078e3cff */
[----:B------:R-:W-:Y:S04]  /*1146f0*/  STL.64 [R1+0x3d08], R10 ;  /* 0x003d080a01007387 */ /* 0x000fe80000100a00 */
        /* <DEDUP_REMOVED lines=17> */
[----:B------:R-:W5:Y:S04]  /*114810*/  LDL R53, [R1+0x4c0c] ;  /* 0x004c0c0001357983 */ /* 0x000f680000100800 */
[----:B------:R-:W3:Y:S04]  /*114820*/  LDL R52, [R1+0x4c10] ;  /* 0x004c100001347983 */ /* 0x000ee80000100800 */
[----:B------:R-:W4:Y:S04]  /*114830*/  LDL R38, [R1+0x4c88] ;  /* 0x004c880001267983 */ /* 0x000f280000100800 */
[----:B------:R-:W4:Y:S04]  /*114840*/  LDL R50, [R1+0x4c84] ;  /* 0x004c840001327983 */ /* 0x000f280000100800 */
[----:B------:R-:W4:Y:S04]  /*114850*/  LDL R49, [R1+0x4c8c] ;  /* 0x004c8c0001317983 */ /* 0x000f280000100800 */
[----:B------:R-:W4:Y:S04]  /*114860*/  LDL R48, [R1+0x4c90] ;  /* 0x004c900001307983 */ /* 0x000f280000100800 */
[----:B------:R-:W-:Y:S01]  /*114870*/  LDGSTS.E [R5+0x1ba80], desc[UR40][R46.64], P1 ;  /* 0x1ba800002e057fae */ /* 0x000fe200089a1028 */
[----:B------:R-:W-:-:S02]  /*114880*/  IMAD.MOV.U32 R56, RZ, RZ, R45 ;  /* 0x000000ffff387224 */ /* 0x000fc400078e002d */
[----:B------:R-:W-:Y:S01]  /*114890*/  IMAD.MOV.U32 R57, RZ, RZ, R44 ;  /* 0x000000ffff397224 */ /* 0x000fe200078e002c */
[----:B------:R2:W-:Y:S04]  /*1148a0*/  LDGSTS.E [R5+0x1c200], desc[UR40][R6.64], P0 ;  /* 0x1c20000006057fae */ /* 0x0005e800081a1028 */
[----:B------:R-:W4:Y:S04]  /*1148b0*/  LDL R45, [R1+0x4d0c] ;  /* 0x004d0c00012d7983 */ /* 0x000f280000100800 */
[----:B-1----:R-:W4:Y:S04]  /*1148c0*/  LDL R47, [R1+0x4d04] ;  /* 0x004d0400012f7983 */ /* 0x002f280000100800 */
[----:B------:R-:W4:Y:S04]  /*1148d0*/  LDL R46, [R1+0x4d08] ;  /* 0x004d0800012e7983 */ /* 0x000f280000100800 */
[----:B------:R-:W4:Y:S04]  /*1148e0*/  LDL R44, [R1+0x4d10] ;  /* 0x004d1000012c7983 */ /* 0x000f280000100800 */
[----:B------:R-:W-:Y:S04]  /*1148f0*/  LDGSTS.E [R5+0x1c280], desc[UR40][R8.64], P1 ;  /* 0x1c28000008057fae */ /* 0x000fe800089a1028 */
[----:B------:R-:W-:Y:S04]  /*114900*/  LDGSTS.E [R5+0x1ca00], desc[UR40][R10.64], P0 ;  /* 0x1ca000000a057fae */ /* 0x000fe800081a1028 */
[----:B------:R-:W-:Y:S04]  /*114910*/  LDGSTS.E [R5+0x1ca80], desc[UR40][R12.64], P1 ;  /* 0x1ca800000c057fae */ /* 0x000fe800089a1028 */
[----:B------:R-:W-:Y:S04]  /*114920*/  LDGSTS.E [R5+0x1d200], desc[UR40][R14.64], P0 ;  /* 0x1d2000000e057fae */ /* 0x000fe800081a1028 */
[----:B------:R-:W-:Y:S04]  /*114930*/  LDGSTS.E [R5+0x1d280], desc[UR40][R16.64], P1 ;  /* 0x1d28000010057fae */ /* 0x000fe800089a1028 */
[----:B------:R-:W-:Y:S04]  /*114940*/  LDGSTS.E [R5+0x1da00], desc[UR40][R18.64], P0 ;  /* 0x1da0000012057fae */ /* 0x000fe800081a1028 */
[----:B------:R-:W-:Y:S01]  /*114950*/  LDGSTS.E [R5+0x1da80], desc[UR40][R20.64], P1 ;  /* 0x1da8000014057fae */ /* 0x000fe200089a1028 */
[----:B------:R-:W-:-:S03]  /*114960*/  IADD3 R4, PT, PT, R4, UR10, RZ ;  /* 0x0000000a04047c10 */ /* 0x000fc6000fffe0ff */
[----:B------:R-:W-:Y:S01]  /*114970*/  LDGSTS.E [R5+0x1e200], desc[UR40][R22.64], P0 ;  /* 0x1e20000016057fae */ /* 0x000fe200081a1028 */
[----:B------:R-:W-:Y:S01]  /*114980*/  IMAD.MOV.U32 R51, RZ, RZ, R43 ;  /* 0x000000ffff337224 */ /* 0x000fe200078e002b */
[----:B--2---:R-:W-:Y:S02]  /*114990*/  MOV R7, R57 ;  /* 0x0000003900077202 */ /* 0x004fe40000000f00 */
[----:B------:R-:W-:Y:S01]  /*1149a0*/  LDGSTS.E [R5+0x1e280], desc[UR40][R24.64], P1 ;  /* 0x1e28000018057fae */ /* 0x000fe200089a1028 */
[----:B------:R-:W-:Y:S02]  /*1149b0*/  IMAD.MOV.U32 R54, RZ, RZ, R42 ;  /* 0x000000ffff367224 */ /* 0x000fe400078e002a */
[----:B------:R-:W-:Y:S01]  /*1149c0*/  IMAD.MOV.U32 R6, RZ, RZ, R56 ;  /* 0x000000ffff067224 */ /* 0x000fe200078e0038 */
[----:B------:R-:W-:Y:S04]  /*1149d0*/  LDGSTS.E [R5+0x1ea00], desc[UR40][R26.64], P0 ;  /* 0x1ea000001a057fae */ /* 0x000fe800081a1028 */
[----:B------:R-:W-:Y:S04]  /*1149e0*/  LDGSTS.E [R5+0x1ea80], desc[UR40][R28.64], P1 ;  /* 0x1ea800001c057fae */ /* 0x000fe800089a1028 */
[----:B------:R-:W-:Y:S04]  /*1149f0*/  LDGSTS.E [R5+0x1f200], desc[UR40][R30.64], P0 ;  /* 0x1f2000001e057fae */ /* 0x000fe800081a1028 */
[----:B------:R-:W2:Y:S04]  /*114a00*/  LDL R43, [R1+0x4d84] ;  /* 0x004d8400012b7983 */ /* 0x000ea80000100800 */
[----:B------:R-:W2:Y:S04]  /*114a10*/  LDL R42, [R1+0x4d88] ;  /* 0x004d8800012a7983 */ /* 0x000ea80000100800 */
[----:B------:R-:W-:Y:S04]  /*114a20*/  LDGSTS.E [R5+0x1f280], desc[UR40][R32.64], P1 ;  /* 0x1f28000020057fae */ /* 0x000fe800089a1028 */
[----:B------:R-:W-:Y:S04]  /*114a30*/  LDGSTS.E [R5+0x1fa00], desc[UR40][R34.64], P0 ;  /* 0x1fa0000022057fae */ /* 0x000fe800081a1028 */
[----:B------:R-:W-:Y:S04]  /*114a40*/  LDGSTS.E [R5+0x1fa80], desc[UR40][R36.64], P1 ;  /* 0x1fa8000024057fae */ /* 0x000fe800089a1028 */
[----:B------:R1:W-:Y:S04]  /*114a50*/  LDGSTS.E [R4+0x300], desc[UR40][R6.64], P0 ;  /* 0x0030000006047fae */ /* 0x0003e800081a1028 */
[----:B------:R-:W2:Y:S04]  /*114a60*/  LDL R61, [R1+0x4e84] ;  /* 0x004e8400013d7983 */ /* 0x000ea80000100800 */
[----:B------:R-:W2:Y:S01]  /*114a70*/  LDL R60, [R1+0x4e88] ;  /* 0x004e8800013c7983 */ /* 0x000ea20000100800 */
[----:B-1----:R-:W-:-:S03]  /*114a80*/  IMAD.MOV.U32 R6, RZ, RZ, R40 ;  /* 0x000000ffff067224 */ /* 0x002fc600078e0028 */
[----:B------:R-:W2:Y:S01]  /*114a90*/  LDL R59, [R1+0x4f04] ;  /* 0x004f0400013b7983 */ /* 0x000ea20000100800 */
[----:B------:R-:W-:-:S03]  /*114aa0*/  IMAD.MOV.U32 R7, RZ, RZ, R51 ;  /* 0x000000ffff077224 */ /* 0x000fc600078e0033 */
[----:B------:R-:W2:Y:S04]  /*114ab0*/  LDL R51, [R1+0x4d8c] ;  /* 0x004d8c0001337983 */ /* 0x000ea80000100800 */
        /* <DEDUP_REMOVED lines=10> */
[----:B-----5:R-:W-:-:S03]  /*114b60*/  IMAD.MOV.U32 R7, RZ, RZ, R53 ;  /* 0x000000ffff077224 */ /* 0x020fc600078e0035 */
[----:B------:R-:W5:Y:S01]  /*114b70*/  LDL R53, [R1+0x500c] ;  /* 0x00500c0001357983 */ /* 0x000f620000100800 */
[----:B---3--:R-:W-:-:S03]  /*114b80*/  IMAD.MOV.U32 R6, RZ, RZ, R52 ;  /* 0x000000ffff067224 */ /* 0x008fc600078e0034 */
[----:B------:R-:W3:Y:S04]  /*114b90*/  LDL R52, [R1+0x5010] ;  /* 0x0050100001347983 */ /* 0x000ee80000100800 */
[----:B------:R4:W-:Y:S02]  /*114ba0*/  LDGSTS.E [R4+0xb80], desc[UR40][R6.64], P1 ;  /* 0x00b8000006047fae */ /* 0x0009e400089a1028 */
[----:B----4-:R-:W-:Y:S02]  /*114bb0*/  MOV R6, R38 ;  /* 0x0000002600067202 */ /* 0x010fe40000000f00 */
[----:B------:R-:W4:Y:S01]  /*114bc0*/  LDL R38, [R1+0x4e08] ;  /* 0x004e080001267983 */ /* 0x000f220000100800 */
[----:B------:R-:W-:-:S03]  /*114bd0*/  IMAD.MOV.U32 R7, RZ, RZ, R50 ;  /* 0x000000ffff077224 */ /* 0x000fc600078e0032 */
[----:B------:R-:W3:Y:S04]  /*114be0*/  LDL R50, [R1+0x4e04] ;  /* 0x004e040001327983 */ /* 0x000ee80000100800 */
[----:B------:R1:W-:Y:S02]  /*114bf0*/  LDGSTS.E [R4+0x1300], desc[UR40][R6.64], P0 ;  /* 0x0130000006047fae */ /* 0x0003e400081a1028 */
[----:B-1----:R-:W-:Y:S02]  /*114c00*/  IMAD.MOV.U32 R6, RZ, RZ, R48 ;  /* 0x000000ffff067224 */ /* 0x002fe400078e0030 */
[----:B------:R-:W-:Y:S01]  /*114c10*/  IMAD.MOV.U32 R7, RZ, RZ, R49 ;  /* 0x000000ffff077224 */ /* 0x000fe200078e0031 */
[----:B------:R-:W5:Y:S04]  /*114c20*/  LDL R48, [R1+0x4e10] ;  /* 0x004e100001307983 */ /* 0x000f680000100800 */
[----:B------:R-:W5:Y:S04]  /*114c30*/  LDL R49, [R1+0x4e0c] ;  /* 0x004e0c0001317983 */ /* 0x000f680000100800 */
[----:B------:R1:W-:Y:S02]  /*114c40*/  LDGSTS.E [R4+0x1380], desc[UR40][R6.64], P1 ;  /* 0x0138000006047fae */ /* 0x0003e400089a1028 */
[----:B-1----:R-:W-:-:S02]  /*114c50*/  IMAD.MOV.U32 R6, RZ, RZ, R46 ;  /* 0x000000ffff067224 */ /* 0x002fc400078e002e */
[----:B------:R-:W-:Y:S01]  /*114c60*/  IMAD.MOV.U32 R7, RZ, RZ, R47 ;  /* 0x000000ffff077224 */ /* 0x000fe200078e002f */
[----:B------:R-:W5:Y:S04]  /*114c70*/  LDL R46, [R1+0x4e90] ;  /* 0x004e9000012e7983 */ /* 0x000f680000100800 */
[----:B------:R-:W5:Y:S04]  /*114c80*/  LDL R47, [R1+0x4e8c] ;  /* 0x004e8c00012f7983 */ /* 0x000f680000100800 */
[----:B------:R1:W-:Y:S02]  /*114c90*/  LDGSTS.E [R4+0x1b00], desc[UR40][R6.64], P0 ;  /* 0x01b0000006047fae */ /* 0x0003e400081a1028 */
[----:B-1----:R-:W-:Y:S01]  /*114ca0*/  IMAD.MOV.U32 R6, RZ, RZ, R44 ;  /* 0x000000ffff067224 */ /* 0x002fe200078e002c */
[----:B------:R-:W-:Y:S01]  /*114cb0*/  MOV R7, R45 ;  /* 0x0000002d00077202 */ /* 0x000fe20000000f00 */
[----:B------:R-:W5:Y:S04]  /*114cc0*/  LDL R44, [R1+0x4f10] ;  /* 0x004f1000012c7983 */ /* 0x000f680000100800 */
[----:B------:R-:W5:Y:S04]  /*114cd0*/  LDL R45, [R1+0x4f0c] ;  /* 0x004f0c00012d7983 */ /* 0x000f680000100800 */
[----:B------:R2:W-:Y:S02]  /*114ce0*/  LDGSTS.E [R4+0x1b80], desc[UR40][R6.64], P1 ;  /* 0x01b8000006047fae */ /* 0x0005e400089a1028 */
[----:B--2---:R-:W-:-:S02]  /*114cf0*/  IMAD.MOV.U32 R6, RZ, RZ, R42 ;  /* 0x000000ffff067224 */ /* 0x004fc400078e002a */
[----:B------:R-:W-:Y:S01]  /*114d00*/  IMAD.MOV.U32 R7, RZ, RZ, R43 ;  /* 0x000000ffff077224 */ /* 0x000fe200078e002b */
[----:B------:R-:W2:Y:S04]  /*114d10*/  LDL R42, [R1+0x4f90] ;  /* 0x004f9000012a7983 */ /* 0x000ea80000100800 */
[----:B------:R-:W2:Y:S04]  /*114d20*/  LDL R43, [R1+0x4f8c] ;  /* 0x004f8c00012b7983 */ /* 0x000ea80000100800 */
[----:B------:R1:W-:Y:S02]  /*114d30*/  LDGSTS.E [R4+0x2300], desc[UR40][R6.64], P0 ;  /* 0x0230000006047fae */ /* 0x0003e400081a1028 */
[----:B-1----:R-:W-:-:S02]  /*114d40*/  IMAD.MOV.U32 R7, RZ, RZ, R51 ;  /* 0x000000ffff077224 */ /* 0x002fc400078e0033 */
[----:B------:R-:W2:Y:S01]  /*114d50*/  LDL R51, [R1+0x5084] ;  /* 0x0050840001337983 */ /* 0x000ea20000100800 */
[----:B------:R-:W-:-:S03]  /*114d60*/  IMAD.MOV.U32 R6, RZ, RZ, R40 ;  /* 0x000000ffff067224 */ /* 0x000fc600078e0028 */
[----:B------:R-:W2:Y:S04]  /*114d70*/  LDL R40, [R1+0x5088] ;  /* 0x0050880001287983 */ /* 0x000ea80000100800 */
[----:B------:R4:W-:Y:S02]  /*114d80*/  LDGSTS.E [R4+0x2380], desc[UR40][R6.64], P1 ;  /* 0x0238000006047fae */ /* 0x0009e400089a1028 */
[----:B----4-:R-:W-:Y:S02]  /*114d90*/  IMAD.MOV.U32 R6, RZ, RZ, R38 ;  /* 0x000000ffff067224 */ /* 0x010fe400078e0026 */
[----:B------:R-:W4:Y:S01]  /*114da0*/  LDL R38, [R1+0x5090] ;  /* 0x0050900001267983 */ /* 0x000f220000100800 */
[----:B---3--:R-:W-:-:S03]  /*114db0*/  IMAD.MOV.U32 R7, RZ, RZ, R50 ;  /* 0x000000ffff077224 */ /* 0x008fc600078e0032 */
[----:B------:R-:W3:Y:S04]  /*114dc0*/  LDL R50, [R1+0x508c] ;  /* 0x00508c0001327983 */ /* 0x000ee80000100800 */
[----:B------:R5:W-:Y:S02]  /*114dd0*/  LDGSTS.E [R4+0x2b00], desc[UR40][R6.64], P0 ;  /* 0x02b0000006047fae */ /* 0x000be400081a1028 */
[----:B-----5:R-:W-:Y:S02]  /*114de0*/  MOV R6, R48 ;  /* 0x0000003000067202 */ /* 0x020fe40000000f00 */
[----:B------:R-:W5:Y:S01]  /*114df0*/  LDL R48, [R1+0x5108] ;  /* 0x0051080001307983 */ /* 0x000f620000100800 */
[----:B------:R-:W-:-:S03]  /*114e00*/  IMAD.MOV.U32 R7, RZ, RZ, R49 ;  /* 0x000000ffff077224 */ /* 0x000fc600078e0031 */
[----:B------:R-:W5:Y:S04]  /*114e10*/  LDL R49, [R1+0x5104] ;  /* 0x0051040001317983 */ /* 0x000f680000100800 */
[----:B------:R1:W-:Y:S02]  /*114e20*/  LDGSTS.E [R4+0x2b80], desc[UR40][R6.64], P1 ;  /* 0x02b8000006047fae */ /* 0x0003e400089a1028 */
[----:B-1----:R-:W-:Y:S02]  /*114e30*/  IMAD.MOV.U32 R6, RZ, RZ, R60 ;  /* 0x000000ffff067224 */ /* 0x002fe400078e003c */
[----:B------:R-:W-:Y:S01]  /*114e40*/  IMAD.MOV.U32 R7, RZ, RZ, R61 ;  /* 0x000000ffff077224 */ /* 0x000fe200078e003d */
[----:B------:R-:W5:Y:S04]  /*114e50*/  LDL R60, [R1+0x5278] ;  /* 0x00527800013c7983 */ /* 0x000f680000100800 */
[----:B------:R1:W-:Y:S04]  /*114e60*/  LDGSTS.E [R4+0x3300], desc[UR40][R6.64], P0 ;  /* 0x0330000006047fae */ /* 0x0003e800081a1028 */
[----:B------:R-:W5:Y:S01]  /*114e70*/  LDL R61, [R1+0x5274] ;  /* 0x00527400013d7983 */ /* 0x000f620000100800 */
[----:B-1----:R-:W-:-:S02]  /*114e80*/  IMAD.MOV.U32 R6, RZ, RZ, R46 ;  /* 0x000000ffff067224 */ /* 0x002fc400078e002e */
[----:B------:R-:W-:Y:S01]  /*114e90*/  IMAD.MOV.U32 R7, RZ, RZ, R47 ;  /* 0x000000ffff077224 */ /* 0x000fe200078e002f */
[----:B------:R-:W5:Y:S04]  /*114ea0*/  LDL R46, [R1+0x5110] ;  /* 0x00511000012e7983 */ /* 0x000f680000100800 */
[----:B------:R1:W-:Y:S04]  /*114eb0*/  LDGSTS.E [R4+0x3380], desc[UR40][R6.64], P1 ;  /* 0x0338000006047fae */ /* 0x0003e800089a1028 */
[----:B------:R-:W5:Y:S01]  /*114ec0*/  LDL R47, [R1+0x510c] ;  /* 0x00510c00012f7983 */ /* 0x000f620000100800 */
[----:B-1----:R-:W-:Y:S01]  /*114ed0*/  IMAD.MOV.U32 R6, RZ, RZ, R58 ;  /* 0x000000ffff067224 */ /* 0x002fe200078e003a */
[----:B------:R-:W-:-:S02]  /*114ee0*/  MOV R7, R59 ;  /* 0x0000003b00077202 */ /* 0x000fc40000000f00 */
[----:B------:R-:W5:Y:S04]  /*114ef0*/  LDL R58, [R1+0x52f8] ;  /* 0x0052f800013a7983 */ /* 0x000f680000100800 */
[----:B------:R1:W-:Y:S04]  /*114f00*/  LDGSTS.E [R4+0x3b00], desc[UR40][R6.64], P0 ;  /* 0x03b0000006047fae */ /* 0x0003e800081a1028 */
[----:B------:R-:W5:Y:S01]  /*114f10*/  LDL R59, [R1+0x52f4] ;  /* 0x0052f400013b7983 */ /* 0x000f620000100800 */
        /* <DEDUP_REMOVED lines=10> */
[----:B--2---:R-:W-:-:S02]  /*114fc0*/  IMAD.MOV.U32 R6, RZ, RZ, R42 ;  /* 0x000000ffff067224 */ /* 0x004fc400078e002a */
[----:B------:R-:W-:Y:S01]  /*114fd0*/  IMAD.MOV.U32 R7, RZ, RZ, R43 ;  /* 0x000000ffff077224 */ /* 0x000fe200078e002b */
[----:B------:R-:W2:Y:S04]  /*114fe0*/  LDL R42, [R1+0x5190] ;  /* 0x00519000012a7983 */ /* 0x000ea80000100800 */
[----:B------:R1:W-:Y:S04]  /*114ff0*/  LDGSTS.E [R4+0x4380], desc[UR40][R6.64], P1 ;  /* 0x0438000006047fae */ /* 0x0003e800089a1028 */
[----:B------:R-:W2:Y:S01]  /*115000*/  LDL R43, [R1+0x518c] ;  /* 0x00518c00012b7983 */ /* 0x000ea20000100800 */
[----:B-1----:R-:W-:Y:S01]  /*115010*/  MOV R6, R54 ;  /* 0x0000003600067202 */ /* 0x002fe20000000f00 */
[----:B------:R-:W-:-:S02]  /*115020*/  IMAD.MOV.U32 R7, RZ, RZ, R55 ;  /* 0x000000ffff077224 */ /* 0x000fc400078e0037 */
[----:B------:R-:W2:Y:S04]  /*115030*/  LDL R54, [R1+0x53f8] ;  /* 0x0053f80001367983 */ /* 0x000ea80000100800 */
[----:B------:R1:W-:Y:S04]  /*115040*/  LDGSTS.E [R4+0x4b00], desc[UR40][R6.64], P0 ;  /* 0x04b0000006047fae */ /* 0x0003e800081a1028 */
[----:B------:R-:W2:Y:S01]  /*115050*/  LDL R55, [R1+0x53f4] ;  /* 0x0053f40001377983 */ /* 0x000ea20000100800 */
[----:B-1----:R-:W-:Y:S02]  /*115060*/  IMAD.MOV.U32 R6, RZ, RZ, R52 ;  /* 0x000000ffff067224 */ /* 0x002fe400078e0034 */
[----:B------:R-:W-:Y:S01]  /*115070*/  IMAD.MOV.U32 R7, RZ, RZ, R53 ;  /* 0x000000ffff077224 */ /* 0x000fe200078e0035 */
[----:B------:R-:W2:Y:S04]  /*115080*/  LDL R52, [R1+0x5400] ;  /* 0x0054000001347983 */ /* 0x000ea80000100800 */
[----:B------:R1:W-:Y:S04]  /*115090*/  LDGSTS.E [R4+0x4b80], desc[UR40][R6.64], P1 ;  /* 0x04b8000006047fae */ /* 0x0003e800089a1028 */
[----:B------:R-:W2:Y:S01]  /*1150a0*/  LDL R53, [R1+0x53fc] ;  /* 0x0053fc0001357983 */ /* 0x000ea20000100800 */
[----:B-1----:R-:W-:-:S02]  /*1150b0*/  IMAD.MOV.U32 R6, RZ, RZ, R40 ;  /* 0x000000ffff067224 */ /* 0x002fc400078e0028 */
[----:B------:R-:W-:Y:S01]  /*1150c0*/  IMAD.MOV.U32 R7, RZ, RZ, R51 ;  /* 0x000000ffff077224 */ /* 0x000fe200078e0033 */
[----:B------:R-:W2:Y:S04]  /*1150d0*/  LDL R40, [R1+0x51f0] ;  /* 0x0051f00001287983 */ /* 0x000ea80000100800 */
[----:B------:R-:W2:Y:S04]  /*1150e0*/  LDL R51, [R1+0x51ec] ;  /* 0x0051ec0001337983 */ /* 0x000ea80000100800 */
[----:B------:R4:W-:Y:S02]  /*1150f0*/  LDGSTS.E [R4+0x5300], desc[UR40][R6.64], P0 ;  /* 0x0530000006047fae */ /* 0x0009e400081a1028 */
[----:B----4-:R-:W-:-:S02]  /*115100*/  IMAD.MOV.U32 R6, RZ, RZ, R38 ;  /* 0x000000ffff067224 */ /* 0x010fc400078e0026 */
[----:B------:R-:W4:Y:S01]  /*115110*/  LDL R38, [R1+0x51f8] ;  /* 0x0051f80001267983 */ /* 0x000f220000100800 */
[----:B---3--:R-:W-:-:S03]  /*115120*/  MOV R7, R50 ;  /* 0x0000003200077202 */ /* 0x008fc60000000f00 */
[----:B------:R-:W3:Y:S04]  /*115130*/  LDL R50, [R1+0x51f4] ;  /* 0x0051f40001327983 */ /* 0x000ee80000100800 */
[----:B------:R5:W-:Y:S02]  /*115140*/  LDGSTS.E [R4+0x5380], desc[UR40][R6.64], P1 ;  /* 0x0538000006047fae */ /* 0x000be400089a1028 */
[----:B-----5:R-:W-:Y:S02]  /*115150*/  IMAD.MOV.U32 R6, RZ, RZ, R48 ;  /* 0x000000ffff067224 */ /* 0x020fe400078e0030 */
[----:B------:R-:W5:Y:S01]  /*115160*/  LDL R48, [R1+0x5280] ;  /* 0x0052800001307983 */ /* 0x000f620000100800 */
[----:B------:R-:W-:-:S03]  /*115170*/  IMAD.MOV.U32 R7, RZ, RZ, R49 ;  /* 0x000000ffff077224 */ /* 0x000fc600078e0031 */
[----:B------:R-:W5:Y:S04]  /*115180*/  LDL R49, [R1+0x527c] ;  /* 0x00527c0001317983 */ /* 0x000f680000100800 */
[----:B------:R1:W-:Y:S02]  /*115190*/  LDGSTS.E [R4+0x5b00], desc[UR40][R6.64], P0 ;  /* 0x05b0000006047fae */ /* 0x0003e400081a1028 */
[----:B-1----:R-:W-:Y:S02]  /*1151a0*/  IMAD.MOV.U32 R6, RZ, RZ, R46 ;  /* 0x000000ffff067224 */ /* 0x002fe400078e002e */
        /* <DEDUP_REMOVED lines=9> */
[----:B--2---:R-:W-:Y:S02]  /*115240*/  MOV R6, R42 ;  /* 0x0000002a00067202 */ /* 0x004fe40000000f00 */
[----:B------:R-:W2:Y:S01]  /*115250*/  LDL R42, [R1+0x5478] ;  /* 0x00547800012a7983 */ /* 0x000ea20000100800 */
[----:B------:R-:W-:-:S03]  /*115260*/  IMAD.MOV.U32 R7, RZ, RZ, R43 ;  /* 0x000000ffff077224 */ /* 0x000fc600078e002b */
[----:B------:R-:W2:Y:S04]  /*115270*/  LDL R43, [R1+0x5474] ;  /* 0x00547400012b7983 */ /* 0x000ea80000100800 */
[----:B------:R1:W-:Y:S02]  /*115280*/  LDGSTS.E [R4+0x6380], desc[UR40][R6.64], P1 ;  /* 0x0638000006047fae */ /* 0x0003e400089a1028 */
[----:B-1----:R-:W-:Y:S02]  /*115290*/  IMAD.MOV.U32 R6, RZ, RZ, R40 ;  /* 0x000000ffff067224 */ /* 0x002fe400078e0028 */
        /* <DEDUP_REMOVED lines=9> */
[----:B-1----:R-:W-:Y:S01]  /*115330*/  IMAD.MOV.U32 R6, RZ, RZ, R60 ;  /* 0x000000ffff067224 */ /* 0x002fe200078e003c */
[----:B------:R-:W-:Y:S01]  /*115340*/  MOV R7, R61 ;  /* 0x0000003d00077202 */ /* 0x000fe20000000f00 */
[----:B------:R-:W3:Y:S04]  /*115350*/  LDL R60, [R1+0x567c] ;  /* 0x00567c00013c7983 */ /* 0x000ee80000100800 */
[----:B------:R5:W-:Y:S04]  /*115360*/  LDGSTS.E [R4+0x7300], desc[UR40][R6.64], P0 ;  /* 0x0730000006047fae */ /* 0x000be800081a1028 */
[----:B------:R-:W3:Y:S01]  /*115370*/  LDL R61, [R1+0x55fc] ;  /* 0x0055fc00013d7983 */ /* 0x000ee20000100800 */
[----:B-----5:R-:W-:-:S02]  /*115380*/  IMAD.MOV.U32 R6, RZ, RZ, R48 ;  /* 0x000000ffff067224 */ /* 0x020fc400078e0030 */
        /* <DEDUP_REMOVED lines=14> */
[----:B-1----:R-:W-:Y:S01]  /*115470*/  MOV R6, R56 ;  /* 0x0000003800067202 */ /* 0x002fe20000000f00 */
[----:B------:R-:W-:-:S02]  /*115480*/  IMAD.MOV.U32 R7, RZ, RZ, R57 ;  /* 0x000000ffff077224 */ /* 0x000fc400078e0039 */
        /* <DEDUP_REMOVED lines=18> */
[----:B--2---:R-:W-:Y:S02]  /*1155b0*/  IMAD.MOV.U32 R6, RZ, RZ, R42 ;  /* 0x000000ffff067224 */ /* 0x004fe400078e002a */
        /* <DEDUP_REMOVED lines=17> */
[----:B------:R-:W3:Y:S04]  /*1156d0*/  LDL R49, [R1+0x582c] ;  /* 0x00582c0001317983 */ /* 0x000ee80000100800 */
[----:B------:R1:W-:Y:S02]  /*1156e0*/  LDGSTS.E [R4+0x9b80], desc[UR40][R6.64], P1 ;  /* 0x09b8000006047fae */ /* 0x0003e400089a1028 */
[----:B-1----:R-:W-:Y:S02]  /*1156f0*/  IMAD.MOV.U32 R6, RZ, RZ, R46 ;  /* 0x000000ffff067224 */ /* 0x002fe400078e002e */
[----:B------:R-:W3:Y:S01]  /*115700*/  LDL R46, [R1+0x5838] ;  /* 0x00583800012e7983 */ /* 0x000ee20000100800 */
[----:B------:R-:W-:-:S03]  /*115710*/  IMAD.MOV.U32 R7, RZ, RZ, R47 ;  /* 0x000000ffff077224 */ /* 0x000fc600078e002f */
[----:B------:R-:W3:Y:S04]  /*115720*/  LDL R47, [R1+0x5834] ;  /* 0x00583400012f7983 */ /* 0x000ee80000100800 */
[----:B------:R1:W-:Y:S02]  /*115730*/  LDGSTS.E [R4+0xa300], desc[UR40][R6.64], P0 ;  /* 0x0a30000006047fae */ /* 0x0003e400081a1028 */
[----:B-1----:R-:W-:Y:S02]  /*115740*/  IMAD.MOV.U32 R6, RZ, RZ, R44 ;  /* 0x000000ffff067224 */ /* 0x002fe400078e002c */
[----:B------:R-:W3:Y:S01]  /*115750*/  LDL R44, [R1+0x58a0] ;  /* 0x0058a000012c7983 */ /* 0x000ee20000100800 */
[----:B------:R-:W-:-:S03]  /*115760*/  IMAD.MOV.U32 R7, RZ, RZ, R45 ;  /* 0x000000ffff077224 */ /* 0x000fc600078e002d */
[----:B------:R-:W5:Y:S04]  /*115770*/  LDL R45, [R1+0x589c] ;  /* 0x00589c00012d7983 */ /* 0x000f680000100800 */
[----:B------:R2:W-:Y:S02]  /*115780*/  LDGSTS.E [R4+0xa380], desc[UR40][R6.64], P1 ;  /* 0x0a38000006047fae */ /* 0x0005e400089a1028 */
[----:B--2---:R-:W-:Y:S02]  /*115790*/  IMAD.MOV.U32 R6, RZ, RZ, R42 ;  /* 0x000000ffff067224 */ /* 0x004fe400078e002a */
[----:B------:R-:W2:Y:S01]  /*1157a0*/  LDL R42, [R1+0x58a8] ;  /* 0x0058a800012a7983 */ /* 0x000ea20000100800 */
[----:B------:R-:W-:-:S03]  /*1157b0*/  MOV R7, R43 ;  /* 0x0000002b00077202 */ /* 0x000fc60000000f00 */
[----:B------:R-:W2:Y:S04]  /*1157c0*/  LDL R43, [R1+0x58a4] ;  /* 0x0058a400012b7983 */ /* 0x000ea80000100800 */
[----:B------:R1:W-:Y:S02]  /*1157d0*/  LDGSTS.E [R4+0xab00], desc[UR40][R6.64], P0 ;  /* 0x0ab0000006047fae */ /* 0x0003e400081a1028 */
[----:B-1----:R-:W-:Y:S02]  /*1157e0*/  IMAD.MOV.U32 R7, RZ, RZ, R61 ;  /* 0x000000ffff077224 */ /* 0x002fe400078e003d */
[----:B------:R-:W-:Y:S02]  /*1157f0*/  IMAD.MOV.U32 R6, RZ, RZ, R40 ;  /* 0x000000ffff067224 */ /* 0x000fe400078e0028 */
[----:B------:R-:W2:Y:S04]  /*115800*/  LDL R40, [R1+0x5910] ;  /* 0x0059100001287983 */ /* 0x000ea80000100800 */
[----:B------:R4:W-:Y:S02]  /*115810*/  LDGSTS.E [R4+0xab80], desc[UR40][R6.64], P1 ;  /* 0x0ab8000006047fae */ /* 0x0009e400089a1028 */
[----:B----4-:R-:W-:-:S02]  /*115820*/  IMAD.MOV.U32 R6, RZ, RZ, R38 ;  /* 0x000000ffff067224 */ /* 0x010fc400078e0026 */
[----:B------:R-:W4:Y:S04]  /*115830*/  LDL R38, [R1+0x5918] ;  /* 0x0059180001267983 */ /* 0x000f280000100800 */
        /* <DEDUP_REMOVED lines=9> */
[----:B-1----:R-:W-:-:S03]  /*1158d0*/  IMAD.MOV.U32 R6, RZ, RZ, R58 ;  /* 0x000000ffff067224 */ /* 0x002fc600078e003a */
[----:B------:R-:W4:Y:S01]  /*1158e0*/  LDL.LU.64 R22, [R1+0x3c68] ;  /* 0x003c680001167983 */ /* 0x000f220000300a00 */
[----:B------:R-:W-:-:S03]  /*1158f0*/  IMAD.MOV.U32 R7, RZ, RZ, R59 ;  /* 0x000000ffff077224 */ /* 0x000fc600078e003b */
[----:B------:R-:W4:Y:S04]  /*115900*/  LDL.LU.64 R24, [R1+0x3c60] ;  /* 0x003c600001187983 */ /* 0x000f280000300a00 */
[----:B------:R1:W-:Y:S04]  /*115910*/  LDGSTS.E [R4+0xb380], desc[UR40][R6.64], P1 ;  /* 0x0b38000006047fae */ /* 0x0003e800089a1028 */
[----:B------:R-:W4:Y:S04]  /*115920*/  LDL.LU.64 R26, [R1+0x3c58] ;  /* 0x003c5800011a7983 */ /* 0x000f280000300a00 */
[----:B------:R-:W4:Y:S01]  /*115930*/  LDL.LU.64 R28, [R1+0x3c50] ;  /* 0x003c5000011c7983 */ /* 0x000f220000300a00 */
[----:B-1----:R-:W-:Y:S01]  /*115940*/  MOV R6, R56 ;  /* 0x0000003800067202 */ /* 0x002fe20000000f00 */
[----:B------:R-:W-:-:S02]  /*115950*/  IMAD.MOV.U32 R7, RZ, RZ, R57 ;  /* 0x000000ffff077224 */ /* 0x000fc400078e0039 */
[----:B------:R-:W4:Y:S04]  /*115960*/  LDL.LU.64 R30, [R1+0x3c48] ;  /* 0x003c4800011e7983 */ /* 0x000f280000300a00 */
[----:B------:R1:W-:Y:S04]  /*115970*/  LDGSTS.E [R4+0xbb00], desc[UR40][R6.64], P0 ;  /* 0x0bb0000006047fae */ /* 0x0003e800081a1028 */
[----:B------:R-:W4:Y:S04]  /*115980*/  LDL.LU.64 R32, [R1+0x3c40] ;  /* 0x003c400001207983 */ /* 0x000f280000300a00 */
[----:B------:R-:W4:Y:S01]  /*115990*/  LDL.LU.64 R34, [R1+0x3c38] ;  /* 0x003c380001227983 */ /* 0x000f220000300a00 */
[----:B-1----:R-:W-:-:S03]  /*1159a0*/  IMAD.MOV.U32 R6, RZ, RZ, R54 ;  /* 0x000000ffff067224 */ /* 0x002fc600078e0036 */
[----:B------:R-:W4:Y:S01]  /*1159b0*/  LDL.LU.64 R36, [R1+0x3c30] ;  /* 0x003c300001247983 */ /* 0x000f220000300a00 */
[----:B------:R-:W-:-:S05]  /*1159c0*/  IMAD.MOV.U32 R7, RZ, RZ, R55 ;  /* 0x000000ffff077224 */ /* 0x000fca00078e0037 */
[----:B------:R1:W-:Y:S02]  /*1159d0*/  LDGSTS.E [R4+0xbb80], desc[UR40][R6.64], P1 ;  /* 0x0bb8000006047fae */ /* 0x0003e400089a1028 */
[----:B-1----:R-:W-:Y:S02]  /*1159e0*/  IMAD.MOV.U32 R6, RZ, RZ, R52 ;  /* 0x000000ffff067224 */ /* 0x002fe400078e0034 */
[----:B------:R-:W-:-:S05]  /*1159f0*/  IMAD.MOV.U32 R7, RZ, RZ, R53 ;  /* 0x000000ffff077224 */ /* 0x000fca00078e0035 */
[----:B------:R3:W-:Y:S02]  /*115a00*/  LDGSTS.E [R4+0xc300], desc[UR40][R6.64], P0 ;  /* 0x0c30000006047fae */ /* 0x0007e400081a1028 */
[----:B---3--:R-:W-:Y:S01]  /*115a10*/  IMAD.MOV.U32 R6, RZ, RZ, R50 ;  /* 0x000000ffff067224 */ /* 0x008fe200078e0032 */
[----:B------:R-:W-:-:S05]  /*115a20*/  MOV R7, R51 ;  /* 0x0000003300077202 */ /* 0x000fca0000000f00 */
[----:B------:R5:W-:Y:S02]  /*115a30*/  LDGSTS.E [R4+0xc380], desc[UR40][R6.64], P1 ;  /* 0x0c38000006047fae */ /* 0x000be400089a1028 */
[----:B-----5:R-:W-:Y:S02]  /*115a40*/  IMAD.MOV.U32 R6, RZ, RZ, R48 ;  /* 0x000000ffff067224 */ /* 0x020fe400078e0030 */
[----:B------:R-:W-:-:S05]  /*115a50*/  IMAD.MOV.U32 R7, RZ, RZ, R49 ;  /* 0x000000ffff077224 */ /* 0x000fca00078e0031 */
[----:B------:R1:W-:Y:S02]  /*115a60*/  LDGSTS.E [R4+0xcb00], desc[UR40][R6.64], P0 ;  /* 0x0cb0000006047fae */ /* 0x0003e400081a1028 */
[----:B-1----:R-:W-:Y:S02]  /*115a70*/  IMAD.MOV.U32 R6, RZ, RZ, R46 ;  /* 0x000000ffff067224 */ /* 0x002fe400078e002e */
[----:B------:R-:W-:-:S05]  /*115a80*/  IMAD.MOV.U32 R7, RZ, RZ, R47 ;  /* 0x000000ffff077224 */ /* 0x000fca00078e002f */
[----:B------:R1:W-:Y:S02]  /*115a90*/  LDGSTS.E [R4+0xcb80], desc[UR40][R6.64], P1 ;  /* 0x0cb8000006047fae */ /* 0x0003e400089a1028 */
[----:B-1----:R-:W-:Y:S02]  /*115aa0*/  IMAD.MOV.U32 R6, RZ, RZ, R44 ;  /* 0x000000ffff067224 */ /* 0x002fe400078e002c */
[----:B------:R-:W-:-:S05]  /*115ab0*/  IMAD.MOV.U32 R7, RZ, RZ, R45 ;  /* 0x000000ffff077224 */ /* 0x000fca00078e002d */
[----:B------:R2:W-:Y:S02]  /*115ac0*/  LDGSTS.E [R4+0xd300], desc[UR40][R6.64], P0 ;  /* 0x0d30000006047fae */ /* 0x0005e400081a1028 */
[----:B--2---:R-:W-:Y:S01]  /*115ad0*/  MOV R6, R42 ;  /* 0x0000002a00067202 */ /* 0x004fe20000000f00 */
[----:B------:R-:W-:-:S05]  /*115ae0*/  IMAD.MOV.U32 R7, RZ, RZ, R43 ;  /* 0x000000ffff077224 */ /* 0x000fca00078e002b */
[----:B------:R1:W-:Y:S02]  /*115af0*/  LDGSTS.E [R4+0xd380], desc[UR40][R6.64], P1 ;  /* 0x0d38000006047fae */ /* 0x0003e400089a1028 */
[----:B-1----:R-:W-:Y:S02]  /*115b00*/  IMAD.MOV.U32 R6, RZ, RZ, R40 ;  /* 0x000000ffff067224 */ /* 0x002fe400078e0028 */
[----:B------:R-:W-:-:S05]  /*115b10*/  IMAD.MOV.U32 R7, RZ, RZ, R41 ;  /* 0x000000ffff077224 */ /* 0x000fca00078e0029 */
[----:B------:R1:W-:Y:S02]  /*115b20*/  LDGSTS.E [R4+0xdb00], desc[UR40][R6.64], P0 ;  /* 0x0db0000006047fae */ /* 0x0003e400081a1028 */
[----:B-1----:R-:W-:Y:S02]  /*115b30*/  IMAD.MOV.U32 R7, RZ, RZ, R39 ;  /* 0x000000ffff077224 */ /* 0x002fe400078e0027 */
[----:B----4-:R-:W-:Y:S02]  /*115b40*/  IMAD.MOV.U32 R6, RZ, RZ, R38 ;  /* 0x000000ffff067224 */ /* 0x010fe400078e0026 */
[----:B------:R-:W2:Y:S04]  /*115b50*/  LDL.LU.64 R38, [R1+0x3c28] ;  /* 0x003c280001267983 */ /* 0x000ea80000300a00 */
[----:B------:R-:W3:Y:S04]  /*115b60*/  LDL.LU.64 R40, [R1+0x3c20] ;  /* 0x003c200001287983 */ /* 0x000ee80000300a00 */
        /* <DEDUP_REMOVED lines=31> */
[----:B------:R1:W-:Y:S02]  /*115d60*/  LDGSTS.E [R4+0xdb80], desc[UR40][R6.64], P1 ;  /* 0x0db8000006047fae */ /* 0x0003e400089a1028 */
[----:B-1----:R-:W-:-:S05]  /*115d70*/  IADD3 R7, P2, PT, R8, R100, RZ ;  /* 0x0000006408077210 */ /* 0x002fca0007f5e0ff */
        /* <DEDUP_REMOVED lines=29> */
[----:B--2---:R-:W-:-:S04]  /*115f50*/  IADD3 R37, P2, PT, R38, R100, RZ ;  /* 0x0000006426257210 */ /* 0x004fc80007f5e0ff */
[----:B------:R-:W-:Y:S02]  /*115f60*/  IADD3.X R36, PT, PT, R39, R2, RZ, P2, !PT ;  /* 0x0000000227247210 */ /* 0x000fe400017fe4ff */
[----:B---3--:R-:W-:-:S05]  /*115f70*/  IADD3 R39, P2, PT, R40, R100, RZ ;  /* 0x0000006428277210 */ /* 0x008fca0007f5e0ff */
[----:B------:R-:W-:Y:S01]  /*115f80*/  IMAD.X R38, R41, 0x1, R2, P2 ;  /* 0x0000000129267824 */ /* 0x000fe200010e0602 */
        /* <DEDUP_REMOVED lines=52> */
[----:B------:R-:W-:Y:S01]  /*1162d0*/  IADD3 R93, P2, PT, R94, R100, RZ ;  /* 0x000000645e5d7210 */ /* 0x000fe20007f5e0ff */
[----:B------:R-:W-:-:S03]  /*1162e0*/  IMAD.MOV.U32 R116, RZ, RZ, R118 ;  /* 0x000000ffff747224 */ /* 0x000fc600078e0076 */
[----:B------:R-:W-:Y:S02]  /*1162f0*/  IADD3.X R92, PT, PT, R95, R2, RZ, P2, !PT ;  /* 0x000000025f5c7210 */ /* 0x000fe400017fe4ff */
[-C--:B------:R-:W-:Y:S01]  /*116300*/  IADD3 R95, P2, PT, R96, R100.reuse, RZ ;  /* 0x00000064605f7210 */ /* 0x080fe20007f5e0ff */
[----:B------:R-:W-:Y:S01]  /*116310*/  IMAD.MOV.U32 R248, RZ, RZ, R120 ;  /* 0x000000fffff87224 */ /* 0x000fe200078e0078 */
[----:B------:R-:W-:Y:S01]  /*116320*/  MOV R249, R119 ;  /* 0x0000007700f97202 */ /* 0x000fe20000000f00 */
[----:B------:R-:W-:Y:S02]  /*116330*/  IMAD.MOV.U32 R246, RZ, RZ, R122 ;  /* 0x000000fffff67224 */ /* 0x000fe400078e007a */
[----:B------:R-:W-:Y:S02]  /*116340*/  IMAD.MOV.U32 R247, RZ, RZ, R121 ;  /* 0x000000fffff77224 */ /* 0x000fe400078e0079 */
[----:B------:R-:W-:Y:S02]  /*116350*/  IMAD.MOV.U32 R244, RZ, RZ, R124 ;  /* 0x000000fffff47224 */ /* 0x000fe400078e007c */
[----:B------:R-:W-:Y:S01]  /*116360*/  IMAD.MOV.U32 R245, RZ, RZ, R123 ;  /* 0x000000fffff57224 */ /* 0x000fe200078e007b */
[----:B------:R-:W-:Y:S01]  /*116370*/  STL.64 [R1+0x3438], R116 ;  /* 0x0034387401007387 */ /* 0x000fe20000100a00 */
[----:B------:R-:W-:Y:S01]  /*116380*/  IMAD.X R94, R97, 0x1, R2, P2 ;  /* 0x00000001615e7824 */ /* 0x000fe200010e0602 */
[----:B------:R-:W-:Y:S01]  /*116390*/  IADD3 R97, P2, PT, R98, R100, RZ ;  /* 0x0000006462617210 */ /* 0x000fe20007f5e0ff */
[----:B------:R-:W-:Y:S01]  /*1163a0*/  IMAD.MOV.U32 R242, RZ, RZ, R126 ;  /* 0x000000fffff27224 */ /* 0x000fe200078e007e */
[----:B------:R-:W-:Y:S01]  /*1163b0*/  MOV R240, R128 ;  /* 0x0000008000f07202 */ /* 0x000fe20000000f00 */
[----:B------:R-:W-:Y:S01]  /*1163c0*/  IMAD.MOV.U32 R243, RZ, RZ, R125 ;  /* 0x000000fffff37224 */ /* 0x000fe200078e007d */
[----:B------:R-:W-:Y:S01]  /*1163d0*/  STL.64 [R1+0x3430], R248 ;  /* 0x003430f801007387 */ /* 0x000fe20000100a00 */
[----:B------:R-:W-:-:S02]  /*1163e0*/  IMAD.MOV.U32 R241, RZ, RZ, R127 ;  /* 0x000000fffff17224 */ /* 0x000fc400078e007f */
[----:B------:R-:W-:Y:S01]  /*1163f0*/  IMAD.MOV.U32 R238, RZ, RZ, R130 ;  /* 0x000000ffffee7224 */ /* 0x000fe200078e0082 */
[----:B------:R-:W-:Y:S01]  /*116400*/  STL.64 [R1+0x3448], R246 ;  /* 0x003448f601007387 */ /* 0x000fe20000100a00 */
[----:B------:R-:W-:Y:S01]  /*116410*/  IMAD.MOV.U32 R239, RZ, RZ, R129 ;  /* 0x000000ffffef7224 */ /* 0x000fe200078e0081 */
[----:B------:R-:W-:Y:S01]  /*116420*/  MOV R235, R133 ;  /* 0x0000008500eb7202 */ /* 0x000fe20000000f00 */
        /* <DEDUP_REMOVED lines=8> */
[----:B------:R-:W-:Y:S01]  /*1164b0*/  IMAD.X R96, R99, 0x1, R2, P2 ;  /* 0x0000000163607824 */ /* 0x000fe200010e0602 */
[----:B------:R-:W-:Y:S01]  /*1164c0*/  IADD3 R99, P2, PT, R104, R100, RZ ;  /* 0x0000006468637210 */ /* 0x000fe20007f5e0ff */
        /* <DEDUP_REMOVED lines=17> */
[----:B------:R-:W-:Y:S01]  /*1165e0*/  LOP3.LUT R7, R7, R6, RZ, 0x3c, !PT ;  /* 0x0000000607077212 */ /* 0x000fe200078e3cff */
[----:B------:R-:W-:Y:S01]  /*1165f0*/  IMAD.X R98, R105, 0x1, R2, P2 ;  /* 0x0000000169627824 */ /* 0x000fe200010e0602 */
[----:B------:R-:W-:Y:S01]  /*116600*/  STL.64 [R1+0x3480], R228 ;  /* 0x003480e401007387 */ /* 0x000fe20000100a00 */
[----:B------:R-:W-:Y:S01]  /*116610*/  IMAD.MOV.U32 R218, RZ, RZ, R150 ;  /* 0x000000ffffda7224 */ /* 0x000fe200078e0096 */
[----:B------:R-:W-:Y:S01]  /*116620*/  IADD3 R101, P2, PT, R102, R100, RZ ;  /* 0x0000006466657210 */ /* 0x000fe20007f5e0ff */
[----:B------:R-:W-:Y:S01]  /*116630*/  IMAD.MOV.U32 R219, RZ, RZ, R149 ;  /* 0x000000ffffdb7224 */ /* 0x000fe200078e0095 */
[----:B------:R1:W-:Y:S01]  /*116640*/  STL.64 [R1+0x3498], R226 ;  /* 0x003498e201007387 */ /* 0x0003e20000100a00 */
[----:B------:R-:W-:Y:S01]  /*116650*/  IMAD.MOV.U32 R216, RZ, RZ, R152 ;  /* 0x000000ffffd87224 */ /* 0x000fe200078e0098 */
[----:B------:R-:W-:Y:S01]  /*116660*/  LOP3.LUT R9, R9, R8, RZ, 0x3c, !PT ;  /* 0x0000000809097212 */ /* 0x000fe200078e3cff */
[----:B------:R-:W-:Y:S01]  /*116670*/  IMAD.MOV.U32 R217, RZ, RZ, R151 ;  /* 0x000000ffffd97224 */ /* 0x000fe200078e0097 */
[----:B------:R2:W-:Y:S01]  /*116680*/  STL.64 [R1+0x3490], R224 ;  /* 0x003490e001007387 */ /* 0x0005e20000100a00 */
[----:B------:R-:W-:Y:S01]  /*116690*/  IMAD.MOV.U32 R214, RZ, RZ, R154 ;  /* 0x000000ffffd67224 */ /* 0x000fe200078e009a */
[----:B------:R-:W-:Y:S01]  /*1166a0*/  LOP3.LUT R11, R11, R10, RZ, 0x3c, !PT ;  /* 0x0000000a0b0b7212 */ /* 0x000fe200078e3cff */
[----:B------:R-:W-:Y:S01]  /*1166b0*/  IMAD.MOV.U32 R215, RZ, RZ, R153 ;  /* 0x000000ffffd77224 */ /* 0x000fe200078e0099 */
[----:B------:R-:W-:Y:S01]  /*1166c0*/  STL.64 [R1+0x34a8], R222 ;  /* 0x0034a8de01007387 */ /* 0x000fe20000100a00 */
[----:B------:R-:W-:Y:S01]  /*1166d0*/  MOV R112, R156 ;  /* 0x0000009c00707202 */ /* 0x000fe20000000f00 */
[----:B------:R-:W-:Y:S01]  /*1166e0*/  IMAD.MOV.U32 R113, RZ, RZ, R155 ;  /* 0x000000ffff717224 */ /* 0x000fe200078e009b */
[----:B------:R-:W-:Y:S01]  /*1166f0*/  LOP3.LUT R13, R13, R12, RZ, 0x3c, !PT ;  /* 0x0000000c0d0d7212 */ /* 0x000fe200078e3cff */
[----:B------:R-:W-:Y:S01]  /*116700*/  STL.64 [R1+0x34a0], R220 ;  /* 0x0034a0dc01007387 */ /* 0x000fe20000100a00 */
[----:B------:R-:W-:Y:S01]  /*116710*/  IMAD.MOV.U32 R110, RZ, RZ, R158 ;  /* 0x000000ffff6e7224 */ /* 0x000fe200078e009e */
[----:B------:R-:W-:Y:S01]  /*116720*/  LOP3.LUT R6, R7, R6, RZ, 0x3c, !PT ;  /* 0x0000000607067212 */ /* 0x000fe200078e3cff */
[----:B------:R-:W-:Y:S01]  /*116730*/  IMAD.MOV.U32 R111, RZ, RZ, R157 ;  /* 0x000000ffff6f7224 */ /* 0x000fe200078e009d */
[----:B------:R-:W-:Y:S01]  /*116740*/  LOP3.LUT R15, R15, R14, RZ, 0x3c, !PT ;  /* 0x0000000e0f0f7212 */ /* 0x000fe200078e3cff */
[----:B------:R-:W-:Y:S01]  /*116750*/  STL.64 [R1+0x34b8], R218 ;  /* 0x0034b8da01007387 */ /* 0x000fe20000100a00 */
[----:B------:R-:W-:Y:S01]  /*116760*/  IMAD.MOV.U32 R108, RZ, RZ, R160 ;  /* 0x000000ffff6c7224 */ /* 0x000fe200078e00a0 */
[----:B------:R-:W-:Y:S01]  /*116770*/  LOP3.LUT R8, R9, R8, RZ, 0x3c, !PT ;  /* 0x0000000809087212 */ /* 0x000fe200078e3cff */
[----:B------:R-:W-:Y:S01]  /*116780*/  IMAD.MOV.U32 R109, RZ, RZ, R159 ;  /* 0x000000ffff6d7224 */ /* 0x000fe200078e009f */
[----:B------:R-:W-:Y:S01]  /*116790*/  LOP3.LUT R17, R17, R16, RZ, 0x3c, !PT ;  /* 0x0000001011117212 */ /* 0x000fe200078e3cff */
[----:B------:R-:W-:Y:S01]  /*1167a0*/  IMAD.X R100, R103, 0x1, R2, P2 ;  /* 0x0000000167647824 */ /* 0x000fe200010e0602 */
[----:B------:R-:W-:Y:S01]  /*1167b0*/  STL.64 [R1+0x34b0], R216 ;  /* 0x0034b0d801007387 */ /* 0x000fe20000100a00 */
[----:B------:R-:W-:Y:S01]  /*1167c0*/  IMAD.MOV.U32 R104, RZ, RZ, R162 ;  /* 0x000000ffff687224 */ /* 0x000fe200078e00a2 */
[----:B------:R-:W-:Y:S01]  /*1167d0*/  MOV R105, R161 ;  /* 0x000000a100697202 */ /* 0x000fe20000000f00 */
[----:B------:R-:W-:Y:S01]  /*1167e0*/  IMAD.MOV.U32 R102, RZ, RZ, R164 ;  /* 0x000000ffff667224 */ /* 0x000fe200078e00a4 */
[----:B------:R-:W-:Y:S01]  /*1167f0*/  LOP3.LUT R10, R11, R10, RZ, 0x3c, !PT ;  /* 0x0000000a0b0a7212 */ /* 0x000fe200078e3cff */
[----:B------:R-:W-:Y:S01]  /*116800*/  STL.64 [R1+0x34c8], R214 ;  /* 0x0034c8d601007387 */ /* 0x000fe20000100a00 */
[----:B------:R-:W-:Y:S01]  /*116810*/  LOP3.LUT R19, R19, R18, RZ, 0x3c, !PT ;  /* 0x0000001213137212 */ /* 0x000fe200078e3cff */
[----:B------:R-:W-:Y:S01]  /*116820*/  IMAD.MOV.U32 R103, RZ, RZ, R163 ;  /* 0x000000ffff677224 */ /* 0x000fe200078e00a3 */
[----:B------:R-:W-:Y:S01]  /*116830*/  LOP3.LUT R12, R13, R12, RZ, 0x3c, !PT ;  /* 0x0000000c0d0c7212 */ /* 0x000fe200078e3cff */
[----:B------:R-:W-:Y:S01]  /*116840*/  STL.64 [R1+0x34c0], R112 ;  /* 0x0034c07001007387 */ /* 0x000fe20000100a00 */
[----:B------:R-:W-:-:S02]  /*116850*/  LOP3.LUT R21, R21, R20, RZ, 0x3c, !PT ;  /* 0x0000001415157212 */ /* 0x000fc400078e3cff */
[----:B------:R-:W-:Y:S01]  /*116860*/  LOP3.LUT R7, R7, R6, RZ, 0x3c, !PT ;  /* 0x0000000607077212 */ /* 0x000fe200078e3cff */
[----:B------:R-:W-:Y:S01]  /*116870*/  STL.64 [R1+0x34d8], R110 ;  /* 0x0034d86e01007387 */ /* 0x000fe20000100a00 */
[----:B------:R-:W-:Y:S02]  /*116880*/  LOP3.LUT R14, R15, R14, RZ, 0x3c, !PT ;  /* 0x0000000e0f0e7212 */ /* 0x000fe400078e3cff */
[----:B------:R-:W-:Y:S01]  /*116890*/  LOP3.LUT R23, R23, R22, RZ, 0x3c, !PT ;  /* 0x0000001617177212 */ /* 0x000fe200078e3cff */
[----:B------:R-:W-:Y:S01]  /*1168a0*/  STL.64 [R1+0x34d0], R108 ;  /* 0x0034d06c01007387 */ /* 0x000fe20000100a00 */
[----:B------:R-:W-:Y:S02]  /*1168b0*/  LOP3.LUT R9, R9, R8, RZ, 0x3c, !PT ;  /* 0x0000000809097212 */ /* 0x000fe400078e3cff */
[----:B------:R-:W-:Y:S02]  /*1168c0*/  LOP3.LUT R16, R17, R16, RZ, 0x3c, !PT ;  /* 0x0000001011107212 */ /* 0x000fe400078e3cff */
[----:B------:R-:W-:Y:S01]  /*1168d0*/  LOP3.LUT R25, R25, R24, RZ, 0x3c, !PT ;  /* 0x0000001819197212 */ /* 0x000fe200078e3cff */
[----:B------:R-:W-:Y:S01]  /*1168e0*/  STL.64 [R1+0x34e8], R104 ;  /* 0x0034e86801007387 */ /* 0x000fe20000100a00 */
[----:B------:R-:W-:-:S02]  /*1168f0*/  LOP3.LUT R11, R11, R10, RZ, 0x3c, !PT ;  /* 0x0000000a0b0b7212 */ /* 0x000fc400078e3cff */
[----:B------:R-:W-:Y:S02]  /*116900*/  LOP3.LUT R18, R19, R18, RZ, 0x3c, !PT ;  /* 0x0000001213127212 */ /* 0x000fe400078e3cff */
[----:B------:R-:W-:Y:S01]  /*116910*/  LOP3.LUT R27, R27, R26, RZ, 0x3c, !PT ;  /* 0x0000001a1b1b7212 */ /* 0x000fe200078e3cff */
[----:B------:R3:W-:Y:S01]  /*116920*/  STL.64 [R1+0x34e0], R102 ;  /* 0x0034e06601007387 */ /* 0x0007e20000100a00 */
[----:B------:R-:W-:Y:S02]  /*116930*/  LOP3.LUT R13, R13, R12, RZ, 0x3c, !PT ;  /* 0x0000000c0d0d7212 */ /* 0x000fe400078e3cff */
[----:B------:R-:W-:Y:S02]  /*116940*/  LOP3.LUT R20, R21, R20, RZ, 0x3c, !PT ;  /* 0x0000001415147212 */ /* 0x000fe400078e3cff */
[----:B------:R-:W-:Y:S01]  /*116950*/  LOP3.LUT R29, R29, R28, RZ, 0x3c, !PT ;  /* 0x0000001c1d1d7212 */ /* 0x000fe200078e3cff */
[----:B------:R4:W-:Y:S01]  /*116960*/  STL.64 [R1+0x3c98], R6 ;  /* 0x003c980601007387 */ /* 0x0009e20000100a00 */
        /* <DEDUP_REMOVED lines=97> */
[----:B------:R-:W-:Y:S01]  /*116f80*/  LOP3.LUT R70, R71, R70, RZ, 0x3c, !PT ;  /* 0x0000004647467212 */ /* 0x000fe200078e3cff */
[----:B------:R-:W-:Y:S01]  /*116f90*/  LDGSTS.E [R4+0xe300], desc[UR40][R116.64], P0 ;  /* 0x0e30000074047fae */ /* 0x000fe200081a1028 */
[----:B------:R-:W-:Y:S02]  /*116fa0*/  LOP3.LUT R79, R79, R78, RZ, 0x3c, !PT ;  /* 0x0000004e4f4f7212 */ /* 0x000fe400078e3cff */
[----:B------:R-:W-:Y:S01]  /*116fb0*/  LOP3.LUT R65, R65, R64, RZ, 0x3c, !PT ;  /* 0x0000004041417212 */ /* 0x000fe200078e3cff */
[----:B------:R1:W-:Y:S01]  /*116fc0*/  STL.64 [R1+0x3bd8], R56 ;  /* 0x003bd83801007387 */ /* 0x0003e20000100a00 */
[----:B------:R-:W-:Y:S02]  /*116fd0*/  LOP3.LUT R72, R73, R72, RZ, 0x3c, !PT ;  /* 0x0000004849487212 */ /* 0x000fe400078e3cff */
[----:B------:R-:W-:Y:S01]  /*116fe0*/  LOP3.LUT R81, R81, R80, RZ, 0x3c, !PT ;  /* 0x0000005051517212 */ /* 0x000fe200078e3cff */
[----:B------:R-:W-:Y:S01]  /*116ff0*/  LDGSTS.E [R4+0xe380], desc[UR40][R248.64], P1 ;  /* 0x0e380000f8047fae */ /* 0x000fe200089a1028 */
[----:B------:R-:W-:-:S02]  /*117000*/  LOP3.LUT R67, R67, R66, RZ, 0x3c, !PT ;  /* 0x0000004243437212 */ /* 0x000fc400078e3cff */
[----:B------:R-:W-:Y:S01]  /*117010*/  LOP3.LUT R74, R75, R74, RZ, 0x3c, !PT ;  /* 0x0000004a4b4a7212 */ /* 0x000fe200078e3cff */
[----:B------:R1:W-:Y:S01]  /*117020*/  STL.64 [R1+0x3bd0], R58 ;  /* 0x003bd03a01007387 */ /* 0x0003e20000100a00 */
[----:B------:R-:W-:Y:S02]  /*117030*/  LOP3.LUT R83, R83, R82, RZ, 0x3c, !PT ;  /* 0x0000005253537212 */ /* 0x000fe400078e3cff */
[----:B------:R-:W-:Y:S01]  /*117040*/  LOP3.LUT R69, R69, R68, RZ, 0x3c, !PT ;  /* 0x0000004445457212 */ /* 0x000fe200078e3cff */
[----:B------:R-:W-:Y:S01]  /*117050*/  LDGSTS.E [R4+0xeb00], desc[UR40][R246.64], P0 ;  /* 0x0eb00000f6047fae */ /* 0x000fe200081a1028 */
        /* <DEDUP_REMOVED lines=33> */
[----:B------:R-:W-:-:S03]  /*117270*/  LOP3.LUT R99, R99, R98, RZ, 0x3c, !PT ;  /* 0x0000006263637212 */ /* 0x000fc600078e3cff */
[----:B------:R-:W-:Y:S01]  /*117280*/  LDGSTS.E [R4+0x10300], desc[UR40][R234.64], P0 ;  /* 0x10300000ea047fae */ /* 0x000fe200081a1028 */
[----:B------:R-:W-:Y:S02]  /*117290*/  LOP3.LUT R85, R85, R84, RZ, 0x3c, !PT ;  /* 0x0000005455557212 */ /* 0x000fe400078e3cff */
        /* <DEDUP_REMOVED lines=9> */
[----:B------:R-:W-:-:S03]  /*117330*/  LOP3.LUT R96, R97, R96, RZ, 0x3c, !PT ;  /* 0x0000006061607212 */ /* 0x000fc600078e3cff */
        /* <DEDUP_REMOVED lines=16> */
[----:B------:R1:W-:Y:S04]  /*117440*/  STL.64 [R1+0x3b68], R84 ;  /* 0x003b685401007387 */ /* 0x0003e80000100a00 */
[----:B------:R-:W-:Y:S04]  /*117450*/  LDGSTS.E [R4+0x11b80], desc[UR40][R220.64], P1 ;  /* 0x11b80000dc047fae */ /* 0x000fe800089a1028 */
        /* <DEDUP_REMOVED lines=15> */
[----:B------:R-:W-:Y:S01]  /*117550*/  LDGSTS.E [R4+0x13b80], desc[UR40][R102.64], P1 ;  /* 0x13b8000066047fae */ /* 0x000fe200089a1028 */
[----:B------:R-:W-:-:S03]  /*117560*/  LOP3.LUT R106, R106, 0x40, RZ, 0x3c, !PT ;  /* 0x000000406a6a7812 */ /* 0x000fc600078e3cff */
[----:B-1----:R-:W4:Y:S04]  /*117570*/  LDL R227, [R1+0x4b9c] ;  /* 0x004b9c0001e37983 */ /* 0x002f280000100800 */
[----:B--2---:R-:W2:Y:S04]  /*117580*/  LDL R224, [R1+0x4ba0] ;  /* 0x004ba00001e07983 */ /* 0x004ea80000100800 */
[----:B---3--:R-:W4:Y:S04]  /*117590*/  LDL R102, [R1+0x4b94] ;  /* 0x004b940001667983 */ /* 0x008f280000100800 */
[----:B------:R-:W3:Y:S01]  /*1175a0*/  LDL R103, [R1+0x4b98] ;  /* 0x004b980001677983 */ /* 0x000ee20000100800 */
[----:B------:R-:W-:-:S03]  /*1175b0*/  VIADD R5, R106, UR10 ;  /* 0x0000000a6a057c36 */ /* 0x000fc60008000000 */
[----:B------:R-:W2:Y:S04]  /*1175c0*/  LDL R105, [R1+0x4c14] ;  /* 0x004c140001697983 */ /* 0x000ea80000100800 */
[----:B------:R-:W2:Y:S04]  /*1175d0*/  LDL R106, [R1+0x4c18] ;  /* 0x004c1800016a7983 */ /* 0x000ea80000100800 */
[----:B------:R-:W2:Y:S04]  /*1175e0*/  LDL R225, [R1+0x4c1c] ;  /* 0x004c1c0001e17983 */ /* 0x000ea80000100800 */
[----:B------:R-:W2:Y:S04]  /*1175f0*/  LDL R222, [R1+0x4c20] ;  /* 0x004c200001de7983 */ /* 0x000ea80000100800 */
[----:B------:R-:W5:Y:S04]  /*117600*/  LDL R223, [R1+0x4c94] ;  /* 0x004c940001df7983 */ /* 0x000f680000100800 */
[----:B------:R-:W5:Y:S04]  /*117610*/  LDL R220, [R1+0x4c98] ;  /* 0x004c980001dc7983 */ /* 0x000f680000100800 */
[----:B------:R-:W5:Y:S04]  /*117620*/  LDL R221, [R1+0x4c9c] ;  /* 0x004c9c0001dd7983 */ /* 0x000f680000100800 */
[----:B------:R-:W5:Y:S04]  /*117630*/  LDL R218, [R1+0x4ca0] ;  /* 0x004ca00001da7983 */ /* 0x000f680000100800 */
[----:B------:R-:W5:Y:S04]  /*117640*/  LDL R219, [R1+0x4d14] ;  /* 0x004d140001db7983 */ /* 0x000f680000100800 */
[----:B------:R-:W5:Y:S04]  /*117650*/  LDL R216, [R1+0x4d18] ;  /* 0x004d180001d87983 */ /* 0x000f680000100800 */
[----:B------:R4:W-:Y:S04]  /*117660*/  LDGSTS.E [R4+0x14300], desc[UR40][R6.64], P0 ;  /* 0x1430000006047fae */ /* 0x0009e800081a1028 */
[----:B------:R-:W-:Y:S04]  /*117670*/  LDGSTS.E [R4+0x14380], desc[UR40][R8.64], P1 ;  /* 0x1438000008047fae */ /* 0x000fe800089a1028 */
[----:B------:R-:W-:Y:S04]  /*117680*/  LDGSTS.E [R4+0x14b00], desc[UR40][R10.64], P0 ;  /* 0x14b000000a047fae */ /* 0x000fe800081a1028 */
[----:B------:R-:W-:Y:S04]  /*117690*/  LDGSTS.E [R4+0x14b80], desc[UR40][R12.64], P1 ;  /* 0x14b800000c047fae */ /* 0x000fe800089a1028 */
[----:B------:R-:W-:Y:S04]  /*1176a0*/  LDGSTS.E [R4+0x15300], desc[UR40][R14.64], P0 ;  /* 0x153000000e047fae */ /* 0x000fe800081a1028 */
[----:B------:R-:W-:Y:S04]  /*1176b0*/  LDGSTS.E [R4+0x15380], desc[UR40][R16.64], P1 ;  /* 0x1538000010047fae */ /* 0x000fe800089a1028 */
[----:B------:R-:W-:Y:S04]  /*1176c0*/  LDGSTS.E [R4+0x15b00], desc[UR40][R20.64], P0 ;  /* 0x15b0000014047fae */ /* 0x000fe800081a1028 */
[----:B------:R-:W5:Y:S04]  /*1176d0*/  LDL R217, [R1+0x4d1c] ;  /* 0x004d1c0001d97983 */ /* 0x000f680000100800 */
[----:B------:R-:W5:Y:S04]  /*1176e0*/  LDL R214, [R1+0x4d20] ;  /* 0x004d200001d67983 */ /* 0x000f680000100800 */
        /* <DEDUP_REMOVED lines=45> */
[----:B------:R-:W5:Y:S04]  /*1179c0*/  LDL R229, [R1+0x4f1c] ;  /* 0x004f1c0001e57983 */ /* 0x000f680000100800 */
[----:B------:R-:W5:Y:S01]  /*1179d0*/  LDL R226, [R1+0x4f20] ;  /* 0x004f200001e27983 */ /* 0x000f620000100800 */
[----:B----4-:R-:W-:-:S03]  /*1179e0*/  IMAD.MOV.U32 R7, RZ, RZ, R102 ;  /* 0x000000ffff077224 */ /* 0x010fc600078e0066 */
[----:B------:R-:W4:Y:S01]  /*1179f0*/  LDL R102, [R1+0x4d9c] ;  /* 0x004d9c0001667983 */ /* 0x000f220000100800 */
[----:B---3--:R-:W-:-:S03]  /*117a00*/  IMAD.MOV.U32 R6, RZ, RZ, R103 ;  /* 0x000000ffff067224 */ /* 0x008fc600078e0067 */
[----:B------:R-:W3:Y:S04]  /*117a10*/  LDL R103, [R1+0x4da0] ;  /* 0x004da00001677983 */ /* 0x000ee80000100800 */
[----:B------:R2:W-:Y:S02]  /*117a20*/  LDGSTS.E [R5+0x400], desc[UR40][R6.64], P0 ;  /* 0x0040000006057fae */ /* 0x0005e400081a1028 */
[----:B--2---:R-:W-:Y:S01]  /*117a30*/  IMAD.MOV.U32 R6, RZ, RZ, R224 ;  /* 0x000000ffff067224 */ /* 0x004fe200078e00e0 */
[----:B------:R-:W-:Y:S01]  /*117a40*/  MOV R7, R227 ;  /* 0x000000e300077202 */ /* 0x000fe20000000f00 */
        /* <DEDUP_REMOVED lines=8> */
[----:B-1----:R-:W-:-:S02]  /*117ad0*/  IMAD.MOV.U32 R6, RZ, RZ, R222 ;  /* 0x000000ffff067224 */ /* 0x002fc400078e00de */
[----:B------:R-:W-:Y:S01]  /*117ae0*/  IMAD.MOV.U32 R7, RZ, RZ, R225 ;  /* 0x000000ffff077224 */ /* 0x000fe200078e00e1 */
[----:B------:R-:W2:Y:S04]  /*117af0*/  LDL R222, [R1+0x5020] ;  /* 0x0050200001de7983 */ /* 0x000ea80000100800 */
[----:B------:R5:W-:Y:S04]  /*117b00*/  LDGSTS.E [R5+0xc80], desc[UR40][R6.64], P1 ;  /* 0x00c8000006057fae */ /* 0x000be800089a1028 */
[----:B------:R-:W2:Y:S01]  /*117b10*/  LDL R225, [R1+0x501c] ;  /* 0x00501c0001e17983 */ /* 0x000ea20000100800 */
[----:B-----5:R-:W-:-:S02]  /*117b20*/  IMAD.MOV.U32 R6, RZ, RZ, R220 ;  /* 0x000000ffff067224 */ /* 0x020fc400078e00dc */
[----:B------:R-:W-:Y:S01]  /*117b30*/  IMAD.MOV.U32 R7, RZ, RZ, R223 ;  /* 0x000000ffff077224 */ /* 0x000fe200078e00df */
[----:B------:R-:W5:Y:S04]  /*117b40*/  LDL R220, [R1+0x5098] ;  /* 0x0050980001dc7983 */ /* 0x000f680000100800 */
[----:B------:R1:W-:Y:S04]  /*117b50*/  LDGSTS.E [R5+0x1400], desc[UR40][R6.64], P0 ;  /* 0x0140000006057fae */ /* 0x0003e800081a1028 */
[----:B------:R-:W5:Y:S01]  /*117b60*/  LDL R223, [R1+0x5094] ;  /* 0x0050940001df7983 */ /* 0x000f620000100800 */
[----:B-1----:R-:W-:Y:S01]  /*117b70*/  MOV R6, R218 ;  /* 0x000000da00067202 */ /* 0x002fe20000000f00 */
[----:B------:R-:W-:-:S02]  /*117b80*/  IMAD.MOV.U32 R7, RZ, RZ, R221 ;  /* 0x000000ffff077224 */ /* 0x000fc400078e00dd */
        /* <DEDUP_REMOVED lines=18> */
[----:B----4-:R-:W-:-:S02]  /*117cb0*/  IMAD.MOV.U32 R7, RZ, RZ, R102 ;  /* 0x000000ffff077224 */ /* 0x010fc400078e0066 */
[----:B------:R-:W4:Y:S01]  /*117cc0*/  LDL R102, [R1+0x5014] ;  /* 0x0050140001667983 */ /* 0x000f220000100800 */
[----:B---3--:R-:W-:-:S03]  /*117cd0*/  IMAD.MOV.U32 R6, RZ, RZ, R103 ;  /* 0x000000ffff067224 */ /* 0x008fc600078e0067 */
[----:B------:R-:W3:Y:S04]  /*117ce0*/  LDL R103, [R1+0x5018] ;  /* 0x0050180001677983 */ /* 0x000ee80000100800 */
[----:B------:R2:W-:Y:S02]  /*117cf0*/  LDGSTS.E [R5+0x2480], desc[UR40][R6.64], P1 ;  /* 0x0248000006057fae */ /* 0x0005e400089a1028 */
[----:B--2---:R-:W-:Y:S02]  /*117d00*/  IMAD.MOV.U32 R6, RZ, RZ, R106 ;  /* 0x000000ffff067224 */ /* 0x004fe400078e006a */
[----:B------:R-:W2:Y:S01]  /*117d10*/  LDL R106, [R1+0x50a0] ;  /* 0x0050a000016a7983 */ /* 0x000ea20000100800 */
[----:B------:R-:W-:-:S03]  /*117d20*/  IMAD.MOV.U32 R7, RZ, RZ, R105 ;  /* 0x000000ffff077224 */ /* 0x000fc600078e0069 */
[----:B------:R-:W2:Y:S04]  /*117d30*/  LDL R105, [R1+0x509c] ;  /* 0x00509c0001697983 */ /* 0x000ea80000100800 */
[----:B------:R5:W-:Y:S02]  /*117d40*/  LDGSTS.E [R5+0x2c00], desc[UR40][R6.64], P0 ;  /* 0x02c0000006057fae */ /* 0x000be400081a1028 */
[----:B-----5:R-:W-:Y:S02]  /*117d50*/  IMAD.MOV.U32 R6, RZ, RZ, R218 ;  /* 0x000000ffff067224 */ /* 0x020fe400078e00da */
[----:B------:R-:W5:Y:S01]  /*117d60*/  LDL R218, [R1+0x5118] ;  /* 0x0051180001da7983 */ /* 0x000f620000100800 */
[----:B------:R-:W-:-:S03]  /*117d70*/  IMAD.MOV.U32 R7, RZ, RZ, R221 ;  /* 0x000000ffff077224 */ /* 0x000fc600078e00dd */
[----:B------:R-:W5:Y:S04]  /*117d80*/  LDL R221, [R1+0x5114] ;  /* 0x0051140001dd7983 */ /* 0x000f680000100800 */
[----:B------:R1:W-:Y:S02]  /*117d90*/  LDGSTS.E [R5+0x2c80], desc[UR40][R6.64], P1 ;  /* 0x02c8000006057fae */ /* 0x0003e400089a1028 */
[----:B-1----:R-:W-:Y:S01]  /*117da0*/  MOV R6, R228 ;  /* 0x000000e400067202 */ /* 0x002fe20000000f00 */
[----:B------:R-:W-:Y:S01]  /*117db0*/  IMAD.MOV.U32 R7, RZ, RZ, R231 ;  /* 0x000000ffff077224 */ /* 0x000fe200078e00e7 */
[----:B------:R-:W5:Y:S04]  /*117dc0*/  LDL R228, [R1+0x5288] ;  /* 0x0052880001e47983 */ /* 0x000f680000100800 */
[----:B------:R1:W-:Y:S04]  /*117dd0*/  LDGSTS.E [R5+0x3400], desc[UR40][R6.64], P0 ;  /* 0x0340000006057fae */ /* 0x0003e800081a1028 */
[----:B------:R-:W5:Y:S01]  /*117de0*/  LDL R231, [R1+0x5284] ;  /* 0x0052840001e77983 */ /* 0x000f620000100800 */
        /* <DEDUP_REMOVED lines=23> */
[----:B------:R4:W-:Y:S04]  /*117f60*/  LDGSTS.E [R5+0x4480], desc[UR40][R6.64], P1 ;  /* 0x0448000006057fae */ /* 0x0009e800089a1028 */
[----:B------:R-:W5:Y:S01]  /*117f70*/  LDL R227, [R1+0x538c] ;  /* 0x00538c0001e37983 */ /* 0x000f620000100800 */
[----:B----4-:R-:W-:-:S03]  /*117f80*/  IMAD.MOV.U32 R7, RZ, RZ, R102 ;  /* 0x000000ffff077224 */ /* 0x010fc600078e0066 */
[----:B------:R-:W4:Y:S01]  /*117f90*/  LDL R102, [R1+0x51fc] ;  /* 0x0051fc0001667983 */ /* 0x000f220000100800 */
[----:B---3--:R-:W-:-:S03]  /*117fa0*/  IMAD.MOV.U32 R6, RZ, RZ, R103 ;  /* 0x000000ffff067224 */ /* 0x008fc600078e0067 */
[----:B------:R-:W3:Y:S04]  /*117fb0*/  LDL R103, [R1+0x5200] ;  /* 0x0052000001677983 */ /* 0x000ee80000100800 */
[----:B------:R1:W-:Y:S02]  /*117fc0*/  LDGSTS.E [R5+0x4c00], desc[UR40][R6.64], P0 ;  /* 0x04c0000006057fae */ /* 0x0003e400081a1028 */
[----:B-1----:R-:W-:Y:S01]  /*117fd0*/  MOV R6, R222 ;  /* 0x000000de00067202 */ /* 0x002fe20000000f00 */
[----:B------:R-:W-:Y:S01]  /*117fe0*/  IMAD.MOV.U32 R7, RZ, RZ, R225 ;  /* 0x000000ffff077224 */ /* 0x000fe200078e00e1 */
[----:B------:R-:W3:Y:S04]  /*117ff0*/  LDL R222, [R1+0x5410] ;  /* 0x0054100001de7983 */ /* 0x000ee80000100800 */
[----:B------:R1:W-:Y:S04]  /*118000*/  LDGSTS.E [R5+0x4c80], desc[UR40][R6.64], P1 ;  /* 0x04c8000006057fae */ /* 0x0003e800089a1028 */
[----:B------:R-:W3:Y:S01]  /*118010*/  LDL R225, [R1+0x540c] ;  /* 0x00540c0001e17983 */ /* 0x000ee20000100800 */
[----:B-1----:R-:W-:-:S02]  /*118020*/  IMAD.MOV.U32 R6, RZ, RZ, R220 ;  /* 0x000000ffff067224 */ /* 0x002fc400078e00dc */
[----:B------:R-:W-:Y:S01]  /*118030*/  IMAD.MOV.U32 R7, RZ, RZ, R223 ;  /* 0x000000ffff077224 */ /* 0x000fe200078e00df */
[----:B------:R-:W3:Y:S04]  /*118040*/  LDL R220, [R1+0x5488] ;  /* 0x0054880001dc7983 */ /* 0x000ee80000100800 */
[----:B------:R2:W-:Y:S04]  /*118050*/  LDGSTS.E [R5+0x5400], desc[UR40][R6.64], P0 ;  /* 0x0540000006057fae */ /* 0x0005e800081a1028 */
[----:B------:R-:W3:Y:S01]  /*118060*/  LDL R223, [R1+0x5484] ;  /* 0x0054840001df7983 */ /* 0x000ee20000100800 */
[----:B--2---:R-:W-:-:S02]  /*118070*/  IMAD.MOV.U32 R6, RZ, RZ, R106 ;  /* 0x000000ffff067224 */ /* 0x004fc400078e006a */
[----:B------:R-:W-:Y:S01]  /*118080*/  IMAD.MOV.U32 R7, RZ, RZ, R105 ;  /* 0x000000ffff077224 */ /* 0x000fe200078e0069 */
[----:B------:R-:W2:Y:S04]  /*118090*/  LDL R106, [R1+0x5208] ;  /* 0x00520800016a7983 */ /* 0x000ea80000100800 */
[----:B------:R-:W2:Y:S04]  /*1180a0*/  LDL R105, [R1+0x5204] ;  /* 0x0052040001697983 */ /* 0x000ea80000100800 */
[----:B------:R5:W-:Y:S02]  /*1180b0*/  LDGSTS.E [R5+0x5480], desc[UR40][R6.64], P1 ;  /* 0x0548000006057fae */ /* 0x000be400089a1028 */
[----:B-----5:R-:W-:-:S02]  /*1180c0*/  IMAD.MOV.U32 R6, RZ, RZ, R218 ;  /* 0x000000ffff067224 */ /* 0x020fc400078e00da */
[----:B------:R-:W5:Y:S01]  /*1180d0*/  LDL R218, [R1+0x5290] ;  /* 0x0052900001da7983 */ /* 0x000f620000100800 */
[----:B------:R-:W-:-:S03]  /*1180e0*/  MOV R7, R221 ;  /* 0x000000dd00077202 */ /* 0x000fc60000000f00 */
        /* <DEDUP_REMOVED lines=17> */
[----:B----4-:R-:W-:Y:S02]  /*118200*/  IMAD.MOV.U32 R7, RZ, RZ, R102 ;  /* 0x000000ffff077224 */ /* 0x010fe400078e0066 */
[----:B------:R-:W4:Y:S01]  /*118210*/  LDL R102, [R1+0x548c] ;  /* 0x00548c0001667983 */ /* 0x000f220000100800 */
[----:B---3--:R-:W-:-:S03]  /*118220*/  MOV R6, R103 ;  /* 0x0000006700067202 */ /* 0x008fc60000000f00 */
[----:B------:R-:W3:Y:S04]  /*118230*/  LDL R103, [R1+0x5490] ;  /* 0x0054900001677983 */ /* 0x000ee80000100800 */
[----:B------:R2:W-:Y:S02]  /*118240*/  LDGSTS.E [R5+0x6c00], desc[UR40][R6.64], P0 ;  /* 0x06c0000006057fae */ /* 0x0005e400081a1028 */
[----:B--2---:R-:W-:Y:S02]  /*118250*/  IMAD.MOV.U32 R6, RZ, RZ, R106 ;  /* 0x000000ffff067224 */ /* 0x004fe400078e006a */
[----:B------:R-:W2:Y:S01]  /*118260*/  LDL R106, [R1+0x5508] ;  /* 0x00550800016a7983 */ /* 0x000ea20000100800 */
[----:B------:R-:W-:-:S03]  /*118270*/  IMAD.MOV.U32 R7, RZ, RZ, R105 ;  /* 0x000000ffff077224 */ /* 0x000fc600078e0069 */
[----:B------:R-:W2:Y:S04]  /*118280*/  LDL R105, [R1+0x5504] ;  /* 0x0055040001697983 */ /* 0x000ea80000100800 */
[----:B------:R1:W-:Y:S02]  /*118290*/  LDGSTS.E [R5+0x6c80], desc[UR40][R6.64], P1 ;  /* 0x06c8000006057fae */ /* 0x0003e400089a1028 */
[----:B-1----:R-:W-:Y:S02]  /*1182a0*/  IMAD.MOV.U32 R6, RZ, RZ, R228 ;  /* 0x000000ffff067224 */ /* 0x002fe400078e00e4 */
[----:B------:R-:W-:Y:S01]  /*1182b0*/  IMAD.MOV.U32 R7, RZ, RZ, R231 ;  /* 0x000000ffff077224 */ /* 0x000fe200078e00e7 */
[----:B------:R-:W2:Y:S04]  /*1182c0*/  LDL R228, [R1+0x5690] ;  /* 0x0056900001e47983 */ /* 0x000ea80000100800 */
[----:B------:R5:W-:Y:S04]  /*1182d0*/  LDGSTS.E [R5+0x7400], desc[UR40][R6.64], P0 ;  /* 0x0740000006057fae */ /* 0x000be800081a1028 */
[----:B------:R-:W2:Y:S01]  /*1182e0*/  LDL R231, [R1+0x568c] ;  /* 0x00568c0001e77983 */ /* 0x000ea20000100800 */
[----:B-----5:R-:W-:-:S03]  /*1182f0*/  IMAD.MOV.U32 R6, RZ, RZ, R218 ;  /* 0x000000ffff067224 */ /* 0x020fc600078e00da */
        /* <DEDUP_REMOVED lines=54> */
[----:B-1----:R-:W-:Y:S02]  /*118660*/  MOV R6, R216 ;  /* 0x000000d800067202 */ /* 0x002fe40000000f00 */
        /* <DEDUP_REMOVED lines=14> */
[----:B----4-:R-:W-:Y:S02]  /*118750*/  MOV R7, R102 ;  /* 0x0000006600077202 */ /* 0x010fe40000000f00 */
[----:B------:R-:W4:Y:S01]  /*118760*/  LDL R102, [R1+0x591c] ;  /* 0x00591c0001667983 */ /* 0x000f220000100800 */
[----:B---3--:R-:W-:-:S03]  /*118770*/  IMAD.MOV.U32 R6, RZ, RZ, R103 ;  /* 0x000000ffff067224 */ /* 0x008fc600078e0067 */
[----:B------:R-:W3:Y:S04]  /*118780*/  LDL R103, [R1+0x5920] ;  /* 0x0059200001677983 */ /* 0x000ee80000100800 */
[----:B------:R1:W-:Y:S02]  /*118790*/  LDGSTS.E [R5+0xac80], desc[UR40][R6.64], P1 ;  /* 0x0ac8000006057fae */ /* 0x0003e400089a1028 */
[----:B-1----:R-:W-:Y:S02]  /*1187a0*/  IMAD.MOV.U32 R6, RZ, RZ, R228 ;  /* 0x000000ffff067224 */ /* 0x002fe400078e00e4 */
[----:B------:R-:W-:-:S05]  /*1187b0*/  IMAD.MOV.U32 R7, RZ, RZ, R231 ;  /* 0x000000ffff077224 */ /* 0x000fca00078e00e7 */
[----:B------:R2:W-:Y:S02]  /*1187c0*/  LDGSTS.E [R5+0xb400], desc[UR40][R6.64], P0 ;  /* 0x0b40000006057fae */ /* 0x0005e400081a1028 */
[----:B--2---:R-:W-:Y:S02]  /*1187d0*/  IMAD.MOV.U32 R6, RZ, RZ, R106 ;  /* 0x000000ffff067224 */ /* 0x004fe400078e006a */
[----:B------:R-:W2:Y:S01]  /*1187e0*/  LDL R106, [R1+0x5928] ;  /* 0x00592800016a7983 */ /* 0x000ea20000100800 */
[----:B------:R-:W-:-:S03]  /*1187f0*/  IMAD.MOV.U32 R7, RZ, RZ, R105 ;  /* 0x000000ffff077224 */ /* 0x000fc600078e0069 */
[----:B------:R-:W2:Y:S04]  /*118800*/  LDL R105, [R1+0x5924] ;  /* 0x0059240001697983 */ /* 0x000ea80000100800 */
        /* <DEDUP_REMOVED lines=39> */
[----:B------:R1:W-:Y:S04]  /*118a80*/  LDGSTS.E [R5+0xb480], desc[UR40][R6.64], P1 ;  /* 0x0b48000006057fae */ /* 0x0003e800089a1028 */
[----:B------:R-:W2:Y:S04]  /*118a90*/  LDL.LU.64 R86, [R1+0x3920] ;  /* 0x0039200001567983 */ /* 0x000ea80000300a00 */
[----:B------:R-:W2:Y:S01]  /*118aa0*/  LDL.LU.64 R88, [R1+0x3918] ;  /* 0x0039180001587983 */ /* 0x000ea20000300a00 */
[----:B-1----:R-:W-:-:S03]  /*118ab0*/  IMAD.MOV.U32 R6, RZ, RZ, R226 ;  /* 0x000000ffff067224 */ /* 0x002fc600078e00e2 */
[----:B------:R-:W2:Y:S01]  /*118ac0*/  LDL.LU.64 R90, [R1+0x3910] ;  /* 0x00391000015a7983 */ /* 0x000ea20000300a00 */
[----:B------:R-:W-:-:S03]  /*118ad0*/  IMAD.MOV.U32 R7, RZ, RZ, R229 ;  /* 0x000000ffff077224 */ /* 0x000fc600078e00e5 */
[----:B------:R-:W2:Y:S04]  /*118ae0*/  LDL.LU.64 R92, [R1+0x3908] ;  /* 0x00390800015c7983 */ /* 0x000ea80000300a00 */
[----:B------:R1:W-:Y:S04]  /*118af0*/  LDGSTS.E [R5+0xbc00], desc[UR40][R6.64], P0 ;  /* 0x0bc0000006057fae */ /* 0x0003e800081a1028 */
[----:B------:R-:W2:Y:S04]  /*118b00*/  LDL.LU.64 R94, [R1+0x3900] ;  /* 0x00390000015e7983 */ /* 0x000ea80000300a00 */
[----:B------:R-:W2:Y:S01]  /*118b10*/  LDL.LU.64 R96, [R1+0x38f8] ;  /* 0x0038f80001607983 */ /* 0x000ea20000300a00 */
[----:B-1----:R-:W-:Y:S01]  /*118b20*/  MOV R6, R224 ;  /* 0x000000e000067202 */ /* 0x002fe20000000f00 */
[----:B------:R-:W-:-:S02]  /*118b30*/  IMAD.MOV.U32 R7, RZ, RZ, R227 ;  /* 0x000000ffff077224 */ /* 0x000fc400078e00e3 */
[----:B------:R-:W2:Y:S04]  /*118b40*/  LDL.LU.64 R98, [R1+0x38f0] ;  /* 0x0038f00001627983 */ /* 0x000ea80000300a00 */
[----:B------:R1:W-:Y:S04]  /*118b50*/  LDGSTS.E [R5+0xbc80], desc[UR40][R6.64], P1 ;  /* 0x0bc8000006057fae */ /* 0x0003e800089a1028 */
[----:B------:R-:W2:Y:S01]  /*118b60*/  LDL.LU.64 R100, [R1+0x38e8] ;  /* 0x0038e80001647983 */ /* 0x000ea20000300a00 */
[----:B-1----:R-:W-:Y:S02]  /*118b70*/  IMAD.MOV.U32 R6, RZ, RZ, R222 ;  /* 0x000000ffff067224 */ /* 0x002fe400078e00de */
[----:B------:R-:W-:-:S05]  /*118b80*/  IMAD.MOV.U32 R7, RZ, RZ, R225 ;  /* 0x000000ffff077224 */ /* 0x000fca00078e00e1 */
[----:B------:R1:W-:Y:S02]  /*118b90*/  LDGSTS.E [R5+0xc400], desc[UR40][R6.64], P0 ;  /* 0x0c40000006057fae */ /* 0x0003e400081a1028 */
[----:B-1----:R-:W-:Y:S02]  /*118ba0*/  IMAD.MOV.U32 R6, RZ, RZ, R220 ;  /* 0x000000ffff067224 */ /* 0x002fe400078e00dc */
[----:B------:R-:W-:-:S05]  /*118bb0*/  IMAD.MOV.U32 R7, RZ, RZ, R223 ;  /* 0x000000ffff077224 */ /* 0x000fca00078e00df */
[----:B------:R5:W-:Y:S02]  /*118bc0*/  LDGSTS.E [R5+0xc480], desc[UR40][R6.64], P1 ;  /* 0x0c48000006057fae */ /* 0x000be400089a1028 */
[----:B-----5:R-:W-:Y:S01]  /*118bd0*/  IMAD.MOV.U32 R6, RZ, RZ, R218 ;  /* 0x000000ffff067224 */ /* 0x020fe200078e00da */
[----:B------:R-:W-:-:S05]  /*118be0*/  MOV R7, R221 ;  /* 0x000000dd00077202 */ /* 0x000fca0000000f00 */
[----:B------:R1:W-:Y:S02]  /*118bf0*/  LDGSTS.E [R5+0xcc00], desc[UR40][R6.64], P0 ;  /* 0x0cc0000006057fae */ /* 0x0003e400081a1028 */
[----:B-1----:R-:W-:Y:S02]  /*118c00*/  IMAD.MOV.U32 R6, RZ, RZ, R216 ;  /* 0x000000ffff067224 */ /* 0x002fe400078e00d8 */
[----:B------:R-:W-:-:S05]  /*118c10*/  IMAD.MOV.U32 R7, RZ, RZ, R219 ;  /* 0x000000ffff077224 */ /* 0x000fca00078e00db */
[----:B------:R1:W-:Y:S02]  /*118c20*/  LDGSTS.E [R5+0xcc80], desc[UR40][R6.64], P1 ;  /* 0x0cc8000006057fae */ /* 0x0003e400089a1028 */
[----:B-1----:R-:W-:Y:S02]  /*118c30*/  IMAD.MOV.U32 R6, RZ, RZ, R214 ;  /* 0x000000ffff067224 */ /* 0x002fe400078e00d6 */
[----:B------:R-:W-:-:S05]  /*118c40*/  IMAD.MOV.U32 R7, RZ, RZ, R217 ;  /* 0x000000ffff077224 */ /* 0x000fca00078e00d9 */
[----:B------:R1:W-:Y:S02]  /*118c50*/  LDGSTS.E [R5+0xd400], desc[UR40][R6.64], P0 ;  /* 0x0d40000006057fae */ /* 0x0003e400081a1028 */
[----:B-1----:R-:W-:Y:S02]  /*118c60*/  IMAD.MOV.U32 R6, RZ, RZ, R104 ;  /* 0x000000ffff067224 */ /* 0x002fe400078e0068 */
[----:B------:R-:W1:Y:S01]  /*118c70*/  LDC R104, c[0x0][0x3ac] ;  /* 0x0000eb00ff687b82 */ /* 0x000e620000000800 */
[----:B------:R-:W-:-:S05]  /*118c80*/  IMAD.MOV.U32 R7, RZ, RZ, R215 ;  /* 0x000000ffff077224 */ /* 0x000fca00078e00d7 */
[----:B------:R3:W-:Y:S02]  /*118c90*/  LDGSTS.E [R5+0xd480], desc[UR40][R6.64], P1 ;  /* 0x0d48000006057fae */ /* 0x0007e400089a1028 */
[----:B---3--:R-:W-:Y:S01]  /*118ca0*/  MOV R6, R103 ;  /* 0x0000006700067202 */ /* 0x008fe20000000f00 */
[----:B----4-:R-:W-:Y:S02]  /*118cb0*/  IMAD.MOV.U32 R7, RZ, RZ, R102 ;  /* 0x000000ffff077224 */ /* 0x010fe400078e0066 */
[----:B------:R-:W3:Y:S01]  /*118cc0*/  LDL.LU.64 R102, [R1+0x38e0] ;  /* 0x0038e00001667983 */ /* 0x000ee20000300a00 */
[----:B-1----:R-:W-:-:S03]  /*118cd0*/  IMAD.SHL.U32 R119, R104, 0x40, RZ ;  /* 0x0000004068777824 */ /* 0x002fc600078e00ff */
[----:B------:R2:W-:Y:S01]  /*118ce0*/  LDGSTS.E [R5+0xdc00], desc[UR40][R6.64], P0 ;  /* 0x0dc0000006057fae */ /* 0x0005e200081a1028 */
[----:B------:R-:W-:Y:S02]  /*118cf0*/  IMAD.SHL.U32 R119, R119, 0x4, RZ ;  /* 0x0000000477777824 */ /* 0x000fe400078e00ff */
[----:B--2---:R-:W-:Y:S02]  /*118d00*/  IMAD.MOV.U32 R6, RZ, RZ, R106 ;  /* 0x000000ffff067224 */ /* 0x004fe400078e006a */
[----:B------:R-:W-:-:S05]  /*118d10*/  IMAD.MOV.U32 R7, RZ, RZ, R105 ;  /* 0x000000ffff077224 */ /* 0x000fca00078e0069 */
        /* <DEDUP_REMOVED lines=95> */
[----:B---3--:R-:W-:Y:S01]  /*119310*/  IADD3 R100, P2, PT, R102, R119, RZ ;  /* 0x0000007766647210 */ /* 0x008fe20007f5e0ff */
[----:B------:R-:W-:Y:S01]  /*119320*/  IMAD.MOV.U32 R104, RZ, RZ, R166 ;  /* 0x000000ffff687224 */ /* 0x000fe200078e00a6 */
[----:B------:R-:W-:Y:S01]  /*119330*/  MOV R102, R168 ;  /* 0x000000a800667202 */ /* 0x000fe20000000f00 */
[----:B------:R-:W-:Y:S02]  /*119340*/  IMAD.MOV.U32 R105, RZ, RZ, R165 ;  /* 0x000000ffff697224 */ /* 0x000fe400078e00a5 */
[----:B------:R-:W-:Y:S02]  /*119350*/  IMAD.X R99, R103, 0x1, R2, P2 ;  /* 0x0000000167637824 */ /* 0x000fe400010e0602 */
[----:B------:R-:W-:Y:S02]  /*119360*/  IMAD.MOV.U32 R103, RZ, RZ, R167 ;  /* 0x000000ffff677224 */ /* 0x000fe400078e00a7 */
[----:B------:R-:W-:-:S02]  /*119370*/  IMAD.MOV.U32 R214, RZ, RZ, R170 ;  /* 0x000000ffffd67224 */ /* 0x000fc400078e00aa */
[----:B------:R-:W-:Y:S01]  /*119380*/  IMAD.MOV.U32 R215, RZ, RZ, R169 ;  /* 0x000000ffffd77224 */ /* 0x000fe200078e00a9 */
[----:B------:R-:W-:Y:S01]  /*119390*/  MOV R219, R173 ;  /* 0x000000ad00db7202 */ /* 0x000fe20000000f00 */
[----:B------:R-:W-:Y:S02]  /*1193a0*/  IMAD.MOV.U32 R216, RZ, RZ, R172 ;  /* 0x000000ffffd87224 */ /* 0x000fe400078e00ac */
[----:B------:R-:W-:Y:S01]  /*1193b0*/  IMAD.MOV.U32 R217, RZ, RZ, R171 ;  /* 0x000000ffffd97224 */ /* 0x000fe200078e00ab */
[----:B------:R1:W-:Y:S01]  /*1193c0*/  STL.64 [R1+0x3378], R104 ;  /* 0x0033786801007387 */ /* 0x0003e20000100a00 */
[----:B------:R-:W-:Y:S02]  /*1193d0*/  IMAD.MOV.U32 R218, RZ, RZ, R174 ;  /* 0x000000ffffda7224 */ /* 0x000fe400078e00ae */
[----:B------:R-:W-:Y:S01]  /*1193e0*/  IMAD.MOV.U32 R220, RZ, RZ, R176 ;  /* 0x000000ffffdc7224 */ /* 0x000fe200078e00b0 */
[----:B------:R2:W-:Y:S01]  /*1193f0*/  STL.64 [R1+0x3370], R102 ;  /* 0x0033706601007387 */ /* 0x0005e20000100a00 */
[----:B------:R-:W-:-:S02]  /*119400*/  IMAD.MOV.U32 R221, RZ, RZ, R175 ;  /* 0x000000ffffdd7224 */ /* 0x000fc400078e00af */
[----:B------:R-:W-:Y:S01]  /*119410*/  IMAD.MOV.U32 R222, RZ, RZ, R178 ;  /* 0x000000ffffde7224 */ /* 0x000fe200078e00b2 */
[----:B------:R3:W-:Y:S01]  /*119420*/  STL.64 [R1+0x3388], R214 ;  /* 0x003388d601007387 */ /* 0x0007e20000100a00 */
[----:B------:R-:W-:Y:S01]  /*119430*/  IMAD.MOV.U32 R223, RZ, RZ, R177 ;  /* 0x000000ffffdf7224 */ /* 0x000fe200078e00b1 */
[----:B------:R-:W-:Y:S01]  /*119440*/  MOV R226, R182 ;  /* 0x000000b600e27202 */ /* 0x000fe20000000f00 */
        /* <DEDUP_REMOVED lines=111> */
[----:B------:R-:W-:-:S03]  /*119b40*/  IMAD.MOV.U32 R156, RZ, RZ, R48 ;  /* 0x000000ffff9c7224 */ /* 0x000fc600078e0030 */
[----:B------:R-:W-:Y:S01]  /*119b50*/  LDGSTS.E [R5+0xe400], desc[UR40][R104.64], P0 ;  /* 0x0e40000068057fae */ /* 0x000fe200081a1028 */
[----:B------:R-:W-:Y:S01]  /*119b60*/  IMAD.MOV.U32 R157, RZ, RZ, R47 ;  /* 0x000000ffff9d7224 */ /* 0x000fe200078e002f */
[----:B------:R-:W-:Y:S02]  /*119b70*/  MOV R155, R49 ;  /* 0x00000031009b7202 */ /* 0x000fe40000000f00 */
[----:B------:R-:W-:Y:S01]  /*119b80*/  STL.64 [R1+0x39e0], R168 ;  /* 0x0039e0a801007387 */ /* 0x000fe20000100a00 */
[----:B------:R-:W-:-:S03]  /*119b90*/  IMAD.MOV.U32 R154, RZ, RZ, R50 ;  /* 0x000000ffff9a7224 */ /* 0x000fc600078e0032 */
[----:B------:R-:W-:Y:S01]  /*119ba0*/  LDGSTS.E [R5+0xe480], desc[UR40][R102.64], P1 ;  /* 0x0e48000066057fae */ /* 0x000fe200089a1028 */
[----:B------:R-:W-:-:S03]  /*119bb0*/  IMAD.MOV.U32 R152, RZ, RZ, R52 ;  /* 0x000000ffff987224 */ /* 0x000fc600078e0034 */
        /* <DEDUP_REMOVED lines=11> */
[----:B------:R-:W-:Y:S01]  /*119c70*/  MOV R146, R58 ;  /* 0x0000003a00927202 */ /* 0x000fe20000000f00 */
[----:B------:R-:W-:Y:S02]  /*119c80*/  IMAD.MOV.U32 R147, RZ, RZ, R57 ;  /* 0x000000ffff937224 */ /* 0x000fe400078e0039 */
        /* <DEDUP_REMOVED lines=11> */
[----:B------:R-:W-:-:S03]  /*119d40*/  MOV R141, R63 ;  /* 0x0000003f008d7202 */ /* 0x000fc60000000f00 */
        /* <DEDUP_REMOVED lines=13> */
[----:B------:R-:W-:-:S03]  /*119e20*/  MOV R122, R72 ;  /* 0x00000048007a7202 */ /* 0x000fc60000000f00 */
        /* <DEDUP_REMOVED lines=18> */
[----:B------:R1:W-:Y:S01]  /*119f50*/  STL.64 [R1+0x3968], R124 ;  /* 0x0039687c01007387 */ /* 0x0003e20000100a00 */
[----:B------:R-:W-:-:S03]  /*119f60*/  IMAD.MOV.U32 R132, RZ, RZ, R82 ;  /* 0x000000ffff847224 */ /* 0x000fc600078e0052 */
[----:B------:R-:W-:Y:S01]  /*119f70*/  LDGSTS.E [R5+0x12400], desc[UR40][R242.64], P0 ;  /* 0x12400000f2057fae */ /* 0x000fe200081a1028 */
[----:B------:R-:W-:-:S03]  /*119f80*/  IMAD.MOV.U32 R133, RZ, RZ, R81 ;  /* 0x000000ffff857224 */ /* 0x000fc600078e0051 */
[----:B------:R1:W-:Y:S01]  /*119f90*/  STL.64 [R1+0x3960], R116 ;  /* 0x0039607401007387 */ /* 0x0003e20000100a00 */
[----:B------:R-:W-:-:S03]  /*119fa0*/  IMAD.MOV.U32 R130, RZ, RZ, R84 ;  /* 0x000000ffff827224 */ /* 0x000fc600078e0054 */
[----:B------:R-:W-:Y:S01]  /*119fb0*/  LDGSTS.E [R5+0x12480], desc[UR40][R244.64], P1 ;  /* 0x12480000f4057fae */ /* 0x000fe200089a1028 */
[----:B------:R-:W-:-:S03]  /*119fc0*/  IMAD.MOV.U32 R131, RZ, RZ, R83 ;  /* 0x000000ffff837224 */ /* 0x000fc600078e0053 */
[----:B------:R-:W-:Y:S01]  /*119fd0*/  STL.64 [R1+0x3958], R138 ;  /* 0x0039588a01007387 */ /* 0x000fe20000100a00 */
[----:B------:R-:W-:-:S03]  /*119fe0*/  MOV R128, R86 ;  /* 0x0000005600807202 */ /* 0x000fc60000000f00 */
        /* <DEDUP_REMOVED lines=22> */
[----:B------:R-:W-:Y:S04]  /*11a150*/  STL.64 [R1+0x3928], R132 ;  /* 0x0039288401007387 */ /* 0x000fe80000100a00 */
[----:B------:R-:W-:Y:S01]  /*11a160*/  LDGSTS.E [R5+0x14400], desc[UR40][R198.64], P0 ;  /* 0x14400000c6057fae */ /* 0x000fe200081a1028 */
[----:B------:R-:W-:-:S03]  /*11a170*/  IMAD.MOV.U32 R8, RZ, RZ, R98 ;  /* 0x000000ffff087224 */ /* 0x000fc600078e0062 */
[----:B------:R-:W-:Y:S01]  /*11a180*/  STL.64 [R1+0x3920], R130 ;  /* 0x0039208201007387 */ /* 0x000fe20000100a00 */
[----:B------:R-:W-:-:S03]  /*11a190*/  MOV R9, R97 ;  /* 0x0000006100097202 */ /* 0x000fc60000000f00 */
[----:B------:R-:W-:Y:S04]  /*11a1a0*/  LDGSTS.E [R5+0x14480], desc[UR40][R196.64], P1 ;  /* 0x14480000c4057fae */ /* 0x000fe800089a1028 */
[----:B------:R-:W-:Y:S04]  /*11a1b0*/  STL.64 [R1+0x3918], R128 ;  /* 0x0039188001007387 */ /* 0x000fe80000100a00 */
[----:B------:R-:W-:Y:S01]  /*11a1c0*/  LDGSTS.E [R5+0x14c00], desc[UR40][R194.64], P0 ;  /* 0x14c00000c2057fae */ /* 0x000fe200081a1028 */
[----:B------:R-:W-:-:S03]  /*11a1d0*/  IMAD.MOV.U32 R6, RZ, RZ, R100 ;  /* 0x000000ffff067224 */ /* 0x000fc600078e0064 */
[----:B------:R-:W-:Y:S01]  /*11a1e0*/  STL.64 [R1+0x3910], R126 ;  /* 0x0039107e01007387 */ /* 0x000fe20000100a00 */
[----:B------:R-:W-:-:S03]  /*11a1f0*/  IMAD.MOV.U32 R7, RZ, RZ, R99 ;  /* 0x000000ffff077224 */ /* 0x000fc600078e0063 */
[----:B------:R-:W-:Y:S04]  /*11a200*/  LDGSTS.E [R5+0x14c80], desc[UR40][R192.64], P1 ;  /* 0x14c80000c0057fae */ /* 0x000fe800089a1028 */
[----:B------:R1:W-:Y:S04]  /*11a210*/  STL.64 [R1+0x3908], R112 ;  /* 0x0039087001007387 */ /* 0x0003e80000100a00 */
[----:B------:R-:W-:Y:S04]  /*11a220*/  LDGSTS.E [R5+0x15400], desc[UR40][R190.64], P0 ;  /* 0x15400000be057fae */ /* 0x000fe800081a1028 */
[----:B------:R1:W-:Y:S04]  /*11a230*/  STL.64 [R1+0x3900], R110 ;  /* 0x0039006e01007387 */ /* 0x0003e80000100a00 */
[----:B------:R-:W-:Y:S04]  /*11a240*/  LDGSTS.E [R5+0x15480], desc[UR40][R188.64], P1 ;  /* 0x15480000bc057fae */ /* 0x000fe800089a1028 */
[----:B------:R-:W-:Y:S04]  /*11a250*/  STL.64 [R1+0x38f8], R12 ;  /* 0x0038f80c01007387 */ /* 0x000fe80000100a00 */
[----:B------:R-:W-:Y:S04]  /*11a260*/  LDGSTS.E [R5+0x15c00], desc[UR40][R186.64], P0 ;  /* 0x15c00000ba057fae */ /* 0x000fe800081a1028 */
[----:B------:R-:W-:Y:S04]  /*11a270*/  STL.64 [R1+0x38f0], R10 ;  /* 0x0038f00a01007387 */ /* 0x000fe80000100a00 */
[----:B------:R-:W-:Y:S04]  /*11a280*/  LDGSTS.E [R5+0x15c80], desc[UR40][R184.64], P1 ;  /* 0x15c80000b8057fae */ /* 0x000fe800089a1028 */
[----:B-1----:R-:W5:Y:S04]  /*11a290*/  LDL.LU.64 R104, [R1+0x5de0] ;  /* 0x005de00001687983 */ /* 0x002f680000300a00 */
[----:B------:R-:W-:Y:S04]  /*11a2a0*/  LDGSTS.E [R5+0x16400], desc[UR40][R182.64], P0 ;  /* 0x16400000b6057fae */ /* 0x000fe800081a1028 */
[----:B------:R-:W-:Y:S04]  /*11a2b0*/  STL.64 [R1+0x38e8], R8 ;  /* 0x0038e80801007387 */ /* 0x000fe80000100a00 */
[----:B------:R-:W-:Y:S04]  /*11a2c0*/  LDGSTS.E [R5+0x16480], desc[UR40][R180.64], P1 ;  /* 0x16480000b4057fae */ /* 0x000fe800089a1028 */
[----:B--2---:R-:W2:Y:S04]  /*11a2d0*/  LDL.LU.64 R102, [R1+0x5dd8] ;  /* 0x005dd80001667983 */ /* 0x004ea80000300a00 */
[----:B------:R-:W-:Y:S04]  /*11a2e0*/  LDGSTS.E [R5+0x16c00], desc[UR40][R178.64], P0 ;  /* 0x16c00000b2057fae */ /* 0x000fe800081a1028 */
[----:B------:R1:W-:Y:S04]  /*11a2f0*/  STL.64 [R1+0x38e0], R6 ;  /* 0x0038e00601007387 */ /* 0x0003e80000100a00 */
[----:B------:R-:W-:Y:S04]  /*11a300*/  LDGSTS.E [R5+0x16c80], desc[UR40][R176.64], P1 ;  /* 0x16c80000b0057fae */ /* 0x000fe800089a1028 */
[----:B---3--:R-:W3:Y:S04]  /*11a310*/  LDL.LU.64 R214, [R1+0x5dd0] ;  /* 0x005dd00001d67983 */ /* 0x008ee80000300a00 */
        /* <DEDUP_REMOVED lines=38> */
[----:B------:R-:W2:Y:S04]  /*11a580*/  LDL R118, [R1+0x4bac] ;  /* 0x004bac0001767983 */ /* 0x000ea80000100800 */
[----:B------:R-:W1:Y:S04]  /*11a590*/  LDL R125, [R1+0x4ba4] ;  /* 0x004ba400017d7983 */ /* 0x000e680000100800 */
[----:B------:R-:W2:Y:S04]  /*11a5a0*/  LDL R124, [R1+0x4ba8] ;  /* 0x004ba800017c7983 */ /* 0x000ea80000100800 */
[----:B------:R-:W3:Y:S04]  /*11a5b0*/  LDL R117, [R1+0x4bb0] ;  /* 0x004bb00001757983 */ /* 0x000ee80000100800 */
[----:B------:R-:W-:Y:S04]  /*11a5c0*/  LDGSTS.E [R5+0x1c400], desc[UR40][R138.64], P0 ;  /* 0x1c4000008a057fae */ /* 0x000fe800081a1028 */
[----:B------:R-:W-:Y:S04]  /*11a5d0*/  LDGSTS.E [R5+0x1c480], desc[UR40][R122.64], P1 ;  /* 0x1c4800007a057fae */ /* 0x000fe800089a1028 */
[----:B------:R-:W3:Y:S04]  /*11a5e0*/  LDL R116, [R1+0x4c2c] ;  /* 0x004c2c0001747983 */ /* 0x000ee80000100800 */
[----:B------:R-:W4:Y:S04]  /*11a5f0*/  LDL R115, [R1+0x4c30] ;  /* 0x004c300001737983 */ /* 0x000f280000100800 */
[----:B------:R-:W4:Y:S04]  /*11a600*/  LDL R123, [R1+0x4c24] ;  /* 0x004c2400017b7983 */ /* 0x000f280000100800 */
[----:B------:R-:W4:Y:S04]  /*11a610*/  LDL R122, [R1+0x4c28] ;  /* 0x004c2800017a7983 */ /* 0x000f280000100800 */
[----:B------:R-:W-:Y:S04]  /*11a620*/  LDGSTS.E [R5+0x1cc00], desc[UR40][R120.64], P0 ;  /* 0x1cc0000078057fae */ /* 0x000fe800081a1028 */
[----:B------:R-:W-:Y:S04]  /*11a630*/  LDGSTS.E [R5+0x1cc80], desc[UR40][R108.64], P1 ;  /* 0x1cc800006c057fae */ /* 0x000fe800089a1028 */
[----:B------:R-:W-:Y:S04]  /*11a640*/  LDGSTS.E [R5+0x1d400], desc[UR40][R136.64], P0 ;  /* 0x1d40000088057fae */ /* 0x000fe800081a1028 */
[----:B------:R-:W5:Y:S04]  /*11a650*/  LDL R121, [R1+0x4ca4] ;  /* 0x004ca40001797983 */ /* 0x000f680000100800 */
[----:B------:R-:W5:Y:S04]  /*11a660*/  LDL R120, [R1+0x4ca8] ;  /* 0x004ca80001787983 */ /* 0x000f680000100800 */
        /* <DEDUP_REMOVED lines=8> */
[----:B------:R-:W-:Y:S01]  /*11a6f0*/  LDGSTS.E [R5+0x1ec80], desc[UR40][R110.64], P1 ;  /* 0x1ec800006e057fae */ /* 0x000fe200089a1028 */
[----:B------:R-:W1:Y:S03]  /*11a700*/  S2R R106, SR_TID.X ;  /* 0x00000000006a7919 */ /* 0x000e660000002100 */
[----:B------:R-:W5:Y:S04]  /*11a710*/  LDL R112, [R1+0x4d2c] ;  /* 0x004d2c0001707983 */ /* 0x000f680000100800 */
[----:B------:R-:W5:Y:S04]  /*11a720*/  LDL R110, [R1+0x4d24] ;  /* 0x004d2400016e7983 */ /* 0x000f680000100800 */
[----:B------:R-:W5:Y:S04]  /*11a730*/  LDL R111, [R1+0x4d28] ;  /* 0x004d2800016f7983 */ /* 0x000f680000100800 */
[----:B------:R-:W5:Y:S04]  /*11a740*/  LDL R113, [R1+0x4d30] ;  /* 0x004d300001717983 */ /* 0x000f680000100800 */
[----:B------:R-:W-:Y:S04]  /*11a750*/  LDGSTS.E [R5+0x1f400], desc[UR40][R12.64], P0 ;  /* 0x1f4000000c057fae */ /* 0x000fe800081a1028 */
[----:B------:R-:W-:Y:S04]  /*11a760*/  LDGSTS.E [R5+0x1f480], desc[UR40][R10.64], P1 ;  /* 0x1f4800000a057fae */ /* 0x000fe800089a1028 */
[----:B------:R-:W-:Y:S01]  /*11a770*/  LDGSTS.E [R5+0x1fc00], desc[UR40][R8.64], P0 ;  /* 0x1fc0000008057fae */ /* 0x000fe200081a1028 */
[----:B-1----:R-:W-:-:S03]  /*11a780*/  LOP3.LUT R106, R106, 0x1f, RZ, 0xc0, !PT ;  /* 0x0000001f6a6a7812 */ /* 0x002fc600078ec0ff */
[----:B------:R1:W-:Y:S02]  /*11a790*/  LDGSTS.E [R5+0x1fc80], desc[UR40][R6.64], P1 ;  /* 0x1fc8000006057fae */ /* 0x0003e400089a1028 */
[----:B------:R-:W-:Y:S02]  /*11a7a0*/  IMAD.SHL.U32 R106, R106, 0x4, RZ ;  /* 0x000000046a6a7824 */ /* 0x000fe400078e00ff */
[----:B------:R-:W5:Y:S03]  /*11a7b0*/  LDL R133, [R1+0x4e24] ;  /* 0x004e240001857983 */ /* 0x000f660000100800 */
[----:B------:R-:W-:Y:S01]  /*11a7c0*/  LOP3.LUT R4, R106, 0x50, RZ, 0x3c, !PT ;  /* 0x000000506a047812 */ /* 0x000fe200078e3cff */
[----:B------:R-:W5:Y:S04]  /*11a7d0*/  LDL R132, [R1+0x4e28] ;  /* 0x004e280001847983 */ /* 0x000f680000100800 */
[----:B------:R-:W-:Y:S01]  /*11a7e0*/  VIADD R4, R4, UR10 ;  /* 0x0000000a04047c36 */ /* 0x000fe20008000000 */
[----:B------:R-:W5:Y:S04]  /*11a7f0*/  LDL R131, [R1+0x4e2c] ;  /* 0x004e2c0001837983 */ /* 0x000f680000100800 */
[----:B------:R-:W5:Y:S04]  /*11a800*/  LDL R130, [R1+0x4e30] ;  /* 0x004e300001827983 */ /* 0x000f680000100800 */
[----:B------:R-:W5:Y:S04]  /*11a810*/  LDL R129, [R1+0x4ea4] ;  /* 0x004ea40001817983 */ /* 0x000f680000100800 */
[----:B------:R-:W5:Y:S04]  /*11a820*/  LDL R128, [R1+0x4ea8] ;  /* 0x004ea80001807983 */ /* 0x000f680000100800 */
[----:B------:R-:W5:Y:S04]  /*11a830*/  LDL R127, [R1+0x4eac] ;  /* 0x004eac00017f7983 */ /* 0x000f680000100800 */
[----:B------:R-:W5:Y:S01]  /*11a840*/  LDL R126, [R1+0x4eb0] ;  /* 0x004eb000017e7983 */ /* 0x000f620000100800 */
[----:B-1----:R-:W-:-:S03]  /*11a850*/  IMAD.MOV.U32 R7, RZ, RZ, R125 ;  /* 0x000000ffff077224 */ /* 0x002fc600078e007d */
[----:B------:R-:W5:Y:S01]  /*11a860*/  LDL R125, [R1+0x4fa4] ;  /* 0x004fa400017d7983 */ /* 0x000f620000100800 */
[----:B--2---:R-:W-:-:S03]  /*11a870*/  IMAD.MOV.U32 R6, RZ, RZ, R124 ;  /* 0x000000ffff067224 */ /* 0x004fc600078e007c */
[----:B------:R-:W2:Y:S04]  /*11a880*/  LDL R124, [R1+0x4fa8] ;  /* 0x004fa800017c7983 */ /* 0x000ea80000100800 */
[----:B------:R3:W-:Y:S02]  /*11a890*/  LDGSTS.E [R4+0x500], desc[UR40][R6.64], P0 ;  /* 0x0050000006047fae */ /* 0x0007e400081a1028 */
[----:B---3--:R-:W-:Y:S01]  /*11a8a0*/  IMAD.MOV.U32 R6, RZ, RZ, R117 ;  /* 0x000000ffff067224 */ /* 0x008fe200078e0075 */
[----:B------:R-:W-:Y:S01]  /*11a8b0*/  MOV R7, R118 ;  /* 0x0000007600077202 */ /* 0x000fe20000000f00 */
[----:B------:R-:W3:Y:S04]  /*11a8c0*/  LDL R117, [R1+0x4da8] ;  /* 0x004da80001757983 */ /* 0x000ee80000100800 */
[----:B------:R4:W-:Y:S04]  /*11a8d0*/  LDGSTS.E [R4+0x580], desc[UR40][R6.64], P1 ;  /* 0x0058000006047fae */ /* 0x0009e800089a1028 */
[----:B------:R-:W2:Y:S01]  /*11a8e0*/  LDL R118, [R1+0x4da4] ;  /* 0x004da40001767983 */ /* 0x000ea20000100800 */
[----:B----4-:R-:W-:-:S02]  /*11a8f0*/  IMAD.MOV.U32 R6, RZ, RZ, R122 ;  /* 0x000000ffff067224 */ /* 0x010fc400078e007a */
[----:B------:R-:W-:Y:S01]  /*11a900*/  IMAD.MOV.U32 R7, RZ, RZ, R123 ;  /* 0x000000ffff077224 */ /* 0x000fe200078e007b */
[----:B------:R-:W4:Y:S04]  /*11a910*/  LDL R122, [R1+0x5028] ;  /* 0x00502800017a7983 */ /* 0x000f280000100800 */
[----:B------:R1:W-:Y:S04]  /*11a920*/  LDGSTS.E [R4+0xd00], desc[UR40][R6.64], P0 ;  /* 0x00d0000006047fae */ /* 0x0003e800081a1028 */
[----:B------:R-:W4:Y:S01]  /*11a930*/  LDL R123, [R1+0x5024] ;  /* 0x00502400017b7983 */ /* 0x000f220000100800 */
[----:B-1----:R-:W-:-:S02]  /*11a940*/  IMAD.MOV.U32 R6, RZ, RZ, R115 ;  /* 0x000000ffff067224 */ /* 0x002fc400078e0073 */
[----:B------:R-:W-:Y:S01]  /*11a950*/  IMAD.MOV.U32 R7, RZ, RZ, R116 ;  /* 0x000000ffff077224 */ /* 0x000fe200078e0074 */
[----:B------:R-:W4:Y:S04]  /*11a960*/  LDL R115, [R1+0x4db0] ;  /* 0x004db00001737983 */ /* 0x000f280000100800 */
[----:B------:R-:W4:Y:S04]  /*11a970*/  LDL R116, [R1+0x4dac] ;  /* 0x004dac0001747983 */ /* 0x000f280000100800 */
[----:B------:R5:W-:Y:S02]  /*11a980*/  LDGSTS.E [R4+0xd80], desc[UR40][R6.64], P1 ;  /* 0x00d8000006047fae */ /* 0x000be400089a1028 */
        /* <DEDUP_REMOVED lines=20> */
[----:B---3--:R-:W-:-:S02]  /*11aad0*/  IMAD.MOV.U32 R6, RZ, RZ, R117 ;  /* 0x000000ffff067224 */ /* 0x008fc400078e0075 */
[----:B------:R-:W3:Y:S01]  /*11aae0*/  LDL R117, [R1+0x5030] ;  /* 0x0050300001757983 */ /* 0x000ee20000100800 */
[----:B--2---:R-:W-:-:S03]  /*11aaf0*/  MOV R7, R118 ;  /* 0x0000007600077202 */ /* 0x004fc60000000f00 */
[----:B------:R-:W2:Y:S04]  /*11ab00*/  LDL R118, [R1+0x502c] ;  /* 0x00502c0001767983 */ /* 0x000ea80000100800 */
[----:B------:R4:W-:Y:S02]  /*11ab10*/  LDGSTS.E [R4+0x2500], desc[UR40][R6.64], P0 ;  /* 0x0250000006047fae */ /* 0x0009e400081a1028 */
[----:B----4-:R-:W-:Y:S02]  /*11ab20*/  IMAD.MOV.U32 R6, RZ, RZ, R115 ;  /* 0x000000ffff067224 */ /* 0x010fe400078e0073 */
[----:B------:R-:W4:Y:S01]  /*11ab30*/  LDL R115, [R1+0x50b0] ;  /* 0x0050b00001737983 */ /* 0x000f220000100800 */
[----:B------:R-:W-:-:S03]  /*11ab40*/  IMAD.MOV.U32 R7, RZ, RZ, R116 ;  /* 0x000000ffff077224 */ /* 0x000fc600078e0074 */
[----:B------:R-:W4:Y:S04]  /*11ab50*/  LDL R116, [R1+0x50ac] ;  /* 0x0050ac0001747983 */ /* 0x000f280000100800 */
[----:B------:R1:W-:Y:S02]  /*11ab60*/  LDGSTS.E [R4+0x2580], desc[UR40][R6.64], P1 ;  /* 0x0258000006047fae */ /* 0x0003e400089a1028 */
[----:B-1----:R-:W-:Y:S02]  /*11ab70*/  IMAD.MOV.U32 R6, RZ, RZ, R132 ;  /* 0x000000ffff067224 */ /* 0x002fe400078e0084 */
[----:B------:R-:W-:Y:S01]  /*11ab80*/  IMAD.MOV.U32 R7, RZ, RZ, R133 ;  /* 0x000000ffff077224 */ /* 0x000fe200078e0085 */
[----:B------:R-:W4:Y:S04]  /*11ab90*/  LDL R132, [R1+0x5210] ;  /* 0x0052100001847983 */ /* 0x000f280000100800 */
[----:B------:R1:W-:Y:S04]  /*11aba0*/  LDGSTS.E [R4+0x2d00], desc[UR40][R6.64], P0 ;  /* 0x02d0000006047fae */ /* 0x0003e800081a1028 */
[----:B------:R-:W4:Y:S01]  /*11abb0*/  LDL R133, [R1+0x520c] ;  /* 0x00520c0001857983 */ /* 0x000f220000100800 */
[----:B-1----:R-:W-:-:S02]  /*11abc0*/  IMAD.MOV.U32 R6, RZ, RZ, R130 ;  /* 0x000000ffff067224 */ /* 0x002fc400078e0082 */
[----:B------:R-:W-:Y:S01]  /*11abd0*/  IMAD.MOV.U32 R7, RZ, RZ, R131 ;  /* 0x000000ffff077224 */ /* 0x000fe200078e0083 */
[----:B------:R-:W4:Y:S04]  /*11abe0*/  LDL R130, [R1+0x5218] ;  /* 0x0052180001827983 */ /* 0x000f280000100800 */
[----:B------:R1:W-:Y:S04]  /*11abf0*/  LDGSTS.E [R4+0x2d80], desc[UR40][R6.64], P1 ;  /* 0x02d8000006047fae */ /* 0x0003e800089a1028 */
[----:B------:R-:W4:Y:S01]  /*11ac00*/  LDL R131, [R1+0x5214] ;  /* 0x0052140001837983 */ /* 0x000f220000100800 */
[----:B-1----:R-:W-:Y:S01]  /*11ac10*/  MOV R6, R128 ;  /* 0x0000008000067202 */ /* 0x002fe20000000f00 */
[----:B------:R-:W-:-:S02]  /*11ac20*/  IMAD.MOV.U32 R7, RZ, RZ, R129 ;  /* 0x000000ffff077224 */ /* 0x000fc400078e0081 */
[----:B------:R-:W4:Y:S04]  /*11ac30*/  LDL R128, [R1+0x5298] ;  /* 0x0052980001807983 */ /* 0x000f280000100800 */
[----:B------:R1:W-:Y:S04]  /*11ac40*/  LDGSTS.E [R4+0x3500], desc[UR40][R6.64], P0 ;  /* 0x0350000006047fae */ /* 0x0003e800081a1028 */
[----:B------:R-:W4:Y:S01]  /*11ac50*/  LDL R129, [R1+0x5294] ;  /* 0x0052940001817983 */ /* 0x000f220000100800 */
[----:B-1----:R-:W-:Y:S02]  /*11ac60*/  IMAD.MOV.U32 R6, RZ, RZ, R126 ;  /* 0x000000ffff067224 */ /* 0x002fe400078e007e */
[----:B------:R-:W-:Y:S01]  /*11ac70*/  IMAD.MOV.U32 R7, RZ, RZ, R127 ;  /* 0x000000ffff077224 */ /* 0x000fe200078e007f */
[----:B------:R-:W4:Y:S04]  /*11ac80*/  LDL R126, [R1+0x52a0] ;  /* 0x0052a000017e7983 */ /* 0x000f280000100800 */
[----:B------:R5:W-:Y:S04]  /*11ac90*/  LDGSTS.E [R4+0x3580], desc[UR40][R6.64], P1 ;  /* 0x0358000006047fae */ /* 0x000be800089a1028 */
[----:B------:R-:W4:Y:S01]  /*11aca0*/  LDL R127, [R1+0x529c] ;  /* 0x00529c00017f7983 */ /* 0x000f220000100800 */
[----:B-----5:R-:W-:-:S02]  /*11acb0*/  IMAD.MOV.U32 R6, RZ, RZ, R109 ;  /* 0x000000ffff067224 */ /* 0x020fc400078e006d */
        /* <DEDUP_REMOVED lines=24> */
[----:B---3--:R-:W-:-:S03]  /*11ae40*/  MOV R6, R117 ;  /* 0x0000007500067202 */ /* 0x008fc60000000f00 */
[----:B------:R-:W3:Y:S01]  /*11ae50*/  LDL R117, [R1+0x51b0] ;  /* 0x0051b00001757983 */ /* 0x000ee20000100800 */
[----:B--2---:R-:W-:-:S03]  /*11ae60*/  IMAD.MOV.U32 R7, RZ, RZ, R118 ;  /* 0x000000ffff077224 */ /* 0x004fc600078e0076 */
[----:B------:R-:W2:Y:S04]  /*11ae70*/  LDL R118, [R1+0x51ac] ;  /* 0x0051ac0001767983 */ /* 0x000ea80000100800 */
[----:B------:R1:W-:Y:S02]  /*11ae80*/  LDGSTS.E [R4+0x4d80], desc[UR40][R6.64], P1 ;  /* 0x04d8000006047fae */ /* 0x0003e400089a1028 */
[----:B-1----:R-:W-:Y:S02]  /*11ae90*/  IMAD.MOV.U32 R6, RZ, RZ, R120 ;  /* 0x000000ffff067224 */ /* 0x002fe400078e0078 */
[----:B------:R-:W-:Y:S01]  /*11aea0*/  IMAD.MOV.U32 R7, RZ, RZ, R121 ;  /* 0x000000ffff077224 */ /* 0x000fe200078e0079 */
[----:B------:R-:W2:Y:S04]  /*11aeb0*/  LDL R120, [R1+0x5498] ;  /* 0x0054980001787983 */ /* 0x000ea80000100800 */
[----:B------:R4:W-:Y:S04]  /*11aec0*/  LDGSTS.E [R4+0x5500], desc[UR40][R6.64], P0 ;  /* 0x0550000006047fae */ /* 0x0009e800081a1028 */
[----:B------:R-:W2:Y:S01]  /*11aed0*/  LDL R121, [R1+0x5494] ;  /* 0x0054940001797983 */ /* 0x000ea20000100800 */
[----:B----4-:R-:W-:-:S02]  /*11aee0*/  IMAD.MOV.U32 R6, RZ, RZ, R115 ;  /* 0x000000ffff067224 */ /* 0x010fc400078e0073 */
[----:B------:R-:W-:Y:S01]  /*11aef0*/  IMAD.MOV.U32 R7, RZ, RZ, R116 ;  /* 0x000000ffff077224 */ /* 0x000fe200078e0074 */
[----:B------:R-:W4:Y:S04]  /*11af00*/  LDL R115, [R1+0x5318] ;  /* 0x0053180001737983 */ /* 0x000f280000100800 */
[----:B------:R-:W4:Y:S04]  /*11af10*/  LDL R116, [R1+0x5314] ;  /* 0x0053140001747983 */ /* 0x000f280000100800 */
        /* <DEDUP_REMOVED lines=16> */
[----:B---3--:R-:W-:Y:S02]  /*11b020*/  IMAD.MOV.U32 R6, RZ, RZ, R117 ;  /* 0x000000ffff067224 */ /* 0x008fe400078e0075 */
[----:B------:R-:W3:Y:S01]  /*11b030*/  LDL R117, [R1+0x54a0] ;  /* 0x0054a00001757983 */ /* 0x000ee20000100800 */
[----:B--2---:R-:W-:-:S03]  /*11b040*/  IMAD.MOV.U32 R7, RZ, RZ, R118 ;  /* 0x000000ffff077224 */ /* 0x004fc600078e0076 */
[----:B------:R-:W2:Y:S04]  /*11b050*/  LDL R118, [R1+0x549c] ;  /* 0x00549c0001767983 */ /* 0x000ea80000100800 */
[----:B------:R1:W-:Y:S02]  /*11b060*/  LDGSTS.E [R4+0x6580], desc[UR40][R6.64], P1 ;  /* 0x0658000006047fae */ /* 0x0003e400089a1028 */
[----:B-1----:R-:W-:Y:S01]  /*11b070*/  MOV R6, R132 ;  /* 0x0000008400067202 */ /* 0x002fe20000000f00 */
[----:B------:R-:W-:Y:S01]  /*11b080*/  IMAD.MOV.U32 R7, RZ, RZ, R133 ;  /* 0x000000ffff077224 */ /* 0x000fe200078e0085 */
[----:B------:R-:W2:Y:S04]  /*11b090*/  LDL R132, [R1+0x5618] ;  /* 0x0056180001847983 */ /* 0x000ea80000100800 */
[----:B------:R1:W-:Y:S04]  /*11b0a0*/  LDGSTS.E [R4+0x6d00], desc[UR40][R6.64], P0 ;  /* 0x06d0000006047fae */ /* 0x0003e800081a1028 */
[----:B------:R-:W2:Y:S01]  /*11b0b0*/  LDL R133, [R1+0x5614] ;  /* 0x0056140001857983 */ /* 0x000ea20000100800 */
[----:B-1----:R-:W-:-:S02]  /*11b0c0*/  IMAD.MOV.U32 R6, RZ, RZ, R130 ;  /* 0x000000ffff067224 */ /* 0x002fc400078e0082 */
        /* <DEDUP_REMOVED lines=9> */
[----:B-1----:R-:W-:Y:S01]  /*11b160*/  IMAD.MOV.U32 R6, RZ, RZ, R126 ;  /* 0x000000ffff067224 */ /* 0x002fe200078e007e */
[----:B------:R-:W-:-:S02]  /*11b170*/  MOV R7, R127 ;  /* 0x0000007f00077202 */ /* 0x000fc40000000f00 */
[----:B------:R-:W2:Y:S04]  /*11b180*/  LDL R126, [R1+0x56a8] ;  /* 0x0056a800017e7983 */ /* 0x000ea80000100800 */
[----:B------:R4:W-:Y:S04]  /*11b190*/  LDGSTS.E [R4+0x7580], desc[UR40][R6.64], P1 ;  /* 0x0758000006047fae */ /* 0x0009e800089a1028 */
[----:B------:R-:W2:Y:S01]  /*11b1a0*/  LDL R127, [R1+0x56a4] ;  /* 0x0056a400017f7983 */ /* 0x000ea20000100800 */
[----:B----4-:R-:W-:Y:S02]  /*11b1b0*/  IMAD.MOV.U32 R6, RZ, RZ, R115 ;  /* 0x000000ffff067224 */ /* 0x010fe400078e0073 */
[----:B------:R-:W-:Y:S01]  /*11b1c0*/  IMAD.MOV.U32 R7, RZ, RZ, R116 ;  /* 0x000000ffff077224 */ /* 0x000fe200078e0074 */
[----:B------:R-:W4:Y:S04]  /*11b1d0*/  LDL R115, [R1+0x5518] ;  /* 0x0055180001737983 */ /* 0x000f280000100800 */
[----:B------:R5:W-:Y:S04]  /*11b1e0*/  LDGSTS.E [R4+0x7d00], desc[UR40][R6.64], P0 ;  /* 0x07d0000006047fae */ /* 0x000be800081a1028 */
[----:B------:R-:W4:Y:S01]  /*11b1f0*/  LDL R116, [R1+0x5514] ;  /* 0x0055140001747983 */ /* 0x000f220000100800 */
[----:B-----5:R-:W-:-:S03]  /*11b200*/  IMAD.MOV.U32 R6, RZ, RZ, R109 ;  /* 0x000000ffff067224 */ /* 0x020fc600078e006d */
        /* <DEDUP_REMOVED lines=29> */
[----:B---3--:R-:W-:-:S02]  /*11b3e0*/  IMAD.MOV.U32 R6, RZ, RZ, R117 ;  /* 0x000000ffff067224 */ /* 0x008fc400078e0075 */
[----:B------:R-:W3:Y:S01]  /*11b3f0*/  LDL R117, [R1+0x57a8] ;  /* 0x0057a80001757983 */ /* 0x000ee20000100800 */
[----:B--2---:R-:W-:-:S03]  /*11b400*/  IMAD.MOV.U32 R7, RZ, RZ, R118 ;  /* 0x000000ffff077224 */ /* 0x004fc600078e0076 */
[----:B------:R-:W2:Y:S04]  /*11b410*/  LDL R118, [R1+0x57a4] ;  /* 0x0057a40001767983 */ /* 0x000ea80000100800 */
[----:B------:R4:W-:Y:S02]  /*11b420*/  LDGSTS.E [R4+0x9580], desc[UR40][R6.64], P1 ;  /* 0x0958000006047fae */ /* 0x0009e400089a1028 */
[----:B----4-:R-:W-:Y:S02]  /*11b430*/  IMAD.MOV.U32 R6, RZ, RZ, R115 ;  /* 0x000000ffff067224 */ /* 0x010fe400078e0073 */
[----:B------:R-:W4:Y:S01]  /*11b440*/  LDL R115, [R1+0x5850] ;  /* 0x0058500001737983 */ /* 0x000f220000100800 */
[----:B------:R-:W-:-:S03]  /*11b450*/  IMAD.MOV.U32 R7, RZ, RZ, R116 ;  /* 0x000000ffff077224 */ /* 0x000fc600078e0074 */
[----:B------:R-:W2:Y:S04]  /*11b460*/  LDL R116, [R1+0x584c] ;  /* 0x00584c0001747983 */ /* 0x000ea80000100800 */
[----:B------:R5:W-:Y:S02]  /*11b470*/  LDGSTS.E [R4+0x9d00], desc[UR40][R6.64], P0 ;  /* 0x09d0000006047fae */ /* 0x000be400081a1028 */
[----:B-----5:R-:W-:Y:S02]  /*11b480*/  IMAD.MOV.U32 R6, RZ, RZ, R109 ;  /* 0x000000ffff067224 */ /* 0x020fe400078e006d */
[----:B------:R-:W5:Y:S01]  /*11b490*/  LDL R109, [R1+0x5858] ;  /* 0x00585800016d7983 */ /* 0x000f620000100800 */
[----:B------:R-:W-:-:S03]  /*11b4a0*/  IMAD.MOV.U32 R7, RZ, RZ, R108 ;  /* 0x000000ffff077224 */ /* 0x000fc600078e006c */
[----:B------:R-:W2:Y:S04]  /*11b4b0*/  LDL R108, [R1+0x5854] ;  /* 0x00585400016c7983 */ /* 0x000ea80000100800 */
[----:B------:R1:W-:Y:S02]  /*11b4c0*/  LDGSTS.E [R4+0x9d80], desc[UR40][R6.64], P1 ;  /* 0x09d8000006047fae */ /* 0x0003e400089a1028 */
[----:B-1----:R-:W-:Y:S02]  /*11b4d0*/  MOV R6, R111 ;  /* 0x0000006f00067202 */ /* 0x002fe40000000f00 */
[----:B------:R-:W2:Y:S01]  /*11b4e0*/  LDL R111, [R1+0x58c0] ;  /* 0x0058c000016f7983 */ /* 0x000ea20000100800 */
[----:B------:R-:W-:-:S03]  /*11b4f0*/  IMAD.MOV.U32 R7, RZ, RZ, R110 ;  /* 0x000000ffff077224 */ /* 0x000fc600078e006e */
[----:B------:R-:W2:Y:S04]  /*11b500*/  LDL R110, [R1+0x58bc] ;  /* 0x0058bc00016e7983 */ /* 0x000ea80000100800 */
[----:B------:R1:W-:Y:S02]  /*11b510*/  LDGSTS.E [R4+0xa500], desc[UR40][R6.64], P0 ;  /* 0x0a50000006047fae */ /* 0x0003e400081a1028 */
[----:B-1----:R-:W-:Y:S02]  /*11b520*/  IMAD.MOV.U32 R6, RZ, RZ, R113 ;  /* 0x000000ffff067224 */ /* 0x002fe400078e0071 */
[----:B------:R-:W4:Y:S01]  /*11b530*/  LDL R113, [R1+0x58c8] ;  /* 0x0058c80001717983 */ /* 0x000f220000100800 */
[----:B------:R-:W-:-:S03]  /*11b540*/  IMAD.MOV.U32 R7, RZ, RZ, R112 ;  /* 0x000000ffff077224 */ /* 0x000fc600078e0070 */
[----:B------:R-:W4:Y:S04]  /*11b550*/  LDL R112, [R1+0x58c4] ;  /* 0x0058c40001707983 */ /* 0x000f280000100800 */
        /* <DEDUP_REMOVED lines=34> */
[----:B------:R1:W-:Y:S04]  /*11b780*/  LDGSTS.E [R4+0xa580], desc[UR40][R6.64], P1 ;  /* 0x0a58000006047fae */ /* 0x0003e800089a1028 */
[----:B------:R-:W5:Y:S04]  /*11b790*/  LDL.LU.64 R76, [R1+0x3748] ;  /* 0x00374800014c7983 */ /* 0x000f680000300a00 */
[----:B------:R-:W5:Y:S01]  /*11b7a0*/  LDL.LU.64 R78, [R1+0x3740] ;  /* 0x00374000014e7983 */ /* 0x000f620000300a00 */
[----:B-1----:R-:W-:-:S03]  /*11b7b0*/  IMAD.MOV.U32 R6, RZ, RZ, R132 ;  /* 0x000000ffff067224 */ /* 0x002fc600078e0084 */
[----:B------:R-:W5:Y:S01]  /*11b7c0*/  LDL.LU.64 R80, [R1+0x3738] ;  /* 0x0037380001507983 */ /* 0x000f620000300a00 */
[----:B------:R-:W-:-:S03]  /*11b7d0*/  IMAD.MOV.U32 R7, RZ, RZ, R133 ;  /* 0x000000ffff077224 */ /* 0x000fc600078e0085 */
[----:B------:R-:W5:Y:S04]  /*11b7e0*/  LDL.LU.64 R82, [R1+0x3730] ;  /* 0x0037300001527983 */ /* 0x000f680000300a00 */
[----:B------:R1:W-:Y:S04]  /*11b7f0*/  LDGSTS.E [R4+0xad00], desc[UR40][R6.64], P0 ;  /* 0x0ad0000006047fae */ /* 0x0003e800081a1028 */
[----:B------:R-:W5:Y:S04]  /*11b800*/  LDL.LU.64 R84, [R1+0x3728] ;  /* 0x0037280001547983 */ /* 0x000f680000300a00 */
[----:B------:R-:W5:Y:S01]  /*11b810*/  LDL.LU.64 R86, [R1+0x3720] ;  /* 0x0037200001567983 */ /* 0x000f620000300a00 */
[----:B-1----:R-:W-:Y:S01]  /*11b820*/  IMAD.MOV.U32 R6, RZ, RZ, R130 ;  /* 0x000000ffff067224 */ /* 0x002fe200078e0082 */
[----:B------:R-:W-:-:S02]  /*11b830*/  MOV R7, R131 ;  /* 0x0000008300077202 */ /* 0x000fc40000000f00 */
        /* <DEDUP_REMOVED lines=11> */
[----:B-1----:R-:W-:-:S02]  /*11b8f0*/  IMAD.MOV.U32 R6, RZ, RZ, R126 ;  /* 0x000000ffff067224 */ /* 0x002fc400078e007e */
[----:B------:R-:W-:-:S05]  /*11b900*/  IMAD.MOV.U32 R7, RZ, RZ, R127 ;  /* 0x000000ffff077224 */ /* 0x000fca00078e007f */
[----:B------:R1:W-:Y:S02]  /*11b910*/  LDGSTS.E [R4+0xb580], desc[UR40][R6.64], P1 ;  /* 0x0b58000006047fae */ /* 0x0003e400089a1028 */
[----:B-1----:R-:W-:Y:S02]  /*11b920*/  IMAD.MOV.U32 R6, RZ, RZ, R124 ;  /* 0x000000ffff067224 */ /* 0x002fe400078e007c */
[----:B------:R-:W-:-:S05]  /*11b930*/  IMAD.MOV.U32 R7, RZ, RZ, R125 ;  /* 0x000000ffff077224 */ /* 0x000fca00078e007d */
[----:B------:R1:W-:Y:S02]  /*11b940*/  LDGSTS.E [R4+0xbd00], desc[UR40][R6.64], P0 ;  /* 0x0bd0000006047fae */ /* 0x0003e400081a1028 */
[----:B-1----:R-:W-:Y:S01]  /*11b950*/  MOV R6, R122 ;  /* 0x0000007a00067202 */ /* 0x002fe20000000f00 */
[----:B------:R-:W-:-:S05]  /*11b960*/  IMAD.MOV.U32 R7, RZ, RZ, R123 ;  /* 0x000000ffff077224 */ /* 0x000fca00078e007b */
[----:B------:R1:W-:Y:S02]  /*11b970*/  LDGSTS.E [R4+0xbd80], desc[UR40][R6.64], P1 ;  /* 0x0bd8000006047fae */ /* 0x0003e400089a1028 */
[----:B-1----:R-:W-:Y:S02]  /*11b980*/  IMAD.MOV.U32 R6, RZ, RZ, R120 ;  /* 0x000000ffff067224 */ /* 0x002fe400078e0078 */
[----:B------:R-:W-:-:S05]  /*11b990*/  IMAD.MOV.U32 R7, RZ, RZ, R121 ;  /* 0x000000ffff077224 */ /* 0x000fca00078e0079 */
[----:B------:R3:W-:Y:S02]  /*11b9a0*/  LDGSTS.E [R4+0xc500], desc[UR40][R6.64], P0 ;  /* 0x0c50000006047fae */ /* 0x0007e400081a1028 */
[----:B---3--:R-:W-:Y:S02]  /*11b9b0*/  IMAD.MOV.U32 R6, RZ, RZ, R117 ;  /* 0x000000ffff067224 */ /* 0x008fe400078e0075 */
[----:B--2---:R-:W-:-:S05]  /*11b9c0*/  IMAD.MOV.U32 R7, RZ, RZ, R118 ;  /* 0x000000ffff077224 */ /* 0x004fca00078e0076 */
[----:B------:R4:W-:Y:S02]  /*11b9d0*/  LDGSTS.E [R4+0xc580], desc[UR40][R6.64], P1 ;  /* 0x0c58000006047fae */ /* 0x0009e400089a1028 */
[----:B----4-:R-:W-:Y:S01]  /*11b9e0*/  IMAD.MOV.U32 R6, RZ, RZ, R115 ;  /* 0x000000ffff067224 */ /* 0x010fe200078e0073 */
        /* <DEDUP_REMOVED lines=15> */
[----:B------:R-:W-:Y:S02]  /*11bae0*/  IMAD.MOV.U32 R7, RZ, RZ, R103 ;  /* 0x000000ffff077224 */ /* 0x000fe400078e0067 */
[----:B------:R-:W2:Y:S04]  /*11baf0*/  LDL.LU.64 R102, [R1+0x36e0] ;  /* 0x0036e00001667983 */ /* 0x000ea80000300a00 */
[----:B------:R-:W3:Y:S04]  /*11bb00*/  LDL.LU.64 R110, [R1+0x36d8] ;  /* 0x0036d800016e7983 */ /* 0x000ee80000300a00 */
[----:B------:R-:W4:Y:S04]  /*11bb10*/  LDL.LU.64 R108, [R1+0x36d0] ;  /* 0x0036d000016c7983 */ /* 0x000f280000300a00 */
[----:B------:R1:W-:Y:S02]  /*11bb20*/  LDGSTS.E [R4+0xdd80], desc[UR40][R6.64], P1 ;  /* 0x0dd8000006047fae */ /* 0x0003e400089a1028 */
[----:B-1----:R-:W-:-:S05]  /*11bb30*/  IADD3 R6, P2, PT, R8, R119, RZ ;  /* 0x0000007708067210 */ /* 0x002fca0007f5e0ff */
        /* <DEDUP_REMOVED lines=93> */
[----:B--2---:R-:W-:-:S05]  /*11c110*/  IADD3 R100, P2, PT, R102, R119, RZ ;  /* 0x0000007766647210 */ /* 0x004fca0007f5e0ff */
[----:B------:R-:W-:Y:S01]  /*11c120*/  IMAD.X R99, R103, 0x1, R2, P2 ;  /* 0x0000000167637824 */ /* 0x000fe200010e0602 */
[----:B---3--:R-:W-:-:S05]  /*11c130*/  IADD3 R102, P2, PT, R110, R119, RZ ;  /* 0x000000776e667210 */ /* 0x008fca0007f5e0ff */
[----:B------:R-:W-:Y:S01]  /*11c140*/  IMAD.X R101, R111, 0x1, R2, P2 ;  /* 0x000000016f657824 */ /* 0x000fe200010e0602 */
[----:B----4-:R-:W-:Y:S01]  /*11c150*/  IADD3 R104, P2, PT, R108, R119, RZ ;  /* 0x000000776c687210 */ /* 0x010fe20007f5e0ff */
[----:B------:R-:W-:Y:S01]  /*11c160*/  STL [R1+0x5d30], R119 ;  /* 0x005d307701007387 */ /* 0x000fe20000100800 */
[----:B------:R-:W-:-:S03]  /*11c170*/  IMAD.MOV.U32 R108, RZ, RZ, R214 ;  /* 0x000000ffff6c7224 */ /* 0x000fc600078e00d6 */
[----:B------:R-:W-:Y:S01]  /*11c180*/  IMAD.X R103, R109, 0x1, R2, P2 ;  /* 0x000000016d677824 */ /* 0x000fe200010e0602 */
[----:B------:R1:W-:Y:S01]  /*11c190*/  STL.64 [R1+0x5d38], R2 ;  /* 0x005d380201007387 */ /* 0x0003e20000100a00 */
[----:B------:R-:W-:-:S03]  /*11c1a0*/  IMAD.MOV.U32 R109, RZ, RZ, R213 ;  /* 0x000000ffff6d7224 */ /* 0x000fc600078e00d5 */
[----:B------:R-:W2:Y:S01]  /*11c1b0*/  LDL.LU R120, [R1] ;  /* 0x0000000001787983 */ /* 0x000ea20000300800 */
[----:B------:R-:W-:Y:S02]  /*11c1c0*/  IMAD.MOV.U32 R110, RZ, RZ, R218 ;  /* 0x000000ffff6e7224 */ /* 0x000fe400078e00da */
[----:B------:R-:W-:Y:S01]  /*11c1d0*/  IMAD.MOV.U32 R111, RZ, RZ, R217 ;  /* 0x000000ffff6f7224 */ /* 0x000fe200078e00d9 */
[----:B------:R3:W-:Y:S01]  /*11c1e0*/  STL.64 [R1+0x32c8], R108 ;  /* 0x0032c86c01007387 */ /* 0x0007e20000100a00 */
[----:B-1----:R-:W-:Y:S01]  /*11c1f0*/  MOV R2, R216 ;  /* 0x000000d800027202 */ /* 0x002fe20000000f00 */
[----:B------:R-:W-:Y:S02]  /*11c200*/  IMAD.MOV.U32 R3, RZ, RZ, R215 ;  /* 0x000000ffff037224 */ /* 0x000fe400078e00d7 */
[----:B------:R-:W4:Y:S04]  /*11c210*/  LDL.LU R117, [R1+0x4] ;  /* 0x0000040001757983 */ /* 0x000f280000300800 */
[----:B------:R1:W-:Y:S01]  /*11c220*/  STL.64 [R1+0x32c0], R2 ;  /* 0x0032c00201007387 */ /* 0x0003e20000100a00 */
[----:B---3--:R-:W-:-:S02]  /*11c230*/  IMAD.MOV.U32 R108, RZ, RZ, R220 ;  /* 0x000000ffff6c7224 */ /* 0x008fc400078e00dc */
[----:B------:R-:W-:Y:S01]  /*11c240*/  IMAD.MOV.U32 R109, RZ, RZ, R219 ;  /* 0x000000ffff6d7224 */ /* 0x000fe200078e00db */
[----:B------:R-:W3:Y:S04]  /*11c250*/  LDL.LU R116, [R1+0x8] ;  /* 0x0000080001747983 */ /* 0x000ee80000300800 */
[----:B------:R-:W5:Y:S01]  /*11c260*/  LDL.LU R115, [R1+0xc] ;  /* 0x00000c0001737983 */ /* 0x000f620000300800 */
[----:B-1----:R-:W-:Y:S01]  /*11c270*/  IMAD.MOV.U32 R2, RZ, RZ, R222 ;  /* 0x000000ffff027224 */ /* 0x002fe200078e00de */
[----:B------:R-:W-:Y:S02]  /*11c280*/  MOV R3, R221 ;  /* 0x000000dd00037202 */ /* 0x000fe40000000f00 */
[----:B------:R-:W5:Y:S04]  /*11c290*/  LDL.LU R114, [R1+0x10] ;  /* 0x0000100001727983 */ /* 0x000f680000300800 */
[----:B------:R1:W-:Y:S04]  /*11c2a0*/  STL.64 [R1+0x32d8], R110 ;  /* 0x0032d86e01007387 */ /* 0x0003e80000100a00 */
[----:B------:R1:W-:Y:S01]  /*11c2b0*/  STL.64 [R1+0x32d0], R108 ;  /* 0x0032d06c01007387 */ /* 0x0003e20000100a00 */
[----:B------:R-:W-:Y:S01]  /*11c2c0*/  MOV R118, R230 ;  /* 0x000000e600767202 */ /* 0x000fe20000000f00 */
[----:B------:R-:W-:-:S02]  /*11c2d0*/  IMAD.MOV.U32 R119, RZ, RZ, R229 ;  /* 0x000000ffff777224 */ /* 0x000fc400078e00e5 */
[----:B------:R1:W-:Y:S02]  /*11c2e0*/  STL.64 [R1+0x32e8], R2 ;  /* 0x0032e80201007387 */ /* 0x0003e40000100a00 */
[----:B-1----:R-:W-:Y:S02]  /*11c2f0*/  IMAD.MOV.U32 R110, RZ, RZ, R224 ;  /* 0x000000ffff6e7224 */ /* 0x002fe400078e00e0 */
[----:B------:R-:W-:Y:S02]  /*11c300*/  IMAD.MOV.U32 R111, RZ, RZ, R223 ;  /* 0x000000ffff6f7224 */ /* 0x000fe400078e00df */
[----:B------:R-:W-:Y:S02]  /*11c310*/  IMAD.MOV.U32 R108, RZ, RZ, R226 ;  /* 0x000000ffff6c7224 */ /* 0x000fe400078e00e2 */
[----:B------:R-:W-:Y:S02]  /*11c320*/  IMAD.MOV.U32 R109, RZ, RZ, R225 ;  /* 0x000000ffff6d7224 */ /* 0x000fe400078e00e1 */
[----:B------:R-:W-:-:S02]  /*11c330*/  IMAD.MOV.U32 R2, RZ, RZ, R228 ;  /* 0x000000ffff027224 */ /* 0x000fc400078e00e4 */
[----:B------:R-:W-:Y:S01]  /*11c340*/  IMAD.MOV.U32 R3, RZ, RZ, R227 ;  /* 0x000000ffff037224 */ /* 0x000fe200078e00e3 */
[----:B------:R1:W-:Y:S01]  /*11c350*/  STL.64 [R1+0x32e0], R110 ;  /* 0x0032e06e01007387 */ /* 0x0003e20000100a00 */
[----:B------:R-:W-:Y:S02]  /*11c360*/  IMAD.MOV.U32 R112, RZ, RZ, R232 ;  /* 0x000000ffff707224 */ /* 0x000fe400078e00e8 */
[----:B------:R-:W-:Y:S01]  /*11c370*/  IMAD.MOV.U32 R113, RZ, RZ, R231 ;  /* 0x000000ffff717224 */ /* 0x000fe200078e00e7 */
[----:B------:R1:W-:Y:S01]  /*11c380*/  STL.64 [R1+0x32f8], R108 ;  /* 0x0032f86c01007387 */ /* 0x0003e20000100a00 */
[----:B------:R-:W-:-:S03]  /*11c390*/  IMAD.MOV.U32 R232, RZ, RZ, R240 ;  /* 0x000000ffffe87224 */ /* 0x000fc600078e00f0 */
[----:B------:R2:W-:Y:S01]  /*11c3a0*/  STL.64 [R1+0x32f0], R2 ;  /* 0x0032f00201007387 */ /* 0x0005e20000100a00 */
[----:B-1----:R-:W-:Y:S02]  /*11c3b0*/  IMAD.MOV.U32 R110, RZ, RZ, R234 ;  /* 0x000000ffff6e7224 */ /* 0x002fe400078e00ea */
[----:B------:R-:W-:Y:S02]  /*11c3c0*/  IMAD.MOV.U32 R111, RZ, RZ, R233 ;  /* 0x000000ffff6f7224 */ /* 0x000fe400078e00e9 */
[----:B------:R-:W-:Y:S01]  /*11c3d0*/  IMAD.MOV.U32 R108, RZ, RZ, R236 ;  /* 0x000000ffff6c7224 */ /* 0x000fe200078e00ec */
[----:B------:R-:W-:Y:S01]  /*11c3e0*/  MOV R109, R235 ;  /* 0x000000eb006d7202 */ /* 0x000fe20000000f00 */
[----:B------:R-:W-:Y:S01]  /*11c3f0*/  IMAD.MOV.U32 R234, RZ, RZ, R238 ;  /* 0x000000ffffea7224 */ /* 0x000fe200078e00ee */
[----:B------:R1:W-:Y:S01]  /*11c400*/  STL.64 [R1+0x3308], R118 ;  /* 0x0033087601007387 */ /* 0x0003e20000100a00 */
[----:B------:R-:W-:Y:S02]  /*11c410*/  IMAD.MOV.U32 R235, RZ, RZ, R237 ;  /* 0x000000ffffeb7224 */ /* 0x000fe400078e00ed */
[----:B------:R-:W-:Y:S01]  /*11c420*/  IMAD.MOV.U32 R233, RZ, RZ, R239 ;  /* 0x000000ffffe97224 */ /* 0x000fe200078e00ef */
[----:B------:R1:W-:Y:S01]  /*11c430*/  STL.64 [R1+0x3300], R112 ;  /* 0x0033007001007387 */ /* 0x0003e20000100a00 */
[----:B------:R-:W-:Y:S01]  /*11c440*/  IMAD.MOV.U32 R230, RZ, RZ, R242 ;  /* 0x000000ffffe67224 */ /* 0x000fe200078e00f2 */
[----:B------:R-:W-:Y:S01]  /*11c450*/  MOV R228, R244 ;  /* 0x000000f400e47202 */ /* 0x000fe20000000f00 */
[----:B------:R-:W-:Y:S01]  /*11c460*/  IMAD.MOV.U32 R231, RZ, RZ, R241 ;  /* 0x000000ffffe77224 */ /* 0x000fe200078e00f1 */
[----:B------:R1:W-:Y:S01]  /*11c470*/  STL.64 [R1+0x3318], R110 ;  /* 0x0033186e01007387 */ /* 0x0003e20000100a00 */
[----:B------:R-:W-:-:S02]  /*11c480*/  IMAD.MOV.U32 R229, RZ, RZ, R243 ;  /* 0x000000ffffe57224 */ /* 0x000fc400078e00f3 */
[----:B------:R-:W-:Y:S01]  /*11c490*/  IMAD.MOV.U32 R226, RZ, RZ, R246 ;  /* 0x000000ffffe27224 */ /* 0x000fe200078e00f6 */
[----:B------:R1:W-:Y:S01]  /*11c4a0*/  STL.64 [R1+0x3310], R108 ;  /* 0x0033106c01007387 */ /* 0x0003e20000100a00 */
[----:B------:R-:W-:Y:S02]  /*11c4b0*/  IMAD.MOV.U32 R227, RZ, RZ, R245 ;  /* 0x000000ffffe37224 */ /* 0x000fe400078e00f5 */
[----:B------:R-:W-:Y:S01]  /*11c4c0*/  IMAD.MOV.U32 R224, RZ, RZ, R248 ;  /* 0x000000ffffe07224 */ /* 0x000fe200078e00f8 */
[----:B------:R-:W-:Y:S01]  /*11c4d0*/  STL.64 [R1+0x3328], R234 ;  /* 0x003328ea01007387 */ /* 0x000fe20000100a00 */
[----:B------:R-:W-:-:S03]  /*11c4e0*/  IMAD.MOV.U32 R225, RZ, RZ, R247 ;  /* 0x000000ffffe17224 */ /* 0x000fc600078e00f7 */
[----:B------:R-:W-:Y:S01]  /*11c4f0*/  STL.64 [R1+0x3320], R232 ;  /* 0x003320e801007387 */ /* 0x000fe20000100a00 */
[----:B------:R-:W-:-:S03]  /*11c500*/  MOV R223, R249 ;  /* 0x000000f900df7202 */ /* 0x000fc60000000f00 */
[----:B------:R-:W-:Y:S04]  /*11c510*/  STL.64 [R1+0x3338], R230 ;  /* 0x003338e601007387 */ /* 0x000fe80000100a00 */
[----:B------:R-:W-:Y:S04]  /*11c520*/  STL.64 [R1+0x3330], R228 ;  /* 0x003330e401007387 */ /* 0x000fe80000100a00 */
[----:B------:R-:W-:Y:S04]  /*11c530*/  STL.64 [R1+0x3348], R226 ;  /* 0x003348e201007387 */ /* 0x000fe80000100a00 */
[----:B------:R-:W-:Y:S04]  /*11c540*/  STL.64 [R1+0x3340], R224 ;  /* 0x003340e001007387 */ /* 0x000fe80000100a00 */
[----:B------:R-:W5:Y:S04]  /*11c550*/  LDL.64 R248, [R1+0x32c8] ;  /* 0x0032c80001f87983 */ /* 0x000f680000100a00 */
[----:B------:R-:W5:Y:S04]  /*11c560*/  LDL.64 R246, [R1+0x32c0] ;  /* 0x0032c00001f67983 */ /* 0x000f680000100a00 */
[----:B------:R-:W5:Y:S04]  /*11c570*/  LDL.64 R244, [R1+0x32d8] ;  /* 0x0032d80001f47983 */ /* 0x000f680000100a00 */
[----:B------:R-:W5:Y:S04]  /*11c580*/  LDL.64 R242, [R1+0x32d0] ;  /* 0x0032d00001f27983 */ /* 0x000f680000100a00 */
[----:B------:R-:W5:Y:S04]  /*11c590*/  LDL.64 R240, [R1+0x32e8] ;  /* 0x0032e80001f07983 */ /* 0x000f680000100a00 */
[----:B------:R-:W5:Y:S04]  /*11c5a0*/  LDL.64 R238, [R1+0x32e0] ;  /* 0x0032e00001ee7983 */ /* 0x000f680000100a00 */
[----:B------:R-:W5:Y:S01]  /*11c5b0*/  LDL.64 R236, [R1+0x32f8] ;  /* 0x0032f80001ec7983 */ /* 0x000f620000100a00 */
[----:B------:R-:W-:-:S02]  /*11c5c0*/  IMAD.MOV.U32 R222, RZ, RZ, R250 ;  /* 0x000000ffffde7224 */ /* 0x000fc400078e00fa */
[----:B------:R-:W-:Y:S01]  /*11c5d0*/  IMAD.MOV.U32 R221, RZ, RZ, R251 ;  /* 0x000000ffffdd7224 */ /* 0x000fe200078e00fb */
[----:B------:R-:W-:Y:S01]  /*11c5e0*/  MOV R214, R6 ;  /* 0x0000000600d67202 */ /* 0x000fe20000000f00 */
[----:B------:R-:W-:Y:S01]  /*11c5f0*/  IMAD.MOV.U32 R215, RZ, RZ, R5 ;  /* 0x000000ffffd77224 */ /* 0x000fe200078e0005 */
[----:B------:R-:W-:Y:S01]  /*11c600*/  STL.64 [R1+0x3358], R222 ;  /* 0x003358de01007387 */ /* 0x000fe20000100a00 */
        /* <DEDUP_REMOVED lines=67> */
[----:B--2---:R-:W-:-:S05]  /*11ca40*/  IMAD.MOV.U32 R220, RZ, RZ, R120 ;  /* 0x000000ffffdc7224 */ /* 0x004fca00078e0078 */
[----:B------:R-:W-:Y:S01]  /*11ca50*/  STL.64 [R1+0x3350], R220 ;  /* 0x003350dc01007387 */ /* 0x000fe20000100a00 */
[----:B----4-:R-:W-:Y:S02]  /*11ca60*/  IMAD.MOV.U32 R219, RZ, RZ, R117 ;  /* 0x000000ffffdb7224 */ /* 0x010fe400078e0075 */
[----:B---3--:R-:W-:Y:S02]  /*11ca70*/  IMAD.MOV.U32 R218, RZ, RZ, R116 ;  /* 0x000000ffffda7224 */ /* 0x008fe400078e0074 */
[----:B-----5:R-:W-:-:S03]  /*11ca80*/  IMAD.MOV.U32 R217, RZ, RZ, R115 ;  /* 0x000000ffffd97224 */ /* 0x020fc600078e0073 */
[----:B------:R-:W-:Y:S01]  /*11ca90*/  STL.64 [R1+0x3368], R218 ;  /* 0x003368da01007387 */ /* 0x000fe20000100a00 */
[----:B------:R-:W-:-:S05]  /*11caa0*/  IMAD.MOV.U32 R216, RZ, RZ, R114 ;  /* 0x000000ffffd87224 */ /* 0x000fca00078e0072 */
        /* <DEDUP_REMOVED lines=45> */
[----:B------:R-:W-:Y:S01]  /*11cd80*/  LDGSTS.E [R4+0x13580], desc[UR40][R216.64], P1 ;  /* 0x13580000d8047fae */ /* 0x000fe200089a1028 */
[----:B------:R-:W-:-:S03]  /*11cd90*/  IMAD.MOV.U32 R114, RZ, RZ, R68 ;  /* 0x000000ffff727224 */ /* 0x000fc600078e0044 */
[----:B------:R-:W-:Y:S01]  /*11cda0*/  STL.64 [R1+0x37a0], R168 ;  /* 0x0037a0a801007387 */ /* 0x000fe20000100a00 */
[----:B------:R-:W-:-:S03]  /*11cdb0*/  MOV R115, R67 ;  /* 0x0000004300737202 */ /* 0x000fc60000000f00 */
[----:B------:R-:W-:Y:S04]  /*11cdc0*/  LDGSTS.E [R4+0x13d00], desc[UR40][R214.64], P0 ;  /* 0x13d00000d6047fae */ /* 0x000fe800081a1028 */
[----:B------:R-:W-:Y:S04]  /*11cdd0*/  STL.64 [R1+0x3798], R166 ;  /* 0x003798a601007387 */ /* 0x000fe80000100a00 */
[----:B------:R-:W-:Y:S04]  /*11cde0*/  LDGSTS.E [R4+0x13d80], desc[UR40][R212.64], P1 ;  /* 0x13d80000d4047fae */ /* 0x000fe800089a1028 */
[----:B------:R-:W-:Y:S04]  /*11cdf0*/  STL.64 [R1+0x3790], R164 ;  /* 0x003790a401007387 */ /* 0x000fe80000100a00 */
[----:B------:R-:W-:Y:S04]  /*11ce00*/  LDGSTS.E [R4+0x14500], desc[UR40][R210.64], P0 ;  /* 0x14500000d2047fae */ /* 0x000fe800081a1028 */
[----:B------:R-:W-:Y:S04]  /*11ce10*/  STL.64 [R1+0x3788], R162 ;  /* 0x003788a201007387 */ /* 0x000fe80000100a00 */
[----:B------:R-:W-:Y:S01]  /*11ce20*/  LDGSTS.E [R4+0x14580], desc[UR40][R208.64], P1 ;  /* 0x14580000d0047fae */ /* 0x000fe200089a1028 */
[----:B------:R-:W-:-:S03]  /*11ce30*/  MOV R120, R76 ;  /* 0x0000004c00787202 */ /* 0x000fc60000000f00 */
[----:B------:R-:W-:Y:S04]  /*11ce40*/  STL.64 [R1+0x3780], R160 ;  /* 0x003780a001007387 */ /* 0x000fe80000100a00 */
[----:B------:R-:W-:Y:S01]  /*11ce50*/  LDGSTS.E [R4+0x14d00], desc[UR40][R206.64], P0 ;  /* 0x14d00000ce047fae */ /* 0x000fe200081a1028 */
[----:B------:R-:W-:-:S03]  /*11ce60*/  IMAD.MOV.U32 R154, RZ, RZ, R78 ;  /* 0x000000ffff9a7224 */ /* 0x000fc600078e004e */
        /* <DEDUP_REMOVED lines=65> */
[----:B------:R1:W-:Y:S04]  /*11d280*/  STL.64 [R1+0x36e0], R116 ;  /* 0x0036e07401007387 */ /* 0x0003e80000100a00 */
[----:B------:R-:W-:Y:S04]  /*11d290*/  LDGSTS.E [R4+0x19d00], desc[UR40][R166.64], P0 ;  /* 0x19d00000a6047fae */ /* 0x000fe800081a1028 */
[----:B------:R1:W-:Y:S04]  /*11d2a0*/  STL.64 [R1+0x36d8], R132 ;  /* 0x0036d88401007387 */ /* 0x0003e80000100a00 */
[----:B------:R-:W-:Y:S04]  /*11d2b0*/  LDGSTS.E [R4+0x19d80], desc[UR40][R164.64], P1 ;  /* 0x19d80000a4047fae */ /* 0x000fe800089a1028 */
[----:B------:R1:W-:Y:S04]  /*11d2c0*/  STL.64 [R1+0x36d0], R130 ;  /* 0x0036d08201007387 */ /* 0x0003e80000100a00 */
[----:B------:R-:W-:Y:S04]  /*11d2d0*/  LDGSTS.E [R4+0x1a500], desc[UR40][R162.64], P0 ;  /* 0x1a500000a2047fae */ /* 0x000fe800081a1028 */
[----:B------:R-:W5:Y:S04]  /*11d2e0*/  LDL.LU.64 R2, [R1+0x5d38] ;  /* 0x005d380001027983 */ /* 0x000f680000300a00 */
[----:B------:R-:W-:Y:S04]  /*11d2f0*/  LDGSTS.E [R4+0x1a580], desc[UR40][R160.64], P1 ;  /* 0x1a580000a0047fae */ /* 0x000fe800089a1028 */
[----:B-1----:R-:W5:Y:S04]  /*11d300*/  LDL.LU R119, [R1+0x5d30] ;  /* 0x005d300001777983 */ /* 0x002f680000300800 */
[----:B------:R-:W-:Y:S04]  /*11d310*/  LDGSTS.E [R4+0x1ad00], desc[UR40][R158.64], P0 ;  /* 0x1ad000009e047fae */ /* 0x000fe800081a1028 */
[----:B------:R-:W5:Y:S04]  /*11d320*/  LDL.LU.64 R112, [R1+0x5d28] ;  /* 0x005d280001707983 */ /* 0x000f680000300a00 */
[----:B------:R-:W-:Y:S04]  /*11d330*/  LDGSTS.E [R4+0x1ad80], desc[UR40][R128.64], P1 ;  /* 0x1ad8000080047fae */ /* 0x000fe800089a1028 */
[----:B------:R-:W5:Y:S04]  /*11d340*/  LDL.LU.64 R110, [R1+0x5d20] ;  /* 0x005d2000016e7983 */ /* 0x000f680000300a00 */
[----:B------:R-:W-:Y:S04]  /*11d350*/  LDGSTS.E [R4+0x1b500], desc[UR40][R126.64], P0 ;  /* 0x1b5000007e047fae */ /* 0x000fe800081a1028 */
[----:B------:R-:W5:Y:S04]  /*11d360*/  LDL.LU.64 R108, [R1+0x5d18] ;  /* 0x005d1800016c7983 */ /* 0x000f680000300a00 */
[----:B------:R-:W-:Y:S04]  /*11d370*/  LDGSTS.E [R4+0x1b580], desc[UR40][R114.64], P1 ;  /* 0x1b58000072047fae */ /* 0x000fe800089a1028 */
[----:B--2---:R-:W2:Y:S04]  /*11d380*/  LDL R128, [R1+0x4bbc] ;  /* 0x004bbc0001807983 */ /* 0x004ea80000100800 */
[----:B---3--:R-:W3:Y:S04]  /*11d390*/  LDL R127, [R1+0x4bc0] ;  /* 0x004bc000017f7983 */ /* 0x008ee80000100800 */
[----:B----4-:R-:W4:Y:S04]  /*11d3a0*/  LDL R115, [R1+0x4bb4] ;  /* 0x004bb40001737983 */ /* 0x010f280000100800 */
[----:B------:R-:W2:Y:S04]  /*11d3b0*/  LDL R114, [R1+0x4bb8] ;  /* 0x004bb80001727983 */ /* 0x000ea80000100800 */
[----:B------:R-:W-:Y:S04]  /*11d3c0*/  LDGSTS.E [R4+0x1bd00], desc[UR40][R124.64], P0 ;  /* 0x1bd000007c047fae */ /* 0x000fe800081a1028 */
[----:B------:R-:W-:Y:S04]  /*11d3d0*/  LDGSTS.E [R4+0x1bd80], desc[UR40][R122.64], P1 ;  /* 0x1bd800007a047fae */ /* 0x000fe800089a1028 */
[----:B------:R-:W3:Y:S04]  /*11d3e0*/  LDL R126, [R1+0x4c3c] ;  /* 0x004c3c00017e7983 */ /* 0x000ee80000100800 */
[----:B-----5:R-:W5:Y:S04]  /*11d3f0*/  LDL R124, [R1+0x4c34] ;  /* 0x004c3400017c7983 */ /* 0x020f680000100800 */
[----:B------:R-:W3:Y:S04]  /*11d400*/  LDL R123, [R1+0x4c38] ;  /* 0x004c3800017b7983 */ /* 0x000ee80000100800 */
[----:B------:R-:W3:Y:S04]  /*11d410*/  LDL R125, [R1+0x4c40] ;  /* 0x004c4000017d7983 */ /* 0x000ee80000100800 */
[----:B------:R-:W-:Y:S04]  /*11d420*/  LDGSTS.E [R4+0x1c500], desc[UR40][R156.64], P0 ;  /* 0x1c5000009c047fae */ /* 0x000fe800081a1028 */
[----:B------:R-:W-:Y:S04]  /*11d430*/  LDGSTS.E [R4+0x1c580], desc[UR40][R120.64], P1 ;  /* 0x1c58000078047fae */ /* 0x000fe800089a1028 */
[----:B------:R-:W5:Y:S04]  /*11d440*/  LDL R122, [R1+0x4cb4] ;  /* 0x004cb400017a7983 */ /* 0x000f680000100800 */
[----:B------:R-:W-:Y:S04]  /*11d450*/  LDGSTS.E [R4+0x1cd00], desc[UR40][R154.64], P0 ;  /* 0x1cd000009a047fae */ /* 0x000fe800081a1028 */
        /* <DEDUP_REMOVED lines=13> */
[----:B------:R-:W-:Y:S01]  /*11d530*/  LDGSTS.E [R4+0x1f580], desc[UR40][R116.64], P1 ;  /* 0x1f58000074047fae */ /* 0x000fe200089a1028 */
[----:B------:R-:W-:-:S03]  /*11d540*/  LOP3.LUT R5, R106, 0x60, RZ, 0x3c, !PT ;  /* 0x000000606a057812 */ /* 0x000fc600078e3cff */
[----:B------:R-:W-:Y:S04]  /*11d550*/  LDGSTS.E [R4+0x1fd00], desc[UR40][R132.64], P0 ;  /* 0x1fd0000084047fae */ /* 0x000fe800081a1028 */
[----:B------:R-:W5:Y:S04]  /*11d560*/  LDL R138, [R1+0x4e34] ;  /* 0x004e3400018a7983 */ /* 0x000f680000100800 */
[----:B------:R-:W5:Y:S04]  /*11d570*/  LDL R117, [R1+0x4d34] ;  /* 0x004d340001757983 */ /* 0x000f680000100800 */
[----:B------:R-:W5:Y:S04]  /*11d580*/  LDL R116, [R1+0x4d38] ;  /* 0x004d380001747983 */ /* 0x000f680000100800 */
[----:B------:R-:W5:Y:S01]  /*11d590*/  LDL R129, [R1+0x4f40] ;  /* 0x004f400001817983 */ /* 0x000f620000100800 */
[----:B----4-:R-:W-:-:S03]  /*11d5a0*/  IMAD.MOV.U32 R7, RZ, RZ, R115 ;  /* 0x000000ffff077224 */ /* 0x010fc600078e0073 */
[----:B------:R-:W-:Y:S01]  /*11d5b0*/  LDGSTS.E [R4+0x1fd80], desc[UR40][R130.64], P1 ;  /* 0x1fd8000082047fae */ /* 0x000fe200089a1028 */
[----:B--2---:R-:W-:-:S03]  /*11d5c0*/  IMAD.MOV.U32 R6, RZ, RZ, R114 ;  /* 0x000000ffff067224 */ /* 0x004fc600078e0072 */
[----:B------:R-:W2:Y:S04]  /*11d5d0*/  LDL R115, [R1+0x4d3c] ;  /* 0x004d3c0001737983 */ /* 0x000ea80000100800 */
[----:B------:R-:W4:Y:S01]  /*11d5e0*/  LDL R114, [R1+0x4d40] ;  /* 0x004d400001727983 */ /* 0x000f220000100800 */
[----:B------:R-:W-:-:S03]  /*11d5f0*/  VIADD R5, R5, UR10 ;  /* 0x0000000a05057c36 */ /* 0x000fc60008000000 */
[----:B------:R-:W4:Y:S04]  /*11d600*/  LDL R137, [R1+0x4e38] ;  /* 0x004e380001897983 */ /* 0x000f280000100800 */
[----:B------:R3:W-:Y:S04]  /*11d610*/  LDGSTS.E [R5+0x600], desc[UR40][R6.64], P0 ;  /* 0x0060000006057fae */ /* 0x0007e800081a1028 */
[----:B------:R-:W4:Y:S04]  /*11d620*/  LDL R136, [R1+0x4e3c] ;  /* 0x004e3c0001887983 */ /* 0x000f280000100800 */
[----:B------:R-:W4:Y:S01]  /*11d630*/  LDL R135, [R1+0x4e40] ;  /* 0x004e400001877983 */ /* 0x000f220000100800 */
[----:B---3--:R-:W-:-:S03]  /*11d640*/  IMAD.MOV.U32 R6, RZ, RZ, R127 ;  /* 0x000000ffff067224 */ /* 0x008fc600078e007f */
[----:B------:R-:W3:Y:S01]  /*11d650*/  LDL R134, [R1+0x4eb4] ;  /* 0x004eb40001867983 */ /* 0x000ee20000100800 */
[----:B------:R-:W-:-:S03]  /*11d660*/  IMAD.MOV.U32 R7, RZ, RZ, R128 ;  /* 0x000000ffff077224 */ /* 0x000fc600078e0080 */
[----:B------:R-:W3:Y:S04]  /*11d670*/  LDL R133, [R1+0x4eb8] ;  /* 0x004eb80001857983 */ /* 0x000ee80000100800 */
[----:B------:R1:W-:Y:S04]  /*11d680*/  LDGSTS.E [R5+0x680], desc[UR40][R6.64], P1 ;  /* 0x0068000006057fae */ /* 0x0003e800089a1028 */
[----:B------:R-:W3:Y:S04]  /*11d690*/  LDL R132, [R1+0x4ebc] ;  /* 0x004ebc0001847983 */ /* 0x000ee80000100800 */
[----:B------:R-:W3:Y:S01]  /*11d6a0*/  LDL R131, [R1+0x4ec0] ;  /* 0x004ec00001837983 */ /* 0x000ee20000100800 */
[----:B-1----:R-:W-:Y:S01]  /*11d6b0*/  MOV R6, R123 ;  /* 0x0000007b00067202 */ /* 0x002fe20000000f00 */
[----:B-----5:R-:W-:-:S02]  /*11d6c0*/  IMAD.MOV.U32 R7, RZ, RZ, R124 ;  /* 0x000000ffff077224 */ /* 0x020fc400078e007c */
[----:B------:R-:W5:Y:S04]  /*11d6d0*/  LDL R123, [R1+0x4db8] ;  /* 0x004db800017b7983 */ /* 0x000f680000100800 */
[----:B------:R-:W3:Y:S04]  /*11d6e0*/  LDL R124, [R1+0x4db4] ;  /* 0x004db400017c7983 */ /* 0x000ee80000100800 */
[----:B------:R1:W-:Y:S04]  /*11d6f0*/  LDGSTS.E [R5+0xe00], desc[UR40][R6.64], P0 ;  /* 0x00e0000006057fae */ /* 0x0003e800081a1028 */
[----:B------:R-:W3:Y:S04]  /*11d700*/  LDL R130, [R1+0x4f3c] ;  /* 0x004f3c0001827983 */ /* 0x000ee80000100800 */
[----:B------:R-:W3:Y:S01]  /*11d710*/  LDL R128, [R1+0x4fbc] ;  /* 0x004fbc0001807983 */ /* 0x000ee20000100800 */
[----:B-1----:R-:W-:-:S03]  /*11d720*/  IMAD.MOV.U32 R6, RZ, RZ, R125 ;  /* 0x000000ffff067224 */ /* 0x002fc600078e007d */
[----:B------:R-:W3:Y:S01]  /*11d730*/  LDL R127, [R1+0x4fc0] ;  /* 0x004fc000017f7983 */ /* 0x000ee20000100800 */
[----:B------:R-:W-:-:S03]  /*11d740*/  IMAD.MOV.U32 R7, RZ, RZ, R126 ;  /* 0x000000ffff077224 */ /* 0x000fc600078e007e */
[----:B------:R-:W3:Y:S04]  /*11d750*/  LDL R126, [R1+0x503c] ;  /* 0x00503c00017e7983 */ /* 0x000ee80000100800 */
[----:B------:R1:W-:Y:S04]  /*11d760*/  LDGSTS.E [R5+0xe80], desc[UR40][R6.64], P1 ;  /* 0x00e8000006057fae */ /* 0x0003e800089a1028 */
[----:B------:R-:W3:Y:S01]  /*11d770*/  LDL R125, [R1+0x5040] ;  /* 0x00504000017d7983 */ /* 0x000ee20000100800 */
[----:B-1----:R-:W-:Y:S02]  /*11d780*/  IMAD.MOV.U32 R6, RZ, RZ, R121 ;  /* 0x000000ffff067224 */ /* 0x002fe400078e0079 */
[----:B------:R-:W-:Y:S01]  /*11d790*/  IMAD.MOV.U32 R7, RZ, RZ, R122 ;  /* 0x000000ffff077224 */ /* 0x000fe200078e007a */
[----:B------:R-:W3:Y:S04]  /*11d7a0*/  LDL R121, [R1+0x4dc0] ;  /* 0x004dc00001797983 */ /* 0x000ee80000100800 */
[----:B------:R-:W3:Y:S04]  /*11d7b0*/  LDL R122, [R1+0x4dbc] ;  /* 0x004dbc00017a7983 */ /* 0x000ee80000100800 */
[----:B------:R1:W-:Y:S02]  /*11d7c0*/  LDGSTS.E [R5+0x1600], desc[UR40][R6.64], P0 ;  /* 0x0160000006057fae */ /* 0x0003e400081a1028 */
[----:B-1----:R-:W-:Y:S01]  /*11d7d0*/  IMAD.MOV.U32 R6, RZ, RZ, R118 ;  /* 0x000000ffff067224 */ /* 0x002fe200078e0076 */
[----:B------:R-:W-:Y:S01]  /*11d7e0*/  MOV R7, R120 ;  /* 0x0000007800077202 */ /* 0x000fe20000000f00 */
[----:B------:R-:W3:Y:S04]  /*11d7f0*/  LDL R118, [R1+0x4f38] ;  /* 0x004f380001767983 */ /* 0x000ee80000100800 */
[----:B------:R-:W3:Y:S04]  /*11d800*/  LDL R120, [R1+0x4f34] ;  /* 0x004f340001787983 */ /* 0x000ee80000100800 */
[----:B------:R1:W-:Y:S02]  /*11d810*/  LDGSTS.E [R5+0x1680], desc[UR40][R6.64], P1 ;  /* 0x0168000006057fae */ /* 0x0003e400089a1028 */
[----:B-1----:R-:W-:-:S02]  /*11d820*/  IMAD.MOV.U32 R6, RZ, RZ, R116 ;  /* 0x000000ffff067224 */ /* 0x002fc400078e0074 */
[----:B------:R-:W-:Y:S01]  /*11d830*/  IMAD.MOV.U32 R7, RZ, RZ, R117 ;  /* 0x000000ffff077224 */ /* 0x000fe200078e0075 */
[----:B------:R-:W3:Y:S04]  /*11d840*/  LDL R116, [R1+0x4fb8] ;  /* 0x004fb80001747983 */ /* 0x000ee80000100800 */
[----:B------:R-:W3:Y:S04]  /*11d850*/  LDL R117, [R1+0x4fb4] ;  /* 0x004fb40001757983 */ /* 0x000ee80000100800 */
[----:B------:R2:W-:Y:S02]  /*11d860*/  LDGSTS.E [R5+0x1e00], desc[UR40][R6.64], P0 ;  /* 0x01e0000006057fae */ /* 0x0005e400081a1028 */
[----:B--2---:R-:W-:-:S02]  /*11d870*/  IMAD.MOV.U32 R7, RZ, RZ, R115 ;  /* 0x000000ffff077224 */ /* 0x004fc400078e0073 */
[----:B------:R-:W2:Y:S01]  /*11d880*/  LDL R115, [R1+0x5034] ;  /* 0x0050340001737983 */ /* 0x000ea20000100800 */
[----:B----4-:R-:W-:-:S03]  /*11d890*/  IMAD.MOV.U32 R6, RZ, RZ, R114 ;  /* 0x000000ffff067224 */ /* 0x010fc600078e0072 */
[----:B------:R-:W4:Y:S04]  /*11d8a0*/  LDL R114, [R1+0x5038] ;  /* 0x0050380001727983 */ /* 0x000f280000100800 */
[----:B------:R5:W-:Y:S02]  /*11d8b0*/  LDGSTS.E [R5+0x1e80], desc[UR40][R6.64], P1 ;  /* 0x01e8000006057fae */ /* 0x000be400089a1028 */
[----:B-----5:R-:W-:Y:S02]  /*11d8c0*/  IMAD.MOV.U32 R6, RZ, RZ, R123 ;  /* 0x000000ffff067224 */ /* 0x020fe400078e007b */
[----:B------:R-:W5:Y:S01]  /*11d8d0*/  LDL R123, [R1+0x50b8] ;  /* 0x0050b800017b7983 */ /* 0x000f620000100800 */
[----:B---3--:R-:W-:-:S03]  /*11d8e0*/  IMAD.MOV.U32 R7, RZ, RZ, R124 ;  /* 0x000000ffff077224 */ /* 0x008fc600078e007c */
[----:B------:R-:W3:Y:S04]  /*11d8f0*/  LDL R124, [R1+0x50b4] ;  /* 0x0050b400017c7983 */ /* 0x000ee80000100800 */
[----:B------:R1:W-:Y:S02]  /*11d900*/  LDGSTS.E [R5+0x2600], desc[UR40][R6.64], P0 ;  /* 0x0260000006057fae */ /* 0x0003e400081a1028 */
[----:B-1----:R-:W-:Y:S02]  /*11d910*/  MOV R6, R121 ;  /* 0x0000007900067202 */ /* 0x002fe40000000f00 */
[----:B------:R-:W3:Y:S01]  /*11d920*/  LDL R121, [R1+0x50c0] ;  /* 0x0050c00001797983 */ /* 0x000ee20000100800 */
[----:B------:R-:W-:-:S03]  /*11d930*/  IMAD.MOV.U32 R7, RZ, RZ, R122 ;  /* 0x000000ffff077224 */ /* 0x000fc600078e007a */
[----:B------:R-:W3:Y:S04]  /*11d940*/  LDL R122, [R1+0x50bc] ;  /* 0x0050bc00017a7983 */ /* 0x000ee80000100800 */
[----:B------:R1:W-:Y:S02]  /*11d950*/  LDGSTS.E [R5+0x2680], desc[UR40][R6.64], P1 ;  /* 0x0268000006057fae */ /* 0x0003e400089a1028 */
[----:B-1----:R-:W-:Y:S02]  /*11d960*/  IMAD.MOV.U32 R6, RZ, RZ, R137 ;  /* 0x000000ffff067224 */ /* 0x002fe400078e0089 */
        /* <DEDUP_REMOVED lines=9> */
[----:B-1----:R-:W-:Y:S01]  /*11da00*/  IMAD.MOV.U32 R6, RZ, RZ, R133 ;  /* 0x000000ffff067224 */ /* 0x002fe200078e0085 */
[----:B------:R-:W-:-:S02]  /*11da10*/  MOV R7, R134 ;  /* 0x0000008600077202 */ /* 0x000fc40000000f00 */
[----:B------:R-:W3:Y:S04]  /*11da20*/  LDL R133, [R1+0x52a8] ;  /* 0x0052a80001857983 */ /* 0x000ee80000100800 */
[----:B------:R1:W-:Y:S04]  /*11da30*/  LDGSTS.E [R5+0x3600], desc[UR40][R6.64], P0 ;  /* 0x0360000006057fae */ /* 0x0003e800081a1028 */
[----:B------:R-:W3:Y:S01]  /*11da40*/  LDL R134, [R1+0x52a4] ;  /* 0x0052a40001867983 */ /* 0x000ee20000100800 */
        /* <DEDUP_REMOVED lines=8> */
[----:B------:R-:W3:Y:S04]  /*11dad0*/  LDL R120, [R1+0x5134] ;  /* 0x0051340001787983 */ /* 0x000ee80000100800 */
[----:B------:R1:W-:Y:S02]  /*11dae0*/  LDGSTS.E [R5+0x3e00], desc[UR40][R6.64], P0 ;  /* 0x03e0000006057fae */ /* 0x0003e400081a1028 */
[----:B-1----:R-:W-:-:S02]  /*11daf0*/  IMAD.MOV.U32 R6, RZ, RZ, R129 ;  /* 0x000000ffff067224 */ /* 0x002fc400078e0081 */
[----:B------:R-:W-:Y:S01]  /*11db00*/  IMAD.MOV.U32 R7, RZ, RZ, R130 ;  /* 0x000000ffff077224 */ /* 0x000fe200078e0082 */
[----:B------:R-:W3:Y:S04]  /*11db10*/  LDL R129, [R1+0x5330] ;  /* 0x0053300001817983 */ /* 0x000ee80000100800 */
[----:B------:R1:W-:Y:S04]  /*11db20*/  LDGSTS.E [R5+0x3e80], desc[UR40][R6.64], P1 ;  /* 0x03e8000006057fae */ /* 0x0003e800089a1028 */
[----:B------:R-:W3:Y:S01]  /*11db30*/  LDL R130, [R1+0x532c] ;  /* 0x00532c0001827983 */ /* 0x000ee20000100800 */
[----:B-1----:R-:W-:Y:S01]  /*11db40*/  MOV R6, R116 ;  /* 0x0000007400067202 */ /* 0x002fe20000000f00 */
[----:B------:R-:W-:-:S02]  /*11db50*/  IMAD.MOV.U32 R7, RZ, RZ, R117 ;  /* 0x000000ffff077224 */ /* 0x000fc400078e0075 */
        /* <DEDUP_REMOVED lines=8> */
[----:B--2---:R-:W-:-:S03]  /*11dbe0*/  IMAD.MOV.U32 R7, RZ, RZ, R115 ;  /* 0x000000ffff077224 */ /* 0x004fc600078e0073 */
[----:B------:R-:W2:Y:S01]  /*11dbf0*/  LDL R115, [R1+0x51b4] ;  /* 0x0051b40001737983 */ /* 0x000ea20000100800 */
[----:B----4-:R-:W-:-:S03]  /*11dc00*/  IMAD.MOV.U32 R6, RZ, RZ, R114 ;  /* 0x000000ffff067224 */ /* 0x010fc600078e0072 */
[----:B------:R-:W4:Y:S04]  /*11dc10*/  LDL R114, [R1+0x51b8] ;  /* 0x0051b80001727983 */ /* 0x000f280000100800 */
[----:B------:R1:W-:Y:S02]  /*11dc20*/  LDGSTS.E [R5+0x4e00], desc[UR40][R6.64], P0 ;  /* 0x04e0000006057fae */ /* 0x0003e400081a1028 */
[----:B-1----:R-:W-:Y:S01]  /*11dc30*/  IMAD.MOV.U32 R6, RZ, RZ, R125 ;  /* 0x000000ffff067224 */ /* 0x002fe200078e007d */
[----:B------:R-:W-:Y:S01]  /*11dc40*/  MOV R7, R126 ;  /* 0x0000007e00077202 */ /* 0x000fe20000000f00 */
[----:B------:R-:W4:Y:S04]  /*11dc50*/  LDL R125, [R1+0x5430] ;  /* 0x00543000017d7983 */ /* 0x000f280000100800 */
[----:B------:R5:W-:Y:S04]  /*11dc60*/  LDGSTS.E [R5+0x4e80], desc[UR40][R6.64], P1 ;  /* 0x04e8000006057fae */ /* 0x000be800089a1028 */
[----:B------:R-:W4:Y:S01]  /*11dc70*/  LDL R126, [R1+0x542c] ;  /* 0x00542c00017e7983 */ /* 0x000f220000100800 */
[----:B-----5:R-:W-:-:S03]  /*11dc80*/  IMAD.MOV.U32 R6, RZ, RZ, R123 ;  /* 0x000000ffff067224 */ /* 0x020fc600078e007b */
[----:B------:R-:W5:Y:S01]  /*11dc90*/  LDL R123, [R1+0x5238] ;  /* 0x00523800017b7983 */ /* 0x000f620000100800 */
[----:B---3--:R-:W-:-:S03]  /*11dca0*/  IMAD.MOV.U32 R7, RZ, RZ, R124 ;  /* 0x000000ffff077224 */ /* 0x008fc600078e007c */
        /* <DEDUP_REMOVED lines=12> */
[----:B-1----:R-:W-:Y:S02]  /*11dd70*/  MOV R6, R116 ;  /* 0x0000007400067202 */ /* 0x002fe40000000f00 */
[----:B------:R-:W3:Y:S01]  /*11dd80*/  LDL R116, [R1+0x5428] ;  /* 0x0054280001747983 */ /* 0x000ee20000100800 */
[----:B------:R-:W-:-:S03]  /*11dd90*/  IMAD.MOV.U32 R7, RZ, RZ, R117 ;  /* 0x000000ffff077224 */ /* 0x000fc600078e0075 */
[----:B------:R-:W3:Y:S04]  /*11dda0*/  LDL R117, [R1+0x5424] ;  /* 0x0054240001757983 */ /* 0x000ee80000100800 */
[----:B------:R2:W-:Y:S02]  /*11ddb0*/  LDGSTS.E [R5+0x5e80], desc[UR40][R6.64], P1 ;  /* 0x05e8000006057fae */ /* 0x0005e400089a1028 */
[----:B--2---:R-:W-:Y:S02]  /*11ddc0*/  IMAD.MOV.U32 R7, RZ, RZ, R115 ;  /* 0x000000ffff077224 */ /* 0x004fe400078e0073 */
        /* <DEDUP_REMOVED lines=39> */
[----:B-1----:R-:W-:-:S03]  /*11e040*/  IMAD.MOV.U32 R6, RZ, RZ, R118 ;  /* 0x000000ffff067224 */ /* 0x002fc600078e0076 */
[----:B------:R-:W3:Y:S01]  /*11e050*/  LDL R118, [R1+0x5530] ;  /* 0x0055300001767983 */ /* 0x000ee20000100800 */
[----:B------:R-:W-:-:S03]  /*11e060*/  IMAD.MOV.U32 R7, RZ, RZ, R120 ;  /* 0x000000ffff077224 */ /* 0x000fc600078e0078 */
[----:B------:R-:W3:Y:S04]  /*11e070*/  LDL R120, [R1+0x552c] ;  /* 0x00552c0001787983 */ /* 0x000ee80000100800 */
[----:B------:R1:W-:Y:S02]  /*11e080*/  LDGSTS.E [R5+0x8600], desc[UR40][R6.64], P0 ;  /* 0x0860000006057fae */ /* 0x0003e400081a1028 */
[----:B-1----:R-:W-:Y:S01]  /*11e090*/  IMAD.MOV.U32 R6, RZ, RZ, R127 ;  /* 0x000000ffff067224 */ /* 0x002fe200078e007f */
[----:B------:R-:W-:Y:S01]  /*11e0a0*/  MOV R7, R128 ;  /* 0x0000008000077202 */ /* 0x000fe20000000f00 */
        /* <DEDUP_REMOVED lines=18> */
[----:B-----5:R-:W-:Y:S02]  /*11e1d0*/  MOV R6, R123 ;  /* 0x0000007b00067202 */ /* 0x020fe40000000f00 */
        /* <DEDUP_REMOVED lines=16> */
[----:B------:R-:W-:-:S03]  /*11e2e0*/  MOV R7, R117 ;  /* 0x0000007500077202 */ /* 0x000fc60000000f00 */
[----:B------:R-:W3:Y:S04]  /*11e2f0*/  LDL R117, [R1+0x58cc] ;  /* 0x0058cc0001757983 */ /* 0x000ee80000100800 */
[----:B------:R2:W-:Y:S02]  /*11e300*/  LDGSTS.E [R5+0xa600], desc[UR40][R6.64], P0 ;  /* 0x0a60000006057fae */ /* 0x0005e400081a1028 */
[----:B--2---:R-:W-:Y:S02]  /*11e310*/  IMAD.MOV.U32 R7, RZ, RZ, R115 ;  /* 0x000000ffff077224 */ /* 0x004fe400078e0073 */
[----:B------:R-:W2:Y:S01]  /*11e320*/  LDL R115, [R1+0x58d4] ;  /* 0x0058d40001737983 */ /* 0x000ea20000100800 */
[----:B----4-:R-:W-:-:S03]  /*11e330*/  IMAD.MOV.U32 R6, RZ, RZ, R114 ;  /* 0x000000ffff067224 */ /* 0x010fc600078e0072 */
[----:B------:R-:W4:Y:S04]  /*11e340*/  LDL R114, [R1+0x58d8] ;  /* 0x0058d80001727983 */ /* 0x000f280000100800 */
        /* <DEDUP_REMOVED lines=60> */
[----:B------:R-:W2:Y:S01]  /*11e710*/  LDL.LU.64 R102, [R1+0x3500] ;  /* 0x0035000001667983 */ /* 0x000ea20000300a00 */
[----:B-1----:R-:W-:Y:S02]  /*11e720*/  IMAD.MOV.U32 R6, RZ, RZ, R129 ;  /* 0x000000ffff067224 */ /* 0x002fe400078e0081 */
[----:B------:R-:W-:-:S05]  /*11e730*/  IMAD.MOV.U32 R7, RZ, RZ, R130 ;  /* 0x000000ffff077224 */ /* 0x000fca00078e0082 */
[----:B------:R1:W-:Y:S02]  /*11e740*/  LDGSTS.E [R5+0xbe00], desc[UR40][R6.64], P0 ;  /* 0x0be0000006057fae */ /* 0x0003e400081a1028 */
[----:B-1----:R-:W-:Y:S01]  /*11e750*/  IMAD.MOV.U32 R6, RZ, RZ, R127 ;  /* 0x000000ffff067224 */ /* 0x002fe200078e007f */
[----:B------:R-:W-:-:S05]  /*11e760*/  MOV R7, R128 ;  /* 0x0000008000077202 */ /* 0x000fca0000000f00 */
[----:B------:R1:W-:Y:S02]  /*11e770*/  LDGSTS.E [R5+0xbe80], desc[UR40][R6.64], P1 ;  /* 0x0be8000006057fae */ /* 0x0003e400089a1028 */
[----:B-1----:R-:W-:Y:S02]  /*11e780*/  IMAD.MOV.U32 R6, RZ, RZ, R125 ;  /* 0x000000ffff067224 */ /* 0x002fe400078e007d */
[----:B------:R-:W-:-:S05]  /*11e790*/  IMAD.MOV.U32 R7, RZ, RZ, R126 ;  /* 0x000000ffff077224 */ /* 0x000fca00078e007e */
[----:B------:R5:W-:Y:S02]  /*11e7a0*/  LDGSTS.E [R5+0xc600], desc[UR40][R6.64], P0 ;  /* 0x0c60000006057fae */ /* 0x000be400081a1028 */
[----:B-----5:R-:W-:Y:S02]  /*11e7b0*/  IMAD.MOV.U32 R6, RZ, RZ, R123 ;  /* 0x000000ffff067224 */ /* 0x020fe400078e007b */
[----:B---3--:R-:W-:-:S05]  /*11e7c0*/  IMAD.MOV.U32 R7, RZ, RZ, R124 ;  /* 0x000000ffff077224 */ /* 0x008fca00078e007c */
        /* <DEDUP_REMOVED lines=10> */
[----:B----4-:R-:W-:Y:S02]  /*11e870*/  IMAD.MOV.U32 R6, RZ, RZ, R114 ;  /* 0x000000ffff067224 */ /* 0x010fe400078e0072 */
[----:B--2---:R-:W-:-:S05]  /*11e880*/  IMAD.MOV.U32 R7, RZ, RZ, R115 ;  /* 0x000000ffff077224 */ /* 0x004fca00078e0073 */
[----:B------:R1:W-:Y:S02]  /*11e890*/  LDGSTS.E [R5+0xd680], desc[UR40][R6.64], P1 ;  /* 0x0d68000006057fae */ /* 0x0003e400089a1028 */
[----:B-1----:R-:W-:Y:S01]  /*11e8a0*/  IMAD.MOV.U32 R6, RZ, RZ, R112 ;  /* 0x000000ffff067224 */ /* 0x002fe200078e0070 */
[----:B------:R-:W-:-:S05]  /*11e8b0*/  MOV R7, R113 ;  /* 0x0000007100077202 */ /* 0x000fca0000000f00 */
[----:B------:R1:W-:Y:S02]  /*11e8c0*/  LDGSTS.E [R5+0xde00], desc[UR40][R6.64], P0 ;  /* 0x0de0000006057fae */ /* 0x0003e400081a1028 */
[----:B-1----:R-:W-:Y:S02]  /*11e8d0*/  IMAD.MOV.U32 R6, RZ, RZ, R105 ;  /* 0x000000ffff067224 */ /* 0x002fe400078e0069 */
[----:B------:R-:W2:Y:S04]  /*11e8e0*/  LDL.LU.64 R104, [R1+0x34f8] ;  /* 0x0034f80001687983 */ /* 0x000ea80000300a00 */
[----:B------:R-:W3:Y:S04]  /*11e8f0*/  LDL.LU.64 R124, [R1+0x34f0] ;  /* 0x0034f000017c7983 */ /* 0x000ee80000300a00 */
[----:B------:R-:W4:Y:S04]  /*11e900*/  LDL.LU R123, [R1+0x14] ;  /* 0x00001400017b7983 */ /* 0x000f280000300800 */
[----:B------:R-:W5:Y:S04]  /*11e910*/  LDL.LU R122, [R1+0x18] ;  /* 0x00001800017a7983 */ /* 0x000f680000300800 */
[----:B------:R-:W2:Y:S04]  /*11e920*/  LDL.LU R121, [R1+0x1c] ;  /* 0x00001c0001797983 */ /* 0x000ea80000300800 */
[----:B------:R-:W2:Y:S01]  /*11e930*/  LDL.LU R120, [R1+0x20] ;  /* 0x0000200001787983 */ /* 0x000ea20000300800 */
[----:B------:R-:W-:-:S03]  /*11e940*/  IMAD.MOV.U32 R7, RZ, RZ, R111 ;  /* 0x000000ffff077224 */ /* 0x000fc600078e006f */
[----:B------:R-:W3:Y:S04]  /*11e950*/  LDL.LU R118, [R1+0x24] ;  /* 0x0000240001767983 */ /* 0x000ee80000300800 */
[----:B------:R1:W-:Y:S04]  /*11e960*/  LDGSTS.E [R5+0xde80], desc[UR40][R6.64], P1 ;  /* 0x0de8000006057fae */ /* 0x0003e800089a1028 */
[----:B------:R-:W3:Y:S04]  /*11e970*/  LDL.LU R117, [R1+0x28] ;  /* 0x0000280001757983 */ /* 0x000ee80000300800 */
[----:B------:R-:W3:Y:S01]  /*11e980*/  LDL.LU R116, [R1+0x2c] ;  /* 0x00002c0001747983 */ /* 0x000ee20000300800 */
[----:B-1----:R-:W-:-:S03]  /*11e990*/  IADD3 R7, P2, PT, R8, R119, RZ ;  /* 0x0000007708077210 */ /* 0x002fc60007f5e0ff */
[----:B------:R-:W3:Y:S04]  /*11e9a0*/  LDL.LU R115, [R1+0x30] ;  /* 0x0000300001737983 */ /* 0x000ee80000300800 */
[----:B------:R-:W3:Y:S01]  /*11e9b0*/  LDL.LU R114, [R1+0x34] ;  /* 0x0000340001727983 */ /* 0x000ee20000300800 */
[----:B------:R-:W-:-:S03]  /*11e9c0*/  IMAD.X R6, R9, 0x1, R2, P2 ;  /* 0x0000000109067824 */ /* 0x000fc600010e0602 */
[----:B------:R-:W3:Y:S01]  /*11e9d0*/  LDL.LU R113, [R1+0x38] ;  /* 0x0000380001717983 */ /* 0x000ee20000300800 */
[----:B------:R-:W-:-:S03]  /*11e9e0*/  IADD3 R9, P2, PT, R10, R119, RZ ;  /* 0x000000770a097210 */ /* 0x000fc60007f5e0ff */
[----:B------:R-:W3:Y:S04]  /*11e9f0*/  LDL.LU R112, [R1+0x3c] ;  /* 0x00003c0001707983 */ /* 0x000ee80000300800 */
[----:B------:R-:W3:Y:S01]  /*11ea00*/  LDL.LU R111, [R1+0xfa0] ;  /* 0x000fa000016f7983 */ /* 0x000ee20000300800 */
        /* <DEDUP_REMOVED lines=88> */
[----:B-----5:R-:W-:Y:S01]  /*11ef90*/  IMAD.MOV.U32 R156, RZ, RZ, R122 ;  /* 0x000000ffff9c7224 */ /* 0x020fe200078e007a */
[----:B--2---:R-:W-:Y:S01]  /*11efa0*/  MOV R155, R121 ;  /* 0x00000079009b7202 */ /* 0x004fe20000000f00 */
[----:B----4-:R-:W-:Y:S02]  /*11efb0*/  IMAD.MOV.U32 R157, RZ, RZ, R123 ;  /* 0x000000ffff9d7224 */ /* 0x010fe400078e007b */
[----:B------:R-:W-:Y:S01]  /*11efc0*/  IMAD.X R96, R99, 0x1, R2, P2 ;  /* 0x0000000163607824 */ /* 0x000fe200010e0602 */
[----:B------:R-:W-:Y:S01]  /*11efd0*/  IADD3 R99, P2, PT, R100, R119, RZ ;  /* 0x0000007764637210 */ /* 0x000fe20007f5e0ff */
[----:B------:R-:W-:Y:S01]  /*11efe0*/  IMAD.MOV.U32 R154, RZ, RZ, R120 ;  /* 0x000000ffff9a7224 */ /* 0x000fe200078e0078 */
[----:B------:R-:W-:Y:S02]  /*11eff0*/  STL.64 [R1+0x3208], R156 ;  /* 0x0032089c01007387 */ /* 0x000fe40000100a00 */
[----:B------:R-:W-:-:S02]  /*11f000*/  IADD3.X R98, PT, PT, R101, R2, RZ, P2, !PT ;  /* 0x0000000265627210 */ /* 0x000fc400017fe4ff */
[----:B------:R-:W-:Y:S01]  /*11f010*/  STL.64 [R1+0x3200], R154 ;  /* 0x0032009a01007387 */ /* 0x000fe20000100a00 */
[----:B------:R-:W-:-:S03]  /*11f020*/  IADD3 R101, P2, PT, R102, R119, RZ ;  /* 0x0000007766657210 */ /* 0x000fc60007f5e0ff */
[----:B------:R-:W2:Y:S04]  /*11f030*/  LDL.LU R143, [R1+0xfa4] ;  /* 0x000fa400018f7983 */ /* 0x000ea80000300800 */
[----:B------:R-:W4:Y:S01]  /*11f040*/  LDL.LU R142, [R1+0xfa8] ;  /* 0x000fa800018e7983 */ /* 0x000f220000300800 */
[----:B------:R-:W-:-:S03]  /*11f050*/  IMAD.X R100, R103, 0x1, R2, P2 ;  /* 0x0000000167647824 */ /* 0x000fc600010e0602 */
[----:B------:R-:W5:Y:S01]  /*11f060*/  LDL.LU R141, [R1+0xfac] ;  /* 0x000fac00018d7983 */ /* 0x000f620000300800 */
[----:B------:R-:W-:-:S03]  /*11f070*/  IADD3 R103, P2, PT, R104, R119, RZ ;  /* 0x0000007768677210 */ /* 0x000fc60007f5e0ff */
[----:B------:R-:W5:Y:S04]  /*11f080*/  LDL.LU R140, [R1+0xfb0] ;  /* 0x000fb000018c7983 */ /* 0x000f680000300800 */
[----:B------:R-:W5:Y:S04]  /*11f090*/  LDL.LU R139, [R1+0xfb4] ;  /* 0x000fb400018b7983 */ /* 0x000f680000300800 */
[----:B------:R-:W5:Y:S04]  /*11f0a0*/  LDL.LU R138, [R1+0xfb8] ;  /* 0x000fb800018a7983 */ /* 0x000f680000300800 */
[----:B------:R-:W5:Y:S04]  /*11f0b0*/  LDL.LU R137, [R1+0xfbc] ;  /* 0x000fbc0001897983 */ /* 0x000f680000300800 */
[----:B------:R-:W5:Y:S01]  /*11f0c0*/  LDL.LU R136, [R1+0xfc0] ;  /* 0x000fc00001887983 */ /* 0x000f620000300800 */
[----:B------:R-:W-:-:S03]  /*11f0d0*/  IMAD.X R102, R105, 0x1, R2, P2 ;  /* 0x0000000169667824 */ /* 0x000fc600010e0602 */
[----:B------:R-:W5:Y:S01]  /*11f0e0*/  LDL.LU R135, [R1+0xfc4] ;  /* 0x000fc40001877983 */ /* 0x000f620000300800 */
[----:B---3--:R-:W-:-:S03]  /*11f0f0*/  IADD3 R105, P2, PT, R124, R119, RZ ;  /* 0x000000777c697210 */ /* 0x008fc60007f5e0ff */
[----:B------:R-:W3:Y:S04]  /*11f100*/  LDL.LU R134, [R1+0xfc8] ;  /* 0x000fc80001867983 */ /* 0x000ee80000300800 */
[----:B------:R-:W3:Y:S04]  /*11f110*/  LDL.LU R133, [R1+0xfcc] ;  /* 0x000fcc0001857983 */ /* 0x000ee80000300800 */
[----:B------:R-:W3:Y:S04]  /*11f120*/  LDL.LU R132, [R1+0xfd0] ;  /* 0x000fd00001847983 */ /* 0x000ee80000300800 */
[----:B------:R-:W3:Y:S04]  /*11f130*/  LDL.LU R131, [R1+0xfd4] ;  /* 0x000fd40001837983 */ /* 0x000ee80000300800 */
[----:B------:R-:W3:Y:S01]  /*11f140*/  LDL.LU R130, [R1+0xfd8] ;  /* 0x000fd80001827983 */ /* 0x000ee20000300800 */
[----:B------:R-:W-:-:S03]  /*11f150*/  IMAD.X R104, R125, 0x1, R2, P2 ;  /* 0x000000017d687824 */ /* 0x000fc600010e0602 */
        /* <DEDUP_REMOVED lines=29> */
[----:B------:R-:W-:Y:S01]  /*11f330*/  STL.64 [R1+0x3230], R146 ;  /* 0x0032309201007387 */ /* 0x000fe20000100a00 */
[----:B------:R-:W-:-:S02]  /*11f340*/  LOP3.LUT R7, R7, R6, RZ, 0x3c, !PT ;  /* 0x0000000607077212 */ /* 0x000fc400078e3cff */
[----:B------:R-:W-:Y:S01]  /*11f350*/  LOP3.LUT R9, R9, R8, RZ, 0x3c, !PT ;  /* 0x0000000809097212 */ /* 0x000fe200078e3cff */
[----:B------:R-:W-:Y:S01]  /*11f360*/  LDGSTS.E [R5+0xe600], desc[UR40][R156.64], P0 ;  /* 0x0e6000009c057fae */ /* 0x000fe200081a1028 */
[----:B------:R-:W-:Y:S02]  /*11f370*/  LOP3.LUT R11, R11, R10, RZ, 0x3c, !PT ;  /* 0x0000000a0b0b7212 */ /* 0x000fe400078e3cff */
[----:B------:R-:W-:Y:S01]  /*11f380*/  LOP3.LUT R13, R13, R12, RZ, 0x3c, !PT ;  /* 0x0000000c0d0d7212 */ /* 0x000fe200078e3cff */
[----:B------:R-:W-:Y:S01]  /*11f390*/  LDGSTS.E [R5+0xe680], desc[UR40][R154.64], P1 ;  /* 0x0e6800009a057fae */ /* 0x000fe200089a1028 */
[----:B------:R-:W-:Y:S02]  /*11f3a0*/  LOP3.LUT R6, R7, R6, RZ, 0x3c, !PT ;  /* 0x0000000607067212 */ /* 0x000fe400078e3cff */
[----:B------:R-:W-:Y:S01]  /*11f3b0*/  LOP3.LUT R15, R15, R14, RZ, 0x3c, !PT ;  /* 0x0000000e0f0f7212 */ /* 0x000fe200078e3cff */
[----:B------:R-:W-:Y:S01]  /*11f3c0*/  LDGSTS.E [R5+0xee00], desc[UR40][R152.64], P0 ;  /* 0x0ee0000098057fae */ /* 0x000fe200081a1028 */
        /* <DEDUP_REMOVED lines=60> */
[----:B------:R-:W-:Y:S01]  /*11f790*/  LOP3.LUT R41, R41, R40, RZ, 0x3c, !PT ;  /* 0x0000002829297212 */ /* 0x000fe200078e3cff */
[----:B--2---:R-:W-:Y:S02]  /*11f7a0*/  IMAD.MOV.U32 R145, RZ, RZ, R143 ;  /* 0x000000ffff917224 */ /* 0x004fe400078e008f */
[----:B----4-:R-:W-:Y:S02]  /*11f7b0*/  IMAD.MOV.U32 R144, RZ, RZ, R142 ;  /* 0x000000ffff907224 */ /* 0x010fe400078e008e */
[----:B-----5:R-:W-:Y:S02]  /*11f7c0*/  IMAD.MOV.U32 R143, RZ, RZ, R141 ;  /* 0x000000ffff8f7224 */ /* 0x020fe400078e008d */
[----:B------:R-:W-:Y:S01]  /*11f7d0*/  IMAD.MOV.U32 R142, RZ, RZ, R140 ;  /* 0x000000ffff8e7224 */ /* 0x000fe200078e008c */
[----:B------:R-:W-:Y:S01]  /*11f7e0*/  STL.64 [R1+0x3248], R144 ;  /* 0x0032489001007387 */ /* 0x000fe20000100a00 */
[----:B------:R-:W-:-:S03]  /*11f7f0*/  MOV R141, R139 ;  /* 0x0000008b008d7202 */ /* 0x000fc60000000f00 */
[----:B------:R-:W-:Y:S01]  /*11f800*/  LDGSTS.E [R5+0xfe00], desc[UR40][R144.64], P0 ;  /* 0x0fe0000090057fae */ /* 0x000fe200081a1028 */
[----:B------:R-:W-:-:S03]  /*11f810*/  IMAD.MOV.U32 R140, RZ, RZ, R138 ;  /* 0x000000ffff8c7224 */ /* 0x000fc600078e008a */
[----:B------:R-:W-:Y:S01]  /*11f820*/  STL.64 [R1+0x3240], R142 ;  /* 0x0032408e01007387 */ /* 0x000fe20000100a00 */
[----:B------:R-:W-:Y:S01]  /*11f830*/  IMAD.MOV.U32 R139, RZ, RZ, R137 ;  /* 0x000000ffff8b7224 */ /* 0x000fe200078e0089 */
[----:B------:R-:W-:Y:S02]  /*11f840*/  LOP3.LUT R48, R49, R48, RZ, 0x3c, !PT ;  /* 0x0000003031307212 */ /* 0x000fe400078e3cff */
[----:B------:R-:W-:Y:S01]  /*11f850*/  LDGSTS.E [R5+0xfe80], desc[UR40][R142.64], P1 ;  /* 0x0fe800008e057fae */ /* 0x000fe200089a1028 */
[----:B------:R-:W-:Y:S02]  /*11f860*/  IMAD.MOV.U32 R138, RZ, RZ, R136 ;  /* 0x000000ffff8a7224 */ /* 0x000fe400078e0088 */
[----:B------:R-:W-:Y:S01]  /*11f870*/  IMAD.MOV.U32 R137, RZ, RZ, R135 ;  /* 0x000000ffff897224 */ /* 0x000fe200078e0087 */
[----:B------:R-:W-:Y:S01]  /*11f880*/  STL.64 [R1+0x3258], R140 ;  /* 0x0032588c01007387 */ /* 0x000fe20000100a00 */
[----:B---3--:R-:W-:-:S03]  /*11f890*/  IMAD.MOV.U32 R136, RZ, RZ, R134 ;  /* 0x000000ffff887224 */ /* 0x008fc600078e0086 */
[----:B------:R-:W-:Y:S01]  /*11f8a0*/  STL.64 [R1+0x3250], R138 ;  /* 0x0032508a01007387 */ /* 0x000fe20000100a00 */
[----:B------:R-:W-:Y:S01]  /*11f8b0*/  IMAD.MOV.U32 R135, RZ, RZ, R133 ;  /* 0x000000ffff877224 */ /* 0x000fe200078e0085 */
[----:B------:R-:W-:Y:S02]  /*11f8c0*/  LOP3.LUT R57, R57, R56, RZ, 0x3c, !PT ;  /* 0x0000003839397212 */ /* 0x000fe400078e3cff */
[----:B------:R-:W-:Y:S01]  /*11f8d0*/  LDGSTS.E [R5+0x10600], desc[UR40][R140.64], P0 ;  /* 0x106000008c057fae */ /* 0x000fe200081a1028 */
[----:B------:R-:W-:Y:S02]  /*11f8e0*/  IMAD.MOV.U32 R134, RZ, RZ, R132 ;  /* 0x000000ffff867224 */ /* 0x000fe400078e0084 */
[----:B------:R-:W-:Y:S01]  /*11f8f0*/  IMAD.MOV.U32 R133, RZ, RZ, R131 ;  /* 0x000000ffff857224 */ /* 0x000fe200078e0083 */
[----:B------:R-:W-:Y:S01]  /*11f900*/  STL.64 [R1+0x3268], R136 ;  /* 0x0032688801007387 */ /* 0x000fe20000100a00 */
[----:B------:R-:W-:-:S03]  /*11f910*/  MOV R132, R130 ;  /* 0x0000008200847202 */ /* 0x000fc60000000f00 */
[----:B------:R-:W-:Y:S01]  /*11f920*/  STL.64 [R1+0x3260], R134 ;  /* 0x0032608601007387 */ /* 0x000fe20000100a00 */
[----:B------:R-:W-:Y:S01]  /*11f930*/  IMAD.MOV.U32 R131, RZ, RZ, R129 ;  /* 0x000000ffff837224 */ /* 0x000fe200078e0081 */
[----:B------:R-:W-:Y:S02]  /*11f940*/  LOP3.LUT R43, R43, R42, RZ, 0x3c, !PT ;  /* 0x0000002a2b2b7212 */ /* 0x000fe400078e3cff */
[----:B------:R-:W-:Y:S01]  /*11f950*/  LDGSTS.E [R5+0x10680], desc[UR40][R138.64], P1 ;  /* 0x106800008a057fae */ /* 0x000fe200089a1028 */
[----:B------:R-:W-:-:S03]  /*11f960*/  IMAD.MOV.U32 R130, RZ, RZ, R128 ;  /* 0x000000ffff827224 */ /* 0x000fc600078e0080 */
[----:B------:R-:W-:Y:S01]  /*11f970*/  STL.64 [R1+0x3278], R132 ;  /* 0x0032788401007387 */ /* 0x000fe20000100a00 */
[----:B------:R-:W-:Y:S01]  /*11f980*/  IMAD.MOV.U32 R129, RZ, RZ, R127 ;  /* 0x000000ffff817224 */ /* 0x000fe200078e007f */
[----:B------:R-:W-:Y:S02]  /*11f990*/  LOP3.LUT R50, R51, R50, RZ, 0x3c, !PT ;  /* 0x0000003233327212 */ /* 0x000fe400078e3cff */
[----:B------:R-:W-:Y:S01]  /*11f9a0*/  LDGSTS.E [R5+0x10e00], desc[UR40][R136.64], P0 ;  /* 0x10e0000088057fae */ /* 0x000fe200081a1028 */
[----:B------:R-:W-:Y:S01]  /*11f9b0*/  IMAD.MOV.U32 R128, RZ, RZ, R126 ;  /* 0x000000ffff807224 */ /* 0x000fe200078e007e */
[----:B------:R-:W-:Y:S02]  /*11f9c0*/  MOV R127, R125 ;  /* 0x0000007d007f7202 */ /* 0x000fe40000000f00 */
[----:B------:R-:W-:Y:S01]  /*11f9d0*/  STL.64 [R1+0x3270], R130 ;  /* 0x0032708201007387 */ /* 0x000fe20000100a00 */
        /* <DEDUP_REMOVED lines=8> */
[----:B------:R-:W-:-:S03]  /*11fa60*/  IMAD.MOV.U32 R122, RZ, RZ, R120 ;  /* 0x000000ffff7a7224 */ /* 0x000fc600078e0078 */
[----:B------:R1:W-:Y:S01]  /*11fa70*/  STL.64 [R1+0x3298], R124 ;  /* 0x0032987c01007387 */ /* 0x0003e20000100a00 */
[----:B------:R-:W-:Y:S01]  /*11fa80*/  IMAD.MOV.U32 R121, RZ, RZ, R118 ;  /* 0x000000ffff797224 */ /* 0x000fe200078e0076 */
[----:B------:R-:W-:Y:S02]  /*11fa90*/  LOP3.LUT R45, R45, R44, RZ, 0x3c, !PT ;  /* 0x0000002c2d2d7212 */ /* 0x000fe400078e3cff */
[----:B------:R-:W-:Y:S01]  /*11faa0*/  LDGSTS.E [R5+0x11600], desc[UR40][R132.64], P0 ;  /* 0x1160000084057fae */ /* 0x000fe200081a1028 */
[----:B------:R-:W-:-:S03]  /*11fab0*/  IMAD.MOV.U32 R120, RZ, RZ, R117 ;  /* 0x000000ffff787224 */ /* 0x000fc600078e0075 */
[----:B------:R-:W-:Y:S01]  /*11fac0*/  STL.64 [R1+0x3290], R122 ;  /* 0x0032907a01007387 */ /* 0x000fe20000100a00 */
[----:B------:R-:W-:Y:S02]  /*11fad0*/  MOV R117, R116 ;  /* 0x0000007400757202 */ /* 0x000fe40000000f00 */
[----:B------:R-:W-:Y:S01]  /*11fae0*/  LOP3.LUT R52, R53, R52, RZ, 0x3c, !PT ;  /* 0x0000003435347212 */ /* 0x000fe200078e3cff */
[----:B------:R-:W-:Y:S01]  /*11faf0*/  LDGSTS.E [R5+0x11680], desc[UR40][R130.64], P1 ;  /* 0x1168000082057fae */ /* 0x000fe200089a1028 */
[----:B------:R-:W-:-:S03]  /*11fb00*/  IMAD.MOV.U32 R116, RZ, RZ, R115 ;  /* 0x000000ffff747224 */ /* 0x000fc600078e0073 */
[----:B------:R-:W-:Y:S01]  /*11fb10*/  STL.64 [R1+0x32a8], R120 ;  /* 0x0032a87801007387 */ /* 0x000fe20000100a00 */
[----:B------:R-:W-:Y:S01]  /*11fb20*/  IMAD.MOV.U32 R115, RZ, RZ, R114 ;  /* 0x000000ffff737224 */ /* 0x000fe200078e0072 */
[----:B------:R-:W-:Y:S02]  /*11fb30*/  LOP3.LUT R61, R61, R60, RZ, 0x3c, !PT ;  /* 0x0000003c3d3d7212 */ /* 0x000fe400078e3cff */
[----:B------:R-:W-:Y:S01]  /*11fb40*/  LOP3.LUT R47, R47, R46, RZ, 0x3c, !PT ;  /* 0x0000002e2f2f7212 */ /* 0x000fe200078e3cff */
[----:B------:R-:W-:Y:S01]  /*11fb50*/  IMAD.MOV.U32 R114, RZ, RZ, R113 ;  /* 0x000000ffff727224 */ /* 0x000fe200078e0071 */
[----:B------:R-:W-:Y:S01]  /*11fb60*/  LOP3.LUT R54, R55, R54, RZ, 0x3c, !PT ;  /* 0x0000003637367212 */ /* 0x000fe200078e3cff */
[----:B------:R-:W-:Y:S01]  /*11fb70*/  LDGSTS.E [R5+0x11e00], desc[UR40][R128.64], P0 ;  /* 0x11e0000080057fae */ /* 0x000fe200081a1028 */
[----:B------:R-:W-:-:S03]  /*11fb80*/  IMAD.MOV.U32 R113, RZ, RZ, R112 ;  /* 0x000000ffff717224 */ /* 0x000fc600078e0070 */
[----:B------:R-:W-:Y:S01]  /*11fb90*/  STL.64 [R1+0x32a0], R116 ;  /* 0x0032a07401007387 */ /* 0x000fe20000100a00 */
[----:B------:R-:W-:-:S03]  /*11fba0*/  IMAD.MOV.U32 R112, RZ, RZ, R111 ;  /* 0x000000ffff707224 */ /* 0x000fc600078e006f */
        /* <DEDUP_REMOVED lines=13> */
[----:B------:R1:W-:Y:S01]  /*11fc80*/  STL.64 [R1+0x3890], R28 ;  /* 0x0038901c01007387 */ /* 0x0003e20000100a00 */
[----:B------:R-:W-:-:S03]  /*11fc90*/  LOP3.LUT R63, R63, R62, RZ, 0x3c, !PT ;  /* 0x0000003e3f3f7212 */ /* 0x000fc600078e3cff */
[----:B------:R1:W-:Y:S01]  /*11fca0*/  STL.64 [R1+0x3868], R30 ;  /* 0x0038681e01007387 */ /* 0x0003e20000100a00 */
[----:B------:R-:W-:-:S03]  /*11fcb0*/  LOP3.LUT R49, R49, R48, RZ, 0x3c, !PT ;  /* 0x0000003031317212 */ /* 0x000fc600078e3cff */
[----:B------:R1:W-:Y:S01]  /*11fcc0*/  STL.64 [R1+0x3860], R32 ;  /* 0x0038602001007387 */ /* 0x0003e20000100a00 */
[----:B------:R-:W-:-:S03]  /*11fcd0*/  LOP3.LUT R56, R57, R56, RZ, 0x3c, !PT ;  /* 0x0000003839387212 */ /* 0x000fc600078e3cff */
[----:B------:R1:W-:Y:S01]  /*11fce0*/  STL.64 [R1+0x3838], R34 ;  /* 0x0038382201007387 */ /* 0x0003e20000100a00 */
[----:B------:R-:W-:-:S03]  /*11fcf0*/  LOP3.LUT R65, R65, R64, RZ, 0x3c, !PT ;  /* 0x0000004041417212 */ /* 0x000fc600078e3cff */
[----:B------:R1:W-:Y:S01]  /*11fd00*/  STL.64 [R1+0x3830], R36 ;  /* 0x0038302401007387 */ /* 0x0003e20000100a00 */
[----:B------:R-:W-:Y:S02]  /*11fd10*/  LOP3.LUT R51, R51, R50, RZ, 0x3c, !PT ;  /* 0x0000003233337212 */ /* 0x000fe400078e3cff */
[----:B------:R-:W-:Y:S01]  /*11fd20*/  LOP3.LUT R58, R59, R58, RZ, 0x3c, !PT ;  /* 0x0000003a3b3a7212 */ /* 0x000fe200078e3cff */
[----:B------:R1:W-:Y:S01]  /*11fd30*/  STL.64 [R1+0x3808], R38 ;  /* 0x0038082601007387 */ /* 0x0003e20000100a00 */
[----:B------:R-:W-:Y:S02]  /*11fd40*/  LOP3.LUT R67, R67, R66, RZ, 0x3c, !PT ;  /* 0x0000004243437212 */ /* 0x000fe400078e3cff */
[----:B------:R-:W-:Y:S01]  /*11fd50*/  LOP3.LUT R53, R53, R52, RZ, 0x3c, !PT ;  /* 0x0000003435357212 */ /* 0x000fe200078e3cff */
[----:B------:R1:W-:Y:S01]  /*11fd60*/  STL.64 [R1+0x3800], R40 ;  /* 0x0038002801007387 */ /* 0x0003e20000100a00 */
[----:B------:R-:W-:Y:S02]  /*11fd70*/  LOP3.LUT R60, R61, R60, RZ, 0x3c, !PT ;  /* 0x0000003c3d3c7212 */ /* 0x000fe400078e3cff */
[----:B------:R-:W-:Y:S01]  /*11fd80*/  LOP3.LUT R69, R69, R68, RZ, 0x3c, !PT ;  /* 0x0000004445457212 */ /* 0x000fe200078e3cff */
[----:B------:R1:W-:Y:S01]  /*11fd90*/  STL.64 [R1+0x37d8], R42 ;  /* 0x0037d82a01007387 */ /* 0x0003e20000100a00 */
[----:B------:R-:W-:-:S02]  /*11fda0*/  LOP3.LUT R55, R55, R54, RZ, 0x3c, !PT ;  /* 0x0000003637377212 */ /* 0x000fc400078e3cff */
        /* <DEDUP_REMOVED lines=103> */
[----:B------:R-:W3:Y:S04]  /*120420*/  LDL R111, [R1+0x4bc8] ;  /* 0x004bc800016f7983 */ /* 0x000ee80000100800 */
[----:B-1----:R-:W4:Y:S04]  /*120430*/  LDL R125, [R1+0x4bcc] ;  /* 0x004bcc00017d7983 */ /* 0x002f280000100800 */
[----:B--2---:R-:W2:Y:S04]  /*120440*/  LDL R112, [R1+0x4bc4] ;  /* 0x004bc40001707983 */ /* 0x004ea80000100800 */
        /* <DEDUP_REMOVED lines=63> */
[----:B------:R-:W5:Y:S01]  /*120840*/  LDL R126, [R1+0x4f50] ;  /* 0x004f5000017e7983 */ /* 0x000f620000100800 */
[----:B---3--:R-:W-:-:S03]  /*120850*/  MOV R6, R111 ;  /* 0x0000006f00067202 */ /* 0x008fc60000000f00 */
[----:B------:R-:W-:Y:S04]  /*120860*/  LDGSTS.E [R5+0x1e600], desc[UR40][R90.64], P0 ;  /* 0x1e6000005a057fae */ /* 0x000fe800081a1028 */
[----:B------:R-:W3:Y:S01]  /*120870*/  LDL R111, [R1+0x4d50] ;  /* 0x004d5000016f7983 */ /* 0x000ee20000100800 */
[----:B--2---:R-:W-:-:S03]  /*120880*/  IMAD.MOV.U32 R7, RZ, RZ, R112 ;  /* 0x000000ffff077224 */ /* 0x004fc600078e0070 */
[----:B------:R-:W-:Y:S04]  /*120890*/  LDGSTS.E [R5+0x1e680], desc[UR40][R92.64], P1 ;  /* 0x1e6800005c057fae */ /* 0x000fe800089a1028 */
[----:B------:R-:W2:Y:S01]  /*1208a0*/  LDL R112, [R1+0x4d4c] ;  /* 0x004d4c0001707983 */ /* 0x000ea20000100800 */
[----:B------:R-:W-:-:S03]  /*1208b0*/  VIADD R4, R4, UR10 ;  /* 0x0000000a04047c36 */ /* 0x000fc60008000000 */
[----:B------:R-:W-:Y:S04]  /*1208c0*/  LDGSTS.E [R5+0x1ee00], desc[UR40][R94.64], P0 ;  /* 0x1ee000005e057fae */ /* 0x000fe800081a1028 */
[----:B------:R-:W-:Y:S04]  /*1208d0*/  LDGSTS.E [R5+0x1ee80], desc[UR40][R96.64], P1 ;  /* 0x1ee8000060057fae */ /* 0x000fe800089a1028 */
[----:B------:R-:W-:Y:S04]  /*1208e0*/  LDGSTS.E [R5+0x1f600], desc[UR40][R98.64], P0 ;  /* 0x1f60000062057fae */ /* 0x000fe800081a1028 */
[----:B------:R-:W-:Y:S04]  /*1208f0*/  LDGSTS.E [R5+0x1f680], desc[UR40][R100.64], P1 ;  /* 0x1f68000064057fae */ /* 0x000fe800089a1028 */
[----:B------:R-:W-:Y:S04]  /*120900*/  LDGSTS.E [R5+0x1fe00], desc[UR40][R102.64], P0 ;  /* 0x1fe0000066057fae */ /* 0x000fe800081a1028 */
[----:B------:R-:W-:Y:S04]  /*120910*/  LDGSTS.E [R5+0x1fe80], desc[UR40][R104.64], P1 ;  /* 0x1fe8000068057fae */ /* 0x000fe800089a1028 */
[----:B------:R4:W-:Y:S02]  /*120920*/  LDGSTS.E [R4+0x700], desc[UR40][R6.64], P0 ;  /* 0x0070000006047fae */ /* 0x0009e400081a1028 */
        /* <DEDUP_REMOVED lines=30> */
[----:B---3--:R-:W-:-:S02]  /*120b10*/  MOV R6, R111 ;  /* 0x0000006f00067202 */ /* 0x008fc40000000f00 */
[----:B------:R-:W3:Y:S01]  /*120b20*/  LDL R111, [R1+0x5048] ;  /* 0x00504800016f7983 */ /* 0x000ee20000100800 */
[----:B--2---:R-:W-:-:S03]  /*120b30*/  IMAD.MOV.U32 R7, RZ, RZ, R112 ;  /* 0x000000ffff077224 */ /* 0x004fc600078e0070 */
[----:B------:R-:W2:Y:S04]  /*120b40*/  LDL R112, [R1+0x5044] ;  /* 0x0050440001707983 */ /* 0x000ea80000100800 */
[----:B------:R4:W-:Y:S02]  /*120b50*/  LDGSTS.E [R4+0x1f80], desc[UR40][R6.64], P1 ;  /* 0x01f8000006047fae */ /* 0x0009e400089a1028 */
[----:B----4-:R-:W-:Y:S02]  /*120b60*/  IMAD.MOV.U32 R6, RZ, RZ, R120 ;  /* 0x000000ffff067224 */ /* 0x010fe400078e0078 */
[----:B------:R-:W4:Y:S01]  /*120b70*/  LDL R120, [R1+0x50c8] ;  /* 0x0050c80001787983 */ /* 0x000f220000100800 */
[----:B-----5:R-:W-:-:S03]  /*120b80*/  IMAD.MOV.U32 R7, RZ, RZ, R121 ;  /* 0x000000ffff077224 */ /* 0x020fc600078e0079 */
[----:B------:R-:W5:Y:S04]  /*120b90*/  LDL R121, [R1+0x50c4] ;  /* 0x0050c40001797983 */ /* 0x000f680000100800 */
[----:B------:R1:W-:Y:S02]  /*120ba0*/  LDGSTS.E [R4+0x2700], desc[UR40][R6.64], P0 ;  /* 0x0270000006047fae */ /* 0x0003e400081a1028 */
[----:B-1----:R-:W-:Y:S02]  /*120bb0*/  IMAD.MOV.U32 R6, RZ, RZ, R117 ;  /* 0x000000ffff067224 */ /* 0x002fe400078e0075 */
[----:B------:R-:W5:Y:S01]  /*120bc0*/  LDL R117, [R1+0x50d0] ;  /* 0x0050d00001757983 */ /* 0x000f620000100800 */
[----:B------:R-:W-:-:S03]  /*120bd0*/  IMAD.MOV.U32 R7, RZ, RZ, R118 ;  /* 0x000000ffff077224 */ /* 0x000fc600078e0076 */
        /* <DEDUP_REMOVED lines=42> */
[----:B---3--:R-:W-:-:S03]  /*120e80*/  IMAD.MOV.U32 R6, RZ, RZ, R111 ;  /* 0x000000ffff067224 */ /* 0x008fc600078e006f */
        /* <DEDUP_REMOVED lines=9> */
[----:B----4-:R-:W-:-:S03]  /*120f20*/  IMAD.MOV.U32 R6, RZ, RZ, R120 ;  /* 0x000000ffff067224 */ /* 0x010fc600078e0078 */
[----:B------:R-:W4:Y:S01]  /*120f30*/  LDL R120, [R1+0x5968] ;  /* 0x0059680001787983 */ /* 0x000f220000100800 */
[----:B-----5:R-:W-:-:S03]  /*120f40*/  IMAD.MOV.U32 R7, RZ, RZ, R121 ;  /* 0x000000ffff077224 */ /* 0x020fc600078e0079 */
        /* <DEDUP_REMOVED lines=19> */
[----:B--2---:R-:W-:-:S03]  /*121080*/  MOV R7, R112 ;  /* 0x0000007000077202 */ /* 0x004fc60000000f00 */
        /* <DEDUP_REMOVED lines=37> */
[----:B-1----:R-:W-:-:S03]  /*1212e0*/  IMAD.MOV.U32 R6, RZ, RZ, R115 ;  /* 0x000000ffff067224 */ /* 0x002fc600078e0073 */
        /* <DEDUP_REMOVED lines=30> */
[----:B------:R-:W4:Y:S01]  /*1214d0*/  LDL R117, [R1+0x5870] ;  /* 0x0058700001757983 */ /* 0x000f220000100800 */
[----:B------:R-:W-:-:S03]  /*1214e0*/  MOV R7, R118 ;  /* 0x0000007600077202 */ /* 0x000fc60000000f00 */
[----:B------:R-:W4:Y:S04]  /*1214f0*/  LDL R118, [R1+0x586c] ;  /* 0x00586c0001767983 */ /* 0x000f280000100800 */
[----:B------:R1:W-:Y:S02]  /*121500*/  LDGSTS.E [R4+0x9f00], desc[UR40][R6.64], P0 ;  /* 0x09f0000006047fae */ /* 0x0003e400081a1028 */
[----:B-1----:R-:W-:Y:S02]  /*121510*/  IMAD.MOV.U32 R6, RZ, RZ, R115 ;  /* 0x000000ffff067224 */ /* 0x002fe400078e0073 */
[----:B------:R-:W4:Y:S01]  /*121520*/  LDL R115, [R1+0x5878] ;  /* 0x0058780001737983 */ /* 0x000f220000100800 */
[----:B------:R-:W-:-:S03]  /*121530*/  IMAD.MOV.U32 R7, RZ, RZ, R116 ;  /* 0x000000ffff077224 */ /* 0x000fc600078e0074 */
[----:B------:R-:W4:Y:S04]  /*121540*/  LDL R116, [R1+0x5874] ;  /* 0x0058740001747983 */ /* 0x000f280000100800 */
[----:B------:R1:W-:Y:S02]  /*121550*/  LDGSTS.E [R4+0x9f80], desc[UR40][R6.64], P1 ;  /* 0x09f8000006047fae */ /* 0x0003e400089a1028 */
[----:B-1----:R-:W-:Y:S02]  /*121560*/  IMAD.MOV.U32 R6, RZ, RZ, R113 ;  /* 0x000000ffff067224 */ /* 0x002fe400078e0071 */
[----:B------:R-:W4:Y:S01]  /*121570*/  LDL R113, [R1+0x58e0] ;  /* 0x0058e00001717983 */ /* 0x000f220000100800 */
[----:B------:R-:W-:-:S03]  /*121580*/  IMAD.MOV.U32 R7, RZ, RZ, R114 ;  /* 0x000000ffff077224 */ /* 0x000fc600078e0072 */
[----:B------:R-:W4:Y:S04]  /*121590*/  LDL R114, [R1+0x58dc] ;  /* 0x0058dc0001727983 */ /* 0x000f280000100800 */
[----:B------:R3:W-:Y:S02]  /*1215a0*/  LDGSTS.E [R4+0xa700], desc[UR40][R6.64], P0 ;  /* 0x0a70000006047fae */ /* 0x0007e400081a1028 */
[----:B---3--:R-:W-:Y:S02]  /*1215b0*/  IMAD.MOV.U32 R6, RZ, RZ, R111 ;  /* 0x000000ffff067224 */ /* 0x008fe400078e006f */
[----:B------:R-:W3:Y:S01]  /*1215c0*/  LDL R111, [R1+0x58e8] ;  /* 0x0058e800016f7983 */ /* 0x000ee20000100800 */
[----:B--2---:R-:W-:-:S03]  /*1215d0*/  IMAD.MOV.U32 R7, RZ, RZ, R112 ;  /* 0x000000ffff077224 */ /* 0x004fc600078e0070 */
        /* <DEDUP_REMOVED lines=60> */
[----:B-1----:R-:W-:Y:S01]  /*1219a0*/  IMAD.MOV.U32 R6, RZ, RZ, R128 ;  /* 0x000000ffff067224 */ /* 0x002fe200078e0080 */
        /* <DEDUP_REMOVED lines=11> */
[----:B----4-:R-:W-:Y:S01]  /*121a60*/  MOV R6, R120 ;  /* 0x0000007800067202 */ /* 0x010fe20000000f00 */
[----:B-----5:R-:W-:Y:S02]  /*121a70*/  IMAD.MOV.U32 R7, RZ, RZ, R121 ;  /* 0x000000ffff077224 */ /* 0x020fe400078e0079 */
[----:B------:R-:W4:Y:S04]  /*121a80*/  LDL.LU.64 R120, [R1+0x35c0] ;  /* 0x0035c00001787983 */ /* 0x000f280000300a00 */
[----:B------:R1:W-:Y:S02]  /*121a90*/  LDGSTS.E [R4+0xc780], desc[UR40][R6.64], P1 ;  /* 0x0c78000006047fae */ /* 0x0003e400089a1028 */
[----:B-1----:R-:W-:-:S02]  /*121aa0*/  IMAD.MOV.U32 R6, RZ, RZ, R117 ;  /* 0x000000ffff067224 */ /* 0x002fc400078e0075 */
[----:B------:R-:W-:Y:S02]  /*121ab0*/  IMAD.MOV.U32 R7, RZ, RZ, R118 ;  /* 0x000000ffff077224 */ /* 0x000fe400078e0076 */
[----:B------:R-:W5:Y:S04]  /*121ac0*/  LDL.LU R118, [R1+0x1038] ;  /* 0x0010380001767983 */ /* 0x000f680000300800 */
[----:B------:R1:W-:Y:S04]  /*121ad0*/  LDGSTS.E [R4+0xcf00], desc[UR40][R6.64], P0 ;  /* 0x0cf0000006047fae */ /* 0x0003e800081a1028 */
[----:B------:R-:W4:Y:S01]  /*121ae0*/  LDL.LU R117, [R1+0x103c] ;  /* 0x00103c0001757983 */ /* 0x000f220000300800 */
[----:B-1----:R-:W-:-:S02]  /*121af0*/  IMAD.MOV.U32 R7, RZ, RZ, R116 ;  /* 0x000000ffff077224 */ /* 0x002fc400078e0074 */
[----:B------:R-:W-:Y:S01]  /*121b00*/  IMAD.MOV.U32 R6, RZ, RZ, R115 ;  /* 0x000000ffff067224 */ /* 0x000fe200078e0073 */
[----:B------:R-:W4:Y:S04]  /*121b10*/  LDL.LU R116, [R1+0x10a0] ;  /* 0x0010a00001747983 */ /* 0x000f280000300800 */
[----:B------:R-:W4:Y:S04]  /*121b20*/  LDL.LU R115, [R1+0x10a4] ;  /* 0x0010a40001737983 */ /* 0x000f280000300800 */
[----:B------:R1:W-:Y:S02]  /*121b30*/  LDGSTS.E [R4+0xcf80], desc[UR40][R6.64], P1 ;  /* 0x0cf8000006047fae */ /* 0x0003e400089a1028 */
[----:B-1----:R-:W-:Y:S01]  /*121b40*/  IMAD.MOV.U32 R6, RZ, RZ, R113 ;  /* 0x000000ffff067224 */ /* 0x002fe200078e0071 */
[----:B------:R-:W-:-:S02]  /*121b50*/  MOV R7, R114 ;  /* 0x0000007200077202 */ /* 0x000fc40000000f00 */
[----:B------:R-:W4:Y:S04]  /*121b60*/  LDL.LU R114, [R1+0x10a8] ;  /* 0x0010a80001727983 */ /* 0x000f280000300800 */
[----:B------:R3:W-:Y:S04]  /*121b70*/  LDGSTS.E [R4+0xd700], desc[UR40][R6.64], P0 ;  /* 0x0d70000006047fae */ /* 0x0007e800081a1028 */
[----:B------:R-:W4:Y:S01]  /*121b80*/  LDL.LU R113, [R1+0x10ac] ;  /* 0x0010ac0001717983 */ /* 0x000f220000300800 */
[----:B---3--:R-:W-:Y:S02]  /*121b90*/  IMAD.MOV.U32 R6, RZ, RZ, R111 ;  /* 0x000000ffff067224 */ /* 0x008fe400078e006f */
[----:B--2---:R-:W-:-:S02]  /*121ba0*/  IMAD.MOV.U32 R7, RZ, RZ, R112 ;  /* 0x000000ffff077224 */ /* 0x004fc400078e0070 */
[----:B------:R-:W2:Y:S04]  /*121bb0*/  LDL.LU R112, [R1+0x10b0] ;  /* 0x0010b00001707983 */ /* 0x000ea80000300800 */
[----:B------:R1:W-:Y:S04]  /*121bc0*/  LDGSTS.E [R4+0xd780], desc[UR40][R6.64], P1 ;  /* 0x0d78000006047fae */ /* 0x0003e800089a1028 */
[----:B------:R-:W3:Y:S01]  /*121bd0*/  LDL.LU R111, [R1+0x10b4] ;  /* 0x0010b400016f7983 */ /* 0x000ee20000300800 */
[----:B-1----:R-:W-:Y:S02]  /*121be0*/  IMAD.MOV.U32 R6, RZ, RZ, R109 ;  /* 0x000000ffff067224 */ /* 0x002fe400078e006d */
[----:B------:R-:W-:-:S02]  /*121bf0*/  IMAD.MOV.U32 R7, RZ, RZ, R110 ;  /* 0x000000ffff077224 */ /* 0x000fc400078e006e */
[----:B------:R-:W2:Y:S04]  /*121c00*/  LDL.LU R110, [R1+0x10b8] ;  /* 0x0010b800016e7983 */ /* 0x000ea80000300800 */
[----:B------:R1:W-:Y:S04]  /*121c10*/  LDGSTS.E [R4+0xdf00], desc[UR40][R6.64], P0 ;  /* 0x0df0000006047fae */ /* 0x0003e800081a1028 */
[----:B------:R-:W2:Y:S01]  /*121c20*/  LDL.LU R109, [R1+0x10bc] ;  /* 0x0010bc00016d7983 */ /* 0x000ea20000300800 */
[----:B-1----:R-:W-:Y:S02]  /*121c30*/  IMAD.MOV.U32 R6, RZ, RZ, R107 ;  /* 0x000000ffff067224 */ /* 0x002fe400078e006b */
[----:B------:R-:W-:-:S02]  /*121c40*/  IMAD.MOV.U32 R7, RZ, RZ, R108 ;  /* 0x000000ffff077224 */ /* 0x000fc400078e006c */
[----:B------:R-:W2:Y:S04]  /*121c50*/  LDL.LU R108, [R1+0x1430] ;  /* 0x00143000016c7983 */ /* 0x000ea80000300800 */
[----:B------:R1:W-:Y:S04]  /*121c60*/  LDGSTS.E [R4+0xdf80], desc[UR40][R6.64], P1 ;  /* 0x0df8000006047fae */ /* 0x0003e800089a1028 */
[----:B------:R-:W2:Y:S01]  /*121c70*/  LDL.LU R107, [R1+0x1434] ;  /* 0x00143400016b7983 */ /* 0x000ea20000300800 */
[----:B-1----:R-:W-:-:S04]  /*121c80*/  IADD3 R6, P2, PT, R8, R119, RZ ;  /* 0x0000007708067210 */ /* 0x002fc80007f5e0ff */
        /* <DEDUP_REMOVED lines=89> */
[-C--:B------:R-:W-:Y:S01]  /*122220*/  IADD3 R96, P2, PT, R98, R119.reuse, RZ ;  /* 0x0000007762607210 */ /* 0x080fe20007f5e0ff */
[----:B----4-:R-:W-:Y:S02]  /*122230*/  IMAD.MOV.U32 R246, RZ, RZ, R117 ;  /* 0x000000fffff67224 */ /* 0x010fe400078e0075 */
[----:B-----5:R-:W-:Y:S02]  /*122240*/  IMAD.MOV.U32 R247, RZ, RZ, R118 ;  /* 0x000000fffff77224 */ /* 0x020fe400078e0076 */
[----:B------:R-:W-:Y:S01]  /*122250*/  IMAD.X R95, R99, 0x1, R2, P2 ;  /* 0x00000001635f7824 */ /* 0x000fe200010e0602 */
[-C--:B------:R-:W-:Y:S01]  /*122260*/  IADD3 R98, P2, PT, R100, R119.reuse, RZ ;  /* 0x0000007764627210 */ /* 0x080fe20007f5e0ff */
[----:B------:R-:W-:Y:S02]  /*122270*/  IMAD.MOV.U32 R244, RZ, RZ, R115 ;  /* 0x000000fffff47224 */ /* 0x000fe400078e0073 */
[----:B------:R-:W-:Y:S01]  /*122280*/  IMAD.MOV.U32 R245, RZ, RZ, R116 ;  /* 0x000000fffff57224 */ /* 0x000fe200078e0074 */
[----:B------:R4:W-:Y:S01]  /*122290*/  STL.64 [R1+0x3168], R246 ;  /* 0x003168f601007387 */ /* 0x0009e20000100a00 */
[----:B------:R-:W-:Y:S01]  /*1222a0*/  IMAD.X R97, R101, 0x1, R2, P2 ;  /* 0x0000000165617824 */ /* 0x000fe200010e0602 */
[----:B------:R-:W-:-:S02]  /*1222b0*/  IADD3 R100, P2, PT, R102, R119, RZ ;  /* 0x0000007766647210 */ /* 0x000fc40007f5e0ff */
[----:B------:R4:W-:Y:S04]  /*1222c0*/  STL.64 [R1+0x3160], R244 ;  /* 0x003160f401007387 */ /* 0x0009e80000100a00 */
[----:B------:R-:W5:Y:S04]  /*1222d0*/  LDL.LU R138, [R1+0x1438] ;  /* 0x00143800018a7983 */ /* 0x000f680000300800 */
[----:B------:R-:W4:Y:S01]  /*1222e0*/  LDL.LU R137, [R1+0x143c] ;  /* 0x00143c0001897983 */ /* 0x000f220000300800 */
[----:B------:R-:W-:-:S03]  /*1222f0*/  IMAD.X R99, R103, 0x1, R2, P2 ;  /* 0x0000000167637824 */ /* 0x000fc600010e0602 */
[----:B------:R-:W4:Y:S01]  /*122300*/  LDL.LU R136, [R1+0x1440] ;  /* 0x0014400001887983 */ /* 0x000f220000300800 */
[----:B------:R-:W-:-:S03]  /*122310*/  IADD3 R102, P2, PT, R104, R119, RZ ;  /* 0x0000007768667210 */ /* 0x000fc60007f5e0ff */
[----:B------:R-:W4:Y:S04]  /*122320*/  LDL.LU R135, [R1+0x1444] ;  /* 0x0014440001877983 */ /* 0x000f280000300800 */
[----:B------:R-:W4:Y:S04]  /*122330*/  LDL.LU R134, [R1+0x1448] ;  /* 0x0014480001867983 */ /* 0x000f280000300800 */
[----:B------:R-:W4:Y:S04]  /*122340*/  LDL.LU R133, [R1+0x144c] ;  /* 0x00144c0001857983 */ /* 0x000f280000300800 */
[----:B------:R-:W4:Y:S04]  /*122350*/  LDL.LU R132, [R1+0x1460] ;  /* 0x0014600001847983 */ /* 0x000f280000300800 */
[----:B------:R-:W4:Y:S01]  /*122360*/  LDL.LU R131, [R1+0x1464] ;  /* 0x0014640001837983 */ /* 0x000f220000300800 */
[----:B------:R-:W-:-:S03]  /*122370*/  IMAD.X R101, R105, 0x1, R2, P2 ;  /* 0x0000000169657824 */ /* 0x000fc600010e0602 */
[----:B------:R-:W4:Y:S01]  /*122380*/  LDL.LU R130, [R1+0x1468] ;  /* 0x0014680001827983 */ /* 0x000f220000300800 */
[----:B------:R-:W-:-:S03]  /*122390*/  IADD3 R104, P2, PT, R120, R119, RZ ;  /* 0x0000007778687210 */ /* 0x000fc60007f5e0ff */
[----:B------:R-:W4:Y:S04]  /*1223a0*/  LDL.LU R129, [R1+0x146c] ;  /* 0x00146c0001817983 */ /* 0x000f280000300800 */
[----:B------:R-:W4:Y:S04]  /*1223b0*/  LDL.LU R128, [R1+0x1480] ;  /* 0x0014800001807983 */ /* 0x000f280000300800 */
[----:B------:R-:W4:Y:S04]  /*1223c0*/  LDL.LU R127, [R1+0x1484] ;  /* 0x00148400017f7983 */ /* 0x000f280000300800 */
[----:B------:R-:W4:Y:S01]  /*1223d0*/  LDL.LU R126, [R1+0x1488] ;  /* 0x00148800017e7983 */ /* 0x000f220000300800 */
[----:B------:R-:W-:-:S03]  /*1223e0*/  IADD3.X R103, PT, PT, R121, R2, RZ, P2, !PT ;  /* 0x0000000279677210 */ /* 0x000fc600017fe4ff */
        /* <DEDUP_REMOVED lines=11> */
[----:B--2---:R-:W-:-:S03]  /*1224a0*/  IMAD.MOV.U32 R241, RZ, RZ, R112 ;  /* 0x000000fffff17224 */ /* 0x004fc600078e0070 */
[----:B------:R-:W2:Y:S01]  /*1224b0*/  LDL.LU R116, [R1+0x14d0] ;  /* 0x0014d00001747983 */ /* 0x000ea20000300800 */
[----:B---3--:R-:W-:-:S03]  /*1224c0*/  MOV R240, R111 ;  /* 0x0000006f00f07202 */ /* 0x008fc60000000f00 */
        /* <DEDUP_REMOVED lines=13> */
[----:B------:R1:W-:Y:S04]  /*1225a0*/  LDGSTS.E [R4+0xe700], desc[UR40][R246.64], P0 ;  /* 0x0e700000f6047fae */ /* 0x0003e800081a1028 */
[----:B------:R1:W-:Y:S04]  /*1225b0*/  LDGSTS.E [R4+0xe780], desc[UR40][R244.64], P1 ;  /* 0x0e780000f4047fae */ /* 0x0003e800089a1028 */
[----:B------:R1:W-:Y:S04]  /*1225c0*/  LDGSTS.E [R4+0xef00], desc[UR40][R242.64], P0 ;  /* 0x0ef00000f2047fae */ /* 0x0003e800081a1028 */
[----:B------:R1:W-:Y:S04]  /*1225d0*/  STL.64 [R1+0x3178], R242 ;  /* 0x003178f201007387 */ /* 0x0003e80000100a00 */
[----:B------:R1:W-:Y:S04]  /*1225e0*/  LDGSTS.E [R4+0xef80], desc[UR40][R240.64], P1 ;  /* 0x0ef80000f0047fae */ /* 0x0003e800089a1028 */
[----:B------:R1:W-:Y:S04]  /*1225f0*/  STL.64 [R1+0x3170], R240 ;  /* 0x003170f001007387 */ /* 0x0003e80000100a00 */
[----:B------:R1:W-:Y:S04]  /*122600*/  LDGSTS.E [R4+0xf700], desc[UR40][R238.64], P0 ;  /* 0x0f700000ee047fae */ /* 0x0003e800081a1028 */
[----:B------:R1:W-:Y:S04]  /*122610*/  STL.64 [R1+0x3188], R238 ;  /* 0x003188ee01007387 */ /* 0x0003e80000100a00 */
[----:B------:R1:W-:Y:S04]  /*122620*/  LDGSTS.E [R4+0xf780], desc[UR40][R236.64], P1 ;  /* 0x0f780000ec047fae */ /* 0x0003e800089a1028 */
[----:B------:R1:W-:Y:S01]  /*122630*/  STL.64 [R1+0x3180], R236 ;  /* 0x003180ec01007387 */ /* 0x0003e20000100a00 */
[----:B------:R-:W-:-:S02]  /*122640*/  IMAD.MOV.U32 R202, RZ, RZ, R6 ;  /* 0x000000ffffca7224 */ /* 0x000fc400078e0006 */
[----:B------:R-:W-:Y:S01]  /*122650*/  IMAD.MOV.U32 R203, RZ, RZ, R5 ;  /* 0x000000ffffcb7224 */ /* 0x000fe200078e0005 */
[----:B------:R-:W-:Y:S01]  /*122660*/  MOV R198, R10 ;  /* 0x0000000a00c67202 */ /* 0x000fe20000000f00 */
        /* <DEDUP_REMOVED lines=52> */
[----:B-----5:R-:W-:Y:S01]  /*1229b0*/  MOV R235, R138 ;  /* 0x0000008a00eb7202 */ /* 0x020fe20000000f00 */
[----:B----4-:R-:W-:Y:S02]  /*1229c0*/  IMAD.MOV.U32 R234, RZ, RZ, R137 ;  /* 0x000000ffffea7224 */ /* 0x010fe400078e0089 */
[----:B------:R-:W-:-:S03]  /*1229d0*/  IMAD.MOV.U32 R233, RZ, RZ, R136 ;  /* 0x000000ffffe97224 */ /* 0x000fc600078e0088 */
[----:B------:R1:W-:Y:S01]  /*1229e0*/  LDGSTS.E [R4+0xff00], desc[UR40][R234.64], P0 ;  /* 0x0ff00000ea047fae */ /* 0x0003e200081a1028 */
[----:B------:R-:W-:Y:S02]  /*1229f0*/  IMAD.MOV.U32 R232, RZ, RZ, R135 ;  /* 0x000000ffffe87224 */ /* 0x000fe400078e0087 */
[----:B------:R-:W-:Y:S02]  /*122a00*/  IMAD.MOV.U32 R231, RZ, RZ, R134 ;  /* 0x000000ffffe77224 */ /* 0x000fe400078e0086 */
[----:B------:R-:W-:Y:S01]  /*122a10*/  IMAD.MOV.U32 R230, RZ, RZ, R133 ;  /* 0x000000ffffe67224 */ /* 0x000fe200078e0085 */
[----:B------:R1:W-:Y:S01]  /*122a20*/  STL.64 [R1+0x3198], R234 ;  /* 0x003198ea01007387 */ /* 0x0003e20000100a00 */
[----:B------:R-:W-:-:S03]  /*122a30*/  IMAD.MOV.U32 R229, RZ, RZ, R132 ;  /* 0x000000ffffe57224 */ /* 0x000fc600078e0084 */
[----:B------:R1:W-:Y:S01]  /*122a40*/  LDGSTS.E [R4+0xff80], desc[UR40][R232.64], P1 ;  /* 0x0ff80000e8047fae */ /* 0x0003e200089a1028 */
[----:B------:R-:W-:-:S03]  /*122a50*/  IMAD.MOV.U32 R228, RZ, RZ, R131 ;  /* 0x000000ffffe47224 */ /* 0x000fc600078e0083 */
[----:B------:R1:W-:Y:S01]  /*122a60*/  STL.64 [R1+0x3190], R232 ;  /* 0x003190e801007387 */ /* 0x0003e20000100a00 */
[----:B------:R-:W-:-:S03]  /*122a70*/  IMAD.MOV.U32 R227, RZ, RZ, R130 ;  /* 0x000000ffffe37224 */ /* 0x000fc600078e0082 */
[----:B------:R1:W-:Y:S01]  /*122a80*/  LDGSTS.E [R4+0x10700], desc[UR40][R230.64], P0 ;  /* 0x10700000e6047fae */ /* 0x0003e200081a1028 */
[----:B------:R-:W-:-:S03]  /*122a90*/  MOV R226, R129 ;  /* 0x0000008100e27202 */ /* 0x000fc60000000f00 */
[----:B------:R1:W-:Y:S01]  /*122aa0*/  STL.64 [R1+0x31a8], R230 ;  /* 0x0031a8e601007387 */ /* 0x0003e20000100a00 */
[----:B------:R-:W-:-:S03]  /*122ab0*/  IMAD.MOV.U32 R225, RZ, RZ, R128 ;  /* 0x000000ffffe17224 */ /* 0x000fc600078e0080 */
[----:B------:R1:W-:Y:S01]  /*122ac0*/  LDGSTS.E [R4+0x10780], desc[UR40][R228.64], P1 ;  /* 0x10780000e4047fae */ /* 0x0003e200089a1028 */
[----:B------:R-:W-:-:S03]  /*122ad0*/  IMAD.MOV.U32 R224, RZ, RZ, R127 ;  /* 0x000000ffffe07224 */ /* 0x000fc600078e007f */
[----:B------:R1:W-:Y:S01]  /*122ae0*/  STL.64 [R1+0x31a0], R228 ;  /* 0x0031a0e401007387 */ /* 0x0003e20000100a00 */
[----:B------:R-:W-:-:S03]  /*122af0*/  IMAD.MOV.U32 R223, RZ, RZ, R126 ;  /* 0x000000ffffdf7224 */ /* 0x000fc600078e007e */
[----:B------:R1:W-:Y:S01]  /*122b00*/  LDGSTS.E [R4+0x10f00], desc[UR40][R226.64], P0 ;  /* 0x10f00000e2047fae */ /* 0x0003e200081a1028 */
[----:B------:R-:W-:-:S03]  /*122b10*/  IMAD.MOV.U32 R222, RZ, RZ, R125 ;  /* 0x000000ffffde7224 */ /* 0x000fc600078e007d */
[----:B------:R1:W-:Y:S01]  /*122b20*/  STL.64 [R1+0x31b8], R226 ;  /* 0x0031b8e201007387 */ /* 0x0003e20000100a00 */
[----:B------:R-:W-:-:S03]  /*122b30*/  MOV R221, R124 ;  /* 0x0000007c00dd7202 */ /* 0x000fc60000000f00 */
[----:B------:R1:W-:Y:S01]  /*122b40*/  LDGSTS.E [R4+0x10f80], desc[UR40][R224.64], P1 ;  /* 0x10f80000e0047fae */ /* 0x0003e200089a1028 */
[----:B------:R-:W-:-:S03]  /*122b50*/  IMAD.MOV.U32 R220, RZ, RZ, R123 ;  /* 0x000000ffffdc7224 */ /* 0x000fc600078e007b */
        /* <DEDUP_REMOVED lines=13> */
[----:B--2---:R-:W-:-:S03]  /*122c30*/  IMAD.MOV.U32 R213, RZ, RZ, R116 ;  /* 0x000000ffffd57224 */ /* 0x004fc600078e0074 */
[----:B------:R1:W-:Y:S01]  /*122c40*/  LDGSTS.E [R4+0x11f80], desc[UR40][R216.64], P1 ;  /* 0x11f80000d8047fae */ /* 0x0003e200089a1028 */
[----:B---3--:R-:W-:-:S03]  /*122c50*/  MOV R212, R115 ;  /* 0x0000007300d47202 */ /* 0x008fc60000000f00 */
        /* <DEDUP_REMOVED lines=16> */
[----:B------:R1:W-:Y:S04]  /*122d60*/  STL.64 [R1+0x31f0], R208 ;  /* 0x0031f0d001007387 */ /* 0x0003e80000100a00 */
[----:B------:R1:W-:Y:S04]  /*122d70*/  LDGSTS.E [R4+0x13700], desc[UR40][R206.64], P0 ;  /* 0x13700000ce047fae */ /* 0x0003e800081a1028 */
        /* <DEDUP_REMOVED lines=39> */
[----:B------:R1:W-:Y:S01]  /*122ff0*/  LDGSTS.E [R4+0x18700], desc[UR40][R166.64], P0 ;  /* 0x18700000a6047fae */ /* 0x0003e200081a1028 */
[----:B------:R-:W-:-:S03]  /*123000*/  IMAD.MOV.U32 R149, RZ, RZ, R59 ;  /* 0x000000ffff957224 */ /* 0x000fc600078e003b */
[----:B------:R1:W-:Y:S04]  /*123010*/  STL.64 [R1+0x37c8], R166 ;  /* 0x0037c8a601007387 */ /* 0x0003e80000100a00 */
        /* <DEDUP_REMOVED lines=105> */
[----:B------:R-:W0:Y:S01]  /*1236b0*/  LDGDEPBAR ;  /* 0x00000000000079af */ /* 0x000e220000000000 */
[----:B------:R-:W-:-:S04]  /*1236c0*/  UIADD3 UR6, UPT, UPT, UR6, 0x1, URZ ;  /* 0x0000000106067890 */ /* 0x000fc8000fffe0ff */
[----:B------:R-:W-:-:S09]  /*1236d0*/  UISETP.NE.U32.AND UP0, UPT, UR6, UR5, UPT ;  /* 0x000000050600728c */ /* 0x000fd2000bf05070 */
[----:B-1----:R-:W-:Y:S05]  /*1236e0*/  BRA.U UP0, `(.L_x_1) ;  /* 0xfffff47d00047547 */ /* 0x002fea000b83ffff */
.L_x_0:
[----:B-1---5:R-:W2:Y:S01]  /*1236f0*/  LDL R84, [R1+0xd8] ;  /* 0x0000d80001547983 */ /* 0x022ea20000100800 */
[----:B------:R-:W2:Y:S01]  /*123700*/  LDCU UR6, c[0x0][0x3b4] ;  /* 0x00007680ff0677ac */ /* 0x000ea20008000800 */
[----:B------:R-:W1:Y:S02]  /*123710*/  LDC R14, c[0x0][0x3b4] ;  /* 0x0000ed00ff0e7b82 */ /* 0x000e640000000800 */
[----:B------:R-:W3:Y:S01]  /*123720*/  LDL R85, [R1+0xdc] ;  /* 0x0000dc0001557983 */ /* 0x000ee20000100800 */
[----:B------:R-:W4:Y:S03]  /*123730*/  LDCU.64 UR12, c[0x0][0x390] ;  /* 0x00007200ff0c77ac */ /* 0x000f260008000a00 */
[----:B------:R-:W3:Y:S01]  /*123740*/  LDL R83, [R1+0xd4] ;  /* 0x0000d40001537983 */ /* 0x000ee20000100800 */
[----:B------:R-:W3:Y:S01]  /*123750*/  LDCU UR44, c[0x0][0x3b4] ;  /* 0x00007680ff2c77ac */ /* 0x000ee20008000800 */
[----:B------:R-:W1:Y:S02]  /*123760*/  LDC R15, c[0x0][0x3b4] ;  /* 0x0000ed00ff0f7b82 */ /* 0x000e640000000800 */
[----:B------:R-:W3:Y:S01]  /*123770*/  LDL R82, [R1+0x3154] ;  /* 0x0031540001527983 */ /* 0x000ee20000100800 */
[----:B------:R-:W1:Y:S03]  /*123780*/  LDCU.64 UR8, c[0x0][0x390] ;  /* 0x00007200ff0877ac */ /* 0x000e660008000a00 */
[----:B------:R-:W3:Y:S01]  /*123790*/  LDL R81, [R1+0x3150] ;  /* 0x0031500001517983 */ /* 0x000ee20000100800 */
[----:B------:R-:W1:Y:S01]  /*1237a0*/  LDCU.64 UR10, c[0x0][0x390] ;  /* 0x00007200ff0a77ac */ /* 0x000e620008000a00 */
[----:B------:R-:W1:Y:S01]  /*1237b0*/  LDCU.64 UR46, c[0x0][0x398] ;  /* 0x00007300ff2e77ac */ /* 0x000e620008000a00 */
[----:B------:R-:W1:Y:S01]  /*1237c0*/  LDCU UR73, c[0x0][0x398] ;  /* 0x00007300ff4977ac */ /* 0x000e620008000800 */
[----:B------:R-:W1:Y:S01]  /*1237d0*/  LDCU UR14, c[0x0][0x398] ;  /* 0x00007300ff0e77ac */ /* 0x000e620008000800 */
[----:B------:R-:W1:Y:S01]  /*1237e0*/  LDCU UR48, c[0x0][0x398] ;  /* 0x00007300ff3077ac */ /* 0x000e620008000800 */
[----:B------:R-:W-:Y:S01]  /*1237f0*/  LOP3.LUT R0, R0, 0xffffffef, RZ, 0xc0, !PT ;  /* 0xffffffef00007812 */ /* 0x000fe200078ec0ff */
[----:B------:R-:W-:-:S04]  /*123800*/  DEPBAR.LE SB0, 0x0 ;  /* 0x000080000000791a */ /* 0x000fc80000000000 */
[----:B------:R-:W1:Y:S01]  /*123810*/  LDCU UR72, c[0x0][0x398] ;  /* 0x00007300ff4877ac */ /* 0x000e620008000800 */
[----:B------:R-:W1:Y:S01]  /*123820*/  LDCU UR15, c[0x0][0x398] ;  /* 0x00007300ff0f77ac */ /* 0x000e620008000800 */
[----:B------:R-:W1:Y:S01]  /*123830*/  LDCU UR49, c[0x0][0x398] ;  /* 0x00007300ff3177ac */ /* 0x000e620008000800 */
[----:B------:R-:W-:Y:S01]  /*123840*/  LOP3.LUT R28, R28, 0x7fffffff, RZ, 0xc0, !PT ;  /* 0x7fffffff1c1c7812 */ /* 0x000fe200078ec0ff */
[----:B------:R-:W1:Y:S01]  /*123850*/  LDCU UR42, c[0x0][0x398] ;  /* 0x00007300ff2a77ac */ /* 0x000e620008000800 */
        /* <DEDUP_REMOVED lines=52> */
[----:B--2---:R-:W-:Y:S01]  /*123ba0*/  IMAD R12, R84, UR6, RZ ;  /* 0x00000006540c7c24 */ /* 0x004fe2000f8e02ff */
[----:B------:R-:W2:Y:S04]  /*123bb0*/  LDCU.64 UR6, c[0x0][0x390] ;  /* 0x00007200ff0677ac */ /* 0x000ea80008000a00 */
[C---:B----4-:R-:W-:Y:S01]  /*123bc0*/  LEA R18, P0, R12.reuse, UR12, 0x2 ;  /* 0x0000000c0c127c11 */ /* 0x050fe2000f8010ff */
[----:B---3--:R-:W-:Y:S01]  /*123bd0*/  IMAD R13, R85, UR44, RZ ;  /* 0x0000002c550d7c24 */ /* 0x008fe2000f8e02ff */
[----:B------:R-:W3:Y:S02]  /*123be0*/  LDCU.64 UR44, c[0x0][0x398] ;  /* 0x00007300ff2c77ac */ /* 0x000ee40008000a00 */
[----:B------:R-:W-:Y:S01]  /*123bf0*/  LEA.HI.X.SX32 R19, R12, UR13, 0x2, P0 ;  /* 0x0000000d0c137c11 */ /* 0x000fe200080f16ff */
[----:B-1----:R-:W-:Y:S01]  /*123c00*/  IMAD R12, R14, 0x40, R12 ;  /* 0x000000400e0c7824 */ /* 0x002fe200078e020c */
[----:B------:R-:W-:Y:S01]  /*123c10*/  LEA R16, P0, R13, UR8, 0x2 ;  /* 0x000000080d107c11 */ /* 0x000fe2000f8010ff */
[----:B------:R-:W-:Y:S01]  /*123c20*/  VIADD R29, R83, 0x181 ;  /* 0x00000181531d7836 */ /* 0x000fe20000000000 */
[----:B------:R-:W1:Y:S02]  /*123c30*/  LDCU.64 UR12, c[0x0][0x398] ;  /* 0x00007300ff0c77ac */ /* 0x000e640008000a00 */
[----:B------:R-:W-:-:S02]  /*123c40*/  LEA R14, P1, R12, UR10, 0x2 ;  /* 0x0000000a0c0e7c11 */ /* 0x000fc4000f8210ff */
[----:B------:R-:W-:Y:S01]  /*123c50*/  LEA.HI.X.SX32 R17, R13, UR9, 0x2, P0 ;  /* 0x000000090d117c11 */ /* 0x000fe200080f16ff */
[----:B------:R-:W-:Y:S01]  /*123c60*/  IMAD R13, R15, 0x20, R12 ;  /* 0x000000200f0d7824 */ /* 0x000fe200078e020c */
[----:B------:R-:W-:Y:S01]  /*123c70*/  LEA.HI.X.SX32 R15, R12, UR11, 0x2, P1 ;  /* 0x0000000b0c0f7c11 */ /* 0x000fe200088f16ff */
[----:B------:R-:W4:Y:S01]  /*123c80*/  LDCU.64 UR10, c[0x0][0x398] ;  /* 0x00007300ff0a77ac */ /* 0x000f220008000a00 */
[----:B------:R-:W-:Y:S02]  /*123c90*/  ISETP.GE.AND P1, PT, R29, UR47, PT ;  /* 0x0000002f1d007c0c */ /* 0x000fe4000bf26270 */
[----:B--2---:R-:W-:Y:S01]  /*123ca0*/  LEA R12, P0, R13, UR6, 0x2 ;  /* 0x000000060d0c7c11 */ /* 0x004fe2000f8010ff */
[----:B------:R-:W2:Y:S01]  /*123cb0*/  LDCU.64 UR8, c[0x0][0x398] ;  /* 0x00007300ff0877ac */ /* 0x000ea20008000a00 */
[----:B------:R-:W-:Y:S02]  /*123cc0*/  ISETP.LT.AND P4, PT, R82, UR73, !P1 ;  /* 0x0000004952007c0c */ /* 0x000fe4000cf81270 */
[----:B------:R-:W-:Y:S01]  /*123cd0*/  ISETP.LT.AND P3, PT, R81, UR14, !P1 ;  /* 0x0000000e51007c0c */ /* 0x000fe2000cf61270 */
[----:B------:R-:W1:Y:S01]  /*123ce0*/  LDCU UR73, c[0x0][0x398] ;  /* 0x00007300ff4977ac */ /* 0x000e620008000800 */
[----:B------:R-:W-:-:S02]  /*123cf0*/  ISETP.LT.AND P2, PT, R85, UR48, !P1 ;  /* 0x0000003055007c0c */ /* 0x000fc4000cf41270 */
[----:B------:R-:W-:Y:S01]  /*123d00*/  IADD3 R29, PT, PT, R83, 0x180, RZ ;  /* 0x00000180531d7810 */ /* 0x000fe20007ffe0ff */
[----:B------:R-:W1:Y:S06]  /*123d10*/  LDCU UR47, c[0x0][0x398] ;  /* 0x00007300ff2f77ac */ /* 0x000e6c0008000800 */
[----:B------:R-:W-:-:S04]  /*123d20*/  @P4 LOP3.LUT R0, R0, 0x10, RZ, 0xfc, !PT ;  /* 0x0000001000004812 */ /* 0x000fc800078efcff */
[----:B------:R-:W-:-:S04]  /*123d30*/  LOP3.LUT R0, R0, 0xfffffff7, RZ, 0xc0, !PT ;  /* 0xfffffff700007812 */ /* 0x000fc800078ec0ff */
[----:B------:R-:W-:Y:S02]  /*123d40*/  @P3 LOP3.LUT R0, R0, 0x8, RZ, 0xfc, !PT ;  /* 0x0000000800003812 */ /* 0x000fe400078efcff */
[----:B----4-:R-:W-:Y:S02]  /*123d50*/  ISETP.LT.AND P1, PT, R84, UR10, !P1 ;  /* 0x0000000a54007c0c */ /* 0x010fe4000cf21270 */
[----:B------:R-:W-:Y:S01]  /*123d60*/  LEA.HI.X.SX32 R13, R13, UR7, 0x2, P0 ;  /* 0x000000070d0d7c11 */ /* 0x000fe200080f16ff */
[----:B------:R-:W4:Y:S01]  /*123d70*/  LDCU.64 UR6, c[0x0][0x398] ;  /* 0x00007300ff0677ac */ /* 0x000f220008000a00 */
[----:B------:R-:W-:Y:S02]  /*123d80*/  LOP3.LUT R0, R0, 0xfffffffb, RZ, 0xc0, !PT ;  /* 0xfffffffb00007812 */ /* 0x000fe400078ec0ff */
[----:B---3--:R-:W-:Y:S02]  /*123d90*/  ISETP.GE.AND P0, PT, R29, UR45, PT ;  /* 0x0000002d1d007c0c */ /* 0x008fe4000bf06270 */
[----:B------:R-:W-:Y:S01]  /*123da0*/  @P2 LOP3.LUT R0, R0, 0x4, RZ, 0xfc, !PT ;  /* 0x0000000400002812 */ /* 0x000fe200078efcff */
[----:B------:R-:W-:Y:S01]  /*123db0*/  VIADD R29, R83, 0x17f ;  /* 0x0000017f531d7836 */ /* 0x000fe20000000000 */
[----:B------:R-:W-:Y:S01]  /*123dc0*/  ISETP.LT.AND P2, PT, R81, UR72, !P0 ;  /* 0x0000004851007c0c */ /* 0x000fe2000c741270 */
[----:B------:R-:W3:Y:S01]  /*123dd0*/  LDCU UR72, c[0x0][0x398] ;  /* 0x00007300ff4877ac */ /* 0x000ee20008000800 */
[----:B------:R-:W-:-:S02]  /*123de0*/  LOP3.LUT R0, R0, 0xfffffffd, RZ, 0xc0, !PT ;  /* 0xfffffffd00007812 */ /* 0x000fc400078ec0ff */
[----:B------:R-:W-:Y:S01]  /*123df0*/  LOP3.LUT R27, R27, 0x7fffffff, RZ, 0xc0, !PT ;  /* 0x7fffffff1b1b7812 */ /* 0x000fe200078ec0ff */
[----:B------:R-:W1:Y:S01]  /*123e00*/  LDCU UR45, c[0x0][0x398] ;  /* 0x00007300ff2d77ac */ /* 0x000e620008000800 */
[----:B------:R-:W-:Y:S02]  /*123e10*/  @P1 LOP3.LUT R0, R0, 0x2, RZ, 0xfc, !PT ;  /* 0x0000000200001812 */ /* 0x000fe400078efcff */
[----:B------:R-:W-:Y:S01]  /*123e20*/  ISETP.LT.AND P1, PT, R85, UR15, !P0 ;  /* 0x0000000f55007c0c */ /* 0x000fe2000c721270 */
[----:B------:R-:W1:Y:S01]  /*123e30*/  LDCU.64 UR14, c[0x0][0x398] ;  /* 0x00007300ff0e77ac */ /* 0x000e620008000a00 */
[----:B------:R-:W-:Y:S01]  /*123e40*/  ISETP.LT.AND P3, PT, R82, UR49, !P0 ;  /* 0x0000003152007c0c */ /* 0x000fe2000c761270 */
[----:B------:R-:W1:Y:S02]  /*123e50*/  LDCU.64 UR48, c[0x0][0x398] ;  /* 0x00007300ff3077ac */ /* 0x000e640008000a00 */
[----:B------:R-:W-:Y:S02]  /*123e60*/  @P2 LOP3.LUT R28, R28, 0x80000000, RZ, 0xfc, !PT ;  /* 0x800000001c1c2812 */ /* 0x000fe400078efcff */
[----:B--2---:R-:W-:-:S02]  /*123e70*/  ISETP.LT.AND P0, PT, R84, UR8, !P0 ;  /* 0x0000000854007c0c */ /* 0x004fc4000c701270 */
[----:B------:R-:W-:-:S04]  /*123e80*/  LOP3.LUT R28, R28, 0xbfffffff, RZ, 0xc0, !PT ;  /* 0xbfffffff1c1c7812 */ /* 0x000fc800078ec0ff */
[----:B------:R-:W-:-:S04]  /*123e90*/  @P1 LOP3.LUT R28, R28, 0x40000000, RZ, 0xfc, !PT ;  /* 0x400000001c1c1812 */ /* 0x000fc800078efcff */
[----:B------:R-:W-:Y:S02]  /*123ea0*/  LOP3.LUT R28, R28, 0xdfffffff, RZ, 0xc0, !PT ;  /* 0xdfffffff1c1c7812 */ /* 0x000fe400078ec0ff */
[----:B------:R-:W-:Y:S02]  /*123eb0*/  LOP3.LUT R0, R0, 0xfffffffe, RZ, 0xc0, !PT ;  /* 0xfffffffe00007812 */ /* 0x000fe400078ec0ff */
[----:B------:R-:W-:Y:S02]  /*123ec0*/  @P0 LOP3.LUT R28, R28, 0x20000000, RZ, 0xfc, !PT ;  /* 0x200000001c1c0812 */ /* 0x000fe400078efcff */
[----:B-1----:R-:W-:Y:S02]  /*123ed0*/  ISETP.GE.AND P0, PT, R29, UR49, PT ;  /* 0x000000311d007c0c */ /* 0x002fe4000bf06270 */
[----:B------:R-:W-:Y:S02]  /*123ee0*/  @P3 LOP3.LUT R0, R0, 0x1, RZ, 0xfc, !PT ;  /* 0x0000000100003812 */ /* 0x000fe400078efcff */
[----:B------:R-:W-:Y:S01]  /*123ef0*/  LOP3.LUT R28, R28, 0xefffffff, RZ, 0xc0, !PT ;  /* 0xefffffff1c1c7812 */ /* 0x000fe200078ec0ff */
[----:B------:R-:W-:Y:S01]  /*123f00*/  VIADD R29, R83, 0x17e ;  /* 0x0000017e531d7836 */ /* 0x000fe20000000000 */
[----:B------:R-:W-:Y:S01]  /*123f10*/  ISETP.LT.AND P3, PT, R82, UR42, !P0 ;  /* 0x0000002a52007c0c */ /* 0x000fe2000c761270 */
[----:B------:R-:W1:Y:S01]  /*123f20*/  LDCU UR49, c[0x0][0x398] ;  /* 0x00007300ff3177ac */ /* 0x000e620008000800 */
[----:B------:R-:W-:-:S02]  /*123f30*/  ISETP.LT.AND P2, PT, R81, UR43, !P0 ;  /* 0x0000002b51007c0c */ /* 0x000fc4000c741270 */
[----:B------:R-:W-:Y:S01]  /*123f40*/  ISETP.LT.AND P1, PT, R85, UR71, !P0 ;  /* 0x0000004755007c0c */ /* 0x000fe2000c721270 */
[----:B------:R-:W2:Y:S08]  /*123f50*/  LDCU.64 UR42, c[0x0][0x398] ;  /* 0x00007300ff2a77ac */ /* 0x000eb00008000a00 */
[----:B------:R-:W-:Y:S01]  /*123f60*/  @P3 LOP3.LUT R28, R28, 0x10000000, RZ, 0xfc, !PT ;  /* 0x100000001c1c3812 */ /* 0x000fe200078efcff */
[----:B------:R-:W1:Y:S03]  /*123f70*/  LDCU UR71, c[0x0][0x398] ;  /* 0x00007300ff4777ac */ /* 0x000e660008000800 */
[----:B------:R-:W-:-:S04]  /*123f80*/  LOP3.LUT R28, R28, 0xf7ffffff, RZ, 0xc0, !PT ;  /* 0xf7ffffff1c1c7812 */ /* 0x000fc800078ec0ff */
[----:B------:R-:W-:Y:S02]  /*123f90*/  @P2 LOP3.LUT R28, R28, 0x8000000, RZ, 0xfc, !PT ;  /* 0x080000001c1c2812 */ /* 0x000fe400078efcff */
[----:B------:R-:W-:Y:S02]  /*123fa0*/  ISETP.LT.AND P0, PT, R84, UR14, !P0 ;  /* 0x0000000e54007c0c */ /* 0x000fe4000c701270 */
[----:B------:R-:W-:-:S04]  /*123fb0*/  LOP3.LUT R28, R28, 0xfbffffff, RZ, 0xc0, !PT ;  /* 0xfbffffff1c1c7812 */ /* 0x000fc800078ec0ff */
[----:B------:R-:W-:-:S04]  /*123fc0*/  @P1 LOP3.LUT R28, R28, 0x4000000, RZ, 0xfc, !PT ;  /* 0x040000001c1c1812 */ /* 0x000fc800078efcff */
[----:B------:R-:W-:-:S04]  /*123fd0*/  LOP3.LUT R28, R28, 0xfdffffff, RZ, 0xc0, !PT ;  /* 0xfdffffff1c1c7812 */ /* 0x000fc800078ec0ff */
[----:B------:R-:W-:Y:S02]  /*123fe0*/  @P0 LOP3.LUT R28, R28, 0x2000000, RZ, 0xfc, !PT ;  /* 0x020000001c1c0812 */ /* 0x000fe400078efcff */
[----:B--2---:R-:W-:Y:S02]  /*123ff0*/  ISETP.GE.AND P0, PT, R29, UR43, PT ;  /* 0x0000002b1d007c0c */ /* 0x004fe4000bf06270 */
[----:B------:R-:W-:Y:S01]  /*124000*/  LOP3.LUT R28, R28, 0xfeffffff, RZ, 0xc0, !PT ;  /* 0xfeffffff1c1c7812 */ /* 0x000fe200078ec0ff */
[----:B------:R-:W-:Y:S01]  /*124010*/  VIADD R29, R83, 0x17d ;  /* 0x0000017d531d7836 */ /* 0x000fe20000000000 */
[----:B------:R-:W-:Y:S01]  /*124020*/  ISETP.LT.AND P3, PT, R82, UR68, !P0 ;  /* 0x0000004452007c0c */ /* 0x000fe2000c761270 */
[----:B------:R-:W2:Y:S01]  /*124030*/  LDCU UR68, c[0x0][0x398] ;  /* 0x00007300ff4477ac */ /* 0x000ea20008000800 */
[----:B------:R-:W-:Y:S02]  /*124040*/  ISETP.LT.AND P2, PT, R81, UR69, !P0 ;  /* 0x0000004551007c0c */ /* 0x000fe4000c741270 */
[----:B------:R-:W-:Y:S01]  /*124050*/  ISETP.LT.AND P1, PT, R85, UR70, !P0 ;  /* 0x0000004655007c0c */ /* 0x000fe2000c721270 */
[----:B------:R-:W1:Y:S01]  /*124060*/  LDCU UR69, c[0x0][0x398] ;  /* 0x00007300ff4577ac */ /* 0x000e620008000800 */
[----:B------:R-:W-:-:S02]  /*124070*/  LOP3.LUT R26, R26, 0x7fffffff, RZ, 0xc0, !PT ;  /* 0x7fffffff1a1a7812 */ /* 0x000fc400078ec0ff */
[----:B------:R-:W-:Y:S01]  /*124080*/  LOP3.LUT R25, R25, 0x7fffffff, RZ, 0xc0, !PT ;  /* 0x7fffffff19197812 */ /* 0x000fe200078ec0ff */
[----:B------:R-:W1:Y:S04]  /*124090*/  LDCU UR70, c[0x0][0x398] ;  /* 0x00007300ff4677ac */ /* 0x000e680008000800 */
[----:B------:R-:W-:Y:S01]  /*1240a0*/  @P3 LOP3.LUT R28, R28, 0x1000000, RZ, 0xfc, !PT ;  /* 0x010000001c1c3812 */ /* 0x000fe200078efcff */
[----:B------:R-:W1:Y:S03]  /*1240b0*/  LDCU UR43, c[0x0][0x398] ;  /* 0x00007300ff2b77ac */ /* 0x000e660008000800 */
[----:B------:R-:W-:-:S04]  /*1240c0*/  LOP3.LUT R28, R28, 0xff7fffff, RZ, 0xc0, !PT ;  /* 0xff7fffff1c1c7812 */ /* 0x000fc800078ec0ff */
[----:B------:R-:W-:Y:S02]  /*1240d0*/  @P2 LOP3.LUT R28, R28, 0x800000, RZ, 0xfc, !PT ;  /* 0x008000001c1c2812 */ /* 0x000fe400078efcff */
[----:B----4-:R-:W-:Y:S02]  /*1240e0*/  ISETP.LT.AND P0, PT, R84, UR6, !P0 ;  /* 0x0000000654007c0c */ /* 0x010fe4000c701270 */
[----:B------:R-:W-:-:S04]  /*1240f0*/  LOP3.LUT R28, R28, 0xffbfffff, RZ, 0xc0, !PT ;  /* 0xffbfffff1c1c7812 */ /* 0x000fc800078ec0ff */
[----:B------:R-:W-:-:S04]  /*124100*/  @P1 LOP3.LUT R28, R28, 0x400000, RZ, 0xfc, !PT ;  /* 0x004000001c1c1812 */ /* 0x000fc800078efcff */
[----:B------:R-:W-:-:S04]  /*124110*/  LOP3.LUT R28, R28, 0xffdfffff, RZ, 0xc0, !PT ;  /* 0xffdfffff1c1c7812 */ /* 0x000fc800078ec0ff */
[----:B------:R-:W-:Y:S02]  /*124120*/  @P0 LOP3.LUT R28, R28, 0x200000, RZ, 0xfc, !PT ;  /* 0x002000001c1c0812 */ /* 0x000fe400078efcff */
[----:B------:R-:W-:Y:S02]  /*124130*/  ISETP.GE.AND P0, PT, R29, UR11, PT ;  /* 0x0000000b1d007c0c */ /* 0x000fe4000bf06270 */
[----:B------:R-:W-:Y:S01]  /*124140*/  LOP3.LUT R28, R28, 0xffefffff, RZ, 0xc0, !PT ;  /* 0xffefffff1c1c7812 */ /* 0x000fe200078ec0ff */
[----:B------:R-:W-:Y:S01]  /*124150*/  VIADD R29, R83, 0x17c ;  /* 0x0000017c531d7836 */ /* 0x000fe20000000000 */
[----:B------:R-:W-:Y:S01]  /*124160*/  ISETP.LT.AND P3, PT, R82, UR65, !P0 ;  /* 0x0000004152007c0c */ /* 0x000fe2000c761270 */
[----:B------:R-:W4:Y:S01]  /*124170*/  LDCU.64 UR10, c[0x0][0x398] ;  /* 0x00007300ff0a77ac */ /* 0x000f220008000a00 */
[----:B------:R-:W-:Y:S02]  /*124180*/  ISETP.LT.AND P2, PT, R81, UR67, !P0 ;  /* 0x0000004351007c0c */ /* 0x000fe4000c741270 */
[----:B------:R-:W-:Y:S01]  /*124190*/  ISETP.LT.AND P1, PT, R85, UR66, !P0 ;  /* 0x0000004255007c0c */ /* 0x000fe2000c721270 */
[----:B------:R-:W1:Y:S01]  /*1241a0*/  LDCU UR66, c[0x0][0x398] ;  /* 0x00007300ff4277ac */ /* 0x000e620008000800 */
[----:B------:R-:W1:Y:S07]  /*1241b0*/  LDCU UR65, c[0x0][0x398] ;  /* 0x00007300ff4177ac */ /* 0x000e6e0008000800 */
[----:B------:R-:W-:Y:S01]  /*1241c0*/  @P3 LOP3.LUT R28, R28, 0x100000, RZ, 0xfc, !PT ;  /* 0x001000001c1c3812 */ /* 0x000fe200078efcff */
[----:B------:R-:W1:Y:S03]  /*1241d0*/  LDCU UR67, c[0x0][0x398] ;  /* 0x00007300ff4377ac */ /* 0x000e660008000800 */
[----:B------:R-:W-:-:S04]  /*1241e0*/  LOP3.LUT R28, R28, 0xfff7ffff, RZ, 0xc0, !PT ;  /* 0xfff7ffff1c1c7812 */ /* 0x000fc800078ec0ff */
[----:B------:R-:W-:Y:S02]  /*1241f0*/  @P2 LOP3.LUT R28, R28, 0x80000, RZ, 0xfc, !PT ;  /* 0x000800001c1c2812 */ /* 0x000fe400078efcff */
[----:B------:R-:W-:Y:S01]  /*124200*/  ISETP.LT.AND P0, PT, R84, UR12, !P0 ;  /* 0x0000000c54007c0c */ /* 0x000fe2000c701270 */
[----:B------:R-:W1:Y:S01]  /*124210*/  LDCU UR12, c[0x0][0x398] ;  /* 0x00007300ff0c77ac */ /* 0x000e620008000800 */
        /* <DEDUP_REMOVED lines=8> */
[----:B------:R-:W1:Y:S01]  /*1242a0*/  LDCU.64 UR8, c[0x0][0x398] ;  /* 0x00007300ff0877ac */ /* 0x000e620008000a00 */
        /* <DEDUP_REMOVED lines=8> */
[----:B----4-:R-:W-:Y:S01]  /*124330*/  ISETP.LT.AND P0, PT, R84, UR10, !P0 ;  /* 0x0000000a54007c0c */ /* 0x010fe2000c701270 */
[----:B------:R-:W4:Y:S01]  /*124340*/  LDCU UR10, c[0x0][0x398] ;  /* 0x00007300ff0a77ac */ /* 0x000f220008000800 */
        /* <DEDUP_REMOVED lines=11> */
[----:B------:R-:W1:Y:S08]  /*124400*/  LDCU.64 UR24, c[0x0][0x398] ;  /* 0x00007300ff1877ac */ /* 0x000e700008000a00 */
[----:B------:R-:W-:Y:S01]  /*124410*/  @P3 LOP3.LUT R28, R28, 0x1000, RZ, 0xfc, !PT ;  /* 0x000010001c1c3812 */ /* 0x000fe200078efcff */
[----:B------:R-:W2:Y:S03]  /*124420*/  LDCU UR29, c[0x0][0x398] ;  /* 0x00007300ff1d77ac */ /* 0x000ea60008000800 */
[----:B------:R-:W-:-:S04]  /*124430*/  LOP3.LUT R28, R28, 0xfffff7ff, RZ, 0xc0, !PT ;  /* 0xfffff7ff1c1c7812 */ /* 0x000fc800078ec0ff */
[----:B------:R-:W-:Y:S02]  /*124440*/  @P2 LOP3.LUT R28, R28, 0x800, RZ, 0xfc, !PT ;  /* 0x000008001c1c2812 */ /* 0x000fe400078efcff */
[----:B-1----:R-:W-:Y:S01]  /*124450*/  ISETP.LT.AND P0, PT, R84, UR8, !P0 ;  /* 0x0000000854007c0c */ /* 0x002fe2000c701270 */
[----:B------:R-:W1:Y:S01]  /*124460*/  LDCU UR8, c[0x0][0x398] ;  /* 0x00007300ff0877ac */ /* 0x000e620008000800 */
[----:B------:R-:W-:-:S04]  /*124470*/  LOP3.LUT R28, R28, 0xfffffbff, RZ, 0xc0, !PT ;  /* 0xfffffbff1c1c7812 */ /* 0x000fc800078ec0ff */
[----:B------:R-:W-:-:S04]  /*124480*/  @P1 LOP3.LUT R28, R28, 0x400, RZ, 0xfc, !PT ;  /* 0x000004001c1c1812 */ /* 0x000fc800078efcff */
[----:B------:R-:W-:-:S04]  /*124490*/  LOP3.LUT R28, R28, 0xfffffdff, RZ, 0xc0, !PT ;  /* 0xfffffdff1c1c7812 */ /* 0x000fc800078ec0ff */
[----:B------:R-:W-:Y:S02]  /*1244a0*/  @P0 LOP3.LUT R28, R28, 0x200, RZ, 0xfc, !PT ;  /* 0x000002001c1c0812 */ /* 0x000fe400078efcff */
[----:B------:R-:W-:Y:S01]  /*1244b0*/  ISETP.GE.AND P0, PT, R29, UR7, PT ;  /* 0x000000071d007c0c */ /* 0x000fe2000bf06270 */
[----:B------:R-:W1:Y:S03]  /*1244c0*/  LDCU.64 UR6, c[0x0][0x398] ;  /* 0x00007300ff0677ac */ /* 0x000e660008000a00 */
[----:B------:R-:W-:Y:S01]  /*1244d0*/  ISETP.LT.AND P3, PT, R82, UR28, !P0 ;  /* 0x0000001c52007c0c */ /* 0x000fe2000c761270 */
[----:B------:R-:W1:Y:S01]  /*1244e0*/  LDCU UR28, c[0x0][0x398] ;  /* 0x00007300ff1c77ac */ /* 0x000e620008000800 */
[----:B------:R-:W-:Y:S02]  /*1244f0*/  ISETP.LT.AND P2, PT, R81, UR64, !P0 ;  /* 0x0000004051007c0c */ /* 0x000fe4000c741270 */
[----:B------:R-:W-:Y:S01]  /*124500*/  LOP3.LUT R28, R28, 0xfffffeff, RZ, 0xc0, !PT ;  /* 0xfffffeff1c1c7812 */ /* 0x000fe200078ec0ff */
[----:B------:R-:W1:Y:S01]  /*124510*/  LDCU UR64, c[0x0][0x398] ;  /* 0x00007300ff4077ac */ /* 0x000e620008000800 */
[----:B------:R-:W-:-:S07]  /*124520*/  ISETP.LT.AND P1, PT, R85, UR26, !P0 ;  /* 0x0000001a55007c0c */ /* 0x000fce000c721270 */
[----:B------:R-:W-:Y:S01]  /*124530*/  @P3 LOP3.LUT R28, R28, 0x100, RZ, 0xfc, !PT ;  /* 0x000001001c1c3812 */ /* 0x000fe200078efcff */
[----:B------:R-:W1:Y:S03]  /*124540*/  LDCU UR26, c[0x0][0x398] ;  /* 0x00007300ff1a77ac */ /* 0x000e660008000800 */
[----:B------:R-:W-:-:S04]  /*124550*/  LOP3.LUT R28, R28, 0xffffff7f, RZ, 0xc0, !PT ;  /* 0xffffff7f1c1c7812 */ /* 0x000fc800078ec0ff */
[----:B------:R-:W-:Y:S02]  /*124560*/  @P2 LOP3.LUT R28, R28, 0x80, RZ, 0xfc, !PT ;  /* 0x000000801c1c2812 */ /* 0x000fe400078efcff */
[----:B------:R-:W-:Y:S02]  /*124570*/  ISETP.LT.AND P0, PT, R84, UR24, !P0 ;  /* 0x0000001854007c0c */ /* 0x000fe4000c701270 */
[----:B------:R-:W-:-:S04]  /*124580*/  LOP3.LUT R28, R28, 0xffffffbf, RZ, 0xc0, !PT ;  /* 0xffffffbf1c1c7812 */ /* 0x000fc800078ec0ff */
[----:B------:R-:W-:Y:S02]  /*124590*/  @P1 LOP3.LUT R28, R28, 0x40, RZ, 0xfc, !PT ;  /* 0x000000401c1c1812 */ /* 0x000fe400078efcff */
[----:B------:R-:W-:Y:S02]  /*1245a0*/  IADD3 R29, PT, PT, R83, 0x179, RZ ;  /* 0x00000179531d7810 */ /* 0x000fe40007ffe0ff */
[----:B------:R-:W-:-:S04]  /*1245b0*/  LOP3.LUT R28, R28, 0xffffffdf, RZ, 0xc0, !PT ;  /* 0xffffffdf1c1c7812 */ /* 0x000fc800078ec0ff */
[----:B------:R-:W-:Y:S02]  /*1245c0*/  @P0 LOP3.LUT R28, R28, 0x20, RZ, 0xfc, !PT ;  /* 0x000000201c1c0812 */ /* 0x000fe400078efcff */
[----:B------:R-:W-:Y:S02]  /*1245d0*/  ISETP.GE.AND P0, PT, R29, UR13, PT ;  /* 0x0000000d1d007c0c */ /* 0x000fe4000bf06270 */
[----:B------:R-:W-:Y:S01]  /*1245e0*/  LOP3.LUT R28, R28, 0xffffffef, RZ, 0xc0, !PT ;  /* 0xffffffef1c1c7812 */ /* 0x000fe200078ec0ff */
[----:B------:R-:W-:Y:S01]  /*1245f0*/  VIADD R29, R83, 0x178 ;  /* 0x00000178531d7836 */ /* 0x000fe20000000000 */
[----:B------:R-:W-:Y:S01]  /*124600*/  ISETP.LT.AND P3, PT, R82, UR63, !P0 ;  /* 0x0000003f52007c0c */ /* 0x000fe2000c761270 */
[----:B------:R-:W1:Y:S01]  /*124610*/  LDCU UR13, c[0x0][0x398] ;  /* 0x00007300ff0d77ac */ /* 0x000e620008000800 */
[----:B------:R-:W-:Y:S02]  /*124620*/  ISETP.LT.AND P2, PT, R81, UR17, !P0 ;  /* 0x0000001151007c0c */ /* 0x000fe4000c741270 */
[----:B------:R-:W-:Y:S01]  /*124630*/  ISETP.LT.AND P1, PT, R85, UR18, !P0 ;  /* 0x0000001255007c0c */ /* 0x000fe2000c721270 */
[----:B------:R-:W1:Y:S01]  /*124640*/  LDCU UR17, c[0x0][0x398] ;  /* 0x00007300ff1177ac */ /* 0x000e620008000800 */
[----:B------:R-:W2:Y:S07]  /*124650*/  LDCU UR63, c[0x0][0x398] ;  /* 0x00007300ff3f77ac */ /* 0x000eae0008000800 */
        /* <DEDUP_REMOVED lines=11> */
[----:B------:R-:W-:Y:S01]  /*124710*/  VIADD R29, R83, 0x177 ;  /* 0x00000177531d7836 */ /* 0x000fe20000000000 */
[----:B------:R-:W-:Y:S01]  /*124720*/  LOP3.LUT R28, R28, 0xfffffffe, RZ, 0xc0, !PT ;  /* 0xfffffffe1c1c7812 */ /* 0x000fe200078ec0ff */
[----:B------:R-:W1:Y:S01]  /*124730*/  LDCU UR11, c[0x0][0x398] ;  /* 0x00007300ff0b77ac */ /* 0x000e620008000800 */
[----:B------:R-:W-:Y:S02]  /*124740*/  ISETP.LT.AND P2, PT, R81, UR62, !P0 ;  /* 0x0000003e51007c0c */ /* 0x000fe4000c741270 */
[----:B------:R-:W-:Y:S01]  /*124750*/  ISETP.LT.AND P1, PT, R85, UR20, !P0 ;  /* 0x0000001455007c0c */ /* 0x000fe2000c721270 */
[----:B------:R-:W1:Y:S01]  /*124760*/  LDCU UR62, c[0x0][0x398] ;  /* 0x00007300ff3e77ac */ /* 0x000e620008000800 */
[----:B------:R-:W-:-:S02]  /*124770*/  ISETP.LT.AND P3, PT, R82, UR21, !P0 ;  /* 0x0000001552007c0c */ /* 0x000fc4000c761270 */
[----:B------:R-:W-:Y:S01]  /*124780*/  ISETP.LT.AND P0, PT, R84, UR14, !P0 ;  /* 0x0000000e54007c0c */ /* 0x000fe2000c701270 */
[----:B------:R-:W1:Y:S01]  /*124790*/  LDCU.64 UR20, c[0x0][0x398] ;  /* 0x00007300ff1477ac */ /* 0x000e620008000a00 */
[----:B------:R-:W-:Y:S01]  /*1247a0*/  LOP3.LUT R24, R24, 0x7fffffff, RZ, 0xc0, !PT ;  /* 0x7fffffff18187812 */ /* 0x000fe200078ec0ff */
[----:B------:R-:W1:Y:S04]  /*1247b0*/  LDCU UR14, c[0x0][0x398] ;  /* 0x00007300ff0e77ac */ /* 0x000e680008000800 */
[----:B------:R-:W-:-:S04]  /*1247c0*/  @P2 LOP3.LUT R27, R27, 0x80000000, RZ, 0xfc, !PT ;  /* 0x800000001b1b2812 */ /* 0x000fc800078efcff */
[----:B------:R-:W-:-:S04]  /*1247d0*/  LOP3.LUT R27, R27, 0xbfffffff, RZ, 0xc0, !PT ;  /* 0xbfffffff1b1b7812 */ /* 0x000fc800078ec0ff */
[----:B------:R-:W-:-:S04]  /*1247e0*/  @P1 LOP3.LUT R27, R27, 0x40000000, RZ, 0xfc, !PT ;  /* 0x400000001b1b1812 */ /* 0x000fc800078efcff */
[----:B------:R-:W-:-:S04]  /*1247f0*/  LOP3.LUT R27, R27, 0xdfffffff, RZ, 0xc0, !PT ;  /* 0xdfffffff1b1b7812 */ /* 0x000fc800078ec0ff */
[----:B------:R-:W-:Y:S02]  /*124800*/  @P0 LOP3.LUT R27, R27, 0x20000000, RZ, 0xfc, !PT ;  /* 0x200000001b1b0812 */ /* 0x000fe400078efcff */
[----:B------:R-:W-:Y:S02]  /*124810*/  ISETP.GE.AND P0, PT, R29, UR9, PT ;  /* 0x000000091d007c0c */ /* 0x000fe4000bf06270 */
[----:B------:R-:W-:Y:S02]  /*124820*/  @P3 LOP3.LUT R28, R28, 0x1, RZ, 0xfc, !PT ;  /* 0x000000011c1c3812 */ /* 0x000fe400078efcff */
[----:B------:R-:W-:Y:S01]  /*124830*/  LOP3.LUT R27, R27, 0xefffffff, RZ, 0xc0, !PT ;  /* 0xefffffff1b1b7812 */ /* 0x000fe200078ec0ff */
[----:B------:R-:W-:Y:S01]  /*124840*/  VIADD R29, R83, 0x176 ;  /* 0x00000176531d7836 */ /* 0x000fe20000000000 */
[----:B------:R-:W-:Y:S01]  /*124850*/  ISETP.LT.AND P3, PT, R82, UR5, !P0 ;  /* 0x0000000552007c0c */ /* 0x000fe2000c761270 */
[----:B------:R-:W1:Y:S01]  /*124860*/  LDCU UR5, c[0x0][0x398] ;  /* 0x00007300ff0577ac */ /* 0x000e620008000800 */
[----:B------:R-:W-:-:S02]  /*124870*/  ISETP.LT.AND P2, PT, R81, UR22, !P0 ;  /* 0x0000001651007c0c */ /* 0x000fc4000c741270 */
[----:B------:R-:W-:Y:S01]  /*124880*/  ISETP.LT.AND P1, PT, R85, UR23, !P0 ;  /* 0x0000001755007c0c */ /* 0x000fe2000c721270 */
[----:B------:R-:W1:Y:S01]  /*124890*/  LDCU.64 UR22, c[0x0][0x398] ;  /* 0x00007300ff1677ac */ /* 0x000e620008000a00 */
[----:B------:R-:W2:Y:S07]  /*1248a0*/  LDCU UR9, c[0x0][0x398] ;  /* 0x00007300ff0977ac */ /* 0x000eae0008000800 */
[----:B------:R-:W-:-:S04]  /*1248b0*/  @P3 LOP3.LUT R27, R27, 0x10000000, RZ, 0xfc, !PT ;  /* 0x100000001b1b3812 */ /* 0x000fc800078efcff */
        /* <DEDUP_REMOVED lines=15> */
[----:B------:R-:W1:Y:S08]  /*1249b0*/  LDCU UR59, c[0x0][0x398] ;  /* 0x00007300ff3b77ac */ /* 0x000e700008000800 */
[----:B------:R-:W-:Y:S01]  /*1249c0*/  @P3 LOP3.LUT R27, R27, 0x1000000, RZ, 0xfc, !PT ;  /* 0x010000001b1b3812 */ /* 0x000fe200078efcff */
[----:B------:R-:W1:Y:S03]  /*1249d0*/  LDCU UR61, c[0x0][0x398] ;  /* 0x00007300ff3d77ac */ /* 0x000e660008000800 */
[----:B------:R-:W-:Y:S01]  /*1249e0*/  LOP3.LUT R27, R27, 0xff7fffff, RZ, 0xc0, !PT ;  /* 0xff7fffff1b1b7812 */ /* 0x000fe200078ec0ff */
[----:B------:R-:W1:Y:S03]  /*1249f0*/  LDCU UR60, c[0x0][0x398] ;  /* 0x00007300ff3c77ac */ /* 0x000e660008000800 */
[----:B------:R-:W-:-:S02]  /*124a00*/  @P2 LOP3.LUT R27, R27, 0x800000, RZ, 0xfc, !PT ;  /* 0x008000001b1b2812 */ /* 0x000fc400078efcff */
        /* <DEDUP_REMOVED lines=31> */
[----:B------:R-:W1:Y:S01]  /*124c00*/  LDCU.64 UR34, c[0x0][0x398] ;  /* 0x00007300ff2277ac */ /* 0x000e620008000a00 */
[----:B------:R-:W1:Y:S07]  /*124c10*/  LDCU UR16, c[0x0][0x398] ;  /* 0x00007300ff1077ac */ /* 0x000e6e0008000800 */
[----:B------:R-:W-:-:S04]  /*124c20*/  @P3 LOP3.LUT R27, R27, 0x10000, RZ, 0xfc, !PT ;  /* 0x000100001b1b3812 */ /* 0x000fc800078efcff */
[----:B------:R-:W-:-:S04]  /*124c30*/  LOP3.LUT R27, R27, 0xffff7fff, RZ, 0xc0, !PT ;  /* 0xffff7fff1b1b7812 */ /* 0x000fc800078ec0ff */
[----:B------:R-:W-:Y:S02]  /*124c40*/  @P2 LOP3.LUT R27, R27, 0x8000, RZ, 0xfc, !PT ;  /* 0x000080001b1b2812 */ /* 0x000fe400078efcff */
[----:B------:R-:W-:Y:S02]  /*124c50*/  ISETP.LT.AND P0, PT, R84, UR32, !P0 ;  /* 0x0000002054007c0c */ /* 0x000fe4000c701270 */
[----:B------:R-:W-:-:S04]  /*124c60*/  LOP3.LUT R27, R27, 0xffffbfff, RZ, 0xc0, !PT ;  /* 0xffffbfff1b1b7812 */ /* 0x000fc800078ec0ff */
[----:B------:R-:W-:-:S04]  /*124c70*/  @P1 LOP3.LUT R27, R27, 0x4000, RZ, 0xfc, !PT ;  /* 0x000040001b1b1812 */ /* 0x000fc800078efcff */
[----:B------:R-:W-:-:S04]  /*124c80*/  LOP3.LUT R27, R27, 0xffffdfff, RZ, 0xc0, !PT ;  /* 0xffffdfff1b1b7812 */ /* 0x000fc800078ec0ff */
[----:B------:R-:W-:Y:S02]  /*124c90*/  @P0 LOP3.LUT R27, R27, 0x2000, RZ, 0xfc, !PT ;  /* 0x000020001b1b0812 */ /* 0x000fe400078efcff */
[----:B------:R-:W-:Y:S01]  /*124ca0*/  ISETP.GE.AND P0, PT, R29, UR21, PT ;  /* 0x000000151d007c0c */ /* 0x000fe2000bf06270 */
[----:B------:R-:W1:Y:S03]  /*124cb0*/  LDCU UR21, c[0x0][0x398] ;  /* 0x00007300ff1577ac */ /* 0x000e660008000800 */
[----:B------:R-:W-:Y:S01]  /*124cc0*/  ISETP.LT.AND P3, PT, R82, UR19, !P0 ;  /* 0x0000001352007c0c */ /* 0x000fe2000c761270 */
[----:B------:R-:W1:Y:S01]  /*124cd0*/  LDCU UR19, c[0x0][0x398] ;  /* 0x00007300ff1377ac */ /* 0x000e620008000800 */
[----:B------:R-:W-:Y:S02]  /*124ce0*/  ISETP.LT.AND P2, PT, R81, UR36, !P0 ;  /* 0x0000002451007c0c */ /* 0x000fe4000c741270 */
[----:B------:R-:W-:-:S02]  /*124cf0*/  LOP3.LUT R27, R27, 0xffffefff, RZ, 0xc0, !PT ;  /* 0xffffefff1b1b7812 */ /* 0x000fc400078ec0ff */
[----:B------:R-:W-:Y:S01]  /*124d00*/  ISETP.LT.AND P1, PT, R85, UR37, !P0 ;  /* 0x0000002555007c0c */ /* 0x000fe2000c721270 */
[----:B------:R-:W2:Y:S06]  /*124d10*/  LDCU.64 UR36, c[0x0][0x398] ;  /* 0x00007300ff2477ac */ /* 0x000eac0008000a00 */
[----:B------:R-:W-:-:S04]  /*124d20*/  @P3 LOP3.LUT R27, R27, 0x1000, RZ, 0xfc, !PT ;  /* 0x000010001b1b3812 */ /* 0x000fc800078efcff */
[----:B------:R-:W-:-:S04]  /*124d30*/  LOP3.LUT R27, R27, 0xfffff7ff, RZ, 0xc0, !PT ;  /* 0xfffff7ff1b1b7812 */ /* 0x000fc800078ec0ff */
[----:B------:R-:W-:Y:S02]  /*124d40*/  @P2 LOP3.LUT R27, R27, 0x800, RZ, 0xfc, !PT ;  /* 0x000008001b1b2812 */ /* 0x000fe400078efcff */
[----:B-1----:R-:W-:Y:S02]  /*124d50*/  ISETP.LT.AND P0, PT, R84, UR34, !P0 ;  /* 0x0000002254007c0c */ /* 0x002fe4000c701270 */
        /* <DEDUP_REMOVED lines=13> */
[----:B------:R-:W-:-:S04]  /*124e30*/  @P3 LOP3.LUT R27, R27, 0x100, RZ, 0xfc, !PT ;  /* 0x000001001b1b3812 */ /* 0x000fc800078efcff */
[----:B------:R-:W-:-:S04]  /*124e40*/  LOP3.LUT R27, R27, 0xffffff7f, RZ, 0xc0, !PT ;  /* 0xffffff7f1b1b7812 */ /* 0x000fc800078ec0ff */
[----:B------:R-:W-:Y:S02]  /*124e50*/  @P2 LOP3.LUT R27, R27, 0x80, RZ, 0xfc, !PT ;  /* 0x000000801b1b2812 */ /* 0x000fe400078efcff */
[----:B--2---:R-:W-:Y:S02]  /*124e60*/  ISETP.LT.AND P0, PT, R84, UR36, !P0 ;  /* 0x0000002454007c0c */ /* 0x004fe4000c701270 */
        /* <DEDUP_REMOVED lines=8> */
[----:B------:R-:W2:Y:S01]  /*124ef0*/  LDCU UR25, c[0x0][0x398] ;  /* 0x00007300ff1977ac */ /* 0x000ea20008000800 */
[----:B------:R-:W-:Y:S02]  /*124f00*/  ISETP.LT.AND P2, PT, R81, UR31, !P0 ;  /* 0x0000001f51007c0c */ /* 0x000fe4000c741270 */
[----:B------:R-:W-:Y:S01]  /*124f10*/  ISETP.LT.AND P1, PT, R85, UR50, !P0 ;  /* 0x0000003255007c0c */ /* 0x000fe2000c721270 */
[----:B------:R-:W1:Y:S01]  /*124f20*/  LDCU.64 UR50, c[0x0][0x398] ;  /* 0x00007300ff3277ac */ /* 0x000e620008000a00 */
[----:B------:R-:W2:Y:S07]  /*124f30*/  LDCU UR27, c[0x0][0x398] ;  /* 0x00007300ff1b77ac */ /* 0x000eae0008000800 */
[----:B------:R-:W-:Y:S01]  /*124f40*/  @P3 LOP3.LUT R27, R27, 0x10, RZ, 0xfc, !PT ;  /* 0x000000101b1b3812 */ /* 0x000fe200078efcff */
[----:B------:R-:W2:Y:S03]  /*124f50*/  LDCU UR31, c[0x0][0x398] ;  /* 0x00007300ff1f77ac */ /* 0x000ea60008000800 */
[----:B------:R-:W-:-:S04]  /*124f60*/  LOP3.LUT R27, R27, 0xfffffff7, RZ, 0xc0, !PT ;  /* 0xfffffff71b1b7812 */ /* 0x000fc800078ec0ff */
[----:B------:R-:W-:Y:S02]  /*124f70*/  @P2 LOP3.LUT R27, R27, 0x8, RZ, 0xfc, !PT ;  /* 0x000000081b1b2812 */ /* 0x000fe400078efcff */
[----:B-1----:R-:W-:Y:S02]  /*124f80*/  ISETP.LT.AND P0, PT, R84, UR38, !P0 ;  /* 0x0000002654007c0c */ /* 0x002fe4000c701270 */
[----:B------:R-:W-:-:S04]  /*124f90*/  LOP3.LUT R27, R27, 0xfffffffb, RZ, 0xc0, !PT ;  /* 0xfffffffb1b1b7812 */ /* 0x000fc800078ec0ff */
[----:B------:R-:W-:-:S04]  /*124fa0*/  @P1 LOP3.LUT R27, R27, 0x4, RZ, 0xfc, !PT ;  /* 0x000000041b1b1812 */ /* 0x000fc800078efcff */
[----:B------:R-:W-:-:S04]  /*124fb0*/  LOP3.LUT R27, R27, 0xfffffffd, RZ, 0xc0, !PT ;  /* 0xfffffffd1b1b7812 */ /* 0x000fc800078ec0ff */
[----:B------:R-:W-:Y:S02]  /*124fc0*/  @P0 LOP3.LUT R27, R27, 0x2, RZ, 0xfc, !PT ;  /* 0x000000021b1b0812 */ /* 0x000fe400078efcff */
[----:B------:R-:W-:Y:S01]  /*124fd0*/  ISETP.GE.AND P0, PT, R29, UR33, PT ;  /* 0x000000211d007c0c */ /* 0x000fe2000bf06270 */
[----:B------:R-:W-:Y:S01]  /*124fe0*/  VIADD R29, R83, 0x16f ;  /* 0x0000016f531d7836 */ /* 0x000fe20000000000 */
[----:B------:R-:W-:Y:S01]  /*124ff0*/  LOP3.LUT R27, R27, 0xfffffffe, RZ, 0xc0, !PT ;  /* 0xfffffffe1b1b7812 */ /* 0x000fe200078ec0ff */
[----:B------:R-:W1:Y:S01]  /*125000*/  LDCU.64 UR32, c[0x0][0x398] ;  /* 0x00007300ff2077ac */ /* 0x000e620008000a00 */
[----:B------:R-:W-:Y:S02]  /*125010*/  ISETP.LT.AND P2, PT, R81, UR55, !P0 ;  /* 0x0000003751007c0c */ /* 0x000fe4000c741270 */
[----:B------:R-:W-:Y:S01]  /*125020*/  ISETP.LT.AND P1, PT, R85, UR56, !P0 ;  /* 0x0000003855007c0c */ /* 0x000fe2000c721270 */
[----:B------:R-:W1:Y:S01]  /*125030*/  LDCU UR55, c[0x0][0x398] ;  /* 0x00007300ff3777ac */ /* 0x000e620008000800 */
[----:B------:R-:W-:-:S02]  /*125040*/  ISETP.LT.AND P3, PT, R82, UR53, !P0 ;  /* 0x0000003552007c0c */ /* 0x000fc4000c761270 */
[----:B------:R-:W-:Y:S01]  /*125050*/  ISETP.LT.AND P0, PT, R84, UR50, !P0 ;  /* 0x0000003254007c0c */ /* 0x000fe2000c701270 */
[----:B------:R-:W1:Y:S01]  /*125060*/  LDCU UR50, c[0x0][0x398] ;  /* 0x00007300ff3277ac */ /* 0x000e620008000800 */
[----:B------:R-:W1:Y:S05]  /*125070*/  LDCU UR53, c[0x0][0x398] ;  /* 0x00007300ff3577ac */ /* 0x000e6a0008000800 */
[----:B------:R-:W-:Y:S01]  /*125080*/  @P2 LOP3.LUT R26, R26, 0x80000000, RZ, 0xfc, !PT ;  /* 0x800000001a1a2812 */ /* 0x000fe200078efcff */
[----:B------:R-:W1:Y:S03]  /*125090*/  LDCU UR56, c[0x0][0x398] ;  /* 0x00007300ff3877ac */ /* 0x000e660008000800 */
        /* <DEDUP_REMOVED lines=9> */
[----:B------:R-:W1:Y:S01]  /*125130*/  LDCU.64 UR34, c[0x0][0x398] ;  /* 0x00007300ff2277ac */ /* 0x000e620008000a00 */
[----:B------:R-:W-:-:S02]  /*125140*/  ISETP.LT.AND P2, PT, R81, UR76, !P0 ;  /* 0x0000004c51007c0c */ /* 0x000fc4000c741270 */
        /* <DEDUP_REMOVED lines=21> */
[----:B------:R-:W1:Y:S07]  /*1252a0*/  LDCU.64 UR36, c[0x0][0x398] ;  /* 0x00007300ff2477ac */ /* 0x000e6e0008000a00 */
        /* <DEDUP_REMOVED lines=13> */
[----:B-1----:R-:W-:Y:S01]  /*125380*/  ISETP.LT.AND P3, PT, R82, UR59, !P0 ;  /* 0x0000003b52007c0c */ /* 0x002fe2000c761270 */
        /* <DEDUP_REMOVED lines=14> */
[----:B------:R-:W-:-:S04]  /*125470*/  ISETP.GE.AND P0, PT, R29, UR51, PT ;  /* 0x000000331d007c0c */ /* 0x000fc8000bf06270 */
[----:B------:R-:W-:Y:S01]  /*125480*/  ISETP.LT.AND P3, PT, R82, UR50, !P0 ;  /* 0x0000003252007c0c */ /* 0x000fe2000c761270 */
[----:B------:R-:W2:Y:S01]  /*125490*/  LDCU.64 UR50, c[0x0][0x398] ;  /* 0x00007300ff3277ac */ /* 0x000ea20008000a00 */
[----:B-1----:R-:W-:Y:S02]  /*1254a0*/  ISETP.LT.AND P2, PT, R81, UR66, !P0 ;  /* 0x0000004251007c0c */ /* 0x002fe4000c741270 */
        /* <DEDUP_REMOVED lines=13> */
[----:B------:R-:W-:-:S04]  /*125580*/  ISETP.GE.AND P0, PT, R29, UR33, PT ;  /* 0x000000211d007c0c */ /* 0x000fc8000bf06270 */
[----:B------:R-:W-:Y:S02]  /*125590*/  ISETP.LT.AND P3, PT, R82, UR32, !P0 ;  /* 0x0000002052007c0c */ /* 0x000fe4000c761270 */
[----:B------:R-:W-:Y:S01]  /*1255a0*/  LOP3.LUT R26, R26, 0xffffefff, RZ, 0xc0, !PT ;  /* 0xffffefff1a1a7812 */ /* 0x000fe200078ec0ff */
[----:B------:R-:W-:Y:S01]  /*1255b0*/  VIADD R29, R83, 0x16a ;  /* 0x0000016a531d7836 */ /* 0x000fe20000000000 */
[----:B------:R-:W-:Y:S01]  /*1255c0*/  ISETP.LT.AND P2, PT, R81, UR76, !P0 ;  /* 0x0000004c51007c0c */ /* 0x000fe2000c741270 */
[----:B------:R-:W1:Y:S01]  /*1255d0*/  LDCU UR76, c[0x0][0x398] ;  /* 0x00007300ff4c77ac */ /* 0x000e620008000800 */
[----:B--2---:R-:W-:Y:S01]  /*1255e0*/  ISETP.LT.AND P1, PT, R85, UR77, !P0 ;  /* 0x0000004d55007c0c */ /* 0x004fe2000c721270 */
[----:B------:R-:W2:Y:S06]  /*1255f0*/  LDCU.64 UR32, c[0x0][0x398] ;  /* 0x00007300ff2077ac */ /* 0x000eac0008000a00 */
        /* <DEDUP_REMOVED lines=10> */
[----:B------:R-:W-:Y:S02]  /*1256a0*/  ISETP.LT.AND P3, PT, R82, UR34, !P0 ;  /* 0x0000002252007c0c */ /* 0x000fe4000c761270 */
[----:B------:R-:W-:Y:S01]  /*1256b0*/  LOP3.LUT R26, R26, 0xfffffeff, RZ, 0xc0, !PT ;  /* 0xfffffeff1a1a7812 */ /* 0x000fe200078ec0ff */
[----:B------:R-:W-:Y:S01]  /*1256c0*/  VIADD R29, R83, 0x169 ;  /* 0x00000169531d7836 */ /* 0x000fe20000000000 */
[----:B-1----:R-:W-:Y:S01]  /*1256d0*/  ISETP.LT.AND P2, PT, R81, UR76, !P0 ;  /* 0x0000004c51007c0c */ /* 0x002fe2000c741270 */
[----:B------:R-:W1:Y:S01]  /*1256e0*/  LDCU.64 UR34, c[0x0][0x398] ;  /* 0x00007300ff2277ac */ /* 0x000e620008000a00 */
[----:B------:R-:W-:-:S07]  /*1256f0*/  ISETP.LT.AND P1, PT, R85, UR77, !P0 ;  /* 0x0000004d55007c0c */ /* 0x000fce000c721270 */
[----:B------:R-:W-:Y:S01]  /*125700*/  @P3 LOP3.LUT R26, R26, 0x100, RZ, 0xfc, !PT ;  /* 0x000001001a1a3812 */ /* 0x000fe200078efcff */
[----:B------:R-:W1:Y:S03]  /*125710*/  LDCU UR77, c[0x0][0x398] ;  /* 0x00007300ff4d77ac */ /* 0x000e660008000800 */
[----:B------:R-:W-:Y:S01]  /*125720*/  LOP3.LUT R26, R26, 0xffffff7f, RZ, 0xc0, !PT ;  /* 0xffffff7f1a1a7812 */ /* 0x000fe200078ec0ff */
[----:B------:R-:W1:Y:S03]  /*125730*/  LDCU UR76, c[0x0][0x398] ;  /* 0x00007300ff4c77ac */ /* 0x000e660008000800 */
[----:B------:R-:W-:Y:S02]  /*125740*/  @P2 LOP3.LUT R26, R26, 0x80, RZ, 0xfc, !PT ;  /* 0x000000801a1a2812 */ /* 0x000fe400078efcff */
[----:B--2---:R-:W-:-:S02]  /*125750*/  ISETP.LT.AND P0, PT, R84, UR32, !P0 ;  /* 0x0000002054007c0c */ /* 0x004fc4000c701270 */
        /* <DEDUP_REMOVED lines=11> */
[----:B------:R-:W2:Y:S01]  /*125810*/  LDCU UR73, c[0x0][0x398] ;  /* 0x00007300ff4977ac */ /* 0x000ea20008000800 */
[----:B------:R-:W-:-:S02]  /*125820*/  LOP3.LUT R23, R23, 0x7fffffff, RZ, 0xc0, !PT ;  /* 0x7fffffff17177812 */ /* 0x000fc400078ec0ff */
[----:B------:R-:W-:Y:S01]  /*125830*/  LOP3.LUT R22, R22, 0x7fffffff, RZ, 0xc0, !PT ;  /* 0x7fffffff16167812 */ /* 0x000fe200078ec0ff */
[----:B------:R-:W1:Y:S04]  /*125840*/  LDCU UR71, c[0x0][0x398] ;  /* 0x00007300ff4777ac */ /* 0x000e680008000800 */
        /* <DEDUP_REMOVED lines=10> */
[----:B------:R-:W-:Y:S01]  /*1258f0*/  VIADD R29, R83, 0x167 ;  /* 0x00000167531d7836 */ /* 0x000fe20000000000 */
[----:B------:R-:W-:Y:S01]  /*125900*/  LOP3.LUT R26, R26, 0xfffffffe, RZ, 0xc0, !PT ;  /* 0xfffffffe1a1a7812 */ /* 0x000fe200078ec0ff */
[----:B------:R-:W2:Y:S01]  /*125910*/  LDCU.64 UR38, c[0x0][0x398] ;  /* 0x00007300ff2677ac */ /* 0x000ea20008000a00 */
[----:B------:R-:W-:Y:S02]  /*125920*/  ISETP.LT.AND P2, PT, R81, UR69, !P0 ;  /* 0x0000004551007c0c */ /* 0x000fe4000c741270 */
[----:B------:R-:W-:Y:S01]  /*125930*/  ISETP.LT.AND P1, PT, R85, UR67, !P0 ;  /* 0x0000004355007c0c */ /* 0x000fe2000c721270 */
[----:B------:R-:W2:Y:S01]  /*125940*/  LDCU UR67, c[0x0][0x398] ;  /* 0x00007300ff4377ac */ /* 0x000ea20008000800 */
[----:B------:R-:W-:-:S02]  /*125950*/  ISETP.LT.AND P3, PT, R82, UR75, !P0 ;  /* 0x0000004b52007c0c */ /* 0x000fc4000c761270 */
[----:B-1----:R-:W-:Y:S01]  /*125960*/  ISETP.LT.AND P0, PT, R84, UR36, !P0 ;  /* 0x0000002454007c0c */ /* 0x002fe2000c701270 */
[----:B------:R-:W1:Y:S01]  /*125970*/  LDCU UR75, c[0x0][0x398] ;  /* 0x00007300ff4b77ac */ /* 0x000e620008000800 */
        /* <DEDUP_REMOVED lines=16> */
[----:B------:R-:W1:Y:S07]  /*125a80*/  LDCU UR74, c[0x0][0x398] ;  /* 0x00007300ff4a77ac */ /* 0x000e6e0008000800 */
[----:B------:R-:W-:Y:S01]  /*125a90*/  @P3 LOP3.LUT R25, R25, 0x10000000, RZ, 0xfc, !PT ;  /* 0x1000000019193812 */ /* 0x000fe200078efcff */
[----:B------:R-:W1:Y:S03]  /*125aa0*/  LDCU UR58, c[0x0][0x398] ;  /* 0x00007300ff3a77ac */ /* 0x000e660008000800 */
[----:B------:R-:W-:-:S04]  /*125ab0*/  LOP3.LUT R25, R25, 0xf7ffffff, RZ, 0xc0, !PT ;  /* 0xf7ffffff19197812 */ /* 0x000fc800078ec0ff */
[----:B------:R-:W-:Y:S02]  /*125ac0*/  @P2 LOP3.LUT R25, R25, 0x8000000, RZ, 0xfc, !PT ;  /* 0x0800000019192812 */ /* 0x000fe400078efcff */
[----:B--2---:R-:W-:Y:S01]  /*125ad0*/  ISETP.LT.AND P0, PT, R84, UR38, !P0 ;  /* 0x0000002654007c0c */ /* 0x004fe2000c701270 */
[----:B------:R-:W2:Y:S01]  /*125ae0*/  LDCU UR38, c[0x0][0x398] ;  /* 0x00007300ff2677ac */ /* 0x000ea20008000800 */
[----:B------:R-:W-:-:S04]  /*125af0*/  LOP3.LUT R25, R25, 0xfbffffff, RZ, 0xc0, !PT ;  /* 0xfbffffff19197812 */ /* 0x000fc800078ec0ff */
[----:B------:R-:W-:-:S04]  /*125b00*/  @P1 LOP3.LUT R25, R25, 0x4000000, RZ, 0xfc, !PT ;  /* 0x0400000019191812 */ /* 0x000fc800078efcff */
[----:B------:R-:W-:-:S04]  /*125b10*/  LOP3.LUT R25, R25, 0xfdffffff, RZ, 0xc0, !PT ;  /* 0xfdffffff19197812 */ /* 0x000fc800078ec0ff */
[----:B------:R-:W-:Y:S02]  /*125b20*/  @P0 LOP3.LUT R25, R25, 0x2000000, RZ, 0xfc, !PT ;  /* 0x0200000019190812 */ /* 0x000fe400078efcff */
[----:B------:R-:W-:Y:S02]  /*125b30*/  ISETP.GE.AND P0, PT, R29, UR33, PT ;  /* 0x000000211d007c0c */ /* 0x000fe4000bf06270 */
[----:B------:R-:W-:Y:S01]  /*125b40*/  LOP3.LUT R25, R25, 0xfeffffff, RZ, 0xc0, !PT ;  /* 0xfeffffff19197812 */ /* 0x000fe200078ec0ff */
[----:B------:R-:W-:Y:S01]  /*125b50*/  VIADD R29, R83, 0x165 ;  /* 0x00000165531d7836 */ /* 0x000fe20000000000 */
[----:B---3--:R-:W-:Y:S01]  /*125b60*/  ISETP.LT.AND P3, PT, R82, UR72, !P0 ;  /* 0x0000004852007c0c */ /* 0x008fe2000c761270 */
[----:B------:R-:W3:Y:S01]  /*125b70*/  LDCU.64 UR32, c[0x0][0x398] ;  /* 0x00007300ff2077ac */ /* 0x000ee20008000a00 */
[----:B------:R-:W-:Y:S02]  /*125b80*/  ISETP.LT.AND P2, PT, R81, UR29, !P0 ;  /* 0x0000001d51007c0c */ /* 0x000fe4000c741270 */
[----:B------:R-:W-:Y:S01]  /*125b90*/  ISETP.LT.AND P1, PT, R85, UR30, !P0 ;  /* 0x0000001e55007c0c */ /* 0x000fe2000c721270 */
[----:B------:R-:W1:Y:S08]  /*125ba0*/  LDCU UR72, c[0x0][0x398] ;  /* 0x00007300ff4877ac */ /* 0x000e700008000800 */
        /* <DEDUP_REMOVED lines=14> */
[----:B------:R-:W-:-:S02]  /*125c90*/  LOP3.LUT R25, R25, 0xffefffff, RZ, 0xc0, !PT ;  /* 0xffefffff19197812 */ /* 0x000fc400078ec0ff */
[----:B------:R-:W-:Y:S01]  /*125ca0*/  ISETP.LT.AND P1, PT, R85, UR28, !P0 ;  /* 0x0000001c55007c0c */ /* 0x000fe2000c721270 */
[----:B------:R-:W1:Y:S06]  /*125cb0*/  LDCU.64 UR28, c[0x0][0x398] ;  /* 0x00007300ff1c77ac */ /* 0x000e6c0008000a00 */
[----:B------:R-:W-:-:S04]  /*125cc0*/  @P3 LOP3.LUT R25, R25, 0x100000, RZ, 0xfc, !PT ;  /* 0x0010000019193812 */ /* 0x000fc800078efcff */
[----:B------:R-:W-:-:S04]  /*125cd0*/  LOP3.LUT R25, R25, 0xfff7ffff, RZ, 0xc0, !PT ;  /* 0xfff7ffff19197812 */ /* 0x000fc800078ec0ff */
[----:B------:R-:W-:Y:S02]  /*125ce0*/  @P2 LOP3.LUT R25, R25, 0x80000, RZ, 0xfc, !PT ;  /* 0x0008000019192812 */ /* 0x000fe400078efcff */
[----:B---3--:R-:W-:Y:S02]  /*125cf0*/  ISETP.LT.AND P0, PT, R84, UR32, !P0 ;  /* 0x0000002054007c0c */ /* 0x008fe4000c701270 */
        /* <DEDUP_REMOVED lines=9> */
[----:B------:R-:W3:Y:S01]  /*125d90*/  LDCU.64 UR36, c[0x0][0x398] ;  /* 0x00007300ff2477ac */ /* 0x000ee20008000a00 */
[----:B------:R-:W-:Y:S02]  /*125da0*/  ISETP.LT.AND P2, PT, R81, UR17, !P0 ;  /* 0x0000001151007c0c */ /* 0x000fe4000c741270 */
[----:B------:R-:W-:Y:S01]  /*125db0*/  ISETP.LT.AND P1, PT, R85, UR18, !P0 ;  /* 0x0000001255007c0c */ /* 0x000fe2000c721270 */
[----:B------:R-:W1:Y:S08]  /*125dc0*/  LDCU UR68, c[0x0][0x398] ;  /* 0x00007300ff4477ac */ /* 0x000e700008000800 */
[----:B------:R-:W-:-:S04]  /*125dd0*/  @P3 LOP3.LUT R25, R25, 0x10000, RZ, 0xfc, !PT ;  /* 0x0001000019193812 */ /* 0x000fc800078efcff */
[----:B------:R-:W-:-:S04]  /*125de0*/  LOP3.LUT R25, R25, 0xffff7fff, RZ, 0xc0, !PT ;  /* 0xffff7fff19197812 */ /* 0x000fc800078ec0ff */
[----:B------:R-:W-:Y:S02]  /*125df0*/  @P2 LOP3.LUT R25, R25, 0x8000, RZ, 0xfc, !PT ;  /* 0x0000800019192812 */ /* 0x000fe400078efcff */
[----:B-1----:R-:W-:Y:S02]  /*125e00*/  ISETP.LT.AND P0, PT, R84, UR28, !P0 ;  /* 0x0000001c54007c0c */ /* 0x002fe4000c701270 */
        /* <DEDUP_REMOVED lines=24> */
[----:B----4-:R-:W-:Y:S01]  /*125f90*/  ISETP.LT.AND P3, PT, R82, UR10, !P0 ;  /* 0x0000000a52007c0c */ /* 0x010fe2000c761270 */
[----:B------:R-:W4:Y:S01]  /*125fa0*/  LDCU.64 UR10, c[0x0][0x398] ;  /* 0x00007300ff0a77ac */ /* 0x000f220008000a00 */
[----:B------:R-:W-:Y:S02]  /*125fb0*/  ISETP.LT.AND P2, PT, R81, UR5, !P0 ;  /* 0x0000000551007c0c */ /* 0x000fe4000c741270 */
[----:B------:R-:W-:Y:S01]  /*125fc0*/  ISETP.LT.AND P1, PT, R85, UR9, !P0 ;  /* 0x0000000955007c0c */ /* 0x000fe2000c721270 */
[----:B------:R-:W1:Y:S08]  /*125fd0*/  LDCU UR51, c[0x0][0x398] ;  /* 0x00007300ff3377ac */ /* 0x000e700008000800 */
        /* <DEDUP_REMOVED lines=34> */
[----:B------:R-:W2:Y:S01]  /*126200*/  LDCU.64 UR8, c[0x0][0x398] ;  /* 0x00007300ff0877ac */ /* 0x000ea20008000a00 */
[----:B------:R-:W-:-:S02]  /*126210*/  ISETP.LT.AND P3, PT, R82, UR64, !P0 ;  /* 0x0000004052007c0c */ /* 0x000fc4000c761270 */
[----:B-1----:R-:W-:Y:S01]  /*126220*/  ISETP.LT.AND P0, PT, R84, UR32, !P0 ;  /* 0x0000002054007c0c */ /* 0x002fe2000c701270 */
        /* <DEDUP_REMOVED lines=10> */
[----:B------:R-:W-:Y:S02]  /*1262d0*/  ISETP.LT.AND P3, PT, R82, UR6, !P0 ;  /* 0x0000000652007c0c */ /* 0x000fe4000c761270 */
[----:B------:R-:W-:Y:S01]  /*1262e0*/  LOP3.LUT R24, R24, 0xefffffff, RZ, 0xc0, !PT ;  /* 0xefffffff18187812 */ /* 0x000fe200078ec0ff */
[----:B------:R-:W-:Y:S01]  /*1262f0*/  VIADD R29, R83, 0x15e ;  /* 0x0000015e531d7836 */ /* 0x000fe20000000000 */
[----:B------:R-:W-:Y:S01]  /*126300*/  ISETP.LT.AND P2, PT, R81, UR14, !P0 ;  /* 0x0000000e51007c0c */ /* 0x000fe2000c741270 */
[----:B------:R-:W1:Y:S01]  /*126310*/  LDCU UR6, c[0x0][0x398] ;  /* 0x00007300ff0677ac */ /* 0x000e620008000800 */
[----:B------:R-:W-:-:S07]  /*126320*/  ISETP.LT.AND P1, PT, R85, UR15, !P0 ;  /* 0x0000000f55007c0c */ /* 0x000fce000c721270 */
[----:B------:R-:W-:Y:S01]  /*126330*/  @P3 LOP3.LUT R24, R24, 0x10000000, RZ, 0xfc, !PT ;  /* 0x1000000018183812 */ /* 0x000fe200078efcff */
[----:B------:R-:W1:Y:S03]  /*126340*/  LDCU.64 UR14, c[0x0][0x398] ;  /* 0x00007300ff0e77ac */ /* 0x000e660008000a00 */
        /* <DEDUP_REMOVED lines=8> */
[----:B------:R-:W-:Y:S01]  /*1263d0*/  ISETP.GE.AND P0, PT, R29, UR13, PT ;  /* 0x0000000d1d007c0c */ /* 0x000fe2000bf06270 */
[----:B------:R-:W1:Y:S03]  /*1263e0*/  LDCU.64 UR12, c[0x0][0x398] ;  /* 0x00007300ff0c77ac */ /* 0x000e660008000a00 */
[----:B------:R-:W-:Y:S01]  /*1263f0*/  ISETP.LT.AND P3, PT, R82, UR16, !P0 ;  /* 0x0000001052007c0c */ /* 0x000fe2000c761270 */
[----:B------:R-:W1:Y:S01]  /*126400*/  LDCU.64 UR16, c[0x0][0x398] ;  /* 0x00007300ff1077ac */ /* 0x000e620008000a00 */
[----:B------:R-:W-:Y:S02]  /*126410*/  ISETP.LT.AND P2, PT, R81, UR19, !P0 ;  /* 0x0000001351007c0c */ /* 0x000fe4000c741270 */
[----:B------:R-:W-:Y:S01]  /*126420*/  LOP3.LUT R24, R24, 0xfeffffff, RZ, 0xc0, !PT ;  /* 0xfeffffff18187812 */ /* 0x000fe200078ec0ff */
[----:B------:R-:W1:Y:S01]  /*126430*/  LDCU.64 UR18, c[0x0][0x398] ;  /* 0x00007300ff1277ac */ /* 0x000e620008000a00 */
[----:B------:R-:W-:-:S07]  /*126440*/  ISETP.LT.AND P1, PT, R85, UR20, !P0 ;  /* 0x0000001455007c0c */ /* 0x000fce000c721270 */
[----:B------:R-:W-:Y:S01]  /*126450*/  @P3 LOP3.LUT R24, R24, 0x1000000, RZ, 0xfc, !PT ;  /* 0x0100000018183812 */ /* 0x000fe200078efcff */
[----:B------:R-:W2:Y:S03]  /*126460*/  LDCU UR20, c[0x0][0x398] ;  /* 0x00007300ff1477ac */ /* 0x000ea60008000800 */
[----:B------:R-:W-:-:S04]  /*126470*/  LOP3.LUT R24, R24, 0xff7fffff, RZ, 0xc0, !PT ;  /* 0xff7fffff18187812 */ /* 0x000fc800078ec0ff */
[----:B------:R-:W-:Y:S02]  /*126480*/  @P2 LOP3.LUT R24, R24, 0x800000, RZ, 0xfc, !PT ;  /* 0x0080000018182812 */ /* 0x000fe400078efcff */
[----:B-1----:R-:W-:Y:S01]  /*126490*/  ISETP.LT.AND P0, PT, R84, UR14, !P0 ;  /* 0x0000000e54007c0c */ /* 0x002fe2000c701270 */
[----:B------:R-:W1:Y:S01]  /*1264a0*/  LDCU UR14, c[0x0][0x398] ;  /* 0x00007300ff0e77ac */ /* 0x000e620008000800 */
        /* <DEDUP_REMOVED lines=13> */
[----:B------:R-:W1:Y:S07]  /*126580*/  LDCU UR21, c[0x0][0x398] ;  /* 0x00007300ff1577ac */ /* 0x000e6e0008000800 */
        /* <DEDUP_REMOVED lines=18> */
[----:B------:R-:W-:Y:S01]  /*1266b0*/  @P3 LOP3.LUT R24, R24, 0x10000, RZ, 0xfc, !PT ;  /* 0x0001000018183812 */ /* 0x000fe200078efcff */
[----:B------:R-:W1:Y:S03]  /*1266c0*/  LDCU.64 UR26, c[0x0][0x398] ;  /* 0x00007300ff1a77ac */ /* 0x000e660008000a00 */
        /* <DEDUP_REMOVED lines=35> */
[----:B------:R-:W-:Y:S01]  /*126900*/  LOP3.LUT R20, R20, 0x7fffffff, RZ, 0xc0, !PT ;  /* 0x7fffffff14147812 */ /* 0x000fe200078ec0ff */
[----:B------:R-:W2:Y:S06]  /*126910*/  LDCU UR45, c[0x0][0x398] ;  /* 0x00007300ff2d77ac */ /* 0x000eac0008000800 */
        /* <DEDUP_REMOVED lines=46> */
[----:B------:R-:W-:Y:S01]  /*126c00*/  ISETP.GE.AND P0, PT, R29, UR19, PT ;  /* 0x000000131d007c0c */ /* 0x000fe2000bf06270 */
[----:B------:R-:W1:Y:S01]  /*126c10*/  LDCU UR19, c[0x0][0x398] ;  /* 0x00007300ff1377ac */ /* 0x000e620008000800 */
[----:B------:R-:W-:Y:S02]  /*126c20*/  @P3 LOP3.LUT R24, R24, 0x1, RZ, 0xfc, !PT ;  /* 0x0000000118183812 */ /* 0x000fe400078efcff */
        /* <DEDUP_REMOVED lines=20> */
[----:B------:R-:W3:Y:S01]  /*126d70*/  LDCU UR34, c[0x0][0x398] ;  /* 0x00007300ff2277ac */ /* 0x000ee20008000800 */
[----:B------:R-:W-:Y:S02]  /*126d80*/  ISETP.LT.AND P2, PT, R81, UR39, !P0 ;  /* 0x0000002751007c0c */ /* 0x000fe4000c741270 */
[----:B-1----:R-:W-:Y:S01]  /*126d90*/  ISETP.LT.AND P1, PT, R85, UR38, !P0 ;  /* 0x0000002655007c0c */ /* 0x002fe2000c721270 */
[----:B------:R-:W1:Y:S01]  /*126da0*/  LDCU.64 UR38, c[0x0][0x398] ;  /* 0x00007300ff2677ac */ /* 0x000e620008000a00 */
        /* <DEDUP_REMOVED lines=16> */
[----:B---3--:R-:W-:Y:S01]  /*126eb0*/  ISETP.LT.AND P1, PT, R85, UR34, !P0 ;  /* 0x0000002255007c0c */ /* 0x008fe2000c721270 */
[----:B------:R-:W3:Y:S01]  /*126ec0*/  LDCU UR51, c[0x0][0x398] ;  /* 0x00007300ff3377ac */ /* 0x000ee20008000800 */
[----:B------:R-:W2:Y:S07]  /*126ed0*/  LDCU UR27, c[0x0][0x398] ;  /* 0x00007300ff1b77ac */ /* 0x000eae0008000800 */
[----:B------:R-:W-:Y:S01]  /*126ee0*/  @P3 LOP3.LUT R23, R23, 0x100000, RZ, 0xfc, !PT ;  /* 0x0010000017173812 */ /* 0x000fe200078efcff */
[----:B------:R-:W2:Y:S03]  /*126ef0*/  LDCU.64 UR34, c[0x0][0x398] ;  /* 0x00007300ff2277ac */ /* 0x000ea60008000a00 */
        /* <DEDUP_REMOVED lines=13> */
[----:B---3--:R-:W-:Y:S01]  /*126fd0*/  ISETP.LT.AND P1, PT, R85, UR51, !P0 ;  /* 0x0000003355007c0c */ /* 0x008fe2000c721270 */
[----:B------:R-:W3:Y:S08]  /*126fe0*/  LDCU UR51, c[0x0][0x398] ;  /* 0x00007300ff3377ac */ /* 0x000ef00008000800 */
[----:B------:R-:W-:Y:S01]  /*126ff0*/  @P3 LOP3.LUT R23, R23, 0x10000, RZ, 0xfc, !PT ;  /* 0x0001000017173812 */ /* 0x000fe200078efcff */
[----:B------:R-:W1:Y:S03]  /*127000*/  LDCU.64 UR32, c[0x0][0x398] ;  /* 0x00007300ff2077ac */ /* 0x000e660008000a00 */
        /* <DEDUP_REMOVED lines=13> */
[----:B---3--:R-:W-:Y:S01]  /*1270e0*/  ISETP.LT.AND P1, PT, R85, UR51, !P0 ;  /* 0x0000003355007c0c */ /* 0x008fe2000c721270 */
[----:B------:R-:W3:Y:S01]  /*1270f0*/  LDCU UR47, c[0x0][0x398] ;  /* 0x00007300ff2f77ac */ /* 0x000ee20008000800 */
[----:B------:R-:W2:Y:S07]  /*127100*/  LDCU.64 UR36, c[0x0][0x398] ;  /* 0x00007300ff2477ac */ /* 0x000eae0008000a00 */
        /* <DEDUP_REMOVED lines=12> */
[----:B--2---:R-:W-:Y:S01]  /*1271d0*/  ISETP.LT.AND P3, PT, R82, UR43, !P0 ;  /* 0x0000002b52007c0c */ /* 0x004fe2000c761270 */
[----:B------:R-:W1:Y:S01]  /*1271e0*/  LDCU UR29, c[0x0][0x398] ;  /* 0x00007300ff1d77ac */ /* 0x000e620008000800 */
[----:B---3--:R-:W-:Y:S02]  /*1271f0*/  ISETP.LT.AND P2, PT, R81, UR47, !P0 ;  /* 0x0000002f51007c0c */ /* 0x008fe4000c741270 */
[----:B------:R-:W-:Y:S01]  /*127200*/  ISETP.LT.AND P1, PT, R85, UR51, !P0 ;  /* 0x0000003355007c0c */ /* 0x000fe2000c721270 */
[----:B------:R-:W2:Y:S01]  /*127210*/  LDCU UR47, c[0x0][0x398] ;  /* 0x00007300ff2f77ac */ /* 0x000ea20008000800 */
[----:B------:R-:W3:Y:S07]  /*127220*/  LDCU UR43, c[0x0][0x398] ;  /* 0x00007300ff2b77ac */ /* 0x000eee0008000800 */
        /* <DEDUP_REMOVED lines=14> */
[----:B------:R-:W2:Y:S01]  /*127310*/  LDCU UR47, c[0x0][0x398] ;  /* 0x00007300ff2f77ac */ /* 0x000ea20008000800 */
[----:B-1----:R-:W-:Y:S02]  /*127320*/  ISETP.LT.AND P2, PT, R81, UR51, !P0 ;  /* 0x0000003351007c0c */ /* 0x002fe4000c741270 */
[----:B------:R-:W-:Y:S01]  /*127330*/  ISETP.LT.AND P1, PT, R85, UR50, !P0 ;  /* 0x0000003255007c0c */ /* 0x000fe2000c721270 */
[----:B------:R-:W1:Y:S01]  /*127340*/  LDCU.64 UR50, c[0x0][0x398] ;  /* 0x00007300ff3277ac */ /* 0x000e620008000a00 */
[----:B------:R-:W1:Y:S07]  /*127350*/  LDCU.64 UR38, c[0x0][0x398] ;  /* 0x00007300ff2677ac */ /* 0x000e6e0008000a00 */
        /* <DEDUP_REMOVED lines=9> */
[----:B------:R-:W3:Y:S03]  /*1273f0*/  LDCU.64 UR34, c[0x0][0x398] ;  /* 0x00007300ff2277ac */ /* 0x000ee60008000a00 */
[----:B------:R-:W-:Y:S01]  /*127400*/  ISETP.LT.AND P2, PT, R81, UR49, !P0 ;  /* 0x0000003151007c0c */ /* 0x000fe2000c741270 */
[----:B------:R-:W3:Y:S01]  /*127410*/  LDCU UR49, c[0x0][0x398] ;  /* 0x00007300ff3177ac */ /* 0x000ee20008000800 */
[----:B--2---:R-:W-:Y:S02]  /*127420*/  ISETP.LT.AND P1, PT, R85, UR47, !P0 ;  /* 0x0000002f55007c0c */ /* 0x004fe4000c721270 */
[----:B------:R-:W-:Y:S01]  /*127430*/  ISETP.LT.AND P3, PT, R82, UR52, !P0 ;  /* 0x0000003452007c0c */ /* 0x000fe2000c761270 */
[----:B------:R-:W2:Y:S01]  /*127440*/  LDCU UR52, c[0x0][0x398] ;  /* 0x00007300ff3477ac */ /* 0x000ea20008000800 */
[----:B-1----:R-:W-:-:S02]  /*127450*/  ISETP.LT.AND P0, PT, R84, UR50, !P0 ;  /* 0x0000003254007c0c */ /* 0x002fc4000c701270 */
[----:B------:R-:W-:Y:S01]  /*127460*/  IADD3 R29, PT, PT, R83, 0x14f, RZ ;  /* 0x0000014f531d7810 */ /* 0x000fe20007ffe0ff */
[----:B------:R-:W1:Y:S04]  /*127470*/  LDCU UR47, c[0x0][0x398] ;  /* 0x00007300ff2f77ac */ /* 0x000e680008000800 */
[----:B------:R-:W-:-:S04]  /*127480*/  @P2 LOP3.LUT R22, R22, 0x80000000, RZ, 0xfc, !PT ;  /* 0x8000000016162812 */ /* 0x000fc800078efcff */
[----:B------:R-:W-:-:S04]  /*127490*/  LOP3.LUT R22, R22, 0xbfffffff, RZ, 0xc0, !PT ;  /* 0xbfffffff16167812 */ /* 0x000fc800078ec0ff */
[----:B------:R-:W-:-:S04]  /*1274a0*/  @P1 LOP3.LUT R22, R22, 0x40000000, RZ, 0xfc, !PT ;  /* 0x4000000016161812 */ /* 0x000fc800078efcff */
[----:B------:R-:W-:Y:S02]  /*1274b0*/  LOP3.LUT R22, R22, 0xdfffffff, RZ, 0xc0, !PT ;  /* 0xdfffffff16167812 */ /* 0x000fe400078ec0ff */
[----:B------:R-:W-:Y:S02]  /*1274c0*/  LOP3.LUT R23, R23, 0xfffffffe, RZ, 0xc0, !PT ;  /* 0xfffffffe17177812 */ /* 0x000fe400078ec0ff */
        /* <DEDUP_REMOVED lines=8> */
[----:B--2---:R-:W-:Y:S01]  /*127550*/  ISETP.LT.AND P1, PT, R85, UR52, !P0 ;  /* 0x0000003455007c0c */ /* 0x004fe2000c721270 */
[----:B------:R-:W2:Y:S08]  /*127560*/  LDCU.64 UR32, c[0x0][0x398] ;  /* 0x00007300ff2077ac */ /* 0x000eb00008000a00 */
[----:B------:R-:W-:Y:S01]  /*127570*/  @P3 LOP3.LUT R22, R22, 0x10000000, RZ, 0xfc, !PT ;  /* 0x1000000016163812 */ /* 0x000fe200078efcff */
[----:B------:R-:W1:Y:S03]  /*127580*/  LDCU UR52, c[0x0][0x398] ;  /* 0x00007300ff3477ac */ /* 0x000e660008000800 */
[----:B------:R-:W-:Y:S01]  /*127590*/  LOP3.LUT R22, R22, 0xf7ffffff, RZ, 0xc0, !PT ;  /* 0xf7ffffff16167812 */ /* 0x000fe200078ec0ff */
[----:B------:R-:W1:Y:S03]  /*1275a0*/  LDCU UR53, c[0x0][0x398] ;  /* 0x00007300ff3577ac */ /* 0x000e660008000800 */
[----:B------:R-:W-:-:S02]  /*1275b0*/  @P2 LOP3.LUT R22, R22, 0x8000000, RZ, 0xfc, !PT ;  /* 0x0800000016162812 */ /* 0x000fc400078efcff */
[----:B------:R-:W-:Y:S02]  /*1275c0*/  ISETP.LT.AND P0, PT, R84, UR38, !P0 ;  /* 0x0000002654007c0c */ /* 0x000fe4000c701270 */
        /* <DEDUP_REMOVED lines=9> */
[----:B-1----:R-:W-:Y:S02]  /*127660*/  ISETP.LT.AND P2, PT, R81, UR55, !P0 ;  /* 0x0000003751007c0c */ /* 0x002fe4000c741270 */
[----:B------:R-:W-:Y:S01]  /*127670*/  ISETP.LT.AND P1, PT, R85, UR54, !P0 ;  /* 0x0000003655007c0c */ /* 0x000fe2000c721270 */
[----:B------:R-:W1:Y:S01]  /*127680*/  LDCU UR55, c[0x0][0x398] ;  /* 0x00007300ff3777ac */ /* 0x000e620008000800 */
[----:B------:R-:W1:Y:S07]  /*127690*/  LDCU UR31, c[0x0][0x398] ;  /* 0x00007300ff1f77ac */ /* 0x000e6e0008000800 */
[----:B------:R-:W-:Y:S01]  /*1276a0*/  @P3 LOP3.LUT R22, R22, 0x1000000, RZ, 0xfc, !PT ;  /* 0x0100000016163812 */ /* 0x000fe200078efcff */
[----:B------:R-:W1:Y:S03]  /*1276b0*/  LDCU UR54, c[0x0][0x398] ;  /* 0x00007300ff3677ac */ /* 0x000e660008000800 */
        /* <DEDUP_REMOVED lines=15> */
[----:B------:R-:W1:Y:S07]  /*1277b0*/  LDCU UR55, c[0x0][0x398] ;  /* 0x00007300ff3777ac */ /* 0x000e6e0008000800 */
[----:B------:R-:W-:Y:S01]  /*1277c0*/  @P3 LOP3.LUT R22, R22, 0x100000, RZ, 0xfc, !PT ;  /* 0x0010000016163812 */ /* 0x000fe200078efcff */
[----:B------:R-:W1:Y:S03]  /*1277d0*/  LDCU UR75, c[0x0][0x398] ;  /* 0x00007300ff4b77ac */ /* 0x000e660008000800 */
[----:B------:R-:W-:-:S04]  /*1277e0*/  LOP3.LUT R22, R22, 0xfff7ffff, RZ, 0xc0, !PT ;  /* 0xfff7ffff16167812 */ /* 0x000fc800078ec0ff */
[----:B------:R-:W-:Y:S02]  /*1277f0*/  @P2 LOP3.LUT R22, R22, 0x80000, RZ, 0xfc, !PT ;  /* 0x0008000016162812 */ /* 0x000fe400078efcff */
[----:B---3--:R-:W-:Y:S02]  /*127800*/  ISETP.LT.AND P0, PT, R84, UR34, !P0 ;  /* 0x0000002254007c0c */ /* 0x008fe4000c701270 */
        /* <DEDUP_REMOVED lines=72> */
[----:B---3--:R-:W-:Y:S01]  /*127c90*/  ISETP.LT.AND P0, PT, R84, UR32, !P0 ;  /* 0x0000002054007c0c */ /* 0x008fe2000c701270 */
[----:B------:R-:W3:Y:S01]  /*127ca0*/  LDCU UR32, c[0x0][0x398] ;  /* 0x00007300ff2077ac */ /* 0x000ee20008000800 */
[----:B------:R-:W-:-:S04]  /*127cb0*/  LOP3.LUT R22, R22, 0xfffffffb, RZ, 0xc0, !PT ;  /* 0xfffffffb16167812 */ /* 0x000fc800078ec0ff */
[----:B------:R-:W-:Y:S02]  /*127cc0*/  @P1 LOP3.LUT R22, R22, 0x4, RZ, 0xfc, !PT ;  /* 0x0000000416161812 */ /* 0x000fe400078efcff */
[----:B------:R-:W-:Y:S02]  /*127cd0*/  IADD3 R29, PT, PT, R83, 0x148, RZ ;  /* 0x00000148531d7810 */ /* 0x000fe40007ffe0ff */
        /* <DEDUP_REMOVED lines=27> */
[----:B------:R-:W1:Y:S08]  /*127e90*/  LDCU UR69, c[0x0][0x398] ;  /* 0x00007300ff4577ac */ /* 0x000e700008000800 */
        /* <DEDUP_REMOVED lines=45> */
[----:B----4-:R-:W-:Y:S02]  /*128170*/  ISETP.LT.AND P3, PT, R82, UR10, !P0 ;  /* 0x0000000a52007c0c */ /* 0x010fe4000c761270 */
[----:B------:R-:W-:Y:S01]  /*128180*/  LOP3.LUT R21, R21, 0xfffeffff, RZ, 0xc0, !PT ;  /* 0xfffeffff15157812 */ /* 0x000fe200078ec0ff */
[----:B------:R-:W-:Y:S01]  /*128190*/  VIADD R29, R83, 0x143 ;  /* 0x00000143531d7836 */ /* 0x000fe20000000000 */
[----:B------:R-:W-:Y:S01]  /*1281a0*/  ISETP.LT.AND P2, PT, R81, UR13, !P0 ;  /* 0x0000000d51007c0c */ /* 0x000fe2000c741270 */
[----:B------:R-:W4:Y:S01]  /*1281b0*/  LDCU.64 UR10, c[0x0][0x398] ;  /* 0x00007300ff0a77ac */ /* 0x000f220008000a00 */
[----:B------:R-:W-:-:S07]  /*1281c0*/  ISETP.LT.AND P1, PT, R85, UR14, !P0 ;  /* 0x0000000e55007c0c */ /* 0x000fce000c721270 */
        /* <DEDUP_REMOVED lines=16> */
[----:B------:R-:W1:Y:S01]  /*1282d0*/  LDCU.64 UR22, c[0x0][0x398] ;  /* 0x00007300ff1677ac */ /* 0x000e620008000a00 */
[----:B------:R-:W1:Y:S07]  /*1282e0*/  LDCU UR37, c[0x0][0x398] ;  /* 0x00007300ff2577ac */ /* 0x000e6e0008000800 */
[----:B------:R-:W-:-:S04]  /*1282f0*/  @P3 LOP3.LUT R21, R21, 0x1000, RZ, 0xfc, !PT ;  /* 0x0000100015153812 */ /* 0x000fc800078efcff */
[----:B------:R-:W-:-:S04]  /*128300*/  LOP3.LUT R21, R21, 0xfffff7ff, RZ, 0xc0, !PT ;  /* 0xfffff7ff15157812 */ /* 0x000fc800078ec0ff */
[----:B------:R-:W-:Y:S02]  /*128310*/  @P2 LOP3.LUT R21, R21, 0x800, RZ, 0xfc, !PT ;  /* 0x0000080015152812 */ /* 0x000fe400078efcff */
[----:B----4-:R-:W-:Y:S02]  /*128320*/  ISETP.LT.AND P0, PT, R84, UR10, !P0 ;  /* 0x0000000a54007c0c */ /* 0x010fe4000c701270 */
[----:B------:R-:W-:-:S04]  /*128330*/  LOP3.LUT R21, R21, 0xfffffbff, RZ, 0xc0, !PT ;  /* 0xfffffbff15157812 */ /* 0x000fc800078ec0ff */
[----:B------:R-:W-:-:S04]  /*128340*/  @P1 LOP3.LUT R21, R21, 0x400, RZ, 0xfc, !PT ;  /* 0x0000040015151812 */ /* 0x000fc800078efcff */
[----:B------:R-:W-:-:S04]  /*128350*/  LOP3.LUT R21, R21, 0xfffffdff, RZ, 0xc0, !PT ;  /* 0xfffffdff15157812 */ /* 0x000fc800078ec0ff */
[----:B------:R-:W-:Y:S02]  /*128360*/  @P0 LOP3.LUT R21, R21, 0x200, RZ, 0xfc, !PT ;  /* 0x0000020015150812 */ /* 0x000fe400078efcff */
[----:B------:R-:W-:Y:S01]  /*128370*/  ISETP.GE.AND P0, PT, R29, UR51, PT ;  /* 0x000000331d007c0c */ /* 0x000fe2000bf06270 */
[----:B------:R-:W4:Y:S03]  /*128380*/  LDCU UR51, c[0x0][0x398] ;  /* 0x00007300ff3377ac */ /* 0x000f260008000800 */
[----:B------:R-:W-:Y:S02]  /*128390*/  ISETP.LT.AND P3, PT, R82, UR20, !P0 ;  /* 0x0000001452007c0c */ /* 0x000fe4000c761270 */
[----:B------:R-:W-:Y:S02]  /*1283a0*/  ISETP.LT.AND P2, PT, R81, UR19, !P0 ;  /* 0x0000001351007c0c */ /* 0x000fe4000c741270 */
[----:B------:R-:W-:-:S02]  /*1283b0*/  LOP3.LUT R21, R21, 0xfffffeff, RZ, 0xc0, !PT ;  /* 0xfffffeff15157812 */ /* 0x000fc400078ec0ff */
[----:B------:R-:W-:Y:S01]  /*1283c0*/  ISETP.LT.AND P1, PT, R85, UR21, !P0 ;  /* 0x0000001555007c0c */ /* 0x000fe2000c721270 */
[----:B------:R-:W1:Y:S06]  /*1283d0*/  LDCU.64 UR20, c[0x0][0x398] ;  /* 0x00007300ff1477ac */ /* 0x000e6c0008000a00 */
[----:B------:R-:W-:-:S04]  /*1283e0*/  @P3 LOP3.LUT R21, R21, 0x100, RZ, 0xfc, !PT ;  /* 0x0000010015153812 */ /* 0x000fc800078efcff */
[----:B------:R-:W-:-:S04]  /*1283f0*/  LOP3.LUT R21, R21, 0xffffff7f, RZ, 0xc0, !PT ;  /* 0xffffff7f15157812 */ /* 0x000fc800078ec0ff */
[----:B------:R-:W-:Y:S02]  /*128400*/  @P2 LOP3.LUT R21, R21, 0x80, RZ, 0xfc, !PT ;  /* 0x0000008015152812 */ /* 0x000fe400078efcff */
[----:B--2---:R-:W-:Y:S02]  /*128410*/  ISETP.LT.AND P0, PT, R84, UR12, !P0 ;  /* 0x0000000c54007c0c */ /* 0x004fe4000c701270 */
        /* <DEDUP_REMOVED lines=12> */
[----:B------:R-:W1:Y:S08]  /*1284e0*/  LDCU.64 UR8, c[0x0][0x398] ;  /* 0x00007300ff0877ac */ /* 0x000e700008000a00 */
        /* <DEDUP_REMOVED lines=15> */
[----:B------:R-:W1:Y:S01]  /*1285e0*/  LDCU.64 UR16, c[0x0][0x398] ;  /* 0x00007300ff1077ac */ /* 0x000e620008000a00 */
[----:B--2---:R-:W-:-:S02]  /*1285f0*/  ISETP.LT.AND P3, PT, R82, UR76, !P0 ;  /* 0x0000004c52007c0c */ /* 0x004fc4000c761270 */
[----:B------:R-:W-:Y:S01]  /*128600*/  ISETP.LT.AND P0, PT, R84, UR8, !P0 ;  /* 0x0000000854007c0c */ /* 0x000fe2000c701270 */
[----:B------:R-:W2:Y:S01]  /*128610*/  LDCU UR76, c[0x0][0x398] ;  /* 0x00007300ff4c77ac */ /* 0x000ea20008000800 */
        /* <DEDUP_REMOVED lines=15> */
[----:B------:R-:W1:Y:S08]  /*128710*/  LDCU.64 UR10, c[0x0][0x398] ;  /* 0x00007300ff0a77ac */ /* 0x000e700008000a00 */
[----:B------:R-:W-:Y:S01]  /*128720*/  @P3 LOP3.LUT R20, R20, 0x10000000, RZ, 0xfc, !PT ;  /* 0x1000000014143812 */ /* 0x000fe200078efcff */
[----:B------:R-:W2:Y:S03]  /*128730*/  LDCU.64 UR24, c[0x0][0x398] ;  /* 0x00007300ff1877ac */ /* 0x000ea60008000a00 */
        /* <DEDUP_REMOVED lines=17> */
[----:B------:R-:W1:Y:S03]  /*128850*/  LDCU.64 UR26, c[0x0][0x398] ;  /* 0x00007300ff1a77ac */ /* 0x000e660008000a00 */
        /* <DEDUP_REMOVED lines=13> */
[----:B------:R-:W1:Y:S01]  /*128930*/  LDCU UR34, c[0x0][0x398] ;  /* 0x00007300ff2277ac */ /* 0x000e620008000800 */
[----:B------:R-:W-:Y:S02]  /*128940*/  ISETP.LT.AND P2, PT, R81, UR29, !P0 ;  /* 0x0000001d51007c0c */ /* 0x000fe4000c741270 */
[----:B------:R-:W-:Y:S01]  /*128950*/  ISETP.LT.AND P1, PT, R85, UR30, !P0 ;  /* 0x0000001e55007c0c */ /* 0x000fe2000c721270 */
[----:B------:R-:W1:Y:S08]  /*128960*/  LDCU.64 UR14, c[0x0][0x398] ;  /* 0x00007300ff0e77ac */ /* 0x000e700008000a00 */
        /* <DEDUP_REMOVED lines=29> */
[----:B------:R-:W-:Y:S01]  /*128b40*/  ISETP.GE.AND P0, PT, R29, UR7, PT ;  /* 0x000000071d007c0c */ /* 0x000fe2000bf06270 */
[----:B------:R-:W2:Y:S03]  /*128b50*/  LDCU UR7, c[0x0][0x398] ;  /* 0x00007300ff0777ac */ /* 0x000ea60008000800 */
[----:B-1----:R-:W-:Y:S01]  /*128b60*/  ISETP.LT.AND P3, PT, R82, UR34, !P0 ;  /* 0x0000002252007c0c */ /* 0x002fe2000c761270 */
        /* <DEDUP_REMOVED lines=39> */
[----:B------:R-:W1:Y:S01]  /*128de0*/  LDCU.64 UR30, c[0x0][0x398] ;  /* 0x00007300ff1e77ac */ /* 0x000e620008000a00 */
        /* <DEDUP_REMOVED lines=14> */
[----:B------:R-:W2:Y:S01]  /*128ed0*/  LDCU UR15, c[0x0][0x398] ;  /* 0x00007300ff0f77ac */ /* 0x000ea20008000800 */
[----:B------:R-:W-:Y:S02]  /*128ee0*/  ISETP.LT.AND P2, PT, R81, UR55, !P0 ;  /* 0x0000003751007c0c */ /* 0x000fe4000c741270 */
[----:B------:R-:W-:Y:S01]  /*128ef0*/  ISETP.LT.AND P1, PT, R85, UR56, !P0 ;  /* 0x0000003855007c0c */ /* 0x000fe2000c721270 */
[----:B------:R-:W2:Y:S01]  /*128f00*/  LDCU UR55, c[0x0][0x398] ;  /* 0x00007300ff3777ac */ /* 0x000ea20008000800 */
[----:B-1----:R-:W-:-:S02]  /*128f10*/  ISETP.LT.AND P3, PT, R82, UR34, !P0 ;  /* 0x0000002252007c0c */ /* 0x002fc4000c761270 */
[----:B------:R-:W-:Y:S01]  /*128f20*/  ISETP.LT.AND P0, PT, R84, UR22, !P0 ;  /* 0x0000001654007c0c */ /* 0x000fe2000c701270 */
[----:B------:R-:W1:Y:S01]  /*128f30*/  LDCU UR34, c[0x0][0x398] ;  /* 0x00007300ff2277ac */ /* 0x000e620008000800 */
[----:B------:R-:W-:Y:S01]  /*128f40*/  LOP3.LUT R8, R8, 0x7fffffff, RZ, 0xc0, !PT ;  /* 0x7fffffff08087812 */ /* 0x000fe200078ec0ff */
[----:B------:R-:W1:Y:S04]  /*128f50*/  LDCU UR22, c[0x0][0x398] ;  /* 0x00007300ff1677ac */ /* 0x000e680008000800 */
        /* <DEDUP_REMOVED lines=10> */
[----:B-1----:R-:W-:Y:S01]  /*129000*/  ISETP.LT.AND P3, PT, R82, UR34, !P0 ;  /* 0x0000002252007c0c */ /* 0x002fe2000c761270 */
[----:B------:R-:W1:Y:S01]  /*129010*/  LDCU UR34, c[0x0][0x398] ;  /* 0x00007300ff2277ac */ /* 0x000e620008000800 */
[----:B------:R-:W-:-:S02]  /*129020*/  ISETP.LT.AND P2, PT, R81, UR58, !P0 ;  /* 0x0000003a51007c0c */ /* 0x000fc4000c741270 */
[----:B------:R-:W-:Y:S01]  /*129030*/  ISETP.LT.AND P1, PT, R85, UR57, !P0 ;  /* 0x0000003955007c0c */ /* 0x000fe2000c721270 */
[----:B------:R-:W1:Y:S08]  /*129040*/  LDCU.64 UR16, c[0x0][0x398] ;  /* 0x00007300ff1077ac */ /* 0x000e700008000a00 */
[----:B------:R-:W-:Y:S01]  /*129050*/  @P3 LOP3.LUT R11, R11, 0x10000000, RZ, 0xfc, !PT ;  /* 0x100000000b0b3812 */ /* 0x000fe200078efcff */
[----:B------:R-:W1:Y:S03]  /*129060*/  LDCU UR58, c[0x0][0x398] ;  /* 0x00007300ff3a77ac */ /* 0x000e660008000800 */
[----:B------:R-:W-:Y:S01]  /*129070*/  LOP3.LUT R11, R11, 0xf7ffffff, RZ, 0xc0, !PT ;  /* 0xf7ffffff0b0b7812 */ /* 0x000fe200078ec0ff */
[----:B------:R-:W1:Y:S03]  /*129080*/  LDCU UR57, c[0x0][0x398] ;  /* 0x00007300ff3977ac */ /* 0x000e660008000800 */
[----:B------:R-:W-:-:S02]  /*129090*/  @P2 LOP3.LUT R11, R11, 0x8000000, RZ, 0xfc, !PT ;  /* 0x080000000b0b2812 */ /* 0x000fc400078efcff */
        /* <DEDUP_REMOVED lines=46> */
[----:B------:R-:W1:Y:S01]  /*129380*/  LDCU.64 UR34, c[0x0][0x398] ;  /* 0x00007300ff2277ac */ /* 0x000e620008000a00 */
[----:B------:R-:W-:Y:S02]  /*129390*/  ISETP.LT.AND P2, PT, R81, UR62, !P0 ;  /* 0x0000003e51007c0c */ /* 0x000fe4000c741270 */
[----:B------:R-:W-:Y:S01]  /*1293a0*/  LOP3.LUT R11, R11, 0xfffeffff, RZ, 0xc0, !PT ;  /* 0xfffeffff0b0b7812 */ /* 0x000fe200078ec0ff */
[----:B------:R-:W1:Y:S01]  /*1293b0*/  LDCU UR62, c[0x0][0x398] ;  /* 0x00007300ff3e77ac */ /* 0x000e620008000800 */
[----:B---3--:R-:W-:-:S07]  /*1293c0*/  ISETP.LT.AND P1, PT, R85, UR32, !P0 ;  /* 0x0000002055007c0c */ /* 0x008fce000c721270 */
[----:B------:R-:W-:-:S04]  /*1293d0*/  @P3 LOP3.LUT R11, R11, 0x10000, RZ, 0xfc, !PT ;  /* 0x000100000b0b3812 */ /* 0x000fc800078efcff */
[----:B------:R-:W-:-:S04]  /*1293e0*/  LOP3.LUT R11, R11, 0xffff7fff, RZ, 0xc0, !PT ;  /* 0xffff7fff0b0b7812 */ /* 0x000fc800078ec0ff */
[----:B------:R-:W-:Y:S02]  /*1293f0*/  @P2 LOP3.LUT R11, R11, 0x8000, RZ, 0xfc, !PT ;  /* 0x000080000b0b2812 */ /* 0x000fe400078efcff */
[----:B------:R-:W-:Y:S01]  /*129400*/  ISETP.LT.AND P0, PT, R84, UR20, !P0 ;  /* 0x0000001454007c0c */ /* 0x000fe2000c701270 */
[----:B------:R-:W3:Y:S01]  /*129410*/  LDCU UR20, c[0x0][0x398] ;  /* 0x00007300ff1477ac */ /* 0x000ee20008000800 */
        /* <DEDUP_REMOVED lines=66> */
[----:B------:R-:W1:Y:S01]  /*129840*/  LDCU.64 UR38, c[0x0][0x398] ;  /* 0x00007300ff2677ac */ /* 0x000e620008000a00 */
[----:B----4-:R-:W-:-:S02]  /*129850*/  ISETP.LT.AND P3, PT, R82, UR51, !P0 ;  /* 0x0000003352007c0c */ /* 0x010fc4000c761270 */
[----:B------:R-:W-:Y:S01]  /*129860*/  ISETP.LT.AND P0, PT, R84, UR36, !P0 ;  /* 0x0000002454007c0c */ /* 0x000fe2000c701270 */
[----:B------:R-:W4:Y:S01]  /*129870*/  LDCU UR51, c[0x0][0x398] ;  /* 0x00007300ff3377ac */ /* 0x000f220008000800 */
        /* <DEDUP_REMOVED lines=11> */
[----:B----4-:R-:W-:Y:S01]  /*129930*/  ISETP.LT.AND P3, PT, R82, UR51, !P0 ;  /* 0x0000003352007c0c */ /* 0x010fe2000c761270 */
[----:B------:R-:W4:Y:S01]  /*129940*/  LDCU UR51, c[0x0][0x398] ;  /* 0x00007300ff3377ac */ /* 0x000f220008000800 */
[----:B------:R-:W-:-:S02]  /*129950*/  ISETP.LT.AND P2, PT, R81, UR67, !P0 ;  /* 0x0000004351007c0c */ /* 0x000fc4000c741270 */
[----:B------:R-:W-:Y:S01]  /*129960*/  ISETP.LT.AND P1, PT, R85, UR66, !P0 ;  /* 0x0000004255007c0c */ /* 0x000fe2000c721270 */
[----:B------:R-:W1:Y:S08]  /*129970*/  LDCU.64 UR34, c[0x0][0x398] ;  /* 0x00007300ff2277ac */ /* 0x000e700008000a00 */
[----:B------:R-:W-:Y:S01]  /*129980*/  @P3 LOP3.LUT R10, R10, 0x10000000, RZ, 0xfc, !PT ;  /* 0x100000000a0a3812 */ /* 0x000fe200078efcff */
[----:B------:R-:W2:Y:S03]  /*129990*/  LDCU UR66, c[0x0][0x398] ;  /* 0x00007300ff4277ac */ /* 0x000ea60008000800 */
[----:B------:R-:W-:Y:S01]  /*1299a0*/  LOP3.LUT R10, R10, 0xf7ffffff, RZ, 0xc0, !PT ;  /* 0xf7ffffff0a0a7812 */ /* 0x000fe200078ec0ff */
[----:B------:R-:W2:Y:S03]  /*1299b0*/  LDCU UR67, c[0x0][0x398] ;  /* 0x00007300ff4377ac */ /* 0x000ea60008000800 */
[----:B------:R-:W-:-:S02]  /*1299c0*/  @P2 LOP3.LUT R10, R10, 0x8000000, RZ, 0xfc, !PT ;  /* 0x080000000a0a2812 */ /* 0x000fc400078efcff */
        /* <DEDUP_REMOVED lines=9> */
[----:B------:R-:W1:Y:S01]  /*129a60*/  LDCU UR31, c[0x0][0x398] ;  /* 0x00007300ff1f77ac */ /* 0x000e620008000800 */
[----:B------:R-:W-:Y:S02]  /*129a70*/  ISETP.LT.AND P2, PT, R81, UR65, !P0 ;  /* 0x0000004151007c0c */ /* 0x000fe4000c741270 */
[----:B------:R-:W-:Y:S01]  /*129a80*/  ISETP.LT.AND P1, PT, R85, UR50, !P0 ;  /* 0x0000003255007c0c */ /* 0x000fe2000c721270 */
[----:B------:R-:W4:Y:S08]  /*129a90*/  LDCU.64 UR50, c[0x0][0x398] ;  /* 0x00007300ff3277ac */ /* 0x000f300008000a00 */
        /* <DEDUP_REMOVED lines=12> */
[----:B------:R-:W1:Y:S01]  /*129b60*/  LDCU.64 UR52, c[0x0][0x398] ;  /* 0x00007300ff3477ac */ /* 0x000e620008000a00 */
        /* <DEDUP_REMOVED lines=8> */
[----:B----4-:R-:W-:Y:S02]  /*129bf0*/  ISETP.LT.AND P0, PT, R84, UR50, !P0 ;  /* 0x0000003254007c0c */ /* 0x010fe4000c701270 */
        /* <DEDUP_REMOVED lines=12> */
[----:B------:R-:W1:Y:S08]  /*129cc0*/  LDCU UR58, c[0x0][0x398] ;  /* 0x00007300ff3a77ac */ /* 0x000e700008000800 */
        /* <DEDUP_REMOVED lines=32> */
[----:B------:R-:W4:Y:S01]  /*129ed0*/  LDCU UR72, c[0x0][0x398] ;  /* 0x00007300ff4877ac */ /* 0x000f220008000800 */
[----:B--2---:R-:W-:Y:S02]  /*129ee0*/  ISETP.LT.AND P2, PT, R81, UR73, !P0 ;  /* 0x0000004951007c0c */ /* 0x004fe4000c741270 */
[----:B-1----:R-:W-:Y:S01]  /*129ef0*/  ISETP.LT.AND P1, PT, R85, UR61, !P0 ;  /* 0x0000003d55007c0c */ /* 0x002fe2000c721270 */
[----:B------:R-:W1:Y:S01]  /*129f00*/  LDCU UR73, c[0x0][0x398] ;  /* 0x00007300ff4977ac */ /* 0x000e620008000800 */
[----:B------:R-:W2:Y:S07]  /*129f10*/  LDCU.64 UR34, c[0x0][0x398] ;  /* 0x00007300ff2277ac */ /* 0x000eae0008000a00 */
        /* <DEDUP_REMOVED lines=31> */
[----:B-1----:R-:W-:Y:S02]  /*12a110*/  ISETP.LT.AND P2, PT, R81, UR73, !P0 ;  /* 0x0000004951007c0c */ /* 0x002fe4000c741270 */
[----:B------:R-:W-:Y:S01]  /*12a120*/  ISETP.LT.AND P1, PT, R85, UR61, !P0 ;  /* 0x0000003d55007c0c */ /* 0x000fe2000c721270 */
[----:B------:R-:W1:Y:S01]  /*12a130*/  LDCU UR73, c[0x0][0x398] ;  /* 0x00007300ff4977ac */ /* 0x000e620008000800 */
[----:B------:R-:W-:-:S02]  /*12a140*/  ISETP.LT.AND P3, PT, R82, UR66, !P0 ;  /* 0x0000004252007c0c */ /* 0x000fc4000c761270 */
[----:B----4-:R-:W-:Y:S01]  /*12a150*/  ISETP.LT.AND P0, PT, R84, UR50, !P0 ;  /* 0x0000003254007c0c */ /* 0x010fe2000c701270 */
[----:B------:R-:W4:Y:S01]  /*12a160*/  LDCU UR66, c[0x0][0x398] ;  /* 0x00007300ff4277ac */ /* 0x000f220008000800 */
        /* <DEDUP_REMOVED lines=13> */
[----:B-1----:R-:W-:-:S02]  /*12a240*/  ISETP.LT.AND P2, PT, R81, UR73, !P0 ;  /* 0x0000004951007c0c */ /* 0x002fc4000c741270 */
[----:B------:R-:W-:Y:S01]  /*12a250*/  ISETP.LT.AND P1, PT, R85, UR61, !P0 ;  /* 0x0000003d55007c0c */ /* 0x000fe2000c721270 */
[----:B------:R-:W1:Y:S01]  /*12a260*/  LDCU UR73, c[0x0][0x398] ;  /* 0x00007300ff4977ac */ /* 0x000e620008000800 */
[----:B------:R-:W1:Y:S07]  /*12a270*/  LDCU.64 UR36, c[0x0][0x398] ;  /* 0x00007300ff2477ac */ /* 0x000e6e0008000a00 */
        /* <DEDUP_REMOVED lines=11> */
[----:B------:R-:W2:Y:S03]  /*12a330*/  LDCU.64 UR38, c[0x0][0x398] ;  /* 0x00007300ff2677ac */ /* 0x000ea60008000a00 */
[----:B----4-:R-:W-:Y:S01]  /*12a340*/  ISETP.LT.AND P3, PT, R82, UR66, !P0 ;  /* 0x0000004252007c0c */ /* 0x010fe2000c761270 */
[----:B------:R-:W4:Y:S01]  /*12a350*/  LDCU UR66, c[0x0][0x398] ;  /* 0x00007300ff4277ac */ /* 0x000f220008000800 */
        /* <DEDUP_REMOVED lines=32> */
[----:B------:R-:W-:-:S04]  /*12a560*/  ISETP.GE.AND P0, PT, R29, UR51, PT ;  /* 0x000000331d007c0c */ /* 0x000fc8000bf06270 */
[----:B-1----:R-:W-:Y:S01]  /*12a570*/  ISETP.LT.AND P3, PT, R82, UR61, !P0 ;  /* 0x0000003d52007c0c */ /* 0x002fe2000c761270 */
[----:B------:R-:W1:Y:S01]  /*12a580*/  LDCU UR61, c[0x0][0x398] ;  /* 0x00007300ff3d77ac */ /* 0x000e620008000800 */
[----:B------:R-:W-:Y:S02]  /*12a590*/  ISETP.LT.AND P2, PT, R81, UR7, !P0 ;  /* 0x0000000751007c0c */ /* 0x000fe4000c741270 */
[----:B------:R-:W-:Y:S01]  /*12a5a0*/  LOP3.LUT R9, R9, 0xfffeffff, RZ, 0xc0, !PT ;  /* 0xfffeffff09097812 */ /* 0x000fe200078ec0ff */
[----:B------:R-:W-:Y:S01]  /*12a5b0*/  VIADD R29, R83, 0x123 ;  /* 0x00000123531d7836 */ /* 0x000fe20000000000 */
[----:B------:R-:W-:Y:S01]  /*12a5c0*/  ISETP.LT.AND P1, PT, R85, UR8, !P0 ;  /* 0x0000000855007c0c */ /* 0x000fe2000c721270 */
[----:B------:R-:W1:Y:S06]  /*12a5d0*/  LDCU.64 UR6, c[0x0][0x398] ;  /* 0x00007300ff0677ac */ /* 0x000e6c0008000a00 */
        /* <DEDUP_REMOVED lines=33> */
[----:B------:R-:W1:Y:S07]  /*12a7f0*/  LDCU.64 UR36, c[0x0][0x398] ;  /* 0x00007300ff2477ac */ /* 0x000e6e0008000a00 */
        /* <DEDUP_REMOVED lines=9> */
[----:B------:R-:W-:-:S04]  /*12a890*/  ISETP.GE.AND P0, PT, R29, UR39, PT ;  /* 0x000000271d007c0c */ /* 0x000fc8000bf06270 */
[----:B-1----:R-:W-:Y:S02]  /*12a8a0*/  ISETP.LT.AND P3, PT, R82, UR61, !P0 ;  /* 0x0000003d52007c0c */ /* 0x002fe4000c761270 */
        /* <DEDUP_REMOVED lines=24> */
[----:B------:R-:W1:Y:S06]  /*12aa30*/  LDCU.64 UR14, c[0x0][0x398] ;  /* 0x00007300ff0e77ac */ /* 0x000e6c0008000a00 */
[----:B------:R-:W-:-:S04]  /*12aa40*/  @P2 LOP3.LUT R8, R8, 0x80000000, RZ, 0xfc, !PT ;  /* 0x8000000008082812 */ /* 0x000fc800078efcff */
[----:B------:R-:W-:-:S04]  /*12aa50*/  LOP3.LUT R8, R8, 0xbfffffff, RZ, 0xc0, !PT ;  /* 0xbfffffff08087812 */ /* 0x000fc800078ec0ff */
[----:B------:R-:W-:-:S04]  /*12aa60*/  @P1 LOP3.LUT R8, R8, 0x40000000, RZ, 0xfc, !PT ;  /* 0x4000000008081812 */ /* 0x000fc800078efcff */
[----:B------:R-:W-:-:S04]  /*12aa70*/  LOP3.LUT R8, R8, 0xdfffffff, RZ, 0xc0, !PT ;  /* 0xdfffffff08087812 */ /* 0x000fc800078ec0ff */
[----:B------:R-:W-:Y:S02]  /*12aa80*/  @P0 LOP3.LUT R8, R8, 0x20000000, RZ, 0xfc, !PT ;  /* 0x2000000008080812 */ /* 0x000fe400078efcff */
[----:B------:R-:W-:Y:S01]  /*12aa90*/  ISETP.GE.AND P0, PT, R29, UR7, PT ;  /* 0x000000071d007c0c */ /* 0x000fe2000bf06270 */
[----:B------:R-:W1:Y:S01]  /*12aaa0*/  LDCU.64 UR6, c[0x0][0x398] ;  /* 0x00007300ff0677ac */ /* 0x000e620008000a00 */
[----:B------:R-:W-:Y:S02]  /*12aab0*/  @P3 LOP3.LUT R9, R9, 0x1, RZ, 0xfc, !PT ;  /* 0x0000000109093812 */ /* 0x000fe400078efcff */
[----:B------:R-:W-:Y:S01]  /*12aac0*/  ISETP.LT.AND P3, PT, R82, UR19, !P0 ;  /* 0x0000001352007c0c */ /* 0x000fe2000c761270 */
[----:B------:R-:W1:Y:S01]  /*12aad0*/  LDCU.64 UR18, c[0x0][0x398] ;  /* 0x00007300ff1277ac */ /* 0x000e620008000a00 */
[----:B------:R-:W-:Y:S02]  /*12aae0*/  ISETP.LT.AND P2, PT, R81, UR23, !P0 ;  /* 0x0000001751007c0c */ /* 0x000fe4000c741270 */
[----:B------:R-:W-:-:S02]  /*12aaf0*/  LOP3.LUT R8, R8, 0xefffffff, RZ, 0xc0, !PT ;  /* 0xefffffff08087812 */ /* 0x000fc400078ec0ff */
[----:B---3--:R-:W-:Y:S01]  /*12ab00*/  ISETP.LT.AND P1, PT, R85, UR20, !P0 ;  /* 0x0000001455007c0c */ /* 0x008fe2000c721270 */
[----:B------:R-:W3:Y:S06]  /*12ab10*/  LDCU UR20, c[0x0][0x398] ;  /* 0x00007300ff1477ac */ /* 0x000eec0008000800 */
[----:B------:R-:W-:-:S04]  /*12ab20*/  @P3 LOP3.LUT R8, R8, 0x10000000, RZ, 0xfc, !PT ;  /* 0x1000000008083812 */ /* 0x000fc800078efcff */
        /* <DEDUP_REMOVED lines=34> */
[----:B------:R-:W-:-:S02]  /*12ad50*/  LOP3.LUT R6, R6, 0x7fffffff, RZ, 0xc0, !PT ;  /* 0x7fffffff06067812 */ /* 0x000fc400078ec0ff */
[----:B------:R-:W-:Y:S01]  /*12ad60*/  LOP3.LUT R5, R5, 0x7fffffff, RZ, 0xc0, !PT ;  /* 0x7fffffff05057812 */ /* 0x000fe200078ec0ff */
[----:B------:R-:W1:Y:S04]  /*12ad70*/  LDCU UR11, c[0x0][0x398] ;  /* 0x00007300ff0b77ac */ /* 0x000e680008000800 */
        /* <DEDUP_REMOVED lines=72> */
[----:B------:R-:W-:Y:S01]  /*12b200*/  LOP3.LUT R4, R4, 0x7fffffff, RZ, 0xc0, !PT ;  /* 0x7fffffff04047812 */ /* 0x000fe200078ec0ff */
[----:B------:R-:W1:Y:S06]  /*12b210*/  LDCU UR47, c[0x0][0x398] ;  /* 0x00007300ff2f77ac */ /* 0x000e6c0008000800 */
        /* <DEDUP_REMOVED lines=12> */
[----:B------:R-:W-:Y:S01]  /*12b2e0*/  ISETP.LT.AND P2, PT, R81, UR33, !P0 ;  /* 0x0000002151007c0c */ /* 0x000fe2000c741270 */
[----:B------:R-:W2:Y:S01]  /*12b2f0*/  LDCU.64 UR32, c[0x0][0x398] ;  /* 0x00007300ff2077ac */ /* 0x000ea20008000a00 */
[----:B------:R-:W-:Y:S02]  /*12b300*/  ISETP.LT.AND P1, PT, R85, UR56, !P0 ;  /* 0x0000003855007c0c */ /* 0x000fe4000c721270 */
        /* <DEDUP_REMOVED lines=71> */
[----:B------:R-:W2:Y:S01]  /*12b780*/  LDCU.64 UR30, c[0x0][0x398] ;  /* 0x00007300ff1e77ac */ /* 0x000ea20008000a00 */
        /* <DEDUP_REMOVED lines=39> */
[----:B------:R-:W1:Y:S01]  /*12ba00*/  LDCU.64 UR38, c[0x0][0x398] ;  /* 0x00007300ff2677ac */ /* 0x000e620008000a00 */
[----:B------:R-:W1:Y:S07]  /*12ba10*/  LDCU.64 UR36, c[0x0][0x398] ;  /* 0x00007300ff2477ac */ /* 0x000e6e0008000a00 */
        /* <DEDUP_REMOVED lines=16> */
[----:B--2---:R-:W-:-:S07]  /*12bb20*/  ISETP.LT.AND P1, PT, R85, UR53, !P0 ;  /* 0x0000003555007c0c */ /* 0x004fce000c721270 */
[----:B------:R-:W-:Y:S01]  /*12bb30*/  @P3 LOP3.LUT R7, R7, 0x10, RZ, 0xfc, !PT ;  /* 0x0000001007073812 */ /* 0x000fe200078efcff */
[----:B------:R-:W2:Y:S03]  /*12bb40*/  LDCU UR53, c[0x0][0x398] ;  /* 0x00007300ff3577ac */ /* 0x000ea60008000800 */
        /* <DEDUP_REMOVED lines=29> */
[----:B------:R-:W2:Y:S01]  /*12bd20*/  LDCU UR59, c[0x0][0x398] ;  /* 0x00007300ff3b77ac */ /* 0x000ea20008000800 */
[----:B------:R-:W-:-:S02]  /*12bd30*/  ISETP.LT.AND P2, PT, R81, UR60, !P0 ;  /* 0x0000003c51007c0c */ /* 0x000fc4000c741270 */
[----:B-1----:R-:W-:Y:S01]  /*12bd40*/  ISETP.LT.AND P1, PT, R85, UR57, !P0 ;  /* 0x0000003955007c0c */ /* 0x002fe2000c721270 */
        /* <DEDUP_REMOVED lines=15> */
[----:B------:R-:W3:Y:S01]  /*12be40*/  LDCU UR67, c[0x0][0x398] ;  /* 0x00007300ff4377ac */ /* 0x000ee20008000800 */
[----:B--2---:R-:W-:Y:S02]  /*12be50*/  ISETP.LT.AND P2, PT, R81, UR59, !P0 ;  /* 0x0000003b51007c0c */ /* 0x004fe4000c741270 */
[----:B-1----:R-:W-:Y:S01]  /*12be60*/  ISETP.LT.AND P1, PT, R85, UR60, !P0 ;  /* 0x0000003c55007c0c */ /* 0x002fe2000c721270 */
[----:B------:R-:W1:Y:S08]  /*12be70*/  LDCU.64 UR50, c[0x0][0x398] ;  /* 0x00007300ff3277ac */ /* 0x000e700008000a00 */
[----:B------:R-:W-:Y:S01]  /*12be80*/  @P3 LOP3.LUT R6, R6, 0x1000000, RZ, 0xfc, !PT ;  /* 0x0100000006063812 */ /* 0x000fe200078efcff */
[----:B------:R-:W2:Y:S03]  /*12be90*/  LDCU UR59, c[0x0][0x398] ;  /* 0x00007300ff3b77ac */ /* 0x000ea60008000800 */
        /* <DEDUP_REMOVED lines=36> */
[----:B------:R-:W1:Y:S07]  /*12c0e0*/  LDCU.64 UR36, c[0x0][0x398] ;  /* 0x00007300ff2477ac */ /* 0x000e6e0008000a00 */
        /* <DEDUP_REMOVED lines=14> */
[----:B-1----:R-:W-:Y:S02]  /*12c1d0*/  ISETP.LT.AND P2, PT, R81, UR69, !P0 ;  /* 0x0000004551007c0c */ /* 0x002fe4000c741270 */
[----:B---3--:R-:W-:Y:S01]  /*12c1e0*/  ISETP.LT.AND P1, PT, R85, UR70, !P0 ;  /* 0x0000004655007c0c */ /* 0x008fe2000c721270 */
[----:B------:R-:W1:Y:S01]  /*12c1f0*/  LDCU UR69, c[0x0][0x398] ;  /* 0x00007300ff4577ac */ /* 0x000e620008000800 */
[----:B------:R-:W-:Y:S01]  /*12c200*/  LOP3.LUT R3, R3, 0x7fffffff, RZ, 0xc0, !PT ;  /* 0x7fffffff03037812 */ /* 0x000fe200078ec0ff */
[----:B------:R-:W3:Y:S06]  /*12c210*/  LDCU UR76, c[0x0][0x398] ;  /* 0x00007300ff4c77ac */ /* 0x000eec0008000800 */
        /* <DEDUP_REMOVED lines=11> */
[----:B------:R-:W2:Y:S01]  /*12c2d0*/  LDCU UR71, c[0x0][0x398] ;  /* 0x00007300ff4777ac */ /* 0x000ea20008000800 */
[----:B-1----:R-:W-:Y:S02]  /*12c2e0*/  ISETP.LT.AND P3, PT, R81, UR69, !P0 ;  /* 0x0000004551007c0c */ /* 0x002fe4000c761270 */
[----:B------:R-:W-:Y:S01]  /*12c2f0*/  LOP3.LUT R6, R6, 0xfffffeff, RZ, 0xc0, !PT ;  /* 0xfffffeff06067812 */ /* 0x000fe200078ec0ff */
[----:B------:R-:W1:Y:S01]  /*12c300*/  LDCU UR69, c[0x0][0x398] ;  /* 0x00007300ff4577ac */ /* 0x000e620008000800 */
[----:B------:R-:W-:Y:S02]  /*12c310*/  ISETP.LT.AND P2, PT, R85, UR70, !P0 ;  /* 0x0000004655007c0c */ /* 0x000fe4000c741270 */
[----:B------:R-:W-:Y:S01]  /*12c320*/  IADD3 R29, PT, PT, R83, 0x109, RZ ;  /* 0x00000109531d7810 */ /* 0x000fe20007ffe0ff */
[----:B------:R-:W1:Y:S04]  /*12c330*/  LDCU UR70, c[0x0][0x398] ;  /* 0x00007300ff4677ac */ /* 0x000e680008000800 */
[----:B------:R-:W-:-:S04]  /*12c340*/  @P1 LOP3.LUT R6, R6, 0x100, RZ, 0xfc, !PT ;  /* 0x0000010006061812 */ /* 0x000fc800078efcff */
[----:B------:R-:W-:-:S04]  /*12c350*/  LOP3.LUT R6, R6, 0xffffff7f, RZ, 0xc0, !PT ;  /* 0xffffff7f06067812 */ /* 0x000fc800078ec0ff */
[----:B------:R-:W-:Y:S02]  /*12c360*/  @P3 LOP3.LUT R6, R6, 0x80, RZ, 0xfc, !PT ;  /* 0x0000008006063812 */ /* 0x000fe400078efcff */
[----:B--2---:R-:W-:Y:S02]  /*12c370*/  ISETP.LT.AND P1, PT, R84, UR34, !P0 ;  /* 0x0000002254007c0c */ /* 0x004fe4000c721270 */
[----:B------:R-:W-:Y:S02]  /*12c380*/  LOP3.LUT R6, R6, 0xffffffbf, RZ, 0xc0, !PT ;  /* 0xffffffbf06067812 */ /* 0x000fe400078ec0ff */
[----:B------:R-:W-:Y:S02]  /*12c390*/  ISETP.GE.AND P0, PT, R29, UR51, PT ;  /* 0x000000331d007c0c */ /* 0x000fe4000bf06270 */
[----:B------:R-:W-:Y:S01]  /*12c3a0*/  @P2 LOP3.LUT R6, R6, 0x40, RZ, 0xfc, !PT ;  /* 0x0000004006062812 */ /* 0x000fe200078efcff */
[----:B------:R-:W-:Y:S01]  /*12c3b0*/  VIADD R29, R83, 0x108 ;  /* 0x00000108531d7836 */ /* 0x000fe20000000000 */
[----:B------:R-:W-:Y:S01]  /*12c3c0*/  ISETP.LT.AND P3, PT, R82, UR32, !P0 ;  /* 0x0000002052007c0c */ /* 0x000fe2000c761270 */
[----:B------:R-:W2:Y:S01]  /*12c3d0*/  LDCU.64 UR32, c[0x0][0x398] ;  /* 0x00007300ff2077ac */ /* 0x000ea20008000a00 */
[----:B------:R-:W-:-:S02]  /*12c3e0*/  LOP3.LUT R6, R6, 0xffffffdf, RZ, 0xc0, !PT ;  /* 0xffffffdf06067812 */ /* 0x000fc400078ec0ff */
[----:B------:R-:W-:Y:S01]  /*12c3f0*/  LOP3.LUT R2, R2, 0x7fffffff, RZ, 0xc0, !PT ;  /* 0x7fffffff02027812 */ /* 0x000fe200078ec0ff */
[----:B------:R-:W2:Y:S01]  /*12c400*/  LDCU UR51, c[0x0][0x398] ;  /* 0x00007300ff3377ac */ /* 0x000ea20008000800 */
[----:B------:R-:W-:Y:S02]  /*12c410*/  @P1 LOP3.LUT R6, R6, 0x20, RZ, 0xfc, !PT ;  /* 0x0000002006061812 */ /* 0x000fe400078efcff */
[----:B------:R-:W-:Y:S01]  /*12c420*/  ISETP.LT.AND P2, PT, R81, UR71, !P0 ;  /* 0x0000004751007c0c */ /* 0x000fe2000c741270 */
[----:B------:R-:W2:Y:S01]  /*12c430*/  LDCU UR71, c[0x0][0x398] ;  /* 0x00007300ff4777ac */ /* 0x000ea20008000800 */
[----:B------:R-:W-:-:S04]  /*12c440*/  LOP3.LUT R6, R6, 0xffffffef, RZ, 0xc0, !PT ;  /* 0xffffffef06067812 */ /* 0x000fc800078ec0ff */
[----:B------:R-:W-:Y:S02]  /*12c450*/  @P3 LOP3.LUT R6, R6, 0x10, RZ, 0xfc, !PT ;  /* 0x0000001006063812 */ /* 0x000fe400078efcff */
[----:B-1----:R-:W-:Y:S01]  /*12c460*/  ISETP.LT.AND P1, PT, R85, UR69, !P0 ;  /* 0x0000004555007c0c */ /* 0x002fe2000c721270 */
[----:B------:R-:W1:Y:S01]  /*12c470*/  LDCU UR69, c[0x0][0x398] ;  /* 0x00007300ff4577ac */ /* 0x000e620008000800 */
        /* <DEDUP_REMOVED lines=11> */
[----:B------:R-:W-:Y:S01]  /*12c530*/  VIADD R29, R83, 0x107 ;  /* 0x00000107531d7836 */ /* 0x000fe20000000000 */
[----:B------:R-:W-:Y:S01]  /*12c540*/  ISETP.LT.AND P1, PT, R85, UR74, !P0 ;  /* 0x0000004a55007c0c */ /* 0x000fe2000c721270 */
[----:B------:R-:W1:Y:S01]  /*12c550*/  LDCU UR74, c[0x0][0x398] ;  /* 0x00007300ff4a77ac */ /* 0x000e620008000800 */
[----:B--2---:R-:W-:-:S02]  /*12c560*/  ISETP.LT.AND P3, PT, R82, UR32, !P0 ;  /* 0x0000002052007c0c */ /* 0x004fc4000c761270 */
[----:B------:R-:W-:Y:S01]  /*12c570*/  ISETP.LT.AND P0, PT, R84, UR73, !P0 ;  /* 0x0000004954007c0c */ /* 0x000fe2000c701270 */
[----:B------:R-:W2:Y:S01]  /*12c580*/  LDCU UR32, c[0x0][0x398] ;  /* 0x00007300ff2077ac */ /* 0x000ea20008000800 */
[----:B------:R-:W-:Y:S01]  /*12c590*/  LOP3.LUT R6, R6, 0xfffffffe, RZ, 0xc0, !PT ;  /* 0xfffffffe06067812 */ /* 0x000fe200078ec0ff */
[----:B------:R-:W1:Y:S04]  /*12c5a0*/  LDCU UR73, c[0x0][0x398] ;  /* 0x00007300ff4977ac */ /* 0x000e680008000800 */
[----:B------:R-:W-:Y:S01]  /*12c5b0*/  @P2 LOP3.LUT R5, R5, 0x80000000, RZ, 0xfc, !PT ;  /* 0x8000000005052812 */ /* 0x000fe200078efcff */
[C---:B------:R-:W-:Y:S01]  /*12c5c0*/  VIADD R34, R83.reuse, 0xeb ;  /* 0x000000eb53227836 */ /* 0x040fe20000000000 */
[C---:B------:R-:W-:Y:S01]  /*12c5d0*/  IADD3 R48, PT, PT, R83.reuse, 0xea, RZ ;  /* 0x000000ea53307810 */ /* 0x040fe20007ffe0ff */
[----:B------:R-:W-:Y:S01]  /*12c5e0*/  VIADD R43, R83, 0xe9 ;  /* 0x000000e9532b7836 */ /* 0x000fe20000000000 */
[----:B------:R-:W-:Y:S01]  /*12c5f0*/  LOP3.LUT R5, R5, 0xbfffffff, RZ, 0xc0, !PT ;  /* 0xbfffffff05057812 */ /* 0x000fe200078ec0ff */
[----:B------:R-:W2:Y:S03]  /*12c600*/  LDCU UR75, c[0x0][0x398] ;  /* 0x00007300ff4b77ac */ /* 0x000ea60008000800 */
[----:B------:R-:W-:-:S04]  /*12c610*/  @P1 LOP3.LUT R5, R5, 0x40000000, RZ, 0xfc, !PT ;  /* 0x4000000005051812 */ /* 0x000fc800078efcff */
[----:B------:R-:W-:-:S04]  /*12c620*/  LOP3.LUT R5, R5, 0xdfffffff, RZ, 0xc0, !PT ;  /* 0xdfffffff05057812 */ /* 0x000fc800078ec0ff */
[----:B------:R-:W-:Y:S02]  /*12c630*/  @P0 LOP3.LUT R5, R5, 0x20000000, RZ, 0xfc, !PT ;  /* 0x2000000005050812 */ /* 0x000fe400078efcff */
[----:B------:R-:W-:Y:S01]  /*12c640*/  ISETP.GE.AND P0, PT, R29, UR37, PT ;  /* 0x000000251d007c0c */ /* 0x000fe2000bf06270 */
[----:B------:R-:W2:Y:S01]  /*12c650*/  LDCU.64 UR36, c[0x0][0x398] ;  /* 0x00007300ff2477ac */ /* 0x000ea20008000a00 */
[----:B------:R-:W-:Y:S02]  /*12c660*/  @P3 LOP3.LUT R6, R6, 0x1, RZ, 0xfc, !PT ;  /* 0x0000000106063812 */ /* 0x000fe400078efcff */
[----:B-1----:R-:W-:Y:S02]  /*12c670*/  ISETP.LT.AND P3, PT, R82, UR38, !P0 ;  /* 0x0000002652007c0c */ /* 0x002fe4000c761270 */
[----:B------:R-:W-:Y:S01]  /*12c680*/  LOP3.LUT R5, R5, 0xefffffff, RZ, 0xc0, !PT ;  /* 0xefffffff05057812 */ /* 0x000fe200078ec0ff */
[----:B------:R-:W-:Y:S01]  /*12c690*/  VIADD R29, R83, 0x106 ;  /* 0x00000106531d7836 */ /* 0x000fe20000000000 */
[----:B----4-:R-:W-:Y:S01]  /*12c6a0*/  ISETP.LT.AND P2, PT, R81, UR66, !P0 ;  /* 0x0000004251007c0c */ /* 0x010fe2000c741270 */
[----:B------:R-:W1:Y:S01]  /*12c6b0*/  LDCU UR66, c[0x0][0x398] ;  /* 0x00007300ff4277ac */ /* 0x000e620008000800 */
[----:B------:R-:W-:Y:S01]  /*12c6c0*/  ISETP.LT.AND P1, PT, R85, UR65, !P0 ;  /* 0x0000004155007c0c */ /* 0x000fe2000c721270 */
[----:B------:R-:W4:Y:S06]  /*12c6d0*/  LDCU UR38, c[0x0][0x398] ;  /* 0x00007300ff2677ac */ /* 0x000f2c0008000800 */
        /* <DEDUP_REMOVED lines=12> */
[----:B--2---:R-:W-:Y:S02]  /*12c7a0*/  ISETP.LT.AND P3, PT, R82, UR36, !P0 ;  /* 0x0000002452007c0c */ /* 0x004fe4000c761270 */
[----:B------:R-:W-:Y:S01]  /*12c7b0*/  LOP3.LUT R5, R5, 0xfeffffff, RZ, 0xc0, !PT ;  /* 0xfeffffff05057812 */ /* 0x000fe200078ec0ff */
[----:B------:R-:W-:Y:S01]  /*12c7c0*/  VIADD R29, R83, 0x105 ;  /* 0x00000105531d7836 */ /* 0x000fe20000000000 */
[----:B------:R-:W-:Y:S01]  /*12c7d0*/  ISETP.LT.AND P2, PT, R81, UR61, !P0 ;  /* 0x0000003d51007c0c */ /* 0x000fe2000c741270 */
[----:B------:R-:W2:Y:S01]  /*12c7e0*/  LDCU UR36, c[0x0][0x398] ;  /* 0x00007300ff2477ac */ /* 0x000ea20008000800 */
[----:B------:R-:W-:-:S07]  /*12c7f0*/  ISETP.LT.AND P1, PT, R85, UR5, !P0 ;  /* 0x0000000555007c0c */ /* 0x000fce000c721270 */
[----:B------:R-:W-:Y:S01]  /*12c800*/  @P3 LOP3.LUT R5, R5, 0x1000000, RZ, 0xfc, !PT ;  /* 0x0100000005053812 */ /* 0x000fe200078efcff */
[----:B------:R-:W1:Y:S03]  /*12c810*/  LDCU UR61, c[0x0][0x398] ;  /* 0x00007300ff3d77ac */ /* 0x000e660008000800 */
[----:B------:R-:W-:Y:S01]  /*12c820*/  LOP3.LUT R5, R5, 0xff7fffff, RZ, 0xc0, !PT ;  /* 0xff7fffff05057812 */ /* 0x000fe200078ec0ff */
[----:B------:R-:W-:Y:S01]  /*12c830*/  VIADD R44, R83, 0xe8 ;  /* 0x000000e8532c7836 */ /* 0x000fe20000000000 */
[----:B------:R-:W-:Y:S01]  /*12c840*/  LOP3.LUT R32, R32, 0x7fffffff, RZ, 0xc0, !PT ;  /* 0x7fffffff20207812 */ /* 0x000fe200078ec0ff */
[----:B------:R-:W1:Y:S01]  /*12c850*/  LDCU UR5, c[0x0][0x398] ;  /* 0x00007300ff0577ac */ /* 0x000e620008000800 */
[----:B------:R-:W-:Y:S02]  /*12c860*/  @P2 LOP3.LUT R5, R5, 0x800000, RZ, 0xfc, !PT ;  /* 0x0080000005052812 */ /* 0x000fe400078efcff */
[----:B------:R-:W-:-:S02]  /*12c870*/  ISETP.LT.AND P0, PT, R84, UR6, !P0 ;  /* 0x0000000654007c0c */ /* 0x000fc4000c701270 */
        /* <DEDUP_REMOVED lines=16> */
[----:B------:R-:W-:Y:S01]  /*12c980*/  ISETP.LT.AND P0, PT, R84, UR9, !P0 ;  /* 0x0000000954007c0c */ /* 0x000fe2000c701270 */
[----:B------:R-:W1:Y:S01]  /*12c990*/  LDCU.64 UR8, c[0x0][0x398] ;  /* 0x00007300ff0877ac */ /* 0x000e620008000a00 */
        /* <DEDUP_REMOVED lines=10> */
[----:B------:R-:W-:-:S09]  /*12ca40*/  ISETP.LT.AND P1, PT, R85, UR11, !P0 ;  /* 0x0000000b55007c0c */ /* 0x000fd2000c721270 */
        /* <DEDUP_REMOVED lines=9> */
[----:B------:R-:W-:Y:S01]  /*12cae0*/  ISETP.GE.AND P0, PT, R29, UR37, PT ;  /* 0x000000251d007c0c */ /* 0x000fe2000bf06270 */
[----:B------:R-:W1:Y:S03]  /*12caf0*/  LDCU UR37, c[0x0][0x398] ;  /* 0x00007300ff2577ac */ /* 0x000e660008000800 */
[----:B------:R-:W-:Y:S02]  /*12cb00*/  ISETP.LT.AND P3, PT, R82, UR8, !P0 ;  /* 0x0000000852007c0c */ /* 0x000fe4000c761270 */
[----:B------:R-:W-:Y:S02]  /*12cb10*/  ISETP.LT.AND P2, PT, R81, UR16, !P0 ;  /* 0x0000001051007c0c */ /* 0x000fe4000c741270 */
[----:B------:R-:W-:-:S02]  /*12cb20*/  LOP3.LUT R5, R5, 0xffffefff, RZ, 0xc0, !PT ;  /* 0xffffefff05057812 */ /* 0x000fc400078ec0ff */
[----:B------:R-:W-:Y:S01]  /*12cb30*/  ISETP.LT.AND P1, PT, R85, UR15, !P0 ;  /* 0x0000000f55007c0c */ /* 0x000fe2000c721270 */
[----:B------:R-:W-:-:S06]  /*12cb40*/  VIADD R45, R83, 0xe7 ;  /* 0x000000e7532d7836 */ /* 0x000fcc0000000000 */
[----:B------:R-:W-:Y:S01]  /*12cb50*/  @P3 LOP3.LUT R5, R5, 0x1000, RZ, 0xfc, !PT ;  /* 0x0000100005053812 */ /* 0x000fe200078efcff */
[C---:B------:R-:W-:Y:S01]  /*12cb60*/  VIADD R46, R83.reuse, 0xe6 ;  /* 0x000000e6532e7836 */ /* 0x040fe20000000000 */
[----:B------:R-:W-:Y:S01]  /*12cb70*/  IADD3 R29, PT, PT, R83, 0x102, RZ ;  /* 0x00000102531d7810 */ /* 0x000fe20007ffe0ff */
[----:B------:R-:W1:Y:S01]  /*12cb80*/  LDCU UR15, c[0x0][0x398] ;  /* 0x00007300ff0f77ac */ /* 0x000e620008000800 */
        /* <DEDUP_REMOVED lines=21> */
[----:B------:R-:W-:Y:S01]  /*12cce0*/  VIADD R40, R83, 0xe4 ;  /* 0x000000e453287836 */ /* 0x000fe20000000000 */
[----:B------:R-:W-:Y:S01]  /*12ccf0*/  LOP3.LUT R5, R5, 0xffffffbf, RZ, 0xc0, !PT ;  /* 0xffffffbf05057812 */ /* 0x000fe200078ec0ff */
[----:B------:R-:W-:Y:S01]  /*12cd00*/  VIADD R41, R83, 0xe3 ;  /* 0x000000e353297836 */ /* 0x000fe20000000000 */
[----:B------:R-:W2:Y:S02]  /*12cd10*/  LDCU UR20, c[0x0][0x398] ;  /* 0x00007300ff1477ac */ /* 0x000ea40008000800 */
[----:B------:R-:W-:-:S04]  /*12cd20*/  @P1 LOP3.LUT R5, R5, 0x40, RZ, 0xfc, !PT ;  /* 0x0000004005051812 */ /* 0x000fc800078efcff */
[----:B------:R-:W-:-:S04]  /*12cd30*/  LOP3.LUT R5, R5, 0xffffffdf, RZ, 0xc0, !PT ;  /* 0xffffffdf05057812 */ /* 0x000fc800078ec0ff */
[----:B------:R-:W-:Y:S01]  /*12cd40*/  @P0 LOP3.LUT R5, R5, 0x20, RZ, 0xfc, !PT ;  /* 0x0000002005050812 */ /* 0x000fe200078efcff */
[----:B------:R-:W-:Y:S01]  /*12cd50*/  BAR.SYNC.DEFER_BLOCKING 0x0 ;  /* 0x0000000000007b1d */ /* 0x000fe20000010000 */
[----:B------:R-:W-:-:S04]  /*12cd60*/  ISETP.GE.AND P0, PT, R29, UR7, PT ;  /* 0x000000071d007c0c */ /* 0x000fc8000bf06270 */
[----:B-1----:R-:W-:Y:S02]  /*12cd70*/  ISETP.LT.AND P3, PT, R82, UR12, !P0 ;  /* 0x0000000c52007c0c */ /* 0x002fe4000c761270 */
[----:B------:R-:W-:Y:S01]  /*12cd80*/  LOP3.LUT R5, R5, 0xffffffef, RZ, 0xc0, !PT ;  /* 0xffffffef05057812 */ /* 0x000fe200078ec0ff */
[----:B------:R-:W-:Y:S01]  /*12cd90*/  VIADD R29, R83, 0x100 ;  /* 0x00000100531d7836 */ /* 0x000fe20000000000 */
[----:B------:R-:W-:Y:S01]  /*12cda0*/  ISETP.LT.AND P2, PT, R81, UR19, !P0 ;  /* 0x0000001351007c0c */ /* 0x000fe2000c741270 */
[----:B------:R-:W1:Y:S01]  /*12cdb0*/  LDCU.64 UR6, c[0x0][0x398] ;  /* 0x00007300ff0677ac */ /* 0x000e620008000a00 */
[----:B------:R-:W-:-:S07]  /*12cdc0*/  ISETP.LT.AND P1, PT, R85, UR21, !P0 ;  /* 0x0000001555007c0c */ /* 0x000fce000c721270 */
[----:B------:R-:W-:Y:S01]  /*12cdd0*/  @P3 LOP3.LUT R5, R5, 0x10, RZ, 0xfc, !PT ;  /* 0x0000001005053812 */ /* 0x000fe200078efcff */
[----:B------:R-:W1:Y:S03]  /*12cde0*/  LDCU UR21, c[0x0][0x398] ;  /* 0x00007300ff1577ac */ /* 0x000e660008000800 */
        /* <DEDUP_REMOVED lines=9> */
[----:B------:R-:W2:Y:S03]  /*12ce80*/  LDCU.64 UR8, c[0x0][0x398] ;  /* 0x00007300ff0877ac */ /* 0x000ea60008000a00 */
[----:B------:R-:W-:Y:S02]  /*12ce90*/  ISETP.LT.AND P2, PT, R81, UR23, !P0 ;  /* 0x0000001751007c0c */ /* 0x000fe4000c741270 */
[----:B------:R-:W-:Y:S02]  /*12cea0*/  ISETP.LT.AND P1, PT, R85, UR24, !P0 ;  /* 0x0000001855007c0c */ /* 0x000fe4000c721270 */
[----:B-1----:R-:W-:Y:S01]  /*12ceb0*/  ISETP.LT.AND P3, PT, R82, UR6, !P0 ;  /* 0x0000000652007c0c */ /* 0x002fe2000c761270 */
[----:B------:R-:W-:Y:S01]  /*12cec0*/  VIADD R29, R83, 0xff ;  /* 0x000000ff531d7836 */ /* 0x000fe20000000000 */
        /* <DEDUP_REMOVED lines=12> */
[----:B--2---:R-:W-:Y:S02]  /*12cf90*/  ISETP.LT.AND P3, PT, R82, UR8, !P0 ;  /* 0x0000000852007c0c */ /* 0x004fe4000c761270 */
[----:B------:R-:W-:Y:S01]  /*12cfa0*/  LOP3.LUT R4, R4, 0xefffffff, RZ, 0xc0, !PT ;  /* 0xefffffff04047812 */ /* 0x000fe200078ec0ff */
[----:B------:R-:W-:Y:S01]  /*12cfb0*/  VIADD R29, R83, 0xfe ;  /* 0x000000fe531d7836 */ /* 0x000fe20000000000 */
[----:B------:R-:W-:Y:S01]  /*12cfc0*/  ISETP.LT.AND P2, PT, R81, UR25, !P0 ;  /* 0x0000001951007c0c */ /* 0x000fe2000c741270 */
[----:B------:R-:W2:Y:S01]  /*12cfd0*/  LDCU.64 UR24, c[0x0][0x398] ;  /* 0x00007300ff1877ac */ /* 0x000ea20008000a00 */
[----:B------:R-:W-:Y:S01]  /*12cfe0*/  ISETP.LT.AND P1, PT, R85, UR27, !P0 ;  /* 0x0000001b55007c0c */ /* 0x000fe2000c721270 */
[----:B------:R-:W1:Y:S06]  /*12cff0*/  LDCU UR8, c[0x0][0x398] ;  /* 0x00007300ff0877ac */ /* 0x000e6c0008000800 */
        /* <DEDUP_REMOVED lines=31> */
[----:B------:R-:W-:Y:S02]  /*12d1f0*/  ISETP.LT.AND P2, PT, R81, UR45, !P0 ;  /* 0x0000002d51007c0c */ /* 0x000fe4000c741270 */
[----:B------:R-:W-:Y:S01]  /*12d200*/  ISETP.LT.AND P1, PT, R85, UR47, !P0 ;  /* 0x0000002f55007c0c */ /* 0x000fe2000c721270 */
[----:B------:R-:W1:Y:S08]  /*12d210*/  LDCU UR12, c[0x0][0x398] ;  /* 0x00007300ff0c77ac */ /* 0x000e700008000800 */
[----:B------:R-:W-:Y:S01]  /*12d220*/  @P3 LOP3.LUT R4, R4, 0x100000, RZ, 0xfc, !PT ;  /* 0x0010000004043812 */ /* 0x000fe200078efcff */
[----:B------:R-:W1:Y:S03]  /*12d230*/  LDCU UR47, c[0x0][0x398] ;  /* 0x00007300ff2f77ac */ /* 0x000e660008000800 */
[----:B------:R-:W-:Y:S01]  /*12d240*/  LOP3.LUT R4, R4, 0xfff7ffff, RZ, 0xc0, !PT ;  /* 0xfff7ffff04047812 */ /* 0x000fe200078ec0ff */
[----:B------:R-:W-:Y:S01]  /*12d250*/  VIADD R42, R83, 0xe2 ;  /* 0x000000e2532a7836 */ /* 0x000fe20000000000 */
[----:B------:R-:W1:Y:S02]  /*12d260*/  LDCU UR45, c[0x0][0x398] ;  /* 0x00007300ff2d77ac */ /* 0x000e640008000800 */
        /* <DEDUP_REMOVED lines=19> */
[----:B------:R-:W-:Y:S01]  /*12d3a0*/  ISETP.LT.AND P0, PT, R84, UR18, !P0 ;  /* 0x0000001254007c0c */ /* 0x000fe2000c701270 */
        /* <DEDUP_REMOVED lines=66> */
[----:B------:R-:W-:-:S02]  /*12d7d0*/  ISETP.LT.AND P3, PT, R82, UR63, !P0 ;  /* 0x0000003f52007c0c */ /* 0x000fc4000c761270 */
[----:B-1----:R-:W-:Y:S01]  /*12d7e0*/  ISETP.LT.AND P0, PT, R84, UR28, !P0 ;  /* 0x0000001c54007c0c */ /* 0x002fe2000c701270 */
        /* <DEDUP_REMOVED lines=33> */
[----:B------:R-:W3:Y:S08]  /*12da00*/  LDCU.64 UR22, c[0x0][0x398] ;  /* 0x00007300ff1677ac */ /* 0x000ef00008000a00 */
[----:B------:R-:W-:Y:S01]  /*12da10*/  @P3 LOP3.LUT R3, R3, 0x1000000, RZ, 0xfc, !PT ;  /* 0x0100000003033812 */ /* 0x000fe200078efcff */
[----:B------:R-:W2:Y:S03]  /*12da20*/  LDCU UR76, c[0x0][0x398] ;  /* 0x00007300ff4c77ac */ /* 0x000ea60008000800 */
[----:B------:R-:W-:Y:S01]  /*12da30*/  LOP3.LUT R3, R3, 0xff7fffff, RZ, 0xc0, !PT ;  /* 0xff7fffff03037812 */ /* 0x000fe200078ec0ff */
[----:B------:R-:W2:Y:S03]  /*12da40*/  LDCU UR77, c[0x0][0x398] ;  /* 0x00007300ff4d77ac */ /* 0x000ea60008000800 */
[----:B------:R-:W-:-:S02]  /*12da50*/  @P2 LOP3.LUT R3, R3, 0x800000, RZ, 0xfc, !PT ;  /* 0x0080000003032812 */ /* 0x000fc400078efcff */
        /* <DEDUP_REMOVED lines=32> */
[----:B------:R-:W1:Y:S08]  /*12dc60*/  LDCU UR36, c[0x0][0x398] ;  /* 0x00007300ff2477ac */ /* 0x000e700008000800 */
[----:B------:R-:W-:Y:S01]  /*12dc70*/  @P3 LOP3.LUT R3, R3, 0x10000, RZ, 0xfc, !PT ;  /* 0x0001000003033812 */ /* 0x000fe200078efcff */
[----:B------:R-:W1:Y:S03]  /*12dc80*/  LDCU.64 UR32, c[0x0][0x398] ;  /* 0x00007300ff2077ac */ /* 0x000e660008000a00 */
[----:B------:R-:W-:-:S04]  /*12dc90*/  LOP3.LUT R3, R3, 0xffff7fff, RZ, 0xc0, !PT ;  /* 0xffff7fff03037812 */ /* 0x000fc800078ec0ff */
[----:B------:R-:W-:Y:S02]  /*12dca0*/  @P2 LOP3.LUT R3, R3, 0x8000, RZ, 0xfc, !PT ;  /* 0x0000800003032812 */ /* 0x000fe400078efcff */
[----:B------:R-:W-:Y:S01]  /*12dcb0*/  ISETP.LT.AND P0, PT, R84, UR26, !P0 ;  /* 0x0000001a54007c0c */ /* 0x000fe2000c701270 */
[----:B------:R-:W-:Y:S01]  /*12dcc0*/  IMAD R33, R83, UR24, RZ ;  /* 0x0000001853217c24 */ /* 0x000fe2000f8e02ff */
[----:B------:R-:W-:Y:S01]  /*12dcd0*/  LOP3.LUT R3, R3, 0xffffbfff, RZ, 0xc0, !PT ;  /* 0xffffbfff03037812 */ /* 0x000fe200078ec0ff */
[----:B------:R-:W1:Y:S03]  /*12dce0*/  LDCU UR26, c[0x0][0x3b8] ;  /* 0x00007700ff1a77ac */ /* 0x000e660008000800 */
[----:B------:R-:W-:Y:S01]  /*12dcf0*/  @P1 LOP3.LUT R3, R3, 0x4000, RZ, 0xfc, !PT ;  /* 0x0000400003031812 */ /* 0x000fe200078efcff */
[----:B------:R-:W2:Y:S03]  /*12dd00*/  LDCU UR24, c[0x0][0x3b8] ;  /* 0x00007700ff1877ac */ /* 0x000ea60008000800 */
        /* <DEDUP_REMOVED lines=8> */
[----:B-1----:R-:W-:Y:S01]  /*12dd90*/  ISETP.LT.AND P1, PT, R85, UR36, !P0 ;  /* 0x0000002455007c0c */ /* 0x002fe2000c721270 */
[----:B------:R-:W1:Y:S01]  /*12dda0*/  LDCU UR36, c[0x0][0x398] ;  /* 0x00007300ff2477ac */ /* 0x000e620008000800 */
[----:B------:R-:W-:Y:S01]  /*12ddb0*/  STL [R1+0x3348], R33 ;  /* 0x0033482101007387 */ /* 0x000fe20000100800 */
[----:B------:R-:W1:Y:S06]  /*12ddc0*/  LDCU UR53, c[0x0][0x3b8] ;  /* 0x00007700ff3577ac */ /* 0x000e6c0008000800 */
        /* <DEDUP_REMOVED lines=18> */
[----:B------:R-:W1:Y:S03]  /*12def0*/  LDCU UR74, c[0x0][0x398] ;  /* 0x00007300ff4a77ac */ /* 0x000e660008000800 */
[----:B------:R-:W-:Y:S01]  /*12df00*/  LOP3.LUT R3, R3, 0xffffff7f, RZ, 0xc0, !PT ;  /* 0xffffff7f03037812 */ /* 0x000fe200078ec0ff */
[----:B------:R-:W-:Y:S01]  /*12df10*/  VIADD R47, R83, 0x182 ;  /* 0x00000182532f7836 */ /* 0x000fe20000000000 */
[----:B------:R-:W-:Y:S01]  /*12df20*/  LOP3.LUT R30, R30, 0x7fffffff, RZ, 0xc0, !PT ;  /* 0x7fffffff1e1e7812 */ /* 0x000fe200078ec0ff */
[----:B------:R-:W1:Y:S01]  /*12df30*/  LDCU UR73, c[0x0][0x398] ;  /* 0x00007300ff4977ac */ /* 0x000e620008000800 */
        /* <DEDUP_REMOVED lines=28> */
[----:B------:R-:W2:Y:S02]  /*12e100*/  LDCU UR27, c[0x0][0x3b8] ;  /* 0x00007700ff1b77ac */ /* 0x000ea40008000800 */
        /* <DEDUP_REMOVED lines=14> */
[----:B------:R-:W-:Y:S01]  /*12e1f0*/  ISETP.GE.AND P0, PT, R29, UR33, PT ;  /* 0x000000211d007c0c */ /* 0x000fe2000bf06270 */
[----:B------:R-:W-:Y:S01]  /*12e200*/  VIADD R29, R33, UR35 ;  /* 0x00000023211d7c36 */ /* 0x000fe20008000000 */
[----:B------:R-:W1:Y:S04]  /*12e210*/  LDCU UR33, c[0x0][0x3b8] ;  /* 0x00007700ff2177ac */ /* 0x000e680008000800 */
[----:B------:R3:W-:Y:S01]  /*12e220*/  STL [R1+0x3340], R29 ;  /* 0x0033401d01007387 */ /* 0x0007e20000100800 */
[----:B------:R-:W-:Y:S01]  /*12e230*/  ISETP.LT.AND P1, PT, R85, UR34, !P0 ;  /* 0x0000002255007c0c */ /* 0x000fe2000c721270 */
[----:B------:R-:W1:Y:S01]  /*12e240*/  LDCU UR34, c[0x0][0x3b8] ;  /* 0x00007700ff2277ac */ /* 0x000e620008000800 */
[----:B------:R-:W1:Y:S01]  /*12e250*/  LDCU UR35, c[0x0][0x3b8] ;  /* 0x00007700ff2377ac */ /* 0x000e620008000800 */
[----:B---3--:R-:W-:Y:S01]  /*12e260*/  IADD3 R29, PT, PT, R29, UR22, RZ ;  /* 0x000000161d1d7c10 */ /* 0x008fe2000fffe0ff */
[----:B------:R-:W3:Y:S04]  /*12e270*/  LDCU UR22, c[0x0][0x3b8] ;  /* 0x00007700ff1677ac */ /* 0x000ee80008000800 */
[----:B------:R1:W-:Y:S02]  /*12e280*/  STL [R1+0x31fc], R29 ;  /* 0x0031fc1d01007387 */ /* 0x0003e40000100800 */
[----:B-1----:R-:W-:Y:S01]  /*12e290*/  VIADD R29, R29, UR39 ;  /* 0x000000271d1d7c36 */ /* 0x002fe20008000000 */
[----:B----4-:R-:W-:Y:S01]  /*12e2a0*/  ISETP.LT.AND P2, PT, R81, UR38, !P0 ;  /* 0x0000002651007c0c */ /* 0x010fe2000c741270 */
[----:B------:R-:W1:Y:S03]  /*12e2b0*/  LDCU UR38, c[0x0][0x3b8] ;  /* 0x00007700ff2677ac */ /* 0x000e660008000800 */
[----:B------:R4:W-:Y:S01]  /*12e2c0*/  STL [R1+0x2cc8], R29 ;  /* 0x002cc81d01007387 */ /* 0x0009e20000100800 */
[----:B------:R-:W1:Y:S01]  /*12e2d0*/  LDCU UR39, c[0x0][0x3b8] ;  /* 0x00007700ff2777ac */ /* 0x000e620008000800 */
[----:B----4-:R-:W-:Y:S01]  /*12e2e0*/  VIADD R29, R29, UR52 ;  /* 0x000000341d1d7c36 */ /* 0x010fe20008000000 */
[----:B------:R-:W-:Y:S01]  /*12e2f0*/  @P3 LOP3.LUT R3, R3, 0x1, RZ, 0xfc, !PT ;  /* 0x0000000103033812 */ /* 0x000fe200078efcff */
[----:B------:R-:W4:Y:S02]  /*12e300*/  LDCU UR52, c[0x0][0x3b8] ;  /* 0x00007700ff3477ac */ /* 0x000f240008000800 */
[----:B------:R-:W-:Y:S01]  /*12e310*/  VIADD R112, R29, UR50 ;  /* 0x000000321d707c36 */ /* 0x000fe20008000000 */
[----:B------:R1:W-:Y:S01]  /*12e320*/  STL [R1+0x24d8], R29 ;  /* 0x0024d81d01007387 */ /* 0x0003e20000100800 */
[----:B------:R-:W2:Y:S02]  /*12e330*/  LDCU UR50, c[0x0][0x3b8] ;  /* 0x00007700ff3277ac */ /* 0x000ea40008000800 */
[----:B------:R-:W-:Y:S01]  /*12e340*/  VIADD R113, R112, UR26 ;  /* 0x0000001a70717c36 */ /* 0x000fe20008000000 */
[----:B------:R-:W2:Y:S03]  /*12e350*/  LDCU UR26, c[0x0][0x3b8] ;  /* 0x00007700ff1a77ac */ /* 0x000ea60008000800 */
[----:B------:R-:W-:Y:S01]  /*12e360*/  VIADD R252, R113, UR32 ;  /* 0x0000002071fc7c36 */ /* 0x000fe20008000000 */
[----:B------:R-:W2:Y:S03]  /*12e370*/  LDCU UR32, c[0x0][0x3b8] ;  /* 0x00007700ff2077ac */ /* 0x000ea60008000800 */
[----:B-1----:R-:W-:Y:S01]  /*12e380*/  VIADD R29, R252, UR56 ;  /* 0x00000038fc1d7c36 */ /* 0x002fe20008000000 */
[----:B------:R-:W-:Y:S01]  /*12e390*/  ISETP.LT.AND P3, PT, R82, UR51, !P0 ;  /* 0x0000003352007c0c */ /* 0x000fe2000c761270 */
[----:B------:R-:W1:Y:S03]  /*12e3a0*/  LDCU UR51, c[0x0][0x3b8] ;  /* 0x00007700ff3377ac */ /* 0x000e660008000800 */
[----:B------:R-:W-:Y:S01]  /*12e3b0*/  IADD3 R29, PT, PT, R29, UR53, RZ ;  /* 0x000000351d1d7c10 */ /* 0x000fe2000fffe0ff */
[----:B------:R-:W1:Y:S04]  /*12e3c0*/  LDCU UR53, c[0x0][0x3b8] ;  /* 0x00007700ff3577ac */ /* 0x000e680008000800 */
[----:B------:R2:W-:Y:S01]  /*12e3d0*/  STL [R1+0x1f50], R29 ;  /* 0x001f501d01007387 */ /* 0x0005e20000100800 */
[----:B------:R-:W1:Y:S01]  /*12e3e0*/  LDCU UR56, c[0x0][0x3b8] ;  /* 0x00007700ff3877ac */ /* 0x000e620008000800 */
[----:B--2---:R-:W-:Y:S01]  /*12e3f0*/  VIADD R29, R29, UR57 ;  /* 0x000000391d1d7c36 */ /* 0x004fe20008000000 */
[----:B------:R-:W-:Y:S01]  /*12e400*/  ISETP.LT.AND P0, PT, R84, UR54, !P0 ;  /* 0x0000003654007c0c */ /* 0x000fe2000c701270 */
[----:B------:R-:W2:Y:S03]  /*12e410*/  LDCU UR54, c[0x0][0x3b8] ;  /* 0x00007700ff3677ac */ /* 0x000ea60008000800 */
[----:B------:R1:W-:Y:S01]  /*12e420*/  STL [R1+0x1f54], R29 ;  /* 0x001f541d01007387 */ /* 0x0003e20000100800 */
[----:B------:R-:W2:Y:S01]  /*12e430*/  LDCU UR57, c[0x0][0x3b8] ;  /* 0x00007700ff3977ac */ /* 0x000ea20008000800 */
[----:B-1----:R-:W-:Y:S01]  /*12e440*/  VIADD R29, R29, UR30 ;  /* 0x0000001e1d1d7c36 */ /* 0x002fe20008000000 */
[----:B------:R-:W1:Y:S04]  /*12e450*/  LDCU UR30, c[0x0][0x3b8] ;  /* 0x00007700ff1e77ac */ /* 0x000e680008000800 */
[----:B------:R2:W-:Y:S02]  /*12e460*/  STL [R1+0x1f58], R29 ;  /* 0x001f581d01007387 */ /* 0x0005e40000100800 */
[----:B--2---:R-:W-:Y:S01]  /*12e470*/  VIADD R29, R29, UR25 ;  /* 0x000000191d1d7c36 */ /* 0x004fe20008000000 */
[----:B------:R-:W2:Y:S04]  /*12e480*/  LDCU UR25, c[0x0][0x3b8] ;  /* 0x00007700ff1977ac */ /* 0x000ea80008000800 */
[----:B------:R1:W-:Y:S02]  /*12e490*/  STL [R1+0x1f5c], R29 ;  /* 0x001f5c1d01007387 */ /* 0x0003e40000100800 */
        /* <DEDUP_REMOVED lines=9> */
[----:B--2---:R-:W-:Y:S01]  /*12e530*/  IADD3 R29, PT, PT, R29, UR36, RZ ;  /* 0x000000241d1d7c10 */ /* 0x004fe2000fffe0ff */
        /* <DEDUP_REMOVED lines=17> */
[----:B---3--:R-:W-:Y:S01]  /*12e650*/  VIADD R29, R29, UR22 ;  /* 0x000000161d1d7c36 */ /* 0x008fe20008000000 */
[----:B------:R-:W3:Y:S04]  /*12e660*/  LDCU UR22, c[0x0][0x3b8] ;  /* 0x00007700ff1677ac */ /* 0x000ee80008000800 */
[----:B------:R1:W-:Y:S02]  /*12e670*/  STL [R1+0x1f84], R29 ;  /* 0x001f841d01007387 */ /* 0x0003e40000100800 */
[----:B-1----:R-:W-:Y:S01]  /*12e680*/  IADD3 R29, PT, PT, R29, UR35, RZ ;  /* 0x000000231d1d7c10 */ /* 0x002fe2000fffe0ff */
        /* <DEDUP_REMOVED lines=20> */
[----:B----4-:R-:W-:Y:S01]  /*12e7d0*/  IADD3 R29, PT, PT, R29, UR52, RZ ;  /* 0x000000341d1d7c10 */ /* 0x010fe2000fffe0ff */
[----:B------:R-:W4:Y:S04]  /*12e7e0*/  LDCU UR52, c[0x0][0x3b8] ;  /* 0x00007700ff3477ac */ /* 0x000f280008000800 */
        /* <DEDUP_REMOVED lines=58> */
[----:B----4-:R-:W-:Y:S01]  /*12eb90*/  VIADD R29, R29, UR52 ;  /* 0x000000341d1d7c36 */ /* 0x010fe20008000000 */
[----:B------:R-:W4:Y:S04]  /*12eba0*/  LDCU UR52, c[0x0][0x3b8] ;  /* 0x00007700ff3477ac */ /* 0x000f280008000800 */
        /* <DEDUP_REMOVED lines=274> */
[----:B---3--:R-:W-:Y:S01]  /*12fcd0*/  IADD3 R29, PT, PT, R29, UR22, RZ ;  /* 0x000000161d1d7c10 */ /* 0x008fe2000fffe0ff */
        /* <DEDUP_REMOVED lines=954> */
[----:B------:R-:W-:Y:S01]  /*133880*/  LOP3.LUT R2, R2, 0xefffffff, RZ, 0xc0, !PT ;  /* 0xefffffff02027812 */ /* 0x000fe200078ec0ff */
[----:B------:R-:W2:Y:S03]  /*133890*/  LDCU UR24, c[0x0][0x3b8] ;  /* 0x00007700ff1877ac */ /* 0x000ea60008000800 */
        /* <DEDUP_REMOVED lines=17> */
[----:B------:R-:W-:Y:S01]  /*1339b0*/  @P3 LOP3.LUT R2, R2, 0x10000000, RZ, 0xfc, !PT ;  /* 0x1000000002023812 */ /* 0x000fe200078efcff */
[----:B------:R-:W2:Y:S03]  /*1339c0*/  LDCU UR26, c[0x0][0x3b8] ;  /* 0x00007700ff1a77ac */ /* 0x000ea60008000800 */
[----:B------:R1:W-:Y:S02]  /*1339d0*/  STL [R1+0x32e0], R29 ;  /* 0x0032e01d01007387 */ /* 0x0003e40000100800 */
[----:B-1----:R-:W-:Y:S01]  /*1339e0*/  VIADD R29, R29, UR32 ;  /* 0x000000201d1d7c36 */ /* 0x002fe20008000000 */
[----:B------:R-:W-:Y:S01]  /*1339f0*/  LOP3.LUT R2, R2, 0xf7ffffff, RZ, 0xc0, !PT ;  /* 0xf7ffffff02027812 */ /* 0x000fe200078ec0ff */
[----:B------:R-:W1:Y:S03]  /*133a00*/  LDCU UR32, c[0x0][0x3b8] ;  /* 0x00007700ff2077ac */ /* 0x000e660008000800 */
[----:B------:R2:W-:Y:S02]  /*133a10*/  STL [R1+0x32f4], R29 ;  /* 0x0032f41d01007387 */ /* 0x0005e40000100800 */
[----:B--2---:R-:W-:Y:S01]  /*133a20*/  VIADD R29, R29, UR50 ;  /* 0x000000321d1d7c36 */ /* 0x004fe20008000000 */
[----:B------:R-:W-:Y:S01]  /*133a30*/  @P2 LOP3.LUT R2, R2, 0x8000000, RZ, 0xfc, !PT ;  /* 0x0800000002022812 */ /* 0x000fe200078efcff */
[----:B------:R-:W2:Y:S03]  /*133a40*/  LDCU UR50, c[0x0][0x3b8] ;  /* 0x00007700ff3277ac */ /* 0x000ea60008000800 */
        /* <DEDUP_REMOVED lines=10> */
[----:B--2---:R-:W-:-:S05]  /*133af0*/  VIADD R29, R29, UR25 ;  /* 0x000000191d1d7c36 */ /* 0x004fca0008000000 */
[----:B------:R2:W-:Y:S02]  /*133b00*/  STL [R1+0x332c], R29 ;  /* 0x00332c1d01007387 */ /* 0x0005e40000100800 */
[----:B--2---:R-:W-:Y:S01]  /*133b10*/  VIADD R29, R29, UR53 ;  /* 0x000000351d1d7c36 */ /* 0x004fe20008000000 */
[----:B------:R-:W-:Y:S01]  /*133b20*/  LOP3.LUT R2, R2, 0xfbffffff, RZ, 0xc0, !PT ;  /* 0xfbffffff02027812 */ /* 0x000fe200078ec0ff */
[----:B------:R-:W2:Y:S03]  /*133b30*/  LDCU UR53, c[0x0][0x398] ;  /* 0x00007300ff3577ac */ /* 0x000ea60008000800 */
[----:B------:R1:W-:Y:S02]  /*133b40*/  STL [R1+0x3330], R29 ;  /* 0x0033301d01007387 */ /* 0x0003e40000100800 */
[----:B-1----:R-:W-:Y:S01]  /*133b50*/  VIADD R29, R29, UR28 ;  /* 0x0000001c1d1d7c36 */ /* 0x002fe20008000000 */
[----:B------:R-:W-:Y:S01]  /*133b60*/  @P1 LOP3.LUT R2, R2, 0x4000000, RZ, 0xfc, !PT ;  /* 0x0400000002021812 */ /* 0x000fe200078efcff */
[----:B------:R-:W1:Y:S03]  /*133b70*/  LDCU UR28, c[0x0][0x3b8] ;  /* 0x00007700ff1c77ac */ /* 0x000e660008000800 */
[----:B------:R2:W-:Y:S02]  /*133b80*/  STL [R1+0x333c], R29 ;  /* 0x00333c1d01007387 */ /* 0x0005e40000100800 */
[----:B--2---:R-:W-:-:S05]  /*133b90*/  VIADD R29, R29, UR23 ;  /* 0x000000171d1d7c36 */ /* 0x004fca0008000000 */
[----:B------:R2:W-:Y:S02]  /*133ba0*/  STL [R1+0x3338], R29 ;  /* 0x0033381d01007387 */ /* 0x0005e40000100800 */
[----:B--2---:R-:W-:Y:S01]  /*133bb0*/  VIADD R29, R29, UR36 ;  /* 0x000000241d1d7c36 */ /* 0x004fe20008000000 */
[----:B------:R-:W-:Y:S01]  /*133bc0*/  LOP3.LUT R2, R2, 0xfdffffff, RZ, 0xc0, !PT ;  /* 0xfdffffff02027812 */ /* 0x000fe200078ec0ff */
[----:B------:R-:W2:Y:S03]  /*133bd0*/  LDCU UR36, c[0x0][0x3b8] ;  /* 0x00007700ff2477ac */ /* 0x000ea60008000800 */
[----:B------:R1:W-:Y:S02]  /*133be0*/  STL [R1+0x3334], R29 ;  /* 0x0033341d01007387 */ /* 0x0003e40000100800 */
[----:B-1----:R-:W-:-:S05]  /*133bf0*/  VIADD R29, R29, UR27 ;  /* 0x0000001b1d1d7c36 */ /* 0x002fca0008000000 */
[----:B------:R1:W-:Y:S02]  /*133c00*/  STL [R1+0x3328], R29 ;  /* 0x0033281d01007387 */ /* 0x0003e40000100800 */
[----:B-1----:R-:W-:Y:S01]  /*133c10*/  IADD3 R29, PT, PT, R29, UR54, RZ ;  /* 0x000000361d1d7c10 */ /* 0x002fe2000fffe0ff */
[----:B------:R-:W1:Y:S04]  /*133c20*/  LDCU UR54, c[0x0][0x3b8] ;  /* 0x00007700ff3677ac */ /* 0x000e680008000800 */
[----:B------:R2:W-:Y:S02]  /*133c30*/  STL [R1+0x3320], R29 ;  /* 0x0033201d01007387 */ /* 0x0005e40000100800 */
[----:B--2---:R-:W-:-:S05]  /*133c40*/  VIADD R29, R29, UR33 ;  /* 0x000000211d1d7c36 */ /* 0x004fca0008000000 */
[----:B------:R2:W-:Y:S02]  /*133c50*/  STL [R1+0x331c], R29 ;  /* 0x00331c1d01007387 */ /* 0x0005e40000100800 */
[----:B--2---:R-:W-:Y:S01]  /*133c60*/  VIADD R29, R29, UR56 ;  /* 0x000000381d1d7c36 */ /* 0x004fe20008000000 */
[----:B------:R-:W-:Y:S01]  /*133c70*/  @P0 LOP3.LUT R2, R2, 0x2000000, RZ, 0xfc, !PT ;  /* 0x0200000002020812 */ /* 0x000fe200078efcff */
[----:B------:R-:W2:Y:S03]  /*133c80*/  LDCU UR56, c[0x0][0x3b8] ;  /* 0x00007700ff3877ac */ /* 0x000ea60008000800 */
[----:B------:R1:W-:Y:S02]  /*133c90*/  STL [R1+0x3318], R29 ;  /* 0x0033181d01007387 */ /* 0x0003e40000100800 */
[----:B-1----:R-:W-:-:S05]  /*133ca0*/  VIADD R29, R29, UR34 ;  /* 0x000000221d1d7c36 */ /* 0x002fca0008000000 */
[----:B------:R3:W-:Y:S02]  /*133cb0*/  STL [R1+0x3314], R29 ;  /* 0x0033141d01007387 */ /* 0x0007e40000100800 */
[----:B---3--:R-:W-:Y:S01]  /*133cc0*/  VIADD R29, R29, UR22 ;  /* 0x000000161d1d7c36 */ /* 0x008fe20008000000 */
[----:B------:R-:W1:Y:S04]  /*133cd0*/  LDCU.64 UR22, c[0x0][0x398] ;  /* 0x00007300ff1677ac */ /* 0x000e680008000a00 */
[----:B------:R3:W-:Y:S02]  /*133ce0*/  STL [R1+0x330c], R29 ;  /* 0x00330c1d01007387 */ /* 0x0007e40000100800 */
[----:B---3--:R-:W-:Y:S01]  /*133cf0*/  VIADD R29, R29, UR35 ;  /* 0x000000231d1d7c36 */ /* 0x008fe20008000000 */
[----:B------:R-:W-:Y:S01]  /*133d00*/  LOP3.LUT R2, R2, 0xfeffffff, RZ, 0xc0, !PT ;  /* 0xfeffffff02027812 */ /* 0x000fe200078ec0ff */
[----:B------:R-:W3:Y:S03]  /*133d10*/  LDCU.64 UR34, c[0x0][0x398] ;  /* 0x00007300ff2277ac */ /* 0x000ee60008000a00 */
[----:B------:R1:W-:Y:S02]  /*133d20*/  STL [R1+0x3308], R29 ;  /* 0x0033081d01007387 */ /* 0x0003e40000100800 */
[----:B-1----:R-:W-:Y:S01]  /*133d30*/  VIADD R29, R29, UR57 ;  /* 0x000000391d1d7c36 */ /* 0x002fe20008000000 */
[----:B------:R-:W1:Y:S04]  /*133d40*/  LDCU UR57, c[0x0][0x398] ;  /* 0x00007300ff3977ac */ /* 0x000e680008000800 */
[----:B------:R2:W-:Y:S02]  /*133d50*/  STL [R1+0x3304], R29 ;  /* 0x0033041d01007387 */ /* 0x0005e40000100800 */
[----:B--2---:R-:W-:-:S05]  /*133d60*/  IADD3 R29, PT, PT, R29, UR39, RZ ;  /* 0x000000271d1d7c10 */ /* 0x004fca000fffe0ff */
[----:B------:R2:W-:Y:S02]  /*133d70*/  STL [R1+0x32f8], R29 ;  /* 0x0032f81d01007387 */ /* 0x0005e40000100800 */
[----:B--2---:R-:W-:-:S05]  /*133d80*/  VIADD R29, R29, UR58 ;  /* 0x0000003a1d1d7c36 */ /* 0x004fca0008000000 */
[----:B------:R2:W-:Y:S02]  /*133d90*/  STL [R1+0x32f0], R29 ;  /* 0x0032f01d01007387 */ /* 0x0005e40000100800 */
[----:B--2---:R-:W-:Y:S01]  /*133da0*/  VIADD R29, R29, UR59 ;  /* 0x0000003b1d1d7c36 */ /* 0x004fe20008000000 */
[----:B------:R-:W2:Y:S04]  /*133db0*/  LDCU.64 UR58, c[0x0][0x398] ;  /* 0x00007300ff3a77ac */ /* 0x000ea80008000a00 */
[----:B------:R1:W-:Y:S02]  /*133dc0*/  STL [R1+0x32ec], R29 ;  /* 0x0032ec1d01007387 */ /* 0x0003e40000100800 */
[----:B-1----:R-:W-:Y:S01]  /*133dd0*/  VIADD R29, R29, UR62 ;  /* 0x0000003e1d1d7c36 */ /* 0x002fe20008000000 */
[----:B------:R-:W1:Y:S04]  /*133de0*/  LDCU UR62, c[0x0][0x398] ;  /* 0x00007300ff3e77ac */ /* 0x000e680008000800 */
[----:B------:R2:W-:Y:S02]  /*133df0*/  STL [R1+0x32e8], R29 ;  /* 0x0032e81d01007387 */ /* 0x0005e40000100800 */
[----:B--2---:R-:W-:-:S05]  /*133e00*/  VIADD R29, R29, UR51 ;  /* 0x000000331d1d7c36 */ /* 0x004fca0008000000 */
[----:B------:R4:W-:Y:S02]  /*133e10*/  STL [R1+0x32e4], R29 ;  /* 0x0032e41d01007387 */ /* 0x0009e40000100800 */
[----:B----4-:R-:W-:-:S04]  /*133e20*/  VIADD R29, R29, UR52 ;  /* 0x000000341d1d7c36 */ /* 0x010fc80008000000 */
[----:B------:R-:W-:Y:S01]  /*133e30*/  VIADD R33, R29, UR63 ;  /* 0x0000003f1d217c36 */ /* 0x000fe20008000000 */
[----:B------:R2:W-:Y:S01]  /*133e40*/  STL [R1+0x32dc], R29 ;  /* 0x0032dc1d01007387 */ /* 0x0005e20000100800 */
[----:B------:R-:W4:Y:S01]  /*133e50*/  LDCU UR63, c[0x0][0x3b8] ;  /* 0x00007700ff3f77ac */ /* 0x000f220008000800 */
[----:B--2---:R-:W-:-:S04]  /*133e60*/  IADD3 R29, PT, PT, R83, 0xee, RZ ;  /* 0x000000ee531d7810 */ /* 0x004fc80007ffe0ff */
[----:B------:R-:W-:-:S04]  /*133e70*/  ISETP.GE.AND P0, PT, R29, UR31, PT ;  /* 0x0000001f1d007c0c */ /* 0x000fc8000bf06270 */
[----:B------:R-:W-:Y:S01]  /*133e80*/  ISETP.LT.AND P3, PT, R82, UR74, !P0 ;  /* 0x0000004a52007c0c */ /* 0x000fe2000c761270 */
[----:B------:R-:W-:Y:S01]  /*133e90*/  VIADD R29, R83, 0xed ;  /* 0x000000ed531d7836 */ /* 0x000fe20000000000 */
[----:B------:R-:W-:Y:S01]  /*133ea0*/  ISETP.LT.AND P2, PT, R81, UR76, !P0 ;  /* 0x0000004c51007c0c */ /* 0x000fe2000c741270 */
[----:B------:R-:W2:Y:S01]  /*133eb0*/  LDCU UR76, c[0x0][0x398] ;  /* 0x00007300ff4c77ac */ /* 0x000ea20008000800 */
[----:B------:R-:W-:Y:S01]  /*133ec0*/  ISETP.LT.AND P1, PT, R85, UR77, !P0 ;  /* 0x0000004d55007c0c */ /* 0x000fe2000c721270 */
[----:B------:R1:W-:Y:S01]  /*133ed0*/  STL [R1+0x32d8], R33 ;  /* 0x0032d82101007387 */ /* 0x0003e20000100800 */
[----:B------:R-:W1:Y:S07]  /*133ee0*/  LDCU UR74, c[0x0][0x398] ;  /* 0x00007300ff4a77ac */ /* 0x000e6e0008000800 */
[----:B------:R-:W-:Y:S01]  /*133ef0*/  @P3 LOP3.LUT R2, R2, 0x1000000, RZ, 0xfc, !PT ;  /* 0x0100000002023812 */ /* 0x000fe200078efcff */
[----:B------:R-:W2:Y:S03]  /*133f00*/  LDCU UR77, c[0x0][0x398] ;  /* 0x00007300ff4d77ac */ /* 0x000ea60008000800 */
[----:B------:R-:W-:-:S04]  /*133f10*/  LOP3.LUT R2, R2, 0xff7fffff, RZ, 0xc0, !PT ;  /* 0xff7fffff02027812 */ /* 0x000fc800078ec0ff */
[----:B------:R-:W-:Y:S02]  /*133f20*/  @P2 LOP3.LUT R2, R2, 0x800000, RZ, 0xfc, !PT ;  /* 0x0080000002022812 */ /* 0x000fe400078efcff */
[----:B------:R-:W-:Y:S01]  /*133f30*/  ISETP.LT.AND P0, PT, R84, UR22, !P0 ;  /* 0x0000001654007c0c */ /* 0x000fe2000c701270 */
[----:B-1----:R-:W-:Y:S01]  /*133f40*/  VIADD R33, R33, UR24 ;  /* 0x0000001821217c36 */ /* 0x002fe20008000000 */
[----:B------:R-:W-:Y:S01]  /*133f50*/  LOP3.LUT R2, R2, 0xffbfffff, RZ, 0xc0, !PT ;  /* 0xffbfffff02027812 */ /* 0x000fe200078ec0ff */
[----:B------:R-:W1:Y:S03]  /*133f60*/  LDCU.64 UR24, c[0x0][0x398] ;  /* 0x00007300ff1877ac */ /* 0x000e660008000a00 */
[----:B------:R-:W-:Y:S01]  /*133f70*/  @P1 LOP3.LUT R2, R2, 0x400000, RZ, 0xfc, !PT ;  /* 0x0040000002021812 */ /* 0x000fe200078efcff */
[----:B------:R-:W1:Y:S03]  /*133f80*/  LDCU UR22, c[0x0][0x398] ;  /* 0x00007300ff1677ac */ /* 0x000e660008000800 */
[----:B------:R-:W-:-:S04]  /*133f90*/  LOP3.LUT R2, R2, 0xffdfffff, RZ, 0xc0, !PT ;  /* 0xffdfffff02027812 */ /* 0x000fc800078ec0ff */
[----:B------:R-:W-:Y:S02]  /*133fa0*/  @P0 LOP3.LUT R2, R2, 0x200000, RZ, 0xfc, !PT ;  /* 0x0020000002020812 */ /* 0x000fe400078efcff */
[----:B------:R-:W-:-:S04]  /*133fb0*/  ISETP.GE.AND P0, PT, R29, UR29, PT ;  /* 0x0000001d1d007c0c */ /* 0x000fc8000bf06270 */
[----:B------:R-:W-:Y:S01]  /*133fc0*/  ISETP.LT.AND P3, PT, R82, UR53, !P0 ;  /* 0x0000003552007c0c */ /* 0x000fe2000c761270 */
[----:B------:R-:W1:Y:S01]  /*133fd0*/  LDCU UR53, c[0x0][0x398] ;  /* 0x00007300ff3577ac */ /* 0x000e620008000800 */
[----:B--2---:R-:W-:Y:S02]  /*133fe0*/  ISETP.LT.AND P2, PT, R81, UR76, !P0 ;  /* 0x0000004c51007c0c */ /* 0x004fe4000c741270 */
[----:B------:R-:W-:Y:S01]  /*133ff0*/  LOP3.LUT R2, R2, 0xffefffff, RZ, 0xc0, !PT ;  /* 0xffefffff02027812 */ /* 0x000fe200078ec0ff */
[----:B------:R2:W-:Y:S01]  /*134000*/  STL [R1+0x32d4], R33 ;  /* 0x0032d42101007387 */ /* 0x0005e20000100800 */
[----:B------:R-:W-:Y:S01]  /*134010*/  ISETP.LT.AND P1, PT, R85, UR77, !P0 ;  /* 0x0000004d55007c0c */ /* 0x000fe2000c721270 */
[----:B------:R-:W-:Y:S01]  /*134020*/  VIADD R35, R33, UR26 ;  /* 0x0000001a21237c36 */ /* 0x000fe20008000000 */
[----:B------:R-:W3:Y:S05]  /*134030*/  LDCU UR76, c[0x0][0x398] ;  /* 0x00007300ff4c77ac */ /* 0x000eea0008000800 */
[----:B------:R-:W-:Y:S01]  /*134040*/  @P3 LOP3.LUT R2, R2, 0x100000, RZ, 0xfc, !PT ;  /* 0x0010000002023812 */ /* 0x000fe200078efcff */
[----:B------:R-:W3:Y:S03]  /*134050*/  LDCU UR77, c[0x0][0x398] ;  /* 0x00007300ff4d77ac */ /* 0x000ee60008000800 */
[----:B------:R-:W-:-:S02]  /*134060*/  LOP3.LUT R2, R2, 0xfff7ffff, RZ, 0xc0, !PT ;  /* 0xfff7ffff02027812 */ /* 0x000fc400078ec0ff */
[----:B-1----:R-:W-:Y:S01]  /*134070*/  ISETP.LT.AND P0, PT, R84, UR24, !P0 ;  /* 0x0000001854007c0c */ /* 0x002fe2000c701270 */
[----:B--2---:R-:W-:Y:S01]  /*134080*/  VIADD R33, R83, 0xec ;  /* 0x000000ec53217836 */ /* 0x004fe20000000000 */
[----:B------:R-:W-:Y:S01]  /*134090*/  @P2 LOP3.LUT R2, R2, 0x80000, RZ, 0xfc, !PT ;  /* 0x0008000002022812 */ /* 0x000fe200078efcff */
[----:B------:R-:W1:Y:S03]  /*1340a0*/  LDCU.64 UR26, c[0x0][0x398] ;  /* 0x00007300ff1a77ac */ /* 0x000e660008000a00 */
[----:B------:R-:W-:Y:S01]  /*1340b0*/  LOP3.LUT R2, R2, 0xfffbffff, RZ, 0xc0, !PT ;  /* 0xfffbffff02027812 */ /* 0x000fe200078ec0ff */
[----:B------:R2:W-:Y:S01]  /*1340c0*/  STL [R1+0x32c8], R35 ;  /* 0x0032c82301007387 */ /* 0x0005e20000100800 */
[----:B------:R-:W1:Y:S02]  /*1340d0*/  LDCU UR24, c[0x0][0x398] ;  /* 0x00007300ff1877ac */ /* 0x000e640008000800 */
[----:B------:R-:W-:-:S04]  /*1340e0*/  @P1 LOP3.LUT R2, R2, 0x40000, RZ, 0xfc, !PT ;  /* 0x0004000002021812 */ /* 0x000fc800078efcff */
[----:B------:R-:W-:-:S04]  /*1340f0*/  LOP3.LUT R2, R2, 0xfffdffff, RZ, 0xc0, !PT ;  /* 0xfffdffff02027812 */ /* 0x000fc800078ec0ff */
[----:B------:R-:W-:Y:S02]  /*134100*/  @P0 LOP3.LUT R2, R2, 0x20000, RZ, 0xfc, !PT ;  /* 0x0002000002020812 */ /* 0x000fe400078efcff */
[----:B------:R-:W-:-:S04]  /*134110*/  ISETP.GE.AND P0, PT, R33, UR37, PT ;  /* 0x0000002521007c0c */ /* 0x000fc8000bf06270 */
[----:B------:R-:W-:Y:S01]  /*134120*/  ISETP.LT.AND P3, PT, R82, UR53, !P0 ;  /* 0x0000003552007c0c */ /* 0x000fe2000c761270 */
[----:B--2---:R-:W-:Y:S01]  /*134130*/  VIADD R35, R35, UR28 ;  /* 0x0000001c23237c36 */ /* 0x004fe20008000000 */
[----:B---3--:R-:W-:Y:S01]  /*134140*/  ISETP.LT.AND P2, PT, R81, UR76, !P0 ;  /* 0x0000004c51007c0c */ /* 0x008fe2000c741270 */
[----:B------:R-:W2:Y:S01]  /*134150*/  LDCU UR76, c[0x0][0x398] ;  /* 0x00007300ff4c77ac */ /* 0x000ea20008000800 */
[----:B------:R-:W-:Y:S02]  /*134160*/  LOP3.LUT R2, R2, 0xfffeffff, RZ, 0xc0, !PT ;  /* 0xfffeffff02027812 */ /* 0x000fe400078ec0ff */
[----:B------:R-:W-:Y:S01]  /*134170*/  ISETP.LT.AND P1, PT, R85, UR77, !P0 ;  /* 0x0000004d55007c0c */ /* 0x000fe2000c721270 */
[----:B------:R-:W3:Y:S01]  /*134180*/  LDCU UR77, c[0x0][0x398] ;  /* 0x00007300ff4d77ac */ /* 0x000ee20008000800 */
[----:B------:R-:W2:Y:S05]  /*134190*/  LDCU.64 UR28, c[0x0][0x398] ;  /* 0x00007300ff1c77ac */ /* 0x000eaa0008000a00 */
        /* <DEDUP_REMOVED lines=9> */
[----:B------:R-:W-:-:S04]  /*134230*/  ISETP.GE.AND P0, PT, R34, UR55, PT ;  /* 0x0000003722007c0c */ /* 0x000fc8000bf06270 */
[----:B------:R-:W-:Y:S02]  /*134240*/  ISETP.LT.AND P3, PT, R82, UR57, !P0 ;  /* 0x0000003952007c0c */ /* 0x000fe4000c761270 */
[----:B--2---:R-:W-:Y:S01]  /*134250*/  ISETP.LT.AND P2, PT, R81, UR76, !P0 ;  /* 0x0000004c51007c0c */ /* 0x004fe2000c741270 */
[----:B------:R-:W1:Y:S01]  /*134260*/  LDCU UR76, c[0x0][0x398] ;  /* 0x00007300ff4c77ac */ /* 0x000e620008000800 */
[----:B------:R-:W-:Y:S02]  /*134270*/  LOP3.LUT R2, R2, 0xffffefff, RZ, 0xc0, !PT ;  /* 0xffffefff02027812 */ /* 0x000fe400078ec0ff */
[----:B---3--:R-:W-:Y:S01]  /*134280*/  ISETP.LT.AND P1, PT, R85, UR77, !P0 ;  /* 0x0000004d55007c0c */ /* 0x008fe2000c721270 */
[----:B------:R-:W2:Y:S06]  /*134290*/  LDCU UR77, c[0x0][0x398] ;  /* 0x00007300ff4d77ac */ /* 0x000eac0008000800 */
        /* <DEDUP_REMOVED lines=10> */
[----:B------:R-:W-:Y:S01]  /*134340*/  VIADD R29, R35, UR30 ;  /* 0x0000001e231d7c36 */ /* 0x000fe20008000000 */
[----:B------:R-:W3:Y:S01]  /*134350*/  LDCU.64 UR30, c[0x0][0x398] ;  /* 0x00007300ff1e77ac */ /* 0x000ee20008000a00 */
[----:B-1----:R-:W-:Y:S02]  /*134360*/  ISETP.LT.AND P2, PT, R81, UR76, !P0 ;  /* 0x0000004c51007c0c */ /* 0x002fe4000c741270 */
[----:B------:R-:W-:Y:S01]  /*134370*/  LOP3.LUT R2, R2, 0xfffffeff, RZ, 0xc0, !PT ;  /* 0xfffffeff02027812 */ /* 0x000fe200078ec0ff */
[----:B------:R-:W1:Y:S01]  /*134380*/  LDCU UR24, c[0x0][0x398] ;  /* 0x00007300ff1877ac */ /* 0x000e620008000800 */
[----:B--2---:R-:W-:Y:S01]  /*134390*/  ISETP.LT.AND P1, PT, R85, UR77, !P0 ;  /* 0x0000004d55007c0c */ /* 0x004fe2000c721270 */
[----:B------:R-:W2:Y:S05]  /*1343a0*/  LDCU UR76, c[0x0][0x398] ;  /* 0x00007300ff4c77ac */ /* 0x000eaa0008000800 */
        /* <DEDUP_REMOVED lines=9> */
[----:B------:R-:W-:Y:S01]  /*134440*/  ISETP.GE.AND P0, PT, R43, UR25, PT ;  /* 0x000000192b007c0c */ /* 0x000fe2000bf06270 */
[----:B------:R-:W-:Y:S03]  /*134450*/  STL [R1+0x32c0], R35 ;  /* 0x0032c02301007387 */ /* 0x000fe60000100800 */
[----:B-1----:R-:W-:Y:S01]  /*134460*/  ISETP.LT.AND P1, PT, R82, UR24, !P0 ;  /* 0x0000001852007c0c */ /* 0x002fe2000c721270 */
[----:B------:R1:W-:Y:S01]  /*134470*/  STL [R1+0x32bc], R29 ;  /* 0x0032bc1d01007387 */ /* 0x0003e20000100800 */
[----:B--2---:R-:W-:Y:S02]  /*134480*/  ISETP.LT.AND P3, PT, R81, UR76, !P0 ;  /* 0x0000004c51007c0c */ /* 0x004fe4000c761270 */
[----:B------:R-:W-:-:S02]  /*134490*/  LOP3.LUT R2, R2, 0xffffffef, RZ, 0xc0, !PT ;  /* 0xffffffef02027812 */ /* 0x000fc400078ec0ff */
[----:B-1----:R-:W-:Y:S01]  /*1344a0*/  IADD3 R29, PT, PT, R29, UR32, RZ ;  /* 0x000000201d1d7c10 */ /* 0x002fe2000fffe0ff */
[----:B------:R-:W1:Y:S06]  /*1344b0*/  LDCU.64 UR32, c[0x0][0x398] ;  /* 0x00007300ff2077ac */ /* 0x000e6c0008000a00 */
[----:B------:R-:W-:Y:S02]  /*1344c0*/  @P1 LOP3.LUT R2, R2, 0x10, RZ, 0xfc, !PT ;  /* 0x0000001002021812 */ /* 0x000fe400078efcff */
[----:B------:R-:W-:Y:S01]  /*1344d0*/  ISETP.LT.AND P2, PT, R85, UR77, !P0 ;  /* 0x0000004d55007c0c */ /* 0x000fe2000c741270 */
[----:B------:R2:W-:Y:S01]  /*1344e0*/  STL [R1+0x32b8], R29 ;  /* 0x0032b81d01007387 */ /* 0x0005e20000100800 */
[----:B------:R-:W-:Y:S01]  /*1344f0*/  LOP3.LUT R2, R2, 0xfffffff7, RZ, 0xc0, !PT ;  /* 0xfffffff702027812 */ /* 0x000fe200078ec0ff */
[----:B------:R-:W-:Y:S01]  /*134500*/  VIADD R35, R83, 0xe5 ;  /* 0x000000e553237836 */ /* 0x000fe20000000000 */
[----:B------:R-:W3:Y:S02]  /*134510*/  LDCU UR77, c[0x0][0x39c] ;  /* 0x00007380ff4d77ac */ /* 0x000ee40008000800 */
[----:B------:R-:W-:-:S04]  /*134520*/  @P3 LOP3.LUT R2, R2, 0x8, RZ, 0xfc, !PT ;  /* 0x0000000802023812 */ /* 0x000fc800078efcff */
[----:B------:R-:W-:Y:S02]  /*134530*/  LOP3.LUT R2, R2, 0xfffffffb, RZ, 0xc0, !PT ;  /* 0xfffffffb02027812 */ /* 0x000fe400078ec0ff */
[----:B-1----:R-:W-:Y:S02]  /*134540*/  ISETP.LT.AND P1, PT, R84, UR32, !P0 ;  /* 0x0000002054007c0c */ /* 0x002fe4000c721270 */
[----:B------:R-:W-:Y:S02]  /*134550*/  @P2 LOP3.LUT R2, R2, 0x4, RZ, 0xfc, !PT ;  /* 0x0000000402022812 */ /* 0x000fe400078efcff */
[----:B------:R-:W-:Y:S02]  /*134560*/  ISETP.GE.AND P0, PT, R44, UR27, PT ;  /* 0x0000001b2c007c0c */ /* 0x000fe4000bf06270 */
[----:B------:R-:W-:Y:S02]  /*134570*/  LOP3.LUT R2, R2, 0xfffffffd, RZ, 0xc0, !PT ;  /* 0xfffffffd02027812 */ /* 0x000fe400078ec0ff */
[----:B------:R-:W-:-:S05]  /*134580*/  ISETP.LT.AND P3, PT, R81, UR61, !P0 ;  /* 0x0000003d51007c0c */ /* 0x000fca000c761270 */
[----:B------:R-:W-:Y:S02]  /*134590*/  @P1 LOP3.LUT R2, R2, 0x2, RZ, 0xfc, !PT ;  /* 0x0000000202021812 */ /* 0x000fe400078efcff */
[----:B------:R-:W-:Y:S02]  /*1345a0*/  ISETP.LT.AND P1, PT, R82, UR75, !P0 ;  /* 0x0000004b52007c0c */ /* 0x000fe4000c721270 */
[----:B------:R-:W-:Y:S02]  /*1345b0*/  ISETP.LT.AND P2, PT, R85, UR6, !P0 ;  /* 0x0000000655007c0c */ /* 0x000fe4000c741270 */
[----:B------:R-:W-:Y:S02]  /*1345c0*/  LOP3.LUT R2, R2, 0xfffffffe, RZ, 0xc0, !PT ;  /* 0xfffffffe02027812 */ /* 0x000fe400078ec0ff */
[----:B------:R-:W-:-:S04]  /*1345d0*/  @P3 LOP3.LUT R32, R32, 0x80000000, RZ, 0xfc, !PT ;  /* 0x8000000020203812 */ /* 0x000fc800078efcff */
[----:B------:R-:W-:-:S03]  /*1345e0*/  LOP3.LUT R32, R32, 0xbfffffff, RZ, 0xc0, !PT ;  /* 0xbfffffff20207812 */ /* 0x000fc600078ec0ff */
[----:B------:R-:W-:Y:S02]  /*1345f0*/  @P1 LOP3.LUT R2, R2, 0x1, RZ, 0xfc, !PT ;  /* 0x0000000102021812 */ /* 0x000fe400078efcff */
[----:B------:R-:W-:Y:S02]  /*134600*/  ISETP.LT.AND P1, PT, R84, UR34, !P0 ;  /* 0x0000002254007c0c */ /* 0x000fe4000c721270 */
[----:B------:R-:W-:Y:S02]  /*134610*/  @P2 LOP3.LUT R32, R32, 0x40000000, RZ, 0xfc, !PT ;  /* 0x4000000020202812 */ /* 0x000fe400078efcff */
[----:B------:R-:W-:Y:S02]  /*134620*/  ISETP.GE.AND P0, PT, R45, UR29, PT ;  /* 0x0000001d2d007c0c */ /* 0x000fe4000bf06270 */
[----:B------:R-:W-:Y:S01]  /*134630*/  LOP3.LUT R32, R32, 0xdfffffff, RZ, 0xc0, !PT ;  /* 0xdfffffff20207812 */ /* 0x000fe200078ec0ff */
[----:B--2---:R-:W-:Y:S01]  /*134640*/  VIADD R29, R29, UR36 ;  /* 0x000000241d1d7c36 */ /* 0x004fe20008000000 */
[----:B------:R-:W1:Y:S05]  /*134650*/  LDCU.64 UR36, c[0x0][0x398] ;  /* 0x00007300ff2477ac */ /* 0x000e6a0008000a00 */
[----:B------:R-:W-:-:S02]  /*134660*/  @P1 LOP3.LUT R32, R32, 0x20000000, RZ, 0xfc, !PT ;  /* 0x2000000020201812 */ /* 0x000fc400078efcff */
[----:B------:R-:W-:Y:S02]  /*134670*/  ISETP.LT.AND P1, PT, R82, UR5, !P0 ;  /* 0x0000000552007c0c */ /* 0x000fe4000c721270 */
[----:B------:R-:W-:Y:S02]  /*134680*/  ISETP.LT.AND P3, PT, R81, UR7, !P0 ;  /* 0x0000000751007c0c */ /* 0x000fe4000c761270 */
[----:B------:R-:W-:Y:S02]  /*134690*/  LOP3.LUT R32, R32, 0xefffffff, RZ, 0xc0, !PT ;  /* 0xefffffff20207812 */ /* 0x000fe400078ec0ff */
[----:B------:R-:W-:-:S07]  /*1346a0*/  ISETP.LT.AND P2, PT, R85, UR8, !P0 ;  /* 0x0000000855007c0c */ /* 0x000fce000c741270 */
[----:B------:R-:W-:-:S04]  /*1346b0*/  @P1 LOP3.LUT R32, R32, 0x10000000, RZ, 0xfc, !PT ;  /* 0x1000000020201812 */ /* 0x000fc800078efcff */
[----:B------:R-:W-:-:S04]  /*1346c0*/  LOP3.LUT R32, R32, 0xfdffffff, RZ, 0xc0, !PT ;  /* 0xfdffffff20207812 */ /* 0x000fc800078ec0ff */
[----:B------:R-:W-:Y:S02]  /*1346d0*/  @P3 LOP3.LUT R32, R32, 0x2000000, RZ, 0xfc, !PT ;  /* 0x0200000020203812 */ /* 0x000fe400078efcff */
[----:B-1----:R-:W-:Y:S02]  /*1346e0*/  ISETP.LT.AND P1, PT, R84, UR36, !P0 ;  /* 0x0000002454007c0c */ /* 0x002fe4000c721270 */
[----:B------:R-:W-:-:S04]  /*1346f0*/  LOP3.LUT R32, R32, 0xfeffffff, RZ, 0xc0, !PT ;  /* 0xfeffffff20207812 */ /* 0x000fc800078ec0ff */
[----:B------:R-:W-:Y:S02]  /*134700*/  @P2 LOP3.LUT R32, R32, 0x1000000, RZ, 0xfc, !PT ;  /* 0x0100000020202812 */ /* 0x000fe400078efcff */
[----:B------:R-:W-:Y:S02]  /*134710*/  ISETP.GE.AND P0, PT, R46, UR31, PT ;  /* 0x0000001f2e007c0c */ /* 0x000fe4000bf06270 */
[----:B------:R-:W-:-:S04]  /*134720*/  LOP3.LUT R32, R32, 0xff7fffff, RZ, 0xc0, !PT ;  /* 0xff7fffff20207812 */ /* 0x000fc800078ec0ff */
[----:B------:R-:W-:Y:S02]  /*134730*/  @P1 LOP3.LUT R32, R32, 0x800000, RZ, 0xfc, !PT ;  /* 0x0080000020201812 */ /* 0x000fe400078efcff */
[----:B------:R-:W-:Y:S01]  /*134740*/  ISETP.LT.AND P1, PT, R82, UR9, !P0 ;  /* 0x0000000952007c0c */ /* 0x000fe2000c721270 */
[----:B------:R1:W-:Y:S01]  /*134750*/  STL [R1+0x32b0], R29 ;  /* 0x0032b01d01007387 */ /* 0x0003e20000100800 */
[----:B------:R-:W-:Y:S02]  /*134760*/  ISETP.LT.AND P3, PT, R81, UR12, !P0 ;  /* 0x0000000c51007c0c */ /* 0x000fe4000c761270 */
[----:B------:R-:W-:Y:S01]  /*134770*/  LOP3.LUT R32, R32, 0xffbfffff, RZ, 0xc0, !PT ;  /* 0xffbfffff20207812 */ /* 0x000fe200078ec0ff */
[----:B-1----:R-:W-:Y:S01]  /*134780*/  VIADD R29, R29, UR38 ;  /* 0x000000261d1d7c36 */ /* 0x002fe20008000000 */
[----:B------:R-:W1:Y:S07]  /*134790*/  LDCU.64 UR38, c[0x0][0x398] ;  /* 0x00007300ff2677ac */ /* 0x000e6e0008000a00 */
[----:B------:R-:W-:-:S02]  /*1347a0*/  @P1 LOP3.LUT R32, R32, 0x400000, RZ, 0xfc, !PT ;  /* 0x0040000020201812 */ /* 0x000fc400078efcff */
[----:B------:R-:W-:Y:S02]  /*1347b0*/  ISETP.LT.AND P2, PT, R85, UR11, !P0 ;  /* 0x0000000b55007c0c */ /* 0x000fe4000c741270 */
[----:B------:R-:W-:-:S04]  /*1347c0*/  LOP3.LUT R32, R32, 0xffdfffff, RZ, 0xc0, !PT ;  /* 0xffdfffff20207812 */ /* 0x000fc800078ec0ff */
[----:B------:R-:W-:-:S04]  /*1347d0*/  @P3 LOP3.LUT R32, R32, 0x200000, RZ, 0xfc, !PT ;  /* 0x0020000020203812 */ /* 0x000fc800078efcff */
[----:B------:R-:W-:Y:S02]  /*1347e0*/  LOP3.LUT R32, R32, 0xffefffff, RZ, 0xc0, !PT ;  /* 0xffefffff20207812 */ /* 0x000fe400078ec0ff */
[----:B-1----:R-:W-:Y:S02]  /*1347f0*/  ISETP.LT.AND P1, PT, R84, UR38, !P0 ;  /* 0x0000002654007c0c */ /* 0x002fe4000c721270 */
[----:B------:R-:W-:Y:S02]  /*134800*/  @P2 LOP3.LUT R32, R32, 0x100000, RZ, 0xfc, !PT ;  /* 0x0010000020202812 */ /* 0x000fe400078efcff */
[----:B------:R-:W-:Y:S02]  /*134810*/  ISETP.GE.AND P0, PT, R35, UR33, PT ;  /* 0x0000002123007c0c */ /* 0x000fe4000bf06270 */
[----:B------:R-:W-:Y:S01]  /*134820*/  LOP3.LUT R32, R32, 0xfff7ffff, RZ, 0xc0, !PT ;  /* 0xfff7ffff20207812 */ /* 0x000fe200078ec0ff */
[----:B------:R1:W-:Y:S06]  /*134830*/  STL [R1+0x32ac], R29 ;  /* 0x0032ac1d01007387 */ /* 0x0003ec0000100800 */
[----:B------:R-:W-:-:S02]  /*134840*/  @P1 LOP3.LUT R32, R32, 0x80000, RZ, 0xfc, !PT ;  /* 0x0008000020201812 */ /* 0x000fc400078efcff */
[----:B------:R-:W-:Y:S02]  /*134850*/  ISETP.LT.AND P1, PT, R82, UR10, !P0 ;  /* 0x0000000a52007c0c */ /* 0x000fe4000c721270 */
[----:B-1----:R-:W-:Y:S01]  /*134860*/  IADD3 R29, PT, PT, R29, UR50, RZ ;  /* 0x000000321d1d7c10 */ /* 0x002fe2000fffe0ff */
[----:B------:R-:W1:Y:S01]  /*134870*/  LDCU.64 UR50, c[0x0][0x398] ;  /* 0x00007300ff3277ac */ /* 0x000e620008000a00 */
[----:B------:R-:W-:Y:S02]  /*134880*/  ISETP.LT.AND P3, PT, R81, UR15, !P0 ;  /* 0x0000000f51007c0c */ /* 0x000fe4000c761270 */
[----:B------:R-:W-:Y:S02]  /*134890*/  LOP3.LUT R32, R32, 0xfffbffff, RZ, 0xc0, !PT ;  /* 0xfffbffff20207812 */ /* 0x000fe400078ec0ff */
[----:B------:R-:W-:-:S05]  /*1348a0*/  ISETP.LT.AND P2, PT, R85, UR14, !P0 ;  /* 0x0000000e55007c0c */ /* 0x000fca000c741270 */
        /* <DEDUP_REMOVED lines=9> */
[----:B------:R-:W-:Y:S02]  /*134940*/  ISETP.LT.AND P1, PT, R82, UR13, !P0 ;  /* 0x0000000d52007c0c */ /* 0x000fe4000c721270 */
[----:B------:R-:W-:Y:S02]  /*134950*/  ISETP.LT.AND P3, PT, R81, UR18, !P0 ;  /* 0x0000001251007c0c */ /* 0x000fe4000c761270 */
[----:B------:R-:W-:Y:S02]  /*134960*/  LOP3.LUT R32, R32, 0xffffbfff, RZ, 0xc0, !PT ;  /* 0xffffbfff20207812 */ /* 0x000fe400078ec0ff */
[----:B------:R-:W-:-:S07]  /*134970*/  ISETP.LT.AND P2, PT, R85, UR17, !P0 ;  /* 0x0000001155007c0c */ /* 0x000fce000c741270 */
[----:B------:R-:W-:-:S04]  /*134980*/  @P1 LOP3.LUT R32, R32, 0x4000, RZ, 0xfc, !PT ;  /* 0x0000400020201812 */ /* 0x000fc800078efcff */
[----:B------:R-:W-:-:S04]  /*134990*/  LOP3.LUT R32, R32, 0xffffdfff, RZ, 0xc0, !PT ;  /* 0xffffdfff20207812 */ /* 0x000fc800078ec0ff */
[----:B------:R-:W-:Y:S02]  /*1349a0*/  @P3 LOP3.LUT R32, R32, 0x2000, RZ, 0xfc, !PT ;  /* 0x0000200020203812 */ /* 0x000fe400078efcff */
[----:B------:R-:W-:Y:S02]  /*1349b0*/  ISETP.LT.AND P1, PT, R84, UR52, !P0 ;  /* 0x0000003454007c0c */ /* 0x000fe4000c721270 */
[----:B------:R-:W-:-:S04]  /*1349c0*/  LOP3.LUT R32, R32, 0xffffefff, RZ, 0xc0, !PT ;  /* 0xffffefff20207812 */ /* 0x000fc800078ec0ff */
[----:B------:R-:W-:Y:S02]  /*1349d0*/  @P2 LOP3.LUT R32, R32, 0x1000, RZ, 0xfc, !PT ;  /* 0x0000100020202812 */ /* 0x000fe400078efcff */
[----:B------:R-:W-:Y:S02]  /*1349e0*/  ISETP.GE.AND P0, PT, R41, UR37, PT ;  /* 0x0000002529007c0c */ /* 0x000fe4000bf06270 */
[----:B------:R-:W-:-:S04]  /*1349f0*/  LOP3.LUT R32, R32, 0xfffff7ff, RZ, 0xc0, !PT ;  /* 0xfffff7ff20207812 */ /* 0x000fc800078ec0ff */
[----:B------:R-:W-:Y:S02]  /*134a00*/  @P1 LOP3.LUT R32, R32, 0x800, RZ, 0xfc, !PT ;  /* 0x0000080020201812 */ /* 0x000fe400078efcff */
[----:B------:R-:W-:Y:S01]  /*134a10*/  ISETP.LT.AND P1, PT, R82, UR16, !P0 ;  /* 0x0000001052007c0c */ /* 0x000fe2000c721270 */
[----:B------:R-:W-:Y:S01]  /*134a20*/  VIADD R36, R29, UR54 ;  /* 0x000000361d247c36 */ /* 0x000fe20008000000 */
[----:B------:R-:W1:Y:S01]  /*134a30*/  LDCU.64 UR54, c[0x0][0x398] ;  /* 0x00007300ff3677ac */ /* 0x000e620008000a00 */
[----:B------:R-:W-:Y:S02]  /*134a40*/  ISETP.LT.AND P3, PT, R81, UR21, !P0 ;  /* 0x0000001551007c0c */ /* 0x000fe4000c761270 */
[----:B------:R-:W-:Y:S02]  /*134a50*/  LOP3.LUT R32, R32, 0xfffffbff, RZ, 0xc0, !PT ;  /* 0xfffffbff20207812 */ /* 0x000fe400078ec0ff */
[----:B------:R-:W-:-:S06]  /*134a60*/  ISETP.LT.AND P2, PT, R85, UR20, !P0 ;  /* 0x0000001455007c0c */ /* 0x000fcc000c741270 */
        /* <DEDUP_REMOVED lines=19> */
[----:B------:R-:W-:Y:S01]  /*134ba0*/  LOP3.LUT R32, R32, 0xfffffff7, RZ, 0xc0, !PT ;  /* 0xfffffff720207812 */ /* 0x000fe200078ec0ff */
[----:B------:R1:W-:Y:S03]  /*134bb0*/  STL [R1+0x32a8], R29 ;  /* 0x0032a81d01007387 */ /* 0x0003e60000100800 */
[----:B------:R-:W-:Y:S01]  /*134bc0*/  @P2 LOP3.LUT R32, R32, 0x8, RZ, 0xfc, !PT ;  /* 0x0000000820202812 */ /* 0x000fe200078efcff */
[----:B------:R2:W-:Y:S01]  /*134bd0*/  STL [R1+0x32a0], R36 ;  /* 0x0032a02401007387 */ /* 0x0005e20000100800 */
[----:B-1----:R-:W-:-:S02]  /*134be0*/  VIADD R29, R83, 0xe1 ;  /* 0x000000e1531d7836 */ /* 0x002fc40000000000 */
[----:B------:R-:W-:Y:S01]  /*134bf0*/  LOP3.LUT R32, R32, 0xfffffffb, RZ, 0xc0, !PT ;  /* 0xfffffffb20207812 */ /* 0x000fe200078ec0ff */
[----:B--2---:R-:W2:Y:S02]  /*134c00*/  LDL.LU R36, [R1+0x140] ;  /* 0x0001400001247983 */ /* 0x004ea40000300800 */
[----:B------:R-:W-:Y:S02]  /*134c10*/  ISETP.GE.AND P0, PT, R29, UR51, PT ;  /* 0x000000331d007c0c */ /* 0x000fe4000bf06270 */
[----:B------:R-:W2:Y:S01]  /*134c20*/  LDL.LU R37, [R1+0x148] ;  /* 0x0001480001257983 */ /* 0x000ea20000300800 */
[----:B------:R-:W-:-:S03]  /*134c30*/  @P1 LOP3.LUT R32, R32, 0x4, RZ, 0xfc, !PT ;  /* 0x0000000420201812 */ /* 0x000fc600078efcff */
[----:B------:R1:W-:Y:S01]  /*134c40*/  STL [R1+0x3294], R59 ;  /* 0x0032943b01007387 */ /* 0x0003e20000100800 */
[----:B------:R-:W-:-:S03]  /*134c50*/  ISETP.LT.AND P1, PT, R82, UR43, !P0 ;  /* 0x0000002b52007c0c */ /* 0x000fc6000c721270 */
[----:B------:R-:W2:Y:S04]  /*134c60*/  LDL.LU R38, [R1+0xe80] ;  /* 0x000e800001267983 */ /* 0x000ea80000300800 */
[----:B------:R-:W2:Y:S01]  /*134c70*/  LDL.LU R39, [R1+0xe88] ;  /* 0x000e880001277983 */ /* 0x000ea20000300800 */
[----:B-1----:R-:W-:-:S05]  /*134c80*/  VIADD R59, R59, UR72 ;  /* 0x000000483b3b7c36 */ /* 0x002fca0008000000 */
[----:B------:R1:W-:Y:S01]  /*134c90*/  STL [R1+0x328c], R59 ;  /* 0x00328c3b01007387 */ /* 0x0003e20000100800 */
[----:B------:R-:W-:Y:S01]  /*134ca0*/  LOP3.LUT R32, R32, 0xfffffffd, RZ, 0xc0, !PT ;  /* 0xfffffffd20207812 */ /* 0x000fe200078ec0ff */
[----:B-1----:R-:W-:-:S05]  /*134cb0*/  VIADD R59, R59, UR71 ;  /* 0x000000473b3b7c36 */ /* 0x002fca0008000000 */
[----:B------:R1:W-:Y:S01]  /*134cc0*/  STL [R1+0x3288], R59 ;  /* 0x0032883b01007387 */ /* 0x0003e20000100800 */
[----:B------:R-:W-:Y:S02]  /*134cd0*/  @P1 LOP3.LUT R32, R32, 0x2, RZ, 0xfc, !PT ;  /* 0x0000000220201812 */ /* 0x000fe400078efcff */
[----:B------:R-:W-:Y:S02]  /*134ce0*/  ISETP.LT.AND P1, PT, R85, UR49, !P0 ;  /* 0x0000003155007c0c */ /* 0x000fe4000c721270 */
[----:B-1----:R-:W-:-:S05]  /*134cf0*/  IADD3 R59, PT, PT, R59, UR70, RZ ;  /* 0x000000463b3b7c10 */ /* 0x002fca000fffe0ff */
[----:B------:R1:W-:Y:S01]  /*134d00*/  STL [R1+0x3284], R59 ;  /* 0x0032843b01007387 */ /* 0x0003e20000100800 */
[----:B------:R-:W-:Y:S01]  /*134d10*/  ISETP.LT.AND P2, PT, R81, UR60, !P0 ;  /* 0x0000003c51007c0c */ /* 0x000fe2000c741270 */
[----:B-1----:R-:W-:-:S05]  /*134d20*/  VIADD R59, R59, UR69 ;  /* 0x000000453b3b7c36 */ /* 0x002fca0008000000 */
[----:B------:R1:W-:Y:S01]  /*134d30*/  STL [R1+0x327c], R59 ;  /* 0x00327c3b01007387 */ /* 0x0003e20000100800 */
[----:B------:R-:W-:Y:S02]  /*134d40*/  @P1 LOP3.LUT R30, R30, 0x80000000, RZ, 0xfc, !PT ;  /* 0x800000001e1e1812 */ /* 0x000fe400078efcff */
[----:B---3--:R-:W-:Y:S01]  /*134d50*/  ISETP.GE.AND P1, PT, R47, UR77, PT ;  /* 0x0000004d2f007c0c */ /* 0x008fe2000bf26270 */
[----:B-1----:R-:W-:-:S05]  /*134d60*/  VIADD R59, R59, UR68 ;  /* 0x000000443b3b7c36 */ /* 0x002fca0008000000 */
[----:B------:R1:W-:Y:S01]  /*134d70*/  STL [R1+0x3278], R59 ;  /* 0x0032783b01007387 */ /* 0x0003e20000100800 */
[----:B------:R-:W-:Y:S02]  /*134d80*/  ISETP.LT.AND P5, PT, R81, UR46, !P1 ;  /* 0x0000002e51007c0c */ /* 0x000fe4000cfa1270 */
[----:B------:R-:W-:Y:S01]  /*134d90*/  LOP3.LUT R32, R32, 0xfffffffe, RZ, 0xc0, !PT ;  /* 0xfffffffe20207812 */ /* 0x000fe200078ec0ff */
[----:B-1----:R-:W-:-:S05]  /*134da0*/  VIADD R59, R59, UR67 ;  /* 0x000000433b3b7c36 */ /* 0x002fca0008000000 */
[----:B------:R1:W-:Y:S01]  /*134db0*/  STL [R1+0x3270], R59 ;  /* 0x0032703b01007387 */ /* 0x0003e20000100800 */
[----:B------:R-:W-:Y:S02]  /*134dc0*/  @P2 LOP3.LUT R32, R32, 0x1, RZ, 0xfc, !PT ;  /* 0x0000000120202812 */ /* 0x000fe400078efcff */
[----:B------:R-:W-:Y:S01]  /*134dd0*/  ISETP.LT.AND P0, PT, R84, UR58, !P0 ;  /* 0x0000003a54007c0c */ /* 0x000fe2000c701270 */
[----:B-1----:R-:W-:Y:S01]  /*134de0*/  VIADD R59, R59, UR66 ;  /* 0x000000423b3b7c36 */ /* 0x002fe20008000000 */
[----:B------:R-:W-:-:S04]  /*134df0*/  ISETP.LT.AND P4, PT, R85, UR44, !P1 ;  /* 0x0000002c55007c0c */ /* 0x000fc8000cf81270 */
[----:B------:R1:W-:Y:S01]  /*134e00*/  STL [R1+0x326c], R59 ;  /* 0x00326c3b01007387 */ /* 0x0003e20000100800 */
[----:B------:R-:W-:Y:S01]  /*134e10*/  LOP3.LUT R32, R32, 0xf7ffffff, RZ, 0xc0, !PT ;  /* 0xf7ffffff20207812 */ /* 0x000fe200078ec0ff */
[----:B-1----:R-:W-:-:S03]  /*134e20*/  VIADD R59, R59, UR65 ;  /* 0x000000413b3b7c36 */ /* 0x002fc60008000000 */
[----:B------:R-:W-:Y:S02]  /*134e30*/  @P5 LOP3.LUT R32, R32, 0x8000000, RZ, 0xfc, !PT ;  /* 0x0800000020205812 */ /* 0x000fe400078efcff */
[----:B------:R1:W-:Y:S01]  /*134e40*/  STL [R1+0x3260], R59 ;  /* 0x0032603b01007387 */ /* 0x0003e20000100800 */
[----:B------:R-:W-:Y:S01]  /*134e50*/  ISETP.LT.AND P3, PT, R84, UR42, !P1 ;  /* 0x0000002a54007c0c */ /* 0x000fe2000cf61270 */
[----:B------:R-:W-:Y:S01]  /*134e60*/  VIADD R33, R83, 0xe0 ;  /* 0x000000e053217836 */ /* 0x000fe20000000000 */
[----:B------:R-:W-:Y:S02]  /*134e70*/  LOP3.LUT R30, R30, 0xbfffffff, RZ, 0xc0, !PT ;  /* 0xbfffffff1e1e7812 */ /* 0x000fe400078ec0ff */
[----:B------:R-:W-:Y:S01]  /*134e80*/  LOP3.LUT R32, R32, 0xfbffffff, RZ, 0xc0, !PT ;  /* 0xfbffffff20207812 */ /* 0x000fe200078ec0ff */
[----:B-1----:R-:W-:Y:S01]  /*134e90*/  VIADD R59, R59, UR64 ;  /* 0x000000403b3b7c36 */ /* 0x002fe20008000000 */
[----:B------:R-:W-:-:S04]  /*134ea0*/  @P0 LOP3.LUT R30, R30, 0x40000000, RZ, 0xfc, !PT ;  /* 0x400000001e1e0812 */ /* 0x000fc800078efcff */
[----:B----4-:R-:W-:Y:S01]  /*134eb0*/  IADD3 R29, PT, PT, R59, UR63, RZ ;  /* 0x0000003f3b1d7c10 */ /* 0x010fe2000fffe0ff */
[----:B------:R1:W-:Y:S01]  /*134ec0*/  STL [R1+0x3258], R59 ;  /* 0x0032583b01007387 */ /* 0x0003e20000100800 */
[----:B------:R-:W-:Y:S02]  /*134ed0*/  @P4 LOP3.LUT R32, R32, 0x4000000, RZ, 0xfc, !PT ;  /* 0x0400000020204812 */ /* 0x000fe400078efcff */
[----:B------:R-:W-:Y:S01]  /*134ee0*/  ISETP.GE.AND P0, PT, R33, UR53, PT ;  /* 0x0000003521007c0c */ /* 0x000fe2000bf06270 */
[----:B------:R3:W-:Y:S01]  /*134ef0*/  STL [R1+0x3344], R29 ;  /* 0x0033441d01007387 */ /* 0x0007e20000100800 */
[----:B------:R-:W-:Y:S02]  /*134f00*/  LOP3.LUT R32, R32, 0xfffffdff, RZ, 0xc0, !PT ;  /* 0xfffffdff20207812 */ /* 0x000fe400078ec0ff */
[----:B------:R-:W-:Y:S02]  /*134f10*/  ISETP.LT.AND P4, PT, R82, UR73, !P0 ;  /* 0x0000004952007c0c */ /* 0x000fe4000c781270 */
[----:B------:R-:W-:-:S02]  /*134f20*/  @P3 LOP3.LUT R32, R32, 0x200, RZ, 0xfc, !PT ;  /* 0x0000020020203812 */ /* 0x000fc400078efcff */
[----:B------:R-:W-:Y:S02]  /*134f30*/  ISETP.GE.AND P5, PT, R85, UR62, PT ;  /* 0x0000003e55007c0c */ /* 0x000fe4000bfa6270 */
[----:B------:R-:W-:Y:S02]  /*134f40*/  ISETP.LT.AND P3, PT, R81, UR74, !P0 ;  /* 0x0000004a51007c0c */ /* 0x000fe4000c761270 */
[----:B------:R-:W-:-:S04]  /*134f50*/  LOP3.LUT R30, R30, 0xefffffff, RZ, 0xc0, !PT ;  /* 0xefffffff1e1e7812 */ /* 0x000fc800078ec0ff */
[----:B------:R-:W-:Y:S02]  /*134f60*/  LOP3.LUT R30, R30, 0xdfffffff, RZ, 0xc0, !PT ;  /* 0xdfffffff1e1e7812 */ /* 0x000fe400078ec0ff */
[----:B------:R-:W-:Y:S02]  /*134f70*/  LOP3.LUT R31, R31, 0xfffffffe, RZ, 0xc0, !PT ;  /* 0xfffffffe1f1f7812 */ /* 0x000fe400078ec0ff */
[----:B------:R-:W-:Y:S02]  /*134f80*/  @P4 LOP3.LUT R30, R30, 0x20000000, RZ, 0xfc, !PT ;  /* 0x200000001e1e4812 */ /* 0x000fe400078efcff */
[----:B------:R-:W-:Y:S02]  /*134f90*/  ISETP.GE.AND P2, PT, R84, UR48, PT ;  /* 0x0000003054007c0c */ /* 0x000fe4000bf46270 */
[----:B------:R-:W-:Y:S02]  /*134fa0*/  @P5 LOP3.LUT R31, R31, 0x1, RZ, 0xfc, !PT ;  /* 0x000000011f1f5812 */ /* 0x000fe400078efcff */
[----:B------:R-:W-:Y:S01]  /*134fb0*/  @P3 LOP3.LUT R30, R30, 0x10000000, RZ, 0xfc, !PT ;  /* 0x100000001e1e3812 */ /* 0x000fe200078efcff */
[----:B------:R-:W4:Y:S01]  /*134fc0*/  LDL.LU R64, [R1+0x4c0] ;  /* 0x0004c00001407983 */ /* 0x000f220000300800 */
[----:B------:R-:W3:Y:S03]  /*134fd0*/  LDCU.64 UR8, c[0x0][0x398] ;  /* 0x00007300ff0877ac */ /* 0x000ee60008000a00 */
[----:B------:R-:W4:Y:S01]  /*134fe0*/  LDL.LU R65, [R1+0x4c8] ;  /* 0x0004c80001417983 */ /* 0x000f220000300800 */
[----:B-1----:R-:W1:Y:S01]  /*134ff0*/  S2R R59, SR_TID.X ;  /* 0x00000000003b7919 */ /* 0x002e620000002100 */
[----:B------:R-:W-:Y:S01]  /*135000*/  ISETP.LT.AND P3, PT, R85, UR22, !P0 ;  /* 0x0000001655007c0c */ /* 0x000fe2000c761270 */
[----:B------:R-:W1:Y:S01]  /*135010*/  LDCU UR56, c[0x0][0x398] ;  /* 0x00007300ff3877ac */ /* 0x000e620008000800 */
[----:B------:R-:W4:Y:S01]  /*135020*/  LDL.LU R66, [R1+0x21d0] ;  /* 0x0021d00001427983 */ /* 0x000f220000300800 */
[----:B------:R-:W-:Y:S01]  /*135030*/  LOP3.LUT R30, R30, 0xf7ffffff, RZ, 0xc0, !PT ;  /* 0xf7ffffff1e1e7812 */ /* 0x000fe200078ec0ff */
[----:B------:R-:W1:Y:S02]  /*135040*/  LDCU UR5, c[0x0][0x398] ;  /* 0x00007300ff0577ac */ /* 0x000e640008000800 */
[----:B------:R-:W4:Y:S01]  /*135050*/  LDL.LU R67, [R1+0x21d8] ;  /* 0x0021d80001437983 */ /* 0x000f220000300800 */
[----:B------:R-:W1:Y:S03]  /*135060*/  LDCU.64 UR6, c[0x0][0x398] ;  /* 0x00007300ff0677ac */ /* 0x000e660008000a00 */
[----:B------:R-:W4:Y:S01]  /*135070*/  LDL.LU R60, [R1+0x850] ;  /* 0x00085000013c7983 */ /* 0x000f220000300800 */
[----:B------:R-:W1:Y:S03]  /*135080*/  LDCU UR32, c[0x0][0x398] ;  /* 0x00007300ff2077ac */ /* 0x000e660008000800 */
[----:B------:R-:W4:Y:S01]  /*135090*/  LDL.LU R61, [R1+0x858] ;  /* 0x00085800013d7983 */ /* 0x000f220000300800 */
[----:B------:R-:W2:Y:S01]  /*1350a0*/  LDCU UR33, c[0x0][0x398] ;  /* 0x00007300ff2177ac */ /* 0x000ea20008000800 */
[----:B------:R-:W2:Y:S01]  /*1350b0*/  LDCU UR54, c[0x0][0x398] ;  /* 0x00007300ff3677ac */ /* 0x000ea20008000800 */
[----:B------:R-:W2:Y:S01]  /*1350c0*/  LDCU UR12, c[0x0][0x398] ;  /* 0x00007300ff0c77ac */ /* 0x000ea20008000800 */
[----:B------:R-:W2:Y:S01]  /*1350d0*/  LDCU UR76, c[0x0][0x398] ;  /* 0x00007300ff4c77ac */ /* 0x000ea20008000800 */
[----:B-1----:R-:W-:Y:S01]  /*1350e0*/  LOP3.LUT R59, R59, 0x1f, RZ, 0xc0, !PT ;  /* 0x0000001f3b3b7812 */ /* 0x002fe200078ec0ff */
[----:B------:R-:W1:Y:S03]  /*1350f0*/  LDCU UR13, c[0x0][0x398] ;  /* 0x00007300ff0d77ac */ /* 0x000e660008000800 */
[----:B---3--:R-:W-:-:S02]  /*135100*/  LEA R29, R59, UR4, 0x4 ;  /* 0x000000043b1d7c11 */ /* 0x008fc4000f8e20ff */
[----:B------:R-:W-:Y:S01]  /*135110*/  ISETP.LT.AND P0, PT, R84, UR8, !P0 ;  /* 0x0000000854007c0c */ /* 0x000fe2000c701270 */
[----:B------:R-:W3:Y:S02]  /*135120*/  LDCU UR4, c[0x0][0x398] ;  /* 0x00007300ff0477ac */ /* 0x000ee40008000800 */
[----:B--2---:R-:W-:Y:S01]  /*135130*/  STSM.16.M88.4 [R29], R36 ;  /* 0x000000241d007844 */ /* 0x004fe20000000200 */
[----:B------:R-:W-:-:S03]  /*135140*/  NOP ;  /* 0x0000000000007918 */ /* 0x000fc60000000000 */
[----:B------:R-:W2:Y:S01]  /*135150*/  LDS.128 R68, [R29] ;  /* 0x000000001d447984 */ /* 0x000ea20000000c00 */
[----:B------:R-:W-:Y:S01]  /*135160*/  NOP ;  /* 0x0000000000007918 */ /* 0x000fe20000000000 */
        /* <DEDUP_REMOVED lines=9> */
[----:B--2---:R-:W-:Y:S01]  /*135200*/  STL.64 [R1+0x20], R68 ;  /* 0x0000204401007387 */ /* 0x004fe20000100a00 */
[----:B------:R-:W2:Y:S03]  /*135210*/  LDCU UR71, c[0x0][0x398] ;  /* 0x00007300ff4777ac */ /* 0x000ea60008000800 */
[----:B------:R-:W-:Y:S01]  /*135220*/  STL.64 [R1+0x28], R70 ;  /* 0x0000284601007387 */ /* 0x000fe20000100a00 */
[----:B------:R-:W1:Y:S03]  /*135230*/  LDCU UR62, c[0x0][0x398] ;  /* 0x00007300ff3e77ac */ /* 0x000e660008000800 */
[----:B------:R-:W2:Y:S01]  /*135240*/  LDL.LU R62, [R1+0x2620] ;  /* 0x00262000013e7983 */ /* 0x000ea20000300800 */
[----:B------:R-:W1:Y:S03]  /*135250*/  LDCU UR61, c[0x0][0x398] ;  /* 0x00007300ff3d77ac */ /* 0x000e660008000800 */
[----:B------:R-:W2:Y:S01]  /*135260*/  LDL.LU R63, [R1+0x2628] ;  /* 0x00262800013f7983 */ /* 0x000ea20000300800 */
        /* <DEDUP_REMOVED lines=43> */
[----:B----4-:R4:W-:Y:S01]  /*135520*/  STSM.16.M88.4 [R29], R64 ;  /* 0x000000401d007844 */ /* 0x0109e20000000200 */
[----:B------:R-:W-:-:S03]  /*135530*/  NOP ;  /* 0x0000000000007918 */ /* 0x000fc60000000000 */
[----:B------:R-:W1:Y:S01]  /*135540*/  LDS.128 R68, [R29] ;  /* 0x000000001d447984 */ /* 0x000e620000000c00 */
[----:B------:R-:W-:-:S03]  /*135550*/  NOP ;  /* 0x0000000000007918 */ /* 0x000fc60000000000 */
[----:B----4-:R-:W4:Y:S04]  /*135560*/  LDL.LU R64, [R1+0x17f0] ;  /* 0x0017f00001407983 */ /* 0x010f280000300800 */
[----:B------:R-:W4:Y:S04]  /*135570*/  LDL.LU R65, [R1+0x17f8] ;  /* 0x0017f80001417983 */ /* 0x000f280000300800 */
[----:B-1----:R-:W-:Y:S04]  /*135580*/  STL.64 [R1+0x10], R68 ;  /* 0x0000104401007387 */ /* 0x002fe80000100a00 */
[----:B------:R-:W-:Y:S04]  /*135590*/  STL.64 [R1+0x18], R70 ;  /* 0x0000184601007387 */ /* 0x000fe80000100a00 */
[----:B------:R-:W4:Y:S04]  /*1355a0*/  LDL.LU R66, [R1+0x2a90] ;  /* 0x002a900001427983 */ /* 0x000f280000300800 */
[----:B------:R-:W4:Y:S04]  /*1355b0*/  LDL.LU R67, [R1+0x2a98] ;  /* 0x002a980001437983 */ /* 0x000f280000300800 */
[----:B--2---:R1:W-:Y:S01]  /*1355c0*/  STSM.16.M88.4 [R29], R60 ;  /* 0x0000003c1d007844 */ /* 0x0043e20000000200 */
[----:B------:R-:W-:-:S03]  /*1355d0*/  NOP ;  /* 0x0000000000007918 */ /* 0x000fc60000000000 */
[----:B------:R-:W2:Y:S01]  /*1355e0*/  LDS.128 R68, [R29] ;  /* 0x000000001d447984 */ /* 0x000ea20000000c00 */
[----:B------:R-:W-:-:S03]  /*1355f0*/  NOP ;  /* 0x0000000000007918 */ /* 0x000fc60000000000 */
[----:B-1----:R-:W3:Y:S04]  /*135600*/  LDL.LU R60, [R1+0x144] ;  /* 0x00014400013c7983 */ /* 0x002ee80000300800 */
[----:B------:R-:W3:Y:S04]  /*135610*/  LDL.LU R61, [R1+0x14c] ;  /* 0x00014c00013d7983 */ /* 0x000ee80000300800 */
[----:B--2---:R-:W-:Y:S04]  /*135620*/  STL.64 [R1], R68 ;  /* 0x0000004401007387 */ /* 0x004fe80000100a00 */
[----:B------:R-:W-:Y:S04]  /*135630*/  STL.64 [R1+0x8], R70 ;  /* 0x0000084601007387 */ /* 0x000fe80000100a00 */
[----:B------:R-:W3:Y:S04]  /*135640*/  LDL.LU R62, [R1+0xe84] ;  /* 0x000e8400013e7983 */ /* 0x000ee80000300800 */
[----:B------:R-:W3:Y:S04]  /*135650*/  LDL.LU R63, [R1+0xe8c] ;  /* 0x000e8c00013f7983 */ /* 0x000ee80000300800 */
[----:B----4-:R1:W-:Y:S01]  /*135660*/  STSM.16.M88.4 [R29], R64 ;  /* 0x000000401d007844 */ /* 0x0103e20000000200 */
[----:B------:R-:W-:-:S03]  /*135670*/  NOP ;  /* 0x0000000000007918 */ /* 0x000fc60000000000 */
[----:B------:R-:W-:Y:S01]  /*135680*/  LDS.128 R248, [R29] ;  /* 0x000000001df87984 */ /* 0x000fe20000000c00 */
[----:B------:R-:W-:-:S03]  /*135690*/  NOP ;  /* 0x0000000000007918 */ /* 0x000fc60000000000 */
[----:B-1----:R-:W2:Y:S04]  /*1356a0*/  LDL.LU R64, [R1+0x4c4] ;  /* 0x0004c40001407983 */ /* 0x002ea80000300800 */
[----:B------:R-:W2:Y:S04]  /*1356b0*/  LDL.LU R65, [R1+0x4cc] ;  /* 0x0004cc0001417983 */ /* 0x000ea80000300800 */
[----:B------:R-:W2:Y:S04]  /*1356c0*/  LDL.LU R66, [R1+0x21d4] ;  /* 0x0021d40001427983 */ /* 0x000ea80000300800 */
[----:B------:R-:W2:Y:S04]  /*1356d0*/  LDL.LU R67, [R1+0x21dc] ;  /* 0x0021dc0001437983 */ /* 0x000ea80000300800 */
[----:B---3--:R1:W-:Y:S01]  /*1356e0*/  STSM.16.M88.4 [R29], R60 ;  /* 0x0000003c1d007844 */ /* 0x0083e20000000200 */
[----:B------:R-:W-:-:S03]  /*1356f0*/  NOP ;  /* 0x0000000000007918 */ /* 0x000fc60000000000 */
[----:B------:R-:W-:Y:S01]  /*135700*/  LDS.128 R244, [R29] ;  /* 0x000000001df47984 */ /* 0x000fe20000000c00 */
[----:B------:R-:W-:-:S03]  /*135710*/  NOP ;  /* 0x0000000000007918 */ /* 0x000fc60000000000 */
[----:B-1----:R-:W3:Y:S04]  /*135720*/  LDL.LU R60, [R1+0x854] ;  /* 0x00085400013c7983 */ /* 0x002ee80000300800 */
[----:B------:R-:W3:Y:S04]  /*135730*/  LDL.LU R61, [R1+0x85c] ;  /* 0x00085c00013d7983 */ /* 0x000ee80000300800 */
[----:B------:R-:W3:Y:S04]  /*135740*/  LDL.LU R62, [R1+0x2624] ;  /* 0x00262400013e7983 */ /* 0x000ee80000300800 */
[----:B------:R-:W3:Y:S04]  /*135750*/  LDL.LU R63, [R1+0x262c] ;  /* 0x00262c00013f7983 */ /* 0x000ee80000300800 */
[----:B--2---:R1:W-:Y:S01]  /*135760*/  STSM.16.M88.4 [R29], R64 ;  /* 0x000000401d007844 */ /* 0x0043e20000000200 */
        /* <DEDUP_REMOVED lines=25> */
[----:B------:R-:W3:Y:S01]  /*135900*/  LDS.128 R68, [R29] ;  /* 0x000000001d447984 */ /* 0x000ee20000000c00 */
[----:B------:R-:W-:-:S03]  /*135910*/  NOP ;  /* 0x0000000000007918 */ /* 0x000fc60000000000 */
[----:B-1----:R-:W4:Y:S04]  /*135920*/  LDL.LU R60, [R1+0x860] ;  /* 0x00086000013c7983 */ /* 0x002f280000300800 */
[----:B------:R-:W4:Y:S04]  /*135930*/  LDL.LU R61, [R1+0x868] ;  /* 0x00086800013d7983 */ /* 0x000f280000300800 */
[----:B---3--:R-:W-:Y:S04]  /*135940*/  STL.64 [R1+0xfa0], R68 ;  /* 0x000fa04401007387 */ /* 0x008fe80000100a00 */
        /* <DEDUP_REMOVED lines=9> */
[----:B--2---:R-:W-:Y:S04]  /*1359e0*/  STL.64 [R1+0xe80], R68 ;  /* 0x000e804401007387 */ /* 0x004fe80000100a00 */
[----:B------:R-:W-:Y:S04]  /*1359f0*/  STL.64 [R1+0xe88], R70 ;  /* 0x000e884601007387 */ /* 0x000fe80000100a00 */
[----:B------:R-:W3:Y:S04]  /*135a00*/  LDL.LU R66, [R1+0x2a80] ;  /* 0x002a800001427983 */ /* 0x000ee80000300800 */
[----:B------:R-:W3:Y:S04]  /*135a10*/  LDL.LU R67, [R1+0x2a88] ;  /* 0x002a880001437983 */ /* 0x000ee80000300800 */
[----:B----4-:R1:W-:Y:S01]  /*135a20*/  STSM.16.M88.4 [R29], R60 ;  /* 0x0000003c1d007844 */ /* 0x0103e20000000200 */
[----:B------:R-:W-:-:S03]  /*135a30*/  NOP ;  /* 0x0000000000007918 */ /* 0x000fc60000000000 */
[----:B------:R-:W2:Y:S01]  /*135a40*/  LDS.128 R68, [R29] ;  /* 0x000000001d447984 */ /* 0x000ea20000000c00 */
[----:B------:R-:W-:-:S03]  /*135a50*/  NOP ;  /* 0x0000000000007918 */ /* 0x000fc60000000000 */
[----:B-1----:R-:W4:Y:S04]  /*135a60*/  LDL.LU R60, [R1+0x134] ;  /* 0x00013400013c7983 */ /* 0x002f280000300800 */
[----:B------:R-:W4:Y:S04]  /*135a70*/  LDL.LU R61, [R1+0x13c] ;  /* 0x00013c00013d7983 */ /* 0x000f280000300800 */
[----:B--2---:R-:W-:Y:S04]  /*135a80*/  STL.64 [R1+0x850], R68 ;  /* 0x0008504401007387 */ /* 0x004fe80000100a00 */
[----:B------:R-:W-:Y:S04]  /*135a90*/  STL.64 [R1+0x858], R70 ;  /* 0x0008584601007387 */ /* 0x000fe80000100a00 */
[----:B------:R-:W4:Y:S04]  /*135aa0*/  LDL.LU R62, [R1+0xe64] ;  /* 0x000e6400013e7983 */ /* 0x000f280000300800 */
[----:B------:R-:W4:Y:S04]  /*135ab0*/  LDL.LU R63, [R1+0xe6c] ;  /* 0x000e6c00013f7983 */ /* 0x000f280000300800 */
[----:B---3--:R1:W-:Y:S01]  /*135ac0*/  STSM.16.M88.4 [R29], R64 ;  /* 0x000000401d007844 */ /* 0x0083e20000000200 */
        /* <DEDUP_REMOVED lines=1235> */
[----:B--2---:R1:W-:Y:S04]  /*13a800*/  STL.64 [R1+0x3c0], R68 ;  /* 0x0003c04401007387 */ /* 0x0043e80000100a00 */
[----:B------:R-:W-:Y:S04]  /*13a810*/  STL.64 [R1+0x3c8], R70 ;  /* 0x0003c84601007387 */ /* 0x000fe80000100a00 */
[----:B------:R-:W4:Y:S04]  /*13a820*/  LDL.LU R62, [R1+0xc20] ;  /* 0x000c2000013e7983 */ /* 0x000f280000300800 */
[----:B------:R-:W4:Y:S04]  /*13a830*/  LDL.LU R63, [R1+0xc28] ;  /* 0x000c2800013f7983 */ /* 0x000f280000300800 */
[----:B-1----:R-:W2:Y:S04]  /*13a840*/  LDL.LU R68, [R1+0x3b0] ;  /* 0x0003b00001447983 */ /* 0x002ea80000300800 */
[----:B------:R-:W2:Y:S04]  /*13a850*/  LDL.LU R69, [R1+0x3b8] ;  /* 0x0003b80001457983 */ /* 0x000ea80000300800 */
[----:B---3--:R-:W-:Y:S01]  /*13a860*/  STSM.16.M88.4 [R29], R64 ;  /* 0x000000401d007844 */ /* 0x008fe20000000200 */
[----:B------:R-:W-:-:S03]  /*13a870*/  NOP ;  /* 0x0000000000007918 */ /* 0x000fc60000000000 */
[----:B------:R-:W1:Y:S01]  /*13a880*/  LDS.128 R64, [R29] ;  /* 0x000000001d407984 */ /* 0x000e620000000c00 */
[----:B------:R-:W-:-:S03]  /*13a890*/  NOP ;  /* 0x0000000000007918 */ /* 0x000fc60000000000 */
[----:B-1----:R1:W-:Y:S04]  /*13a8a0*/  STL.64 [R1+0x2a0], R64 ;  /* 0x0002a04001007387 */ /* 0x0023e80000100a00 */
[----:B------:R-:W-:Y:S04]  /*13a8b0*/  STL.64 [R1+0x2a8], R66 ;  /* 0x0002a84201007387 */ /* 0x000fe80000100a00 */
[----:B------:R-:W2:Y:S04]  /*13a8c0*/  LDL.LU R70, [R1+0x20c0] ;  /* 0x0020c00001467983 */ /* 0x000ea80000300800 */
[----:B------:R-:W2:Y:S04]  /*13a8d0*/  LDL.LU R71, [R1+0x20c8] ;  /* 0x0020c80001477983 */ /* 0x000ea80000300800 */
[----:B-1----:R-:W3:Y:S04]  /*13a8e0*/  LDL.LU R64, [R1+0x960] ;  /* 0x0009600001407983 */ /* 0x002ee80000300800 */
[----:B------:R-:W3:Y:S04]  /*13a8f0*/  LDL.LU R65, [R1+0x968] ;  /* 0x0009680001417983 */ /* 0x000ee80000300800 */
[----:B----4-:R-:W-:Y:S01]  /*13a900*/  STSM.16.M88.4 [R29], R60 ;  /* 0x0000003c1d007844 */ /* 0x010fe20000000200 */
[----:B------:R-:W-:-:S03]  /*13a910*/  NOP ;  /* 0x0000000000007918 */ /* 0x000fc60000000000 */
[----:B------:R-:W1:Y:S01]  /*13a920*/  LDS.128 R60, [R29] ;  /* 0x000000001d3c7984 */ /* 0x000e620000000c00 */
[----:B------:R-:W-:-:S03]  /*13a930*/  NOP ;  /* 0x0000000000007918 */ /* 0x000fc60000000000 */
[----:B-1----:R1:W-:Y:S04]  /*13a940*/  STL.64 [R1+0x1760], R60 ;  /* 0x0017603c01007387 */ /* 0x0023e80000100a00 */
[----:B------:R-:W-:Y:S04]  /*13a950*/  STL.64 [R1+0x1768], R62 ;  /* 0x0017683e01007387 */ /* 0x000fe80000100a00 */
[----:B------:R-:W3:Y:S04]  /*13a960*/  LDL.LU R66, [R1+0x2510] ;  /* 0x0025100001427983 */ /* 0x000ee80000300800 */
[----:B------:R-:W3:Y:S04]  /*13a970*/  LDL.LU R67, [R1+0x2518] ;  /* 0x0025180001437983 */ /* 0x000ee80000300800 */
[----:B-1----:R-:W4:Y:S04]  /*13a980*/  LDL.LU R60, [R1+0x1340] ;  /* 0x00134000013c7983 */ /* 0x002f280000300800 */
[----:B--2---:R-:W-:Y:S01]  /*13a990*/  STSM.16.M88.4 [R29], R68 ;  /* 0x000000441d007844 */ /* 0x004fe20000000200 */
[----:B------:R-:W-:-:S03]  /*13a9a0*/  NOP ;  /* 0x0000000000007918 */ /* 0x000fc60000000000 */
[----:B------:R-:W1:Y:S01]  /*13a9b0*/  LDS.128 R68, [R29] ;  /* 0x000000001d447984 */ /* 0x000e620000000c00 */
[----:B------:R-:W-:-:S03]  /*13a9c0*/  NOP ;  /* 0x0000000000007918 */ /* 0x000fc60000000000 */
[----:B-1----:R-:W-:Y:S04]  /*13a9d0*/  STL.64 [R1+0x1750], R68 ;  /* 0x0017504401007387 */ /* 0x002fe80000100a00 */
[----:B------:R-:W-:Y:S04]  /*13a9e0*/  STL.64 [R1+0x1758], R70 ;  /* 0x0017584601007387 */ /* 0x000fe80000100a00 */
[----:B------:R-:W4:Y:S04]  /*13a9f0*/  LDL.LU R61, [R1+0x1348] ;  /* 0x00134800013d7983 */ /* 0x000f280000300800 */
[----:B------:R-:W4:Y:S04]  /*13aa00*/  LDL.LU R62, [R1+0x2980] ;  /* 0x00298000013e7983 */ /* 0x000f280000300800 */
[----:B------:R-:W4:Y:S04]  /*13aa10*/  LDL.LU R63, [R1+0x2988] ;  /* 0x00298800013f7983 */ /* 0x000f280000300800 */
[----:B---3--:R-:W-:Y:S01]  /*13aa20*/  STSM.16.M88.4 [R29], R64 ;  /* 0x000000401d007844 */ /* 0x008fe20000000200 */
[----:B------:R-:W-:-:S03]  /*13aa30*/  NOP ;  /* 0x0000000000007918 */ /* 0x000fc60000000000 */
[----:B------:R-:W1:Y:S01]  /*13aa40*/  LDS.128 R64, [R29] ;  /* 0x000000001d407984 */ /* 0x000e620000000c00 */
[----:B------:R-:W-:-:S03]  /*13aa50*/  NOP ;  /* 0x0000000000007918 */ /* 0x000fc60000000000 */
[----:B-1----:R-:W-:Y:S04]  /*13aa60*/  STL.64 [R1+0x1740], R64 ;  /* 0x0017404001007387 */ /* 0x002fe80000100a00 */
[----:B------:R-:W-:Y:S04]  /*13aa70*/  STL.64 [R1+0x1748], R66 ;  /* 0x0017484201007387 */ /* 0x000fe80000100a00 */
[----:B----4-:R1:W-:Y:S01]  /*13aa80*/  STSM.16.M88.4 [R29], R60 ;  /* 0x0000003c1d007844 */ /* 0x0103e20000000200 */
[----:B------:R-:W-:-:S03]  /*13aa90*/  NOP ;  /* 0x0000000000007918 */ /* 0x000fc60000000000 */
[----:B------:R-:W2:Y:S04]  /*13aaa0*/  LDS.128 R64, [R29] ;  /* 0x000000001d407984 */ /* 0x000ea80000000c00 */
[----:B-1----:R-:W3:Y:S04]  /*13aab0*/  LDL.LU R60, [R1+0x294] ;  /* 0x00029400013c7983 */ /* 0x002ee80000300800 */
[----:B------:R-:W3:Y:S04]  /*13aac0*/  LDL.LU R61, [R1+0x29c] ;  /* 0x00029c00013d7983 */ /* 0x000ee80000300800 */
[----:B------:R-:W3:Y:S04]  /*13aad0*/  LDL.LU R62, [R1+0xc24] ;  /* 0x000c2400013e7983 */ /* 0x000ee80000300800 */
[----:B------:R-:W3:Y:S01]  /*13aae0*/  LDL.LU R63, [R1+0xc2c] ;  /* 0x000c2c00013f7983 */ /* 0x000ee20000300800 */
[----:B------:R-:W-:-:S03]  /*13aaf0*/  NOP ;  /* 0x0000000000007918 */ /* 0x000fc60000000000 */
[----:B--2---:R-:W-:Y:S04]  /*13ab00*/  STL.64 [R1+0x1350], R64 ;  /* 0x0013504001007387 */ /* 0x004fe80000100a00 */
[----:B------:R-:W-:Y:S04]  /*13ab10*/  STL.64 [R1+0x1358], R66 ;  /* 0x0013584201007387 */ /* 0x000fe80000100a00 */
[----:B---3--:R1:W-:Y:S01]  /*13ab20*/  STSM.16.M88.4 [R29], R60 ;  /* 0x0000003c1d007844 */ /* 0x0083e20000000200 */
        /* <DEDUP_REMOVED lines=338> */
[----:B------:R-:W-:Y:S01]  /*13c050*/  STL.64 [R1+0x9a8], R66 ;  /* 0x0009a84201007387 */ /* 0x000fe20000100a00 */
[----:B------:R-:W-:Y:S01]  /*13c060*/  @P3 LOP3.LUT R30, R30, 0x8000000, RZ, 0xfc, !PT ;  /* 0x080000001e1e3812 */ /* 0x000fe200078efcff */
[----:B------:R-:W-:-:S03]  /*13c070*/  VIADD R59, R83, 0xdf ;  /* 0x000000df533b7836 */ /* 0x000fc60000000000 */
        /* <DEDUP_REMOVED lines=9> */
[----:B------:R-:W2:Y:S01]  /*13c110*/  LDCU.64 UR4, c[0x0][0x398] ;  /* 0x00007300ff0477ac */ /* 0x000ea20008000a00 */
[----:B------:R-:W-:-:S02]  /*13c120*/  LOP3.LUT R33, R33, 0x7fffffff, RZ, 0xc0, !PT ;  /* 0x7fffffff21217812 */ /* 0x000fc400078ec0ff */
[----:B------:R-:W-:Y:S01]  /*13c130*/  LOP3.LUT R34, R34, 0x7fffffff, RZ, 0xc0, !PT ;  /* 0x7fffffff22227812 */ /* 0x000fe200078ec0ff */
[----:B------:R-:W4:Y:S04]  /*13c140*/  LDCU UR55, c[0x0][0x398] ;  /* 0x00007300ff3777ac */ /* 0x000f280008000800 */
        /* <DEDUP_REMOVED lines=39> */
[----:B------:R-:W-:Y:S01]  /*13c3c0*/  LOP3.LUT R30, R30, 0xffff7fff, RZ, 0xc0, !PT ;  /* 0xffff7fff1e1e7812 */ /* 0x000fe200078ec0ff */
[----:B---3--:R3:W-:Y:S03]  /*13c3d0*/  STSM.16.M88.4 [R29], R60 ;  /* 0x0000003c1d007844 */ /* 0x0087e60000000200 */
[----:B------:R-:W-:Y:S01]  /*13c3e0*/  @P3 LOP3.LUT R30, R30, 0x8000, RZ, 0xfc, !PT ;  /* 0x000080001e1e3812 */ /* 0x000fe200078efcff */
[----:B------:R-:W-:Y:S01]  /*13c3f0*/  NOP ;  /* 0x0000000000007918 */ /* 0x000fe20000000000 */
[----:B---3--:R-:W3:Y:S04]  /*13c400*/  LDL.LU R60, [R1+0x1304] ;  /* 0x00130400013c7983 */ /* 0x008ee80000300800 */
[----:B------:R-:W3:Y:S04]  /*13c410*/  LDL.LU R61, [R1+0x130c] ;  /* 0x00130c00013d7983 */ /* 0x000ee80000300800 */
[----:B------:R-:W3:Y:S04]  /*13c420*/  LDL.LU R62, [R1+0x2aa4] ;  /* 0x002aa400013e7983 */ /* 0x000ee80000300800 */
[----:B------:R-:W3:Y:S01]  /*13c430*/  LDL.LU R63, [R1+0x2aac] ;  /* 0x002aac00013f7983 */ /* 0x000ee20000300800 */
[----:B------:R-:W-:-:S03]  /*13c440*/  LOP3.LUT R30, R30, 0xffffbfff, RZ, 0xc0, !PT ;  /* 0xffffbfff1e1e7812 */ /* 0x000fc600078ec0ff */
[----:B------:R-:W1:Y:S01]  /*13c450*/  LDS.128 R64, [R29] ;  /* 0x000000001d407984 */ /* 0x000e620000000c00 */
[----:B------:R-:W-:Y:S01]  /*13c460*/  @P0 LOP3.LUT R30, R30, 0x4000, RZ, 0xfc, !PT ;  /* 0x000040001e1e0812 */ /* 0x000fe200078efcff */
[----:B------:R-:W-:Y:S01]  /*13c470*/  NOP ;  /* 0x0000000000007918 */ /* 0x000fe20000000000 */
        /* <DEDUP_REMOVED lines=27> */
[----:B------:R-:W2:Y:S08]  /*13c630*/  LDCU.64 UR10, c[0x0][0x398] ;  /* 0x00007300ff0a77ac */ /* 0x000eb00008000a00 */
[----:B------:R-:W-:Y:S01]  /*13c640*/  @P5 LOP3.LUT R30, R30, 0x200, RZ, 0xfc, !PT ;  /* 0x000002001e1e5812 */ /* 0x000fe200078efcff */
[----:B-1----:R1:W-:Y:S01]  /*13c650*/  STL.64 [R1+0x370], R64 ;  /* 0x0003704001007387 */ /* 0x0023e20000100a00 */
[----:B------:R-:W1:Y:S02]  /*13c660*/  LDCU UR75, c[0x0][0x398] ;  /* 0x00007300ff4b77ac */ /* 0x000e640008000800 */
        /* <DEDUP_REMOVED lines=8> */
[----:B------:R-:W-:Y:S01]  /*13c6f0*/  STL.64 [R1+0x378], R66 ;  /* 0x0003784201007387 */ /* 0x000fe20000100a00 */
[----:B------:R-:W-:Y:S01]  /*13c700*/  LOP3.LUT R30, R30, 0xffffffdf, RZ, 0xc0, !PT ;  /* 0xffffffdf1e1e7812 */ /* 0x000fe200078ec0ff */
[----:B------:R-:W1:Y:S01]  /*13c710*/  LDCU.64 UR4, c[0x0][0x398] ;  /* 0x00007300ff0477ac */ /* 0x000e620008000a00 */
[----:B------:R-:W-:Y:S02]  /*13c720*/  ISETP.LT.AND P5, PT, R82, UR72, !P0 ;  /* 0x0000004852007c0c */ /* 0x000fe4000c7a1270 */
[----:B------:R-:W-:Y:S01]  /*13c730*/  ISETP.LT.AND P4, PT, R81, UR73, !P0 ;  /* 0x0000004951007c0c */ /* 0x000fe2000c781270 */
[----:B---3--:R3:W-:Y:S10]  /*13c740*/  STSM.16.M88.4 [R29], R60 ;  /* 0x0000003c1d007844 */ /* 0x0087f40000000200 */
[----:B------:R-:W-:Y:S01]  /*13c750*/  @P5 LOP3.LUT R30, R30, 0x20, RZ, 0xfc, !PT ;  /* 0x000000201e1e5812 */ /* 0x000fe200078efcff */
[----:B-1----:R-:W-:Y:S01]  /*13c760*/  VIADD R64, R83, 0xd2 ;  /* 0x000000d253407836 */ /* 0x002fe20000000000 */
[----:B------:R-:W-:Y:S01]  /*13c770*/  ISETP.LT.AND P3, PT, R85, UR74, !P0 ;  /* 0x0000004a55007c0c */ /* 0x000fe2000c761270 */
[----:B------:R-:W1:Y:S01]  /*13c780*/  LDCU UR72, c[0x0][0x398] ;  /* 0x00007300ff4877ac */ /* 0x000e620008000800 */
[----:B------:R-:W-:-:S02]  /*13c790*/  LOP3.LUT R30, R30, 0xffffffef, RZ, 0xc0, !PT ;  /* 0xffffffef1e1e7812 */ /* 0x000fc400078ec0ff */
[----:B------:R-:W-:Y:S01]  /*13c7a0*/  IADD3 R59, PT, PT, R83, 0xd9, RZ ;  /* 0x000000d9533b7810 */ /* 0x000fe20007ffe0ff */
[----:B------:R-:W1:Y:S01]  /*13c7b0*/  LDCU UR74, c[0x0][0x398] ;  /* 0x00007300ff4a77ac */ /* 0x000e620008000800 */
[----:B------:R-:W-:Y:S02]  /*13c7c0*/  @P4 LOP3.LUT R30, R30, 0x10, RZ, 0xfc, !PT ;  /* 0x000000101e1e4812 */ /* 0x000fe400078efcff */
[----:B--2---:R-:W-:Y:S01]  /*13c7d0*/  ISETP.LT.AND P0, PT, R84, UR10, !P0 ;  /* 0x0000000a54007c0c */ /* 0x004fe2000c701270 */
[----:B------:R-:W2:Y:S01]  /*13c7e0*/  LDCU UR73, c[0x0][0x398] ;  /* 0x00007300ff4977ac */ /* 0x000ea20008000800 */
[----:B------:R-:W-:Y:S01]  /*13c7f0*/  LOP3.LUT R30, R30, 0xfffffff7, RZ, 0xc0, !PT ;  /* 0xfffffff71e1e7812 */ /* 0x000fe200078ec0ff */
[----:B---3--:R-:W3:Y:S03]  /*13c800*/  LDL.LU R60, [R1+0x240] ;  /* 0x00024000013c7983 */ /* 0x008ee60000300800 */
[----:B------:R-:W-:Y:S01]  /*13c810*/  @P3 LOP3.LUT R30, R30, 0x8, RZ, 0xfc, !PT ;  /* 0x000000081e1e3812 */ /* 0x000fe200078efcff */
[----:B------:R-:W3:Y:S03]  /*13c820*/  LDL.LU R61, [R1+0x248] ;  /* 0x00024800013d7983 */ /* 0x000ee60000300800 */
[----:B------:R-:W-:Y:S01]  /*13c830*/  LOP3.LUT R30, R30, 0xfffffffb, RZ, 0xc0, !PT ;  /* 0xfffffffb1e1e7812 */ /* 0x000fe200078ec0ff */
[----:B------:R-:W3:Y:S03]  /*13c840*/  LDL.LU R62, [R1+0xb50] ;  /* 0x000b5000013e7983 */ /* 0x000ee60000300800 */
[----:B------:R-:W-:-:S02]  /*13c850*/  @P0 LOP3.LUT R30, R30, 0x4, RZ, 0xfc, !PT ;  /* 0x000000041e1e0812 */ /* 0x000fc400078efcff */
[----:B------:R-:W-:Y:S01]  /*13c860*/  ISETP.GE.AND P0, PT, R59, UR33, PT ;  /* 0x000000213b007c0c */ /* 0x000fe2000bf06270 */
[----:B------:R-:W3:Y:S01]  /*13c870*/  LDL.LU R63, [R1+0xb58] ;  /* 0x000b5800013f7983 */ /* 0x000ee20000300800 */
[----:B------:R-:W-:Y:S01]  /*13c880*/  VIADD R59, R83, 0xd8 ;  /* 0x000000d8533b7836 */ /* 0x000fe20000000000 */
[----:B------:R-:W-:Y:S01]  /*13c890*/  LOP3.LUT R30, R30, 0xfffffffd, RZ, 0xc0, !PT ;  /* 0xfffffffd1e1e7812 */ /* 0x000fe200078ec0ff */
[----:B------:R-:W-:Y:S01]  /*13c8a0*/  NOP ;  /* 0x0000000000007918 */ /* 0x000fe20000000000 */
[----:B------:R-:W-:Y:S01]  /*13c8b0*/  ISETP.LT.AND P3, PT, R85, UR71, !P0 ;  /* 0x0000004755007c0c */ /* 0x000fe2000c761270 */
[----:B------:R-:W1:Y:S01]  /*13c8c0*/  LDCU UR71, c[0x0][0x398] ;  /* 0x00007300ff4777ac */ /* 0x000e620008000800 */
[----:B------:R-:W-:Y:S02]  /*13c8d0*/  ISETP.LT.AND P5, PT, R82, UR62, !P0 ;  /* 0x0000003e52007c0c */ /* 0x000fe4000c7a1270 */
[----:B------:R-:W-:Y:S01]  /*13c8e0*/  ISETP.LT.AND P4, PT, R81, UR61, !P0 ;  /* 0x0000003d51007c0c */ /* 0x000fe2000c781270 */
[----:B------:R-:W1:Y:S01]  /*13c8f0*/  LDCU UR61, c[0x0][0x398] ;  /* 0x00007300ff3d77ac */ /* 0x000e620008000800 */
[----:B------:R-:W-:Y:S01]  /*13c900*/  ISETP.LT.AND P0, PT, R84, UR6, !P0 ;  /* 0x0000000654007c0c */ /* 0x000fe2000c701270 */
[----:B------:R-:W1:Y:S06]  /*13c910*/  LDCU UR62, c[0x0][0x398] ;  /* 0x00007300ff3e77ac */ /* 0x000e6c0008000800 */
[----:B------:R-:W-:Y:S01]  /*13c920*/  @P3 LOP3.LUT R33, R33, 0x80000000, RZ, 0xfc, !PT ;  /* 0x8000000021213812 */ /* 0x000fe200078efcff */
[----:B------:R-:W1:Y:S03]  /*13c930*/  LDCU UR33, c[0x0][0x398] ;  /* 0x00007300ff2177ac */ /* 0x000e660008000800 */
        /* <DEDUP_REMOVED lines=8> */
[----:B------:R-:W-:-:S02]  /*13c9c0*/  LOP3.LUT R30, R30, 0xfffffffe, RZ, 0xc0, !PT ;  /* 0xfffffffe1e1e7812 */ /* 0x000fc400078ec0ff */
[----:B------:R-:W-:Y:S01]  /*13c9d0*/  ISETP.LT.AND P3, PT, R85, UR69, !P0 ;  /* 0x0000004555007c0c */ /* 0x000fe2000c761270 */
[----:B------:R-:W1:Y:S01]  /*13c9e0*/  LDCU UR69, c[0x0][0x398] ;  /* 0x00007300ff4577ac */ /* 0x000e620008000800 */
[----:B------:R-:W-:Y:S02]  /*13c9f0*/  @P4 LOP3.LUT R30, R30, 0x1, RZ, 0xfc, !PT ;  /* 0x000000011e1e4812 */ /* 0x000fe400078efcff */
[----:B------:R-:W-:Y:S01]  /*13ca00*/  ISETP.LT.AND P4, PT, R81, UR70, !P0 ;  /* 0x0000004651007c0c */ /* 0x000fe2000c781270 */
        /* <DEDUP_REMOVED lines=85> */
[----:B------:R-:W-:Y:S01]  /*13cf60*/  ISETP.GE.AND P0, PT, R59, UR13, PT ;  /* 0x0000000d3b007c0c */ /* 0x000fe2000bf06270 */
[----:B------:R-:W1:Y:S03]  /*13cf70*/  LDCU.64 UR12, c[0x0][0x398] ;  /* 0x00007300ff0c77ac */ /* 0x000e660008000a00 */
[----:B------:R-:W-:Y:S02]  /*13cf80*/  ISETP.LT.AND P5, PT, R82, UR48, !P0 ;  /* 0x0000003052007c0c */ /* 0x000fe4000c7a1270 */
[----:B------:R-:W-:Y:S01]  /*13cf90*/  LOP3.LUT R33, R33, 0xfffffdff, RZ, 0xc0, !PT ;  /* 0xfffffdff21217812 */ /* 0x000fe200078ec0ff */
[----:B------:R-:W-:Y:S01]  /*13cfa0*/  VIADD R59, R83, 0xd1 ;  /* 0x000000d1533b7836 */ /* 0x000fe20000000000 */
[----:B------:R-:W-:Y:S01]  /*13cfb0*/  ISETP.LT.AND P4, PT, R81, UR47, !P0 ;  /* 0x0000002f51007c0c */ /* 0x000fe2000c781270 */
[----:B------:R-:W1:Y:S01]  /*13cfc0*/  LDCU UR48, c[0x0][0x398] ;  /* 0x00007300ff3077ac */ /* 0x000e620008000800 */
        /* <DEDUP_REMOVED lines=12> */
[----:B------:R-:W1:Y:S01]  /*13d090*/  LDCU UR9, c[0x0][0x398] ;  /* 0x00007300ff0977ac */ /* 0x000e620008000800 */
[----:B------:R-:W1:Y:S01]  /*13d0a0*/  LDS.128 R64, [R29] ;  /* 0x000000001d407984 */ /* 0x000e620000000c00 */
[----:B------:R-:W-:-:S03]  /*13d0b0*/  NOP ;  /* 0x0000000000007918 */ /* 0x000fc60000000000 */
[----:B---3--:R3:W-:Y:S04]  /*13d0c0*/  STSM.16.M88.4 [R29], R60 ;  /* 0x0000003c1d007844 */ /* 0x0087e80000000200 */
[----:B-1----:R1:W-:Y:S04]  /*13d0d0*/  STL.64 [R1+0x250], R64 ;  /* 0x0002504001007387 */ /* 0x0023e80000100a00 */
[----:B------:R-:W-:Y:S04]  /*13d0e0*/  STL.64 [R1+0x258], R66 ;  /* 0x0002584201007387 */ /* 0x000fe80000100a00 */
[----:B---3--:R-:W3:Y:S04]  /*13d0f0*/  LDL.LU R60, [R1+0x360] ;  /* 0x00036000013c7983 */ /* 0x008ee80000300800 */
[----:B------:R-:W3:Y:S04]  /*13d100*/  LDL.LU R61, [R1+0x368] ;  /* 0x00036800013d7983 */ /* 0x000ee80000300800 */
[----:B------:R-:W3:Y:S04]  /*13d110*/  LDL.LU R62, [R1+0x21e0] ;  /* 0x0021e000013e7983 */ /* 0x000ee80000300800 */
[----:B------:R-:W3:Y:S01]  /*13d120*/  LDL.LU R63, [R1+0x21e8] ;  /* 0x0021e800013f7983 */ /* 0x000ee20000300800 */
[----:B------:R-:W-:-:S02]  /*13d130*/  ISETP.LT.AND P5, PT, R82, UR29, !P0 ;  /* 0x0000001d52007c0c */ /* 0x000fc4000c7a1270 */
[----:B------:R-:W-:Y:S01]  /*13d140*/  ISETP.LT.AND P4, PT, R81, UR23, !P0 ;  /* 0x0000001751007c0c */ /* 0x000fe2000c781270 */
[----:B------:R-:W2:Y:S01]  /*13d150*/  LDCU.64 UR22, c[0x0][0x398] ;  /* 0x00007300ff1677ac */ /* 0x000ea20008000a00 */
[----:B------:R-:W-:Y:S01]  /*13d160*/  LOP3.LUT R33, R33, 0xffffffdf, RZ, 0xc0, !PT ;  /* 0xffffffdf21217812 */ /* 0x000fe200078ec0ff */
[----:B------:R-:W-:-:S08]  /*13d170*/  NOP ;  /* 0x0000000000007918 */ /* 0x000fd00000000000 */
[----:B------:R-:W-:Y:S02]  /*13d180*/  @P5 LOP3.LUT R33, R33, 0x20, RZ, 0xfc, !PT ;  /* 0x0000002021215812 */ /* 0x000fe400078efcff */
[----:B------:R-:W-:Y:S01]  /*13d190*/  ISETP.LT.AND P3, PT, R85, UR21, !P0 ;  /* 0x0000001555007c0c */ /* 0x000fe2000c761270 */
[----:B-1----:R-:W-:Y:S01]  /*13d1a0*/  VIADD R64, R83, 0xcf ;  /* 0x000000cf53407836 */ /* 0x002fe20000000000 */
[----:B------:R-:W-:Y:S01]  /*13d1b0*/  LOP3.LUT R33, R33, 0xffffffef, RZ, 0xc0, !PT ;  /* 0xffffffef21217812 */ /* 0x000fe200078ec0ff */
[----:B------:R-:W1:Y:S03]  /*13d1c0*/  LDCU UR21, c[0x0][0x398] ;  /* 0x00007300ff1577ac */ /* 0x000e660008000800 */
        /* <DEDUP_REMOVED lines=15> */
[----:B--2---:R-:W-:Y:S01]  /*13d2c0*/  ISETP.LT.AND P0, PT, R84, UR22, !P0 ;  /* 0x0000001654007c0c */ /* 0x004fe2000c701270 */
[----:B------:R-:W2:Y:S01]  /*13d2d0*/  LDCU.64 UR24, c[0x0][0x398] ;  /* 0x00007300ff1877ac */ /* 0x000ea20008000a00 */
[----:B------:R-:W-:Y:S01]  /*13d2e0*/  LOP3.LUT R37, R37, 0x7fffffff, RZ, 0xc0, !PT ;  /* 0x7fffffff25257812 */ /* 0x000fe200078ec0ff */
[----:B------:R-:W1:Y:S04]  /*13d2f0*/  LDCU UR22, c[0x0][0x398] ;  /* 0x00007300ff1677ac */ /* 0x000e680008000800 */
        /* <DEDUP_REMOVED lines=9> */
[----:B------:R-:W-:-:S02]  /*13d390*/  LOP3.LUT R33, R33, 0xfffffffe, RZ, 0xc0, !PT ;  /* 0xfffffffe21217812 */ /* 0x000fc400078ec0ff */
[----:B------:R-:W-:Y:S01]  /*13d3a0*/  ISETP.LT.AND P3, PT, R85, UR28, !P0 ;  /* 0x0000001c55007c0c */ /* 0x000fe2000c761270 */
[----:B------:R-:W1:Y:S01]  /*13d3b0*/  LDCU.64 UR28, c[0x0][0x398] ;  /* 0x00007300ff1c77ac */ /* 0x000e620008000a00 */
[----:B------:R-:W-:Y:S02]  /*13d3c0*/  @P4 LOP3.LUT R33, R33, 0x1, RZ, 0xfc, !PT ;  /* 0x0000000121214812 */ /* 0x000fe400078efcff */
[----:B------:R-:W-:Y:S01]  /*13d3d0*/  ISETP.LT.AND P4, PT, R81, UR19, !P0 ;  /* 0x0000001351007c0c */ /* 0x000fe2000c781270 */
[----:B------:R-:W1:Y:S04]  /*13d3e0*/  LDCU UR19, c[0x0][0x398] ;  /* 0x00007300ff1377ac */ /* 0x000e680008000800 */
        /* <DEDUP_REMOVED lines=14> */
[----:B-1----:R-:W-:Y:S04]  /*13d4d0*/  STL.64 [R1+0x1850], R64 ;  /* 0x0018504001007387 */ /* 0x002fe80000100a00 */
[----:B------:R-:W-:Y:S01]  /*13d4e0*/  STL.64 [R1+0x1858], R66 ;  /* 0x0018584201007387 */ /* 0x000fe20000100a00 */
[----:B------:R-:W-:-:S03]  /*13d4f0*/  ISETP.LT.AND P5, PT, R82, UR43, !P0 ;  /* 0x0000002b52007c0c */ /* 0x000fc6000c7a1270 */
[----:B---3--:R1:W-:Y:S04]  /*13d500*/  STSM.16.M88.4 [R29], R60 ;  /* 0x0000003c1d007844 */ /* 0x0083e80000000200 */
[----:B-1----:R-:W3:Y:S04]  /*13d510*/  LDL.LU R60, [R1+0x9b0] ;  /* 0x0009b000013c7983 */ /* 0x002ee80000300800 */
[----:B------:R-:W3:Y:S04]  /*13d520*/  LDL.LU R61, [R1+0x9b8] ;  /* 0x0009b800013d7983 */ /* 0x000ee80000300800 */
[----:B------:R-:W3:Y:S04]  /*13d530*/  LDL.LU R62, [R1+0x26b0] ;  /* 0x0026b000013e7983 */ /* 0x000ee80000300800 */
[----:B------:R-:W3:Y:S01]  /*13d540*/  LDL.LU R63, [R1+0x26b8] ;  /* 0x0026b800013f7983 */ /* 0x000ee20000300800 */
[----:B------:R-:W-:Y:S01]  /*13d550*/  ISETP.LT.AND P4, PT, R81, UR42, !P0 ;  /* 0x0000002a51007c0c */ /* 0x000fe2000c781270 */
[----:B------:R-:W1:Y:S01]  /*13d560*/  LDCU.64 UR42, c[0x0][0x398] ;  /* 0x00007300ff2a77ac */ /* 0x000e620008000a00 */
[----:B------:R-:W-:-:S02]  /*13d570*/  LOP3.LUT R34, R34, 0xfdffffff, RZ, 0xc0, !PT ;  /* 0xfdffffff22227812 */ /* 0x000fc400078ec0ff */
[----:B------:R-:W-:Y:S01]  /*13d580*/  ISETP.LT.AND P3, PT, R85, UR18, !P0 ;  /* 0x0000001255007c0c */ /* 0x000fe2000c761270 */
[----:B------:R-:W-:Y:S01]  /*13d590*/  VIADD R64, R83, 0xcc ;  /* 0x000000cc53407836 */ /* 0x000fe20000000000 */
[----:B------:R-:W-:Y:S01]  /*13d5a0*/  @P5 LOP3.LUT R34, R34, 0x2000000, RZ, 0xfc, !PT ;  /* 0x0200000022225812 */ /* 0x000fe200078efcff */
[----:B------:R-:W-:-:S03]  /*13d5b0*/  NOP ;  /* 0x0000000000007918 */ /* 0x000fc60000000000 */
        /* <DEDUP_REMOVED lines=28> */
[----:B------:R-:W1:Y:S03]  /*13d780*/  LDCU UR23, c[0x0][0x398] ;  /* 0x00007300ff1777ac */ /* 0x000e660008000800 */
[----:B------:R-:W-:Y:S02]  /*13d790*/  ISETP.LT.AND P5, PT, R82, UR38, !P0 ;  /* 0x0000002652007c0c */ /* 0x000fe4000c7a1270 */
[----:B------:R-:W-:Y:S01]  /*13d7a0*/  ISETP.LT.AND P4, PT, R81, UR39, !P0 ;  /* 0x0000002751007c0c */ /* 0x000fe2000c781270 */
[----:B------:R-:W1:Y:S01]  /*13d7b0*/  LDCU.64 UR38, c[0x0][0x398] ;  /* 0x00007300ff2677ac */ /* 0x000e620008000a00 */
[----:B------:R-:W-:-:S02]  /*13d7c0*/  LOP3.LUT R34, R34, 0xfffdffff, RZ, 0xc0, !PT ;  /* 0xfffdffff22227812 */ /* 0x000fc400078ec0ff */
[----:B------:R-:W-:-:S07]  /*13d7d0*/  ISETP.LT.AND P3, PT, R85, UR45, !P0 ;  /* 0x0000002d55007c0c */ /* 0x000fce000c761270 */
        /* <DEDUP_REMOVED lines=13> */
[----:B------:R-:W-:Y:S04]  /*13d8b0*/  STL.64 [R1+0x1848], R66 ;  /* 0x0018484201007387 */ /* 0x000fe80000100a00 */
[----:B---3--:R1:W-:Y:S04]  /*13d8c0*/  STSM.16.M88.4 [R29], R60 ;  /* 0x0000003c1d007844 */ /* 0x0083e80000000200 */
[----:B-1----:R-:W3:Y:S04]  /*13d8d0*/  LDL.LU R60, [R1+0x12f0] ;  /* 0x0012f000013c7983 */ /* 0x002ee80000300800 */
[----:B------:R-:W3:Y:S04]  /*13d8e0*/  LDL.LU R61, [R1+0x12f8] ;  /* 0x0012f800013d7983 */ /* 0x000ee80000300800 */
[----:B------:R-:W3:Y:S04]  /*13d8f0*/  LDL.LU R62, [R1+0x2ab0] ;  /* 0x002ab000013e7983 */ /* 0x000ee80000300800 */
[----:B------:R-:W3:Y:S01]  /*13d900*/  LDL.LU R63, [R1+0x2ab8] ;  /* 0x002ab800013f7983 */ /* 0x000ee20000300800 */
[----:B------:R-:W-:-:S02]  /*13d910*/  ISETP.LT.AND P5, PT, R82, UR26, !P0 ;  /* 0x0000001a52007c0c */ /* 0x000fc4000c7a1270 */
[----:B------:R-:W-:Y:S02]  /*13d920*/  ISETP.LT.AND P4, PT, R81, UR27, !P0 ;  /* 0x0000001b51007c0c */ /* 0x000fe4000c781270 */
[----:B------:R-:W-:Y:S02]  /*13d930*/  LOP3.LUT R34, R34, 0xffffdfff, RZ, 0xc0, !PT ;  /* 0xffffdfff22227812 */ /* 0x000fe400078ec0ff */
[----:B------:R-:W-:Y:S01]  /*13d940*/  ISETP.LT.AND P3, PT, R85, UR44, !P0 ;  /* 0x0000002c55007c0c */ /* 0x000fe2000c761270 */
[----:B------:R-:W1:Y:S01]  /*13d950*/  LDCU.64 UR44, c[0x0][0x398] ;  /* 0x00007300ff2c77ac */ /* 0x000e620008000a00 */
[C---:B------:R-:W-:Y:S01]  /*13d960*/  IADD3 R59, PT, PT, R83.reuse, 0xcb, RZ ;  /* 0x000000cb533b7810 */ /* 0x040fe20007ffe0ff */
[----:B------:R-:W-:Y:S01]  /*13d970*/  VIADD R64, R83, 0xc9 ;  /* 0x000000c953407836 */ /* 0x000fe20000000000 */
[----:B------:R-:W-:-:S03]  /*13d980*/  NOP ;  /* 0x0000000000007918 */ /* 0x000fc60000000000 */
[----:B------:R-:W-:Y:S01]  /*13d990*/  @P5 LOP3.LUT R34, R34, 0x2000, RZ, 0xfc, !PT ;  /* 0x0000200022225812 */ /* 0x000fe200078efcff */
[----:B------:R-:W1:Y:S03]  /*13d9a0*/  LDCU UR27, c[0x0][0x398] ;  /* 0x00007300ff1b77ac */ /* 0x000e660008000800 */
[----:B------:R-:W-:Y:S01]  /*13d9b0*/  LOP3.LUT R34, R34, 0xffffefff, RZ, 0xc0, !PT ;  /* 0xffffefff22227812 */ /* 0x000fe200078ec0ff */
[----:B------:R-:W1:Y:S03]  /*13d9c0*/  LDCU UR26, c[0x0][0x398] ;  /* 0x00007300ff1a77ac */ /* 0x000e660008000800 */
        /* <DEDUP_REMOVED lines=32> */
[----:B------:R-:W-:Y:S01]  /*13dbd0*/  VIADD R59, R83, 0xc8 ;  /* 0x000000c8533b7836 */ /* 0x000fe20000000000 */
        /* <DEDUP_REMOVED lines=9> */
[----:B------:R-:W1:Y:S01]  /*13dc70*/  LDCU.64 UR46, c[0x0][0x398] ;  /* 0x00007300ff2e77ac */ /* 0x000e620008000a00 */
[----:B------:R-:W1:Y:S01]  /*13dc80*/  LDS.128 R64, [R29] ;  /* 0x000000001d407984 */ /* 0x000e620000000c00 */
[----:B------:R-:W-:-:S03]  /*13dc90*/  NOP ;  /* 0x0000000000007918 */ /* 0x000fc60000000000 */
[----:B-1----:R-:W-:Y:S04]  /*13dca0*/  STL.64 [R1+0x1830], R64 ;  /* 0x0018304001007387 */ /* 0x002fe80000100a00 */
[----:B------:R-:W-:Y:S04]  /*13dcb0*/  STL.64 [R1+0x1838], R66 ;  /* 0x0018384201007387 */ /* 0x000fe80000100a00 */
[----:B---3--:R1:W-:Y:S01]  /*13dcc0*/  STSM.16.M88.4 [R29], R60 ;  /* 0x0000003c1d007844 */ /* 0x0083e20000000200 */
[----:B------:R-:W-:-:S03]  /*13dcd0*/  NOP ;  /* 0x0000000000007918 */ /* 0x000fc60000000000 */
[----:B------:R-:W3:Y:S04]  /*13dce0*/  LDS.128 R64, [R29] ;  /* 0x000000001d407984 */ /* 0x000ee80000000c00 */
[----:B-1----:R-:W2:Y:S04]  /*13dcf0*/  LDL.LU R60, [R1+0x244] ;  /* 0x00024400013c7983 */ /* 0x002ea80000300800 */
[----:B------:R-:W2:Y:S04]  /*13dd00*/  LDL.LU R61, [R1+0x24c] ;  /* 0x00024c00013d7983 */ /* 0x000ea80000300800 */
[----:B------:R-:W2:Y:S04]  /*13dd10*/  LDL.LU R62, [R1+0xb54] ;  /* 0x000b5400013e7983 */ /* 0x000ea80000300800 */
[----:B------:R-:W2:Y:S01]  /*13dd20*/  LDL.LU R63, [R1+0xb5c] ;  /* 0x000b5c00013f7983 */ /* 0x000ea20000300800 */
[----:B------:R-:W-:-:S03]  /*13dd30*/  NOP ;  /* 0x0000000000007918 */ /* 0x000fc60000000000 */
[----:B---3--:R-:W-:Y:S04]  /*13dd40*/  STL.64 [R1+0x1300], R64 ;  /* 0x0013004001007387 */ /* 0x008fe80000100a00 */
[----:B------:R-:W-:Y:S04]  /*13dd50*/  STL.64 [R1+0x1308], R66 ;  /* 0x0013084201007387 */ /* 0x000fe80000100a00 */
[----:B--2---:R1:W-:Y:S01]  /*13dd60*/  STSM.16.M88.4 [R29], R60 ;  /* 0x0000003c1d007844 */ /* 0x0043e20000000200 */
        /* <DEDUP_REMOVED lines=9> */
[----:B------:R-:W-:Y:S01]  /*13de00*/  ISETP.LT.AND P3, PT, R85, UR60, !P0 ;  /* 0x0000003c55007c0c */ /* 0x000fe2000c761270 */
[----:B------:R-:W1:Y:S02]  /*13de10*/  LDCU UR60, c[0x0][0x398] ;  /* 0x00007300ff3c77ac */ /* 0x000e640008000800 */
[----:B---3--:R2:W-:Y:S01]  /*13de20*/  STSM.16.M88.4 [R29], R60 ;  /* 0x0000003c1d007844 */ /* 0x0085e20000000200 */
[----:B------:R-:W-:-:S03]  /*13de30*/  NOP ;  /* 0x0000000000007918 */ /* 0x000fc60000000000 */
[----:B------:R-:W3:Y:S04]  /*13de40*/  LDS.128 R64, [R29] ;  /* 0x000000001d407984 */ /* 0x000ee80000000c00 */
[----:B--2---:R-:W2:Y:S04]  /*13de50*/  LDL.LU R60, [R1+0x9b4] ;  /* 0x0009b400013c7983 */ /* 0x004ea80000300800 */
[----:B------:R-:W2:Y:S04]  /*13de60*/  LDL.LU R61, [R1+0x9bc] ;  /* 0x0009bc00013d7983 */ /* 0x000ea80000300800 */
[----:B------:R-:W2:Y:S04]  /*13de70*/  LDL.LU R62, [R1+0x26b4] ;  /* 0x0026b400013e7983 */ /* 0x000ea80000300800 */
[----:B------:R-:W2:Y:S01]  /*13de80*/  LDL.LU R63, [R1+0x26bc] ;  /* 0x0026bc00013f7983 */ /* 0x000ea20000300800 */
[----:B------:R-:W-:Y:S01]  /*13de90*/  ISETP.LT.AND P5, PT, R82, UR51, !P0 ;  /* 0x0000003352007c0c */ /* 0x000fe2000c7a1270 */
[----:B------:R-:W-:Y:S01]  /*13dea0*/  NOP ;  /* 0x0000000000007918 */ /* 0x000fe20000000000 */
[----:B------:R-:W-:Y:S01]  /*13deb0*/  ISETP.LT.AND P4, PT, R81, UR63, !P0 ;  /* 0x0000003f51007c0c */ /* 0x000fe2000c781270 */
[----:B------:R-:W1:Y:S01]  /*13dec0*/  LDCU UR63, c[0x0][0x398] ;  /* 0x00007300ff3f77ac */ /* 0x000e620008000800 */
[----:B------:R-:W-:-:S02]  /*13ded0*/  ISETP.LT.AND P0, PT, R84, UR42, !P0 ;  /* 0x0000002a54007c0c */ /* 0x000fc4000c701270 */
[----:B------:R-:W-:Y:S01]  /*13dee0*/  @P3 LOP3.LUT R35, R35, 0x80000000, RZ, 0xfc, !PT ;  /* 0x8000000023233812 */ /* 0x000fe200078efcff */
[----:B------:R-:W1:Y:S03]  /*13def0*/  LDCU UR51, c[0x0][0x398] ;  /* 0x00007300ff3377ac */ /* 0x000e660008000800 */
[----:B------:R-:W-:Y:S02]  /*13df00*/  LOP3.LUT R35, R35, 0xbfffffff, RZ, 0xc0, !PT ;  /* 0xbfffffff23237812 */ /* 0x000fe400078ec0ff */
[----:B------:R-:W-:-:S05]  /*13df10*/  LOP3.LUT R34, R34, 0xfffffffd, RZ, 0xc0, !PT ;  /* 0xfffffffd22227812 */ /* 0x000fca00078ec0ff */
[----:B------:R-:W-:Y:S02]  /*13df20*/  @P0 LOP3.LUT R35, R35, 0x40000000, RZ, 0xfc, !PT ;  /* 0x4000000023230812 */ /* 0x000fe400078efcff */
[----:B------:R-:W-:Y:S02]  /*13df30*/  ISETP.GE.AND P0, PT, R59, UR39, PT ;  /* 0x000000273b007c0c */ /* 0x000fe4000bf06270 */
[----:B------:R-:W-:Y:S01]  /*13df40*/  @P5 LOP3.LUT R34, R34, 0x2, RZ, 0xfc, !PT ;  /* 0x0000000222225812 */ /* 0x000fe200078efcff */
[----:B---3--:R-:W-:Y:S01]  /*13df50*/  STL.64 [R1+0x9b0], R64 ;  /* 0x0009b04001007387 */ /* 0x008fe20000100a00 */
[----:B------:R-:W-:Y:S02]  /*13df60*/  ISETP.LT.AND P5, PT, R82, UR58, !P0 ;  /* 0x0000003a52007c0c */ /* 0x000fe4000c7a1270 */
[----:B------:R-:W-:Y:S01]  /*13df70*/  LOP3.LUT R35, R35, 0xdfffffff, RZ, 0xc0, !PT ;  /* 0xdfffffff23237812 */ /* 0x000fe200078ec0ff */
[----:B------:R-:W-:Y:S01]  /*13df80*/  STL.64 [R1+0x9b8], R66 ;  /* 0x0009b84201007387 */ /* 0x000fe20000100a00 */
[----:B------:R-:W-:Y:S01]  /*13df90*/  LOP3.LUT R34, R34, 0xfffffffe, RZ, 0xc0, !PT ;  /* 0xfffffffe22227812 */ /* 0x000fe200078ec0ff */
[----:B------:R-:W-:Y:S01]  /*13dfa0*/  VIADD R59, R83, 0xc7 ;  /* 0x000000c7533b7836 */ /* 0x000fe20000000000 */
[----:B-1----:R-:W-:Y:S01]  /*13dfb0*/  ISETP.LT.AND P3, PT, R85, UR60, !P0 ;  /* 0x0000003c55007c0c */ /* 0x002fe2000c761270 */
[----:B------:R-:W1:Y:S01]  /*13dfc0*/  LDCU UR60, c[0x0][0x398] ;  /* 0x00007300ff3c77ac */ /* 0x000e620008000800 */
[----:B------:R-:W-:-:S02]  /*13dfd0*/  @P4 LOP3.LUT R34, R34, 0x1, RZ, 0xfc, !PT ;  /* 0x0000000122224812 */ /* 0x000fc400078efcff */
[----:B------:R-:W-:Y:S01]  /*13dfe0*/  ISETP.LT.AND P4, PT, R81, UR63, !P0 ;  /* 0x0000003f51007c0c */ /* 0x000fe2000c781270 */
[----:B------:R-:W3:Y:S02]  /*13dff0*/  LDCU UR63, c[0x0][0x398] ;  /* 0x00007300ff3f77ac */ /* 0x000ee40008000800 */
[----:B------:R-:W-:Y:S01]  /*13e000*/  @P5 LOP3.LUT R35, R35, 0x20000000, RZ, 0xfc, !PT ;  /* 0x2000000023235812 */ /* 0x000fe200078efcff */
[----:B------:R-:W1:Y:S03]  /*13e010*/  LDCU.64 UR38, c[0x0][0x398] ;  /* 0x00007300ff2677ac */ /* 0x000e660008000a00 */
[----:B------:R-:W-:Y:S02]  /*13e020*/  LOP3.LUT R35, R35, 0xefffffff, RZ, 0xc0, !PT ;  /* 0xefffffff23237812 */ /* 0x000fe400078ec0ff */
[----:B------:R-:W-:Y:S01]  /*13e030*/  ISETP.LT.AND P0, PT, R84, UR46, !P0 ;  /* 0x0000002e54007c0c */ /* 0x000fe2000c701270 */
[----:B------:R-:W1:Y:S03]  /*13e040*/  LDCU UR58, c[0x0][0x398] ;  /* 0x00007300ff3a77ac */ /* 0x000e660008000800 */
[----:B------:R-:W-:-:S04]  /*13e050*/  @P4 LOP3.LUT R35, R35, 0x10000000, RZ, 0xfc, !PT ;  /* 0x1000000023234812 */ /* 0x000fc800078efcff */
[----:B------:R-:W-:-:S04]  /*13e060*/  LOP3.LUT R35, R35, 0xf7ffffff, RZ, 0xc0, !PT ;  /* 0xf7ffffff23237812 */ /* 0x000fc800078ec0ff */
[----:B------:R-:W-:-:S04]  /*13e070*/  @P3 LOP3.LUT R35, R35, 0x8000000, RZ, 0xfc, !PT ;  /* 0x0800000023233812 */ /* 0x000fc800078efcff */
[----:B------:R-:W-:-:S04]  /*13e080*/  LOP3.LUT R35, R35, 0xfbffffff, RZ, 0xc0, !PT ;  /* 0xfbffffff23237812 */ /* 0x000fc800078ec0ff */
[----:B------:R-:W-:Y:S02]  /*13e090*/  @P0 LOP3.LUT R35, R35, 0x4000000, RZ, 0xfc, !PT ;  /* 0x0400000023230812 */ /* 0x000fe400078efcff */
[----:B------:R-:W-:Y:S01]  /*13e0a0*/  ISETP.GE.AND P0, PT, R59, UR45, PT ;  /* 0x0000002d3b007c0c */ /* 0x000fe2000bf06270 */
[----:B------:R-:W4:Y:S03]  /*13e0b0*/  LDCU.64 UR44, c[0x0][0x398] ;  /* 0x00007300ff2c77ac */ /* 0x000f260008000a00 */
[----:B---3--:R-:W-:Y:S02]  /*13e0c0*/  ISETP.LT.AND P5, PT, R82, UR63, !P0 ;  /* 0x0000003f52007c0c */ /* 0x008fe4000c7a1270 */
[----:B------:R-:W-:Y:S01]  /*13e0d0*/  LOP3.LUT R35, R35, 0xfdffffff, RZ, 0xc0, !PT ;  /* 0xfdffffff23237812 */ /* 0x000fe200078ec0ff */
[----:B------:R-:W-:Y:S01]  /*13e0e0*/  VIADD R59, R83, 0xc6 ;  /* 0x000000c6533b7836 */ /* 0x000fe20000000000 */
[----:B-1----:R-:W-:Y:S01]  /*13e0f0*/  ISETP.LT.AND P4, PT, R81, UR60, !P0 ;  /* 0x0000003c51007c0c */ /* 0x002fe2000c781270 */
[----:B------:R-:W1:Y:S01]  /*13e100*/  LDCU UR60, c[0x0][0x398] ;  /* 0x00007300ff3c77ac */ /* 0x000e620008000800 */
[----:B------:R-:W-:Y:S01]  /*13e110*/  ISETP.LT.AND P3, PT, R85, UR54, !P0 ;  /* 0x0000003655007c0c */ /* 0x000fe2000c761270 */
[----:B------:R-:W3:Y:S06]  /*13e120*/  LDCU UR63, c[0x0][0x398] ;  /* 0x00007300ff3f77ac */ /* 0x000eec0008000800 */
        /* <DEDUP_REMOVED lines=17> */
[----:B------:R-:W1:Y:S08]  /*13e240*/  LDCU UR60, c[0x0][0x398] ;  /* 0x00007300ff3c77ac */ /* 0x000e700008000800 */
        /* <DEDUP_REMOVED lines=10> */
[----:B------:R-:W2:Y:S03]  /*13e2f0*/  LDCU.64 UR42, c[0x0][0x398] ;  /* 0x00007300ff2a77ac */ /* 0x000ea60008000a00 */
[----:B-1----:R-:W-:Y:S01]  /*13e300*/  ISETP.LT.AND P5, PT, R82, UR60, !P0 ;  /* 0x0000003c52007c0c */ /* 0x002fe2000c7a1270 */
[----:B------:R-:W1:Y:S01]  /*13e310*/  LDCU UR60, c[0x0][0x398] ;  /* 0x00007300ff3c77ac */ /* 0x000e620008000800 */
[----:B------:R-:W-:Y:S02]  /*13e320*/  ISETP.LT.AND P4, PT, R81, UR52, !P0 ;  /* 0x0000003451007c0c */ /* 0x000fe4000c781270 */
[----:B------:R-:W-:Y:S01]  /*13e330*/  LOP3.LUT R35, R35, 0xfffdffff, RZ, 0xc0, !PT ;  /* 0xfffdffff23237812 */ /* 0x000fe200078ec0ff */
[----:B------:R-:W1:Y:S01]  /*13e340*/  LDCU UR52, c[0x0][0x398] ;  /* 0x00007300ff3477ac */ /* 0x000e620008000800 */
[----:B--2---:R2:W-:Y:S07]  /*13e350*/  STSM.16.M88.4 [R29], R60 ;  /* 0x0000003c1d007844 */ /* 0x0045ee0000000200 */
[----:B------:R-:W-:Y:S01]  /*13e360*/  @P5 LOP3.LUT R35, R35, 0x20000, RZ, 0xfc, !PT ;  /* 0x0002000023235812 */ /* 0x000fe200078efcff */
[----:B------:R-:W-:Y:S01]  /*13e370*/  NOP ;  /* 0x0000000000007918 */ /* 0x000fe20000000000 */
[----:B--2---:R-:W2:Y:S04]  /*13e380*/  LDL.LU R60, [R1+0x12f4] ;  /* 0x0012f400013c7983 */ /* 0x004ea80000300800 */
[----:B------:R-:W2:Y:S04]  /*13e390*/  LDL.LU R61, [R1+0x12fc] ;  /* 0x0012fc00013d7983 */ /* 0x000ea80000300800 */
[----:B------:R-:W2:Y:S04]  /*13e3a0*/  LDL.LU R62, [R1+0x2ab4] ;  /* 0x002ab400013e7983 */ /* 0x000ea80000300800 */
[----:B------:R-:W2:Y:S01]  /*13e3b0*/  LDL.LU R63, [R1+0x2abc] ;  /* 0x002abc00013f7983 */ /* 0x000ea20000300800 */
[----:B------:R-:W-:Y:S01]  /*13e3c0*/  ISETP.LT.AND P3, PT, R85, UR53, !P0 ;  /* 0x0000003555007c0c */ /* 0x000fe2000c761270 */
[----:B------:R-:W1:Y:S01]  /*13e3d0*/  LDCU UR53, c[0x0][0x398] ;  /* 0x00007300ff3577ac */ /* 0x000e620008000800 */
[----:B------:R-:W-:Y:S01]  /*13e3e0*/  LOP3.LUT R35, R35, 0xfffeffff, RZ, 0xc0, !PT ;  /* 0xfffeffff23237812 */ /* 0x000fe200078ec0ff */
[----:B------:R-:W3:Y:S01]  /*13e3f0*/  LDS.128 R64, [R29] ;  /* 0x000000001d407984 */ /* 0x000ee20000000c00 */
[----:B----4-:R-:W-:Y:S01]  /*13e400*/  ISETP.LT.AND P0, PT, R84, UR36, !P0 ;  /* 0x0000002454007c0c */ /* 0x010fe2000c701270 */
[----:B------:R-:W-:Y:S01]  /*13e410*/  NOP ;  /* 0x0000000000007918 */ /* 0x000fe20000000000 */
[----:B------:R-:W-:-:S04]  /*13e420*/  @P4 LOP3.LUT R35, R35, 0x10000, RZ, 0xfc, !PT ;  /* 0x0001000023234812 */ /* 0x000fc800078efcff */
        /* <DEDUP_REMOVED lines=12> */
[----:B------:R-:W4:Y:S01]  /*13e4f0*/  LDCU UR55, c[0x0][0x398] ;  /* 0x00007300ff3777ac */ /* 0x000f220008000800 */
[----:B------:R-:W-:Y:S01]  /*13e500*/  LOP3.LUT R38, R38, 0x7fffffff, RZ, 0xc0, !PT ;  /* 0x7fffffff26267812 */ /* 0x000fe200078ec0ff */
[----:B------:R-:W1:Y:S06]  /*13e510*/  LDCU UR60, c[0x0][0x398] ;  /* 0x00007300ff3c77ac */ /* 0x000e6c0008000800 */
[----:B------:R-:W-:Y:S01]  /*13e520*/  @P5 LOP3.LUT R35, R35, 0x2000, RZ, 0xfc, !PT ;  /* 0x0000200023235812 */ /* 0x000fe200078efcff */
[----:B---3--:R3:W-:Y:S01]  /*13e530*/  STL.64 [R1+0x360], R64 ;  /* 0x0003604001007387 */ /* 0x0087e20000100a00 */
        /* <DEDUP_REMOVED lines=15> */
[----:B------:R-:W-:Y:S04]  /*13e630*/  STL.64 [R1+0x368], R66 ;  /* 0x0003684201007387 */ /* 0x000fe80000100a00 */
[----:B--2---:R2:W-:Y:S04]  /*13e640*/  STSM.16.M88.4 [R29], R60 ;  /* 0x0000003c1d007844 */ /* 0x0045e80000000200 */
[----:B------:R-:W-:Y:S01]  /*13e650*/  @P5 LOP3.LUT R35, R35, 0x200, RZ, 0xfc, !PT ;  /* 0x0000020023235812 */ /* 0x000fe200078efcff */
[----:B---3--:R-:W-:Y:S01]  /*13e660*/  VIADD R64, R83, 0xba ;  /* 0x000000ba53407836 */ /* 0x008fe20000000000 */
[----:B------:R-:W3:Y:S02]  /*13e670*/  LDCU UR57, c[0x0][0x398] ;  /* 0x00007300ff3977ac */ /* 0x000ee40008000800 */
[----:B------:R-:W-:Y:S01]  /*13e680*/  LOP3.LUT R35, R35, 0xfffffeff, RZ, 0xc0, !PT ;  /* 0xfffffeff23237812 */ /* 0x000fe200078ec0ff */
[----:B------:R-:W3:Y:S03]  /*13e690*/  LDCU UR63, c[0x0][0x398] ;  /* 0x00007300ff3f77ac */ /* 0x000ee60008000800 */
[----:B------:R-:W-:-:S02]  /*13e6a0*/  @P4 LOP3.LUT R35, R35, 0x100, RZ, 0xfc, !PT ;  /* 0x0000010023234812 */ /* 0x000fc400078efcff */
[----:B-1----:R-:W-:Y:S01]  /*13e6b0*/  ISETP.LT.AND P0, PT, R84, UR46, !P0 ;  /* 0x0000002e54007c0c */ /* 0x002fe2000c701270 */
[----:B------:R-:W1:Y:S01]  /*13e6c0*/  LDCU UR72, c[0x0][0x398] ;  /* 0x00007300ff4877ac */ /* 0x000e620008000800 */
[----:B------:R-:W-:Y:S01]  /*13e6d0*/  LOP3.LUT R35, R35, 0xffffff7f, RZ, 0xc0, !PT ;  /* 0xffffff7f23237812 */ /* 0x000fe200078ec0ff */
[----:B--2---:R-:W2:Y:S03]  /*13e6e0*/  LDL.LU R60, [R1+0x230] ;  /* 0x00023000013c7983 */ /* 0x004ea60000300800 */
[----:B------:R-:W-:Y:S01]  /*13e6f0*/  @P3 LOP3.LUT R35, R35, 0x80, RZ, 0xfc, !PT ;  /* 0x0000008023233812 */ /* 0x000fe200078efcff */
[----:B------:R-:W2:Y:S03]  /*13e700*/  LDL.LU R61, [R1+0x238] ;  /* 0x00023800013d7983 */ /* 0x000ea60000300800 */
[----:B------:R-:W-:Y:S01]  /*13e710*/  LOP3.LUT R35, R35, 0xffffffbf, RZ, 0xc0, !PT ;  /* 0xffffffbf23237812 */ /* 0x000fe200078ec0ff */
[----:B------:R-:W2:Y:S03]  /*13e720*/  LDL.LU R62, [R1+0xc10] ;  /* 0x000c1000013e7983 */ /* 0x000ea60000300800 */
[----:B------:R-:W-:-:S02]  /*13e730*/  @P0 LOP3.LUT R35, R35, 0x40, RZ, 0xfc, !PT ;  /* 0x0000004023230812 */ /* 0x000fc400078efcff */
[----:B------:R-:W-:Y:S01]  /*13e740*/  ISETP.GE.AND P0, PT, R59, UR39, PT ;  /* 0x000000273b007c0c */ /* 0x000fe2000bf06270 */
[----:B------:R-:W1:Y:S01]  /*13e750*/  LDCU.64 UR38, c[0x0][0x398] ;  /* 0x00007300ff2677ac */ /* 0x000e620008000a00 */
[----:B------:R-:W2:Y:S01]  /*13e760*/  LDL.LU R63, [R1+0xc18] ;  /* 0x000c1800013f7983 */ /* 0x000ea20000300800 */
[----:B------:R-:W-:Y:S01]  /*13e770*/  NOP ;  /* 0x0000000000007918 */ /* 0x000fe20000000000 */
[----:B------:R-:W-:Y:S02]  /*13e780*/  ISETP.LT.AND P5, PT, R82, UR74, !P0 ;  /* 0x0000004a52007c0c */ /* 0x000fe4000c7a1270 */
[----:B------:R-:W-:Y:S01]  /*13e790*/  LOP3.LUT R35, R35, 0xffffffdf, RZ, 0xc0, !PT ;  /* 0xffffffdf23237812 */ /* 0x000fe200078ec0ff */
[----:B------:R-:W-:Y:S01]  /*13e7a0*/  VIADD R59, R83, 0xc1 ;  /* 0x000000c1533b7836 */ /* 0x000fe20000000000 */
[----:B------:R-:W-:Y:S01]  /*13e7b0*/  ISETP.LT.AND P4, PT, R81, UR71, !P0 ;  /* 0x0000004751007c0c */ /* 0x000fe2000c781270 */
[----:B------:R-:W1:Y:S01]  /*13e7c0*/  LDCU UR74, c[0x0][0x398] ;  /* 0x00007300ff4a77ac */ /* 0x000e620008000800 */
[----:B------:R-:W-:-:S07]  /*13e7d0*/  ISETP.LT.AND P3, PT, R85, UR61, !P0 ;  /* 0x0000003d55007c0c */ /* 0x000fce000c761270 */
[----:B------:R-:W-:Y:S01]  /*13e7e0*/  @P5 LOP3.LUT R35, R35, 0x20, RZ, 0xfc, !PT ;  /* 0x0000002023235812 */ /* 0x000fe200078efcff */
[----:B------:R-:W1:Y:S03]  /*13e7f0*/  LDCU UR71, c[0x0][0x398] ;  /* 0x00007300ff4777ac */ /* 0x000e660008000800 */
        /* <DEDUP_REMOVED lines=12> */
[----:B------:R-:W3:Y:S01]  /*13e8c0*/  LDCU.64 UR36, c[0x0][0x398] ;  /* 0x00007300ff2477ac */ /* 0x000ee20008000a00 */
[----:B------:R-:W-:Y:S02]  /*13e8d0*/  ISETP.LT.AND P3, PT, R85, UR59, !P0 ;  /* 0x0000003b55007c0c */ /* 0x000fe4000c761270 */
[----:B------:R-:W-:Y:S01]  /*13e8e0*/  ISETP.LT.AND P5, PT, R82, UR44, !P0 ;  /* 0x0000002c52007c0c */ /* 0x000fe2000c7a1270 */
[----:B------:R-:W2:Y:S01]  /*13e8f0*/  LDCU UR44, c[0x0][0x398] ;  /* 0x00007300ff2c77ac */ /* 0x000ea20008000800 */
[----:B------:R-:W-:-:S02]  /*13e900*/  ISETP.LT.AND P4, PT, R81, UR70, !P0 ;  /* 0x0000004651007c0c */ /* 0x000fc4000c781270 */
[----:B-1----:R-:W-:Y:S01]  /*13e910*/  ISETP.LT.AND P0, PT, R84, UR38, !P0 ;  /* 0x0000002654007c0c */ /* 0x002fe2000c701270 */
[----:B------:R-:W1:Y:S01]  /*13e920*/  LDCU UR70, c[0x0][0x398] ;  /* 0x00007300ff4677ac */ /* 0x000e620008000800 */
[----:B------:R-:W-:Y:S02]  /*13e930*/  LOP3.LUT R39, R39, 0x7fffffff, RZ, 0xc0, !PT ;  /* 0x7fffffff27277812 */ /* 0x000fe400078ec0ff */
[----:B------:R-:W-:Y:S01]  /*13e940*/  LOP3.LUT R40, R40, 0x7fffffff, RZ, 0xc0, !PT ;  /* 0x7fffffff28287812 */ /* 0x000fe200078ec0ff */
[----:B------:R-:W1:Y:S02]  /*13e950*/  LDCU UR59, c[0x0][0x398] ;  /* 0x00007300ff3b77ac */ /* 0x000e640008000800 */
        /* <DEDUP_REMOVED lines=70> */
[----:B------:R-:W-:Y:S02]  /*13edc0*/  LOP3.LUT R36, R36, 0xfffeffff, RZ, 0xc0, !PT ;  /* 0xfffeffff24247812 */ /* 0x000fe400078ec0ff */
[----:B------:R-:W-:Y:S01]  /*13edd0*/  ISETP.LT.AND P0, PT, R84, UR33, !P0 ;  /* 0x0000002154007c0c */ /* 0x000fe2000c701270 */
[----:B------:R-:W1:Y:S01]  /*13ede0*/  LDCU.64 UR32, c[0x0][0x398] ;  /* 0x00007300ff2077ac */ /* 0x000e620008000a00 */
[----:B------:R-:W-:-:S04]  /*13edf0*/  @P4 LOP3.LUT R36, R36, 0x10000, RZ, 0xfc, !PT ;  /* 0x0001000024244812 */ /* 0x000fc800078efcff */
        /* <DEDUP_REMOVED lines=40> */
[----:B--2---:R2:W-:Y:S04]  /*13f080*/  STSM.16.M88.4 [R29], R60 ;  /* 0x0000003c1d007844 */ /* 0x0045e80000000200 */
[----:B-1----:R1:W-:Y:S04]  /*13f090*/  STL.64 [R1+0x240], R64 ;  /* 0x0002404001007387 */ /* 0x0023e80000100a00 */
[----:B------:R-:W-:Y:S04]  /*13f0a0*/  STL.64 [R1+0x248], R66 ;  /* 0x0002484201007387 */ /* 0x000fe80000100a00 */
[----:B--2---:R-:W2:Y:S04]  /*13f0b0*/  LDL.LU R60, [R1+0x350] ;  /* 0x00035000013c7983 */ /* 0x004ea80000300800 */
[----:B------:R-:W2:Y:S04]  /*13f0c0*/  LDL.LU R61, [R1+0x358] ;  /* 0x00035800013d7983 */ /* 0x000ea80000300800 */
[----:B------:R-:W2:Y:S04]  /*13f0d0*/  LDL.LU R62, [R1+0x21f0] ;  /* 0x0021f000013e7983 */ /* 0x000ea80000300800 */
[----:B------:R-:W2:Y:S01]  /*13f0e0*/  LDL.LU R63, [R1+0x21f8] ;  /* 0x0021f800013f7983 */ /* 0x000ea20000300800 */
[----:B------:R-:W-:-:S02]  /*13f0f0*/  ISETP.LT.AND P5, PT, R82, UR21, !P0 ;  /* 0x0000001552007c0c */ /* 0x000fc4000c7a1270 */
[----:B------:R-:W-:Y:S02]  /*13f100*/  ISETP.LT.AND P4, PT, R81, UR11, !P0 ;  /* 0x0000000b51007c0c */ /* 0x000fe4000c781270 */
[----:B------:R-:W-:Y:S02]  /*13f110*/  LOP3.LUT R36, R36, 0xffffffdf, RZ, 0xc0, !PT ;  /* 0xffffffdf24247812 */ /* 0x000fe400078ec0ff */
[----:B------:R-:W-:Y:S01]  /*13f120*/  ISETP.LT.AND P3, PT, R85, UR8, !P0 ;  /* 0x0000000855007c0c */ /* 0x000fe2000c761270 */
[----:B------:R-:W3:Y:S01]  /*13f130*/  LDCU.64 UR8, c[0x0][0x398] ;  /* 0x00007300ff0877ac */ /* 0x000ee20008000a00 */
[----:B-1----:R-:W-:Y:S01]  /*13f140*/  VIADD R64, R83, 0xb7 ;  /* 0x000000b753407836 */ /* 0x002fe20000000000 */
[----:B------:R-:W-:-:S04]  /*13f150*/  NOP ;  /* 0x0000000000007918 */ /* 0x000fc80000000000 */
[----:B------:R-:W-:Y:S01]  /*13f160*/  @P5 LOP3.LUT R36, R36, 0x20, RZ, 0xfc, !PT ;  /* 0x0000002024245812 */ /* 0x000fe200078efcff */
[----:B------:R-:W1:Y:S03]  /*13f170*/  LDCU.64 UR10, c[0x0][0x398] ;  /* 0x00007300ff0a77ac */ /* 0x000e660008000a00 */
        /* <DEDUP_REMOVED lines=8> */
[----:B------:R-:W-:-:S04]  /*13f200*/  ISETP.GE.AND P0, PT, R59, UR33, PT ;  /* 0x000000213b007c0c */ /* 0x000fc8000bf06270 */
[----:B------:R-:W-:Y:S01]  /*13f210*/  ISETP.LT.AND P3, PT, R85, UR7, !P0 ;  /* 0x0000000755007c0c */ /* 0x000fe2000c761270 */
[----:B------:R-:W-:Y:S01]  /*13f220*/  VIADD R59, R83, 0xb8 ;  /* 0x000000b8533b7836 */ /* 0x000fe20000000000 */
[----:B------:R-:W-:Y:S01]  /*13f230*/  ISETP.LT.AND P5, PT, R82, UR20, !P0 ;  /* 0x0000001452007c0c */ /* 0x000fe2000c7a1270 */
[----:B------:R-:W1:Y:S01]  /*13f240*/  LDCU.64 UR6, c[0x0][0x398] ;  /* 0x00007300ff0677ac */ /* 0x000e620008000a00 */
[----:B------:R-:W-:Y:S02]  /*13f250*/  ISETP.LT.AND P4, PT, R81, UR19, !P0 ;  /* 0x0000001351007c0c */ /* 0x000fe4000c781270 */
[----:B---3--:R-:W-:Y:S01]  /*13f260*/  ISETP.LT.AND P0, PT, R84, UR8, !P0 ;  /* 0x0000000854007c0c */ /* 0x008fe2000c701270 */
[----:B------:R-:W3:Y:S01]  /*13f270*/  LDCU UR8, c[0x0][0x398] ;  /* 0x00007300ff0877ac */ /* 0x000ee20008000800 */
[----:B------:R-:W-:Y:S01]  /*13f280*/  LOP3.LUT R36, R36, 0xfffffffd, RZ, 0xc0, !PT ;  /* 0xfffffffd24247812 */ /* 0x000fe200078ec0ff */
[----:B------:R-:W1:Y:S04]  /*13f290*/  LDCU UR20, c[0x0][0x398] ;  /* 0x00007300ff1477ac */ /* 0x000e680008000800 */
[----:B------:R-:W-:-:S04]  /*13f2a0*/  @P3 LOP3.LUT R37, R37, 0x80000000, RZ, 0xfc, !PT ;  /* 0x8000000025253812 */ /* 0x000fc800078efcff */
[----:B------:R-:W-:-:S04]  /*13f2b0*/  LOP3.LUT R37, R37, 0xbfffffff, RZ, 0xc0, !PT ;  /* 0xbfffffff25257812 */ /* 0x000fc800078ec0ff */
[----:B------:R-:W-:Y:S02]  /*13f2c0*/  @P0 LOP3.LUT R37, R37, 0x40000000, RZ, 0xfc, !PT ;  /* 0x4000000025250812 */ /* 0x000fe400078efcff */
[----:B------:R-:W-:Y:S01]  /*13f2d0*/  ISETP.GE.AND P0, PT, R59, UR39, PT ;  /* 0x000000273b007c0c */ /* 0x000fe2000bf06270 */
[----:B------:R-:W1:Y:S01]  /*13f2e0*/  LDCU.64 UR38, c[0x0][0x398] ;  /* 0x00007300ff2677ac */ /* 0x000e620008000a00 */
[----:B------:R-:W-:Y:S02]  /*13f2f0*/  @P5 LOP3.LUT R36, R36, 0x2, RZ, 0xfc, !PT ;  /* 0x0000000224245812 */ /* 0x000fe400078efcff */
[----:B------:R-:W-:Y:S02]  /*13f300*/  ISETP.LT.AND P5, PT, R82, UR15, !P0 ;  /* 0x0000000f52007c0c */ /* 0x000fe4000c7a1270 */
[----:B------:R-:W-:Y:S02]  /*13f310*/  LOP3.LUT R36, R36, 0xfffffffe, RZ, 0xc0, !PT ;  /* 0xfffffffe24247812 */ /* 0x000fe400078ec0ff */
[----:B------:R-:W-:-:S02]  /*13f320*/  LOP3.LUT R37, R37, 0xdfffffff, RZ, 0xc0, !PT ;  /* 0xdfffffff25257812 */ /* 0x000fc400078ec0ff */
[----:B------:R-:W-:Y:S02]  /*13f330*/  @P4 LOP3.LUT R36, R36, 0x1, RZ, 0xfc, !PT ;  /* 0x0000000124244812 */ /* 0x000fe400078efcff */
[----:B------:R-:W-:Y:S01]  /*13f340*/  ISETP.LT.AND P4, PT, R81, UR18, !P0 ;  /* 0x0000001251007c0c */ /* 0x000fe2000c781270 */
[----:B------:R-:W1:Y:S01]  /*13f350*/  LDCU.64 UR18, c[0x0][0x398] ;  /* 0x00007300ff1277ac */ /* 0x000e620008000a00 */
[----:B------:R-:W-:-:S03]  /*13f360*/  ISETP.LT.AND P3, PT, R85, UR5, !P0 ;  /* 0x0000000555007c0c */ /* 0x000fc6000c761270 */
        /* <DEDUP_REMOVED lines=15> */
[----:B------:R-:W-:Y:S01]  /*13f460*/  STL.64 [R1+0x1888], R66 ;  /* 0x0018884201007387 */ /* 0x000fe20000100a00 */
[----:B------:R-:W-:Y:S01]  /*13f470*/  ISETP.LT.AND P5, PT, R82, UR6, !P0 ;  /* 0x0000000652007c0c */ /* 0x000fe2000c7a1270 */
[----:B------:R-:W1:Y:S02]  /*13f480*/  LDCU UR6, c[0x0][0x398] ;  /* 0x00007300ff0677ac */ /* 0x000e640008000800 */
[----:B--2---:R2:W-:Y:S04]  /*13f490*/  STSM.16.M88.4 [R29], R60 ;  /* 0x0000003c1d007844 */ /* 0x0045e80000000200 */
[----:B--2---:R-:W2:Y:S04]  /*13f4a0*/  LDL.LU R60, [R1+0x9c0] ;  /* 0x0009c000013c7983 */ /* 0x004ea80000300800 */
[----:B------:R-:W2:Y:S04]  /*13f4b0*/  LDL.LU R61, [R1+0x9c8] ;  /* 0x0009c800013d7983 */ /* 0x000ea80000300800 */
[----:B------:R-:W2:Y:S04]  /*13f4c0*/  LDL.LU R62, [R1+0x26c0] ;  /* 0x0026c000013e7983 */ /* 0x000ea80000300800 */
[----:B------:R-:W2:Y:S01]  /*13f4d0*/  LDL.LU R63, [R1+0x26c8] ;  /* 0x0026c800013f7983 */ /* 0x000ea20000300800 */
[----:B------:R-:W-:-:S02]  /*13f4e0*/  ISETP.LT.AND P4, PT, R81, UR13, !P0 ;  /* 0x0000000d51007c0c */ /* 0x000fc4000c781270 */
[----:B------:R-:W-:Y:S02]  /*13f4f0*/  LOP3.LUT R37, R37, 0xfdffffff, RZ, 0xc0, !PT ;  /* 0xfdffffff25257812 */ /* 0x000fe400078ec0ff */
[----:B------:R-:W-:Y:S02]  /*13f500*/  ISETP.LT.AND P3, PT, R85, UR17, !P0 ;  /* 0x0000001155007c0c */ /* 0x000fe4000c761270 */
[C---:B------:R-:W-:Y:S01]  /*13f510*/  IADD3 R59, PT, PT, R83.reuse, 0xb6, RZ ;  /* 0x000000b6533b7810 */ /* 0x040fe20007ffe0ff */
[----:B------:R-:W-:Y:S01]  /*13f520*/  VIADD R64, R83, 0xb4 ;  /* 0x000000b453407836 */ /* 0x000fe20000000000 */
[----:B------:R-:W-:Y:S01]  /*13f530*/  @P5 LOP3.LUT R37, R37, 0x2000000, RZ, 0xfc, !PT ;  /* 0x0200000025255812 */ /* 0x000fe200078efcff */
[----:B------:R-:W-:-:S03]  /*13f540*/  NOP ;  /* 0x0000000000007918 */ /* 0x000fc60000000000 */
[----:B------:R-:W-:Y:S01]  /*13f550*/  LOP3.LUT R37, R37, 0xfeffffff, RZ, 0xc0, !PT ;  /* 0xfeffffff25257812 */ /* 0x000fe200078ec0ff */
[----:B------:R-:W1:Y:S03]  /*13f560*/  LDCU UR13, c[0x0][0x398] ;  /* 0x00007300ff0d77ac */ /* 0x000e660008000800 */
[----:B------:R-:W-:Y:S01]  /*13f570*/  @P4 LOP3.LUT R37, R37, 0x1000000, RZ, 0xfc, !PT ;  /* 0x0100000025254812 */ /* 0x000fe200078efcff */
[----:B------:R-:W1:Y:S01]  /*13f580*/  LDCU UR17, c[0x0][0x398] ;  /* 0x00007300ff1177ac */ /* 0x000e620008000800 */
[----:B------:R-:W-:Y:S02]  /*13f590*/  ISETP.LT.AND P0, PT, R84, UR4, !P0 ;  /* 0x0000000454007c0c */ /* 0x000fe4000c701270 */
[----:B------:R-:W-:Y:S01]  /*13f5a0*/  LOP3.LUT R37, R37, 0xff7fffff, RZ, 0xc0, !PT ;  /* 0xff7fffff25257812 */ /* 0x000fe200078ec0ff */
[----:B------:R-:W1:Y:S03]  /*13f5b0*/  LDCU UR4, c[0x0][0x398] ;  /* 0x00007300ff0477ac */ /* 0x000e660008000800 */
        /* <DEDUP_REMOVED lines=46> */
[----:B--2---:R1:W-:Y:S04]  /*13f8a0*/  STSM.16.M88.4 [R29], R60 ;  /* 0x0000003c1d007844 */ /* 0x0043e80000000200 */
[----:B-1----:R-:W2:Y:S04]  /*13f8b0*/  LDL.LU R60, [R1+0x12e0] ;  /* 0x0012e000013c7983 */ /* 0x002ea80000300800 */
[----:B------:R-:W2:Y:S04]  /*13f8c0*/  LDL.LU R61, [R1+0x12e8] ;  /* 0x0012e800013d7983 */ /* 0x000ea80000300800 */
[----:B------:R-:W2:Y:S04]  /*13f8d0*/  LDL.LU R62, [R1+0x2ac0] ;  /* 0x002ac000013e7983 */ /* 0x000ea80000300800 */
[----:B------:R-:W2:Y:S01]  /*13f8e0*/  LDL.LU R63, [R1+0x2ac8] ;  /* 0x002ac800013f7983 */ /* 0x000ea20000300800 */
[----:B------:R-:W-:-:S02]  /*13f8f0*/  ISETP.LT.AND P5, PT, R82, UR25, !P0 ;  /* 0x0000001952007c0c */ /* 0x000fc4000c7a1270 */
[----:B------:R-:W-:Y:S02]  /*13f900*/  ISETP.LT.AND P4, PT, R81, UR28, !P0 ;  /* 0x0000001c51007c0c */ /* 0x000fe4000c781270 */
[----:B------:R-:W-:Y:S02]  /*13f910*/  LOP3.LUT R37, R37, 0xffffdfff, RZ, 0xc0, !PT ;  /* 0xffffdfff25257812 */ /* 0x000fe400078ec0ff */
[----:B------:R-:W-:Y:S01]  /*13f920*/  ISETP.LT.AND P3, PT, R85, UR29, !P0 ;  /* 0x0000001d55007c0c */ /* 0x000fe2000c761270 */
[----:B------:R-:W1:Y:S01]  /*13f930*/  LDCU.64 UR28, c[0x0][0x398] ;  /* 0x00007300ff1c77ac */ /* 0x000e620008000a00 */
[----:B------:R-:W-:Y:S01]  /*13f940*/  VIADD R64, R83, 0xb1 ;  /* 0x000000b153407836 */ /* 0x000fe20000000000 */
[----:B------:R-:W-:-:S04]  /*13f950*/  NOP ;  /* 0x0000000000007918 */ /* 0x000fc80000000000 */
        /* <DEDUP_REMOVED lines=81> */
[----:B------:R-:W1:Y:S01]  /*13fe70*/  LDCU UR31, c[0x0][0x398] ;  /* 0x00007300ff1f77ac */ /* 0x000e620008000800 */
[----:B------:R-:W-:Y:S01]  /*13fe80*/  ISETP.LT.AND P4, PT, R81, UR46, !P0 ;  /* 0x0000002e51007c0c */ /* 0x000fe2000c781270 */
[----:B------:R-:W-:Y:S01]  /*13fe90*/  NOP ;  /* 0x0000000000007918 */ /* 0x000fe20000000000 */
[----:B------:R-:W-:Y:S01]  /*13fea0*/  ISETP.LT.AND P0, PT, R84, UR34, !P0 ;  /* 0x0000002254007c0c */ /* 0x000fe2000c701270 */
[----:B------:R-:W1:Y:S01]  /*13feb0*/  LDCU UR46, c[0x0][0x398] ;  /* 0x00007300ff2e77ac */ /* 0x000e620008000800 */
[----:B------:R-:W-:-:S02]  /*13fec0*/  @P3 LOP3.LUT R38, R38, 0x80000000, RZ, 0xfc, !PT ;  /* 0x8000000026263812 */ /* 0x000fc400078efcff */
[----:B------:R-:W-:Y:S01]  /*13fed0*/  LOP3.LUT R37, R37, 0xfffffffd, RZ, 0xc0, !PT ;  /* 0xfffffffd25257812 */ /* 0x000fe200078ec0ff */
[----:B------:R-:W2:Y:S01]  /*13fee0*/  LDCU UR34, c[0x0][0x398] ;  /* 0x00007300ff2277ac */ /* 0x000ea20008000800 */
[----:B------:R-:W-:-:S03]  /*13fef0*/  LOP3.LUT R38, R38, 0xbfffffff, RZ, 0xc0, !PT ;  /* 0xbfffffff26267812 */ /* 0x000fc600078ec0ff */
[----:B------:R-:W-:-:S04]  /*13ff00*/  @P5 LOP3.LUT R37, R37, 0x2, RZ, 0xfc, !PT ;  /* 0x0000000225255812 */ /* 0x000fc800078efcff */
[----:B------:R-:W-:Y:S02]  /*13ff10*/  @P0 LOP3.LUT R38, R38, 0x40000000, RZ, 0xfc, !PT ;  /* 0x4000000026260812 */ /* 0x000fe400078efcff */
[----:B------:R-:W-:Y:S01]  /*13ff20*/  ISETP.GE.AND P0, PT, R59, UR19, PT ;  /* 0x000000133b007c0c */ /* 0x000fe2000bf06270 */
[----:B---3--:R-:W-:Y:S01]  /*13ff30*/  STL.64 [R1+0x9c0], R64 ;  /* 0x0009c04001007387 */ /* 0x008fe20000100a00 */
[----:B------:R-:W-:Y:S01]  /*13ff40*/  LOP3.LUT R37, R37, 0xfffffffe, RZ, 0xc0, !PT ;  /* 0xfffffffe25257812 */ /* 0x000fe200078ec0ff */
[----:B------:R-:W3:Y:S01]  /*13ff50*/  LDCU UR19, c[0x0][0x398] ;  /* 0x00007300ff1377ac */ /* 0x000ee20008000800 */
[----:B-1----:R-:W-:Y:S01]  /*13ff60*/  ISETP.LT.AND P5, PT, R82, UR31, !P0 ;  /* 0x0000001f52007c0c */ /* 0x002fe2000c7a1270 */
[----:B------:R-:W-:Y:S01]  /*13ff70*/  STL.64 [R1+0x9c8], R66 ;  /* 0x0009c84201007387 */ /* 0x000fe20000100a00 */
[----:B------:R-:W-:Y:S01]  /*13ff80*/  @P4 LOP3.LUT R37, R37, 0x1, RZ, 0xfc, !PT ;  /* 0x0000000125254812 */ /* 0x000fe200078efcff */
[----:B------:R-:W1:Y:S01]  /*13ff90*/  LDCU.64 UR30, c[0x0][0x398] ;  /* 0x00007300ff1e77ac */ /* 0x000e620008000a00 */
[----:B------:R-:W-:-:S02]  /*13ffa0*/  ISETP.LT.AND P4, PT, R81, UR46, !P0 ;  /* 0x0000002e51007c0c */ /* 0x000fc4000c781270 */
[----:B------:R-:W-:Y:S01]  /*13ffb0*/  LOP3.LUT R38, R38, 0xdfffffff, RZ, 0xc0, !PT ;  /* 0xdfffffff26267812 */ /* 0x000fe200078ec0ff */
[----:B------:R-:W1:Y:S01]  /*13ffc0*/  LDCU UR46, c[0x0][0x398] ;  /* 0x00007300ff2e77ac */ /* 0x000e620008000800 */
[----:B------:R-:W-:-:S05]  /*13ffd0*/  ISETP.LT.AND P3, PT, R85, UR45, !P0 ;  /* 0x0000002d55007c0c */ /* 0x000fca000c761270 */
        /* <DEDUP_REMOVED lines=50> */
[----:B--2---:R2:W-:Y:S01]  /*140300*/  STSM.16.M88.4 [R29], R60 ;  /* 0x0000003c1d007844 */ /* 0x0045e20000000200 */
[----:B------:R-:W-:Y:S01]  /*140310*/  ISETP.LT.AND P5, PT, R82, UR32, !P0 ;  /* 0x0000002052007c0c */ /* 0x000fe2000c7a1270 */
[----:B------:R-:W-:Y:S01]  /*140320*/  VIADD R59, R83, 0xac ;  /* 0x000000ac533b7836 */ /* 0x000fe20000000000 */
[----:B------:R-:W-:Y:S01]  /*140330*/  ISETP.LT.AND P4, PT, R81, UR58, !P0 ;  /* 0x0000003a51007c0c */ /* 0x000fe2000c781270 */
[----:B------:R-:W-:Y:S01]  /*140340*/  NOP ;  /* 0x0000000000007918 */ /* 0x000fe20000000000 */
[----:B----4-:R-:W-:Y:S01]  /*140350*/  ISETP.LT.AND P3, PT, R85, UR55, !P0 ;  /* 0x0000003755007c0c */ /* 0x010fe2000c761270 */
[----:B------:R-:W4:Y:S01]  /*140360*/  LDS.128 R64, [R29] ;  /* 0x000000001d407984 */ /* 0x000f220000000c00 */
[----:B------:R-:W-:Y:S01]  /*140370*/  LOP3.LUT R41, R41, 0x7fffffff, RZ, 0xc0, !PT ;  /* 0x7fffffff29297812 */ /* 0x000fe200078ec0ff */
[----:B------:R-:W1:Y:S02]  /*140380*/  LDCU UR58, c[0x0][0x398] ;  /* 0x00007300ff3a77ac */ /* 0x000e640008000800 */
[----:B--2---:R-:W2:Y:S04]  /*140390*/  LDL.LU R60, [R1+0x12e4] ;  /* 0x0012e400013c7983 */ /* 0x004ea80000300800 */
[----:B------:R-:W-:Y:S01]  /*1403a0*/  @P5 LOP3.LUT R38, R38, 0x20000, RZ, 0xfc, !PT ;  /* 0x0002000026265812 */ /* 0x000fe200078efcff */
[----:B------:R-:W2:Y:S01]  /*1403b0*/  LDCU UR32, c[0x0][0x398] ;  /* 0x00007300ff2077ac */ /* 0x000ea20008000800 */
[----:B------:R-:W2:Y:S01]  /*1403c0*/  LDL.LU R61, [R1+0x12ec] ;  /* 0x0012ec00013d7983 */ /* 0x000ea20000300800 */
[----:B------:R-:W2:Y:S03]  /*1403d0*/  LDCU UR35, c[0x0][0x398] ;  /* 0x00007300ff2377ac */ /* 0x000ea60008000800 */
[----:B------:R-:W2:Y:S01]  /*1403e0*/  LDL.LU R62, [R1+0x2ac4] ;  /* 0x002ac400013e7983 */ /* 0x000ea20000300800 */
[----:B------:R-:W-:Y:S01]  /*1403f0*/  LOP3.LUT R42, R42, 0x7fffffff, RZ, 0xc0, !PT ;  /* 0x7fffffff2a2a7812 */ /* 0x000fe200078ec0ff */
[----:B------:R-:W2:Y:S02]  /*140400*/  LDCU UR55, c[0x0][0x398] ;  /* 0x00007300ff3777ac */ /* 0x000ea40008000800 */
[----:B------:R-:W2:Y:S01]  /*140410*/  LDL.LU R63, [R1+0x2acc] ;  /* 0x002acc00013f7983 */ /* 0x000ea20000300800 */
[----:B------:R-:W-:Y:S01]  /*140420*/  LOP3.LUT R38, R38, 0xfffeffff, RZ, 0xc0, !PT ;  /* 0xfffeffff26267812 */ /* 0x000fe200078ec0ff */
[----:B------:R-:W-:-:S03]  /*140430*/  NOP ;  /* 0x0000000000007918 */ /* 0x000fc60000000000 */
        /* <DEDUP_REMOVED lines=14> */
[----:B----4-:R4:W-:Y:S01]  /*140520*/  STL.64 [R1+0x350], R64 ;  /* 0x0003504001007387 */ /* 0x0109e20000100a00 */
[----:B------:R-:W-:Y:S01]  /*140530*/  LOP3.LUT R43, R43, 0x7fffffff, RZ, 0xc0, !PT ;  /* 0x7fffffff2b2b7812 */ /* 0x000fe200078ec0ff */
[----:B------:R-:W1:Y:S01]  /*140540*/  LDCU UR56, c[0x0][0x398] ;  /* 0x00007300ff3877ac */ /* 0x000e620008000800 */
[----:B------:R-:W1:Y:S05]  /*140550*/  LDCU UR60, c[0x0][0x398] ;  /* 0x00007300ff3c77ac */ /* 0x000e6a0008000800 */
[----:B------:R-:W-:Y:S01]  /*140560*/  @P5 LOP3.LUT R38, R38, 0x2000, RZ, 0xfc, !PT ;  /* 0x0000200026265812 */ /* 0x000fe200078efcff */
[----:B------:R-:W1:Y:S03]  /*140570*/  LDCU UR57, c[0x0][0x398] ;  /* 0x00007300ff3977ac */ /* 0x000e660008000800 */
[----:B------:R-:W-:-:S04]  /*140580*/  LOP3.LUT R38, R38, 0xffffefff, RZ, 0xc0, !PT ;  /* 0xffffefff26267812 */ /* 0x000fc800078ec0ff */
[----:B------:R-:W-:Y:S02]  /*140590*/  @P4 LOP3.LUT R38, R38, 0x1000, RZ, 0xfc, !PT ;  /* 0x0000100026264812 */ /* 0x000fe400078efcff */
[----:B------:R-:W-:Y:S01]  /*1405a0*/  ISETP.LT.AND P0, PT, R84, UR28, !P0 ;  /* 0x0000001c54007c0c */ /* 0x000fe2000c701270 */
[----:B------:R-:W-:Y:S01]  /*1405b0*/  STL.64 [R1+0x358], R66 ;  /* 0x0003584201007387 */ /* 0x000fe20000100a00 */
[----:B------:R-:W-:-:S03]  /*1405c0*/  LOP3.LUT R38, R38, 0xfffff7ff, RZ, 0xc0, !PT ;  /* 0xfffff7ff26267812 */ /* 0x000fc600078ec0ff */
[----:B--2---:R2:W-:Y:S01]  /*1405d0*/  STSM.16.M88.4 [R29], R60 ;  /* 0x0000003c1d007844 */ /* 0x0045e20000000200 */
[----:B------:R-:W-:Y:S01]  /*1405e0*/  @P3 LOP3.LUT R38, R38, 0x800, RZ, 0xfc, !PT ;  /* 0x0000080026263812 */ /* 0x000fe200078efcff */
[----:B----4-:R-:W-:Y:S01]  /*1405f0*/  VIADD R64, R83, 0xa2 ;  /* 0x000000a253407836 */ /* 0x010fe20000000000 */
[----:B------:R-:W4:Y:S02]  /*140600*/  LDCU UR28, c[0x0][0x398] ;  /* 0x00007300ff1c77ac */ /* 0x000f240008000800 */
[----:B------:R-:W-:-:S04]  /*140610*/  LOP3.LUT R38, R38, 0xfffffbff, RZ, 0xc0, !PT ;  /* 0xfffffbff26267812 */ /* 0x000fc800078ec0ff */
[----:B------:R-:W-:Y:S02]  /*140620*/  @P0 LOP3.LUT R38, R38, 0x400, RZ, 0xfc, !PT ;  /* 0x0000040026260812 */ /* 0x000fe400078efcff */
[----:B------:R-:W-:Y:S02]  /*140630*/  ISETP.GE.AND P0, PT, R59, UR31, PT ;  /* 0x0000001f3b007c0c */ /* 0x000fe4000bf06270 */
[----:B------:R-:W-:Y:S01]  /*140640*/  LOP3.LUT R38, R38, 0xfffffdff, RZ, 0xc0, !PT ;  /* 0xfffffdff26267812 */ /* 0x000fe200078ec0ff */
[----:B------:R-:W-:Y:S01]  /*140650*/  VIADD R59, R83, 0xaa ;  /* 0x000000aa533b7836 */ /* 0x000fe20000000000 */
[----:B------:R-:W-:Y:S01]  /*140660*/  ISETP.LT.AND P5, PT, R82, UR47, !P0 ;  /* 0x0000002f52007c0c */ /* 0x000fe2000c7a1270 */
[----:B--2---:R-:W2:Y:S01]  /*140670*/  LDL.LU R60, [R1+0x220] ;  /* 0x00022000013c7983 */ /* 0x004ea20000300800 */
[----:B------:R-:W-:Y:S01]  /*140680*/  ISETP.LT.AND P4, PT, R81, UR46, !P0 ;  /* 0x0000002e51007c0c */ /* 0x000fe2000c781270 */
[----:B------:R-:W1:Y:S01]  /*140690*/  LDCU UR47, c[0x0][0x398] ;  /* 0x00007300ff2f77ac */ /* 0x000e620008000800 */
[----:B------:R-:W-:Y:S01]  /*1406a0*/  ISETP.LT.AND P3, PT, R85, UR45, !P0 ;  /* 0x0000002d55007c0c */ /* 0x000fe2000c761270 */
[----:B------:R-:W2:Y:S01]  /*1406b0*/  LDL.LU R61, [R1+0x228] ;  /* 0x00022800013d7983 */ /* 0x000ea20000300800 */
[----:B------:R-:W1:Y:S07]  /*1406c0*/  LDCU UR31, c[0x0][0x398] ;  /* 0x00007300ff1f77ac */ /* 0x000e6e0008000800 */
[----:B------:R-:W-:Y:S01]  /*1406d0*/  @P5 LOP3.LUT R38, R38, 0x200, RZ, 0xfc, !PT ;  /* 0x0000020026265812 */ /* 0x000fe200078efcff */
[----:B------:R-:W1:Y:S01]  /*1406e0*/  LDCU UR45, c[0x0][0x398] ;  /* 0x00007300ff2d77ac */ /* 0x000e620008000800 */
[----:B------:R-:W-:Y:S01]  /*1406f0*/  ISETP.LT.AND P0, PT, R84, UR38, !P0 ;  /* 0x0000002654007c0c */ /* 0x000fe2000c701270 */
[----:B------:R-:W2:Y:S01]  /*140700*/  LDL.LU R62, [R1+0xc60] ;  /* 0x000c6000013e7983 */ /* 0x000ea20000300800 */
[----:B------:R-:W-:Y:S01]  /*140710*/  LOP3.LUT R38, R38, 0xfffffeff, RZ, 0xc0, !PT ;  /* 0xfffffeff26267812 */ /* 0x000fe200078ec0ff */
[----:B------:R-:W1:Y:S02]  /*140720*/  LDCU UR46, c[0x0][0x398] ;  /* 0x00007300ff2e77ac */ /* 0x000e640008000800 */
[----:B------:R-:W2:Y:S01]  /*140730*/  LDL.LU R63, [R1+0xc68] ;  /* 0x000c6800013f7983 */ /* 0x000ea20000300800 */
[----:B------:R-:W-:Y:S01]  /*140740*/  @P4 LOP3.LUT R38, R38, 0x100, RZ, 0xfc, !PT ;  /* 0x0000010026264812 */ /* 0x000fe200078efcff */
[----:B------:R-:W-:-:S03]  /*140750*/  NOP ;  /* 0x0000000000007918 */ /* 0x000fc60000000000 */
        /* <DEDUP_REMOVED lines=25> */
[----:B------:R-:W2:Y:S01]  /*1408f0*/  LDCU UR74, c[0x0][0x398] ;  /* 0x00007300ff4a77ac */ /* 0x000ea20008000800 */
[----:B-1----:R-:W-:Y:S02]  /*140900*/  ISETP.LT.AND P5, PT, R82, UR45, !P0 ;  /* 0x0000002d52007c0c */ /* 0x002fe4000c7a1270 */
[----:B------:R-:W-:Y:S01]  /*140910*/  ISETP.LT.AND P4, PT, R81, UR75, !P0 ;  /* 0x0000004b51007c0c */ /* 0x000fe2000c781270 */
[----:B------:R-:W1:Y:S01]  /*140920*/  LDCU.64 UR44, c[0x0][0x398] ;  /* 0x00007300ff2c77ac */ /* 0x000e620008000a00 */
[----:B------:R-:W-:-:S02]  /*140930*/  ISETP.LT.AND P0, PT, R84, UR73, !P0 ;  /* 0x0000004954007c0c */ /* 0x000fc4000c701270 */
[----:B------:R-:W-:Y:S01]  /*140940*/  IADD3 R59, PT, PT, R83, 0xa8, RZ ;  /* 0x000000a8533b7810 */ /* 0x000fe20007ffe0ff */
[----:B------:R-:W1:Y:S04]  /*140950*/  LDCU UR73, c[0x0][0x398] ;  /* 0x00007300ff4977ac */ /* 0x000e680008000800 */
[----:B------:R-:W-:Y:S01]  /*140960*/  @P3 LOP3.LUT R39, R39, 0x80000000, RZ, 0xfc, !PT ;  /* 0x8000000027273812 */ /* 0x000fe200078efcff */
[----:B------:R-:W2:Y:S03]  /*140970*/  LDCU UR75, c[0x0][0x398] ;  /* 0x00007300ff4b77ac */ /* 0x000ea60008000800 */
[----:B------:R-:W-:Y:S02]  /*140980*/  LOP3.LUT R39, R39, 0xbfffffff, RZ, 0xc0, !PT ;  /* 0xbfffffff27277812 */ /* 0x000fe400078ec0ff */
[----:B------:R-:W-:-:S02]  /*140990*/  LOP3.LUT R38, R38, 0xfffffffd, RZ, 0xc0, !PT ;  /* 0xfffffffd26267812 */ /* 0x000fc400078ec0ff */
[----:B------:R-:W-:Y:S02]  /*1409a0*/  @P0 LOP3.LUT R39, R39, 0x40000000, RZ, 0xfc, !PT ;  /* 0x4000000027270812 */ /* 0x000fe400078efcff */
[----:B------:R-:W-:Y:S02]  /*1409b0*/  ISETP.GE.AND P0, PT, R59, UR29, PT ;  /* 0x0000001d3b007c0c */ /* 0x000fe4000bf06270 */
[----:B------:R-:W-:Y:S02]  /*1409c0*/  @P5 LOP3.LUT R38, R38, 0x2, RZ, 0xfc, !PT ;  /* 0x0000000226265812 */ /* 0x000fe400078efcff */
[----:B------:R-:W-:Y:S01]  /*1409d0*/  LOP3.LUT R39, R39, 0xdfffffff, RZ, 0xc0, !PT ;  /* 0xdfffffff27277812 */ /* 0x000fe200078ec0ff */
[----:B------:R-:W-:Y:S01]  /*1409e0*/  VIADD R59, R83, 0xa7 ;  /* 0x000000a7533b7836 */ /* 0x000fe20000000000 */
[----:B-1----:R-:W-:Y:S01]  /*1409f0*/  ISETP.LT.AND P5, PT, R82, UR44, !P0 ;  /* 0x0000002c52007c0c */ /* 0x002fe2000c7a1270 */
[----:B------:R-:W1:Y:S01]  /*140a00*/  LDCU UR29, c[0x0][0x398] ;  /* 0x00007300ff1d77ac */ /* 0x000e620008000800 */
[----:B------:R-:W-:-:S04]  /*140a10*/  LOP3.LUT R38, R38, 0xfffffffe, RZ, 0xc0, !PT ;  /* 0xfffffffe26267812 */ /* 0x000fc800078ec0ff */
[----:B------:R-:W-:Y:S02]  /*140a20*/  @P4 LOP3.LUT R38, R38, 0x1, RZ, 0xfc, !PT ;  /* 0x0000000126264812 */ /* 0x000fe400078efcff */
[----:B------:R-:W-:Y:S02]  /*140a30*/  ISETP.LT.AND P4, PT, R81, UR47, !P0 ;  /* 0x0000002f51007c0c */ /* 0x000fe4000c781270 */
[----:B------:R-:W-:Y:S01]  /*140a40*/  ISETP.LT.AND P3, PT, R85, UR46, !P0 ;  /* 0x0000002e55007c0c */ /* 0x000fe2000c761270 */
[----:B------:R-:W1:Y:S02]  /*140a50*/  LDCU.64 UR46, c[0x0][0x398] ;  /* 0x00007300ff2e77ac */ /* 0x000e640008000a00 */
        /* <DEDUP_REMOVED lines=18> */
[----:B------:R-:W3:Y:S03]  /*140b80*/  LDCU UR48, c[0x0][0x398] ;  /* 0x00007300ff3077ac */ /* 0x000ee60008000800 */
        /* <DEDUP_REMOVED lines=14> */
[----:B------:R-:W3:Y:S01]  /*140c70*/  LDCU.64 UR48, c[0x0][0x398] ;  /* 0x00007300ff3077ac */ /* 0x000ee20008000a00 */
        /* <DEDUP_REMOVED lines=34> */
[----:B------:R-:W3:Y:S01]  /*140ea0*/  LDCU UR71, c[0x0][0x398] ;  /* 0x00007300ff4777ac */ /* 0x000ee20008000800 */
        /* <DEDUP_REMOVED lines=13> */
[----:B------:R-:W-:Y:S02]  /*140f80*/  ISETP.LT.AND P5, PT, R82, UR44, !P0 ;  /* 0x0000002c52007c0c */ /* 0x000fe4000c7a1270 */
[----:B------:R-:W-:Y:S01]  /*140f90*/  ISETP.LT.AND P4, PT, R81, UR68, !P0 ;  /* 0x0000004451007c0c */ /* 0x000fe2000c781270 */
[----:B------:R-:W1:Y:S01]  /*140fa0*/  LDCU UR68, c[0x0][0x398] ;  /* 0x00007300ff4477ac */ /* 0x000e620008000800 */
[----:B------:R-:W-:-:S02]  /*140fb0*/  LOP3.LUT R39, R39, 0xfffffdff, RZ, 0xc0, !PT ;  /* 0xfffffdff27277812 */ /* 0x000fc400078ec0ff */
[----:B------:R-:W-:Y:S01]  /*140fc0*/  ISETP.LT.AND P3, PT, R85, UR67, !P0 ;  /* 0x0000004355007c0c */ /* 0x000fe2000c761270 */
[----:B------:R-:W2:Y:S06]  /*140fd0*/  LDCU UR67, c[0x0][0x398] ;  /* 0x00007300ff4377ac */ /* 0x000eac0008000800 */
        /* <DEDUP_REMOVED lines=22> */
[----:B------:R-:W-:Y:S02]  /*141140*/  ISETP.LT.AND P3, PT, R85, UR61, !P0 ;  /* 0x0000003d55007c0c */ /* 0x000fe4000c761270 */
[C---:B------:R-:W-:Y:S01]  /*141150*/  IADD3 R59, PT, PT, R83.reuse, 0xa1, RZ ;  /* 0x000000a1533b7810 */ /* 0x040fe20007ffe0ff */
[----:B-1----:R-:W-:Y:S01]  /*141160*/  VIADD R64, R83, 0x9f ;  /* 0x0000009f53407836 */ /* 0x002fe20000000000 */
[----:B------:R-:W-:-:S03]  /*141170*/  NOP ;  /* 0x0000000000007918 */ /* 0x000fc60000000000 */
[----:B------:R-:W-:Y:S01]  /*141180*/  @P5 LOP3.LUT R39, R39, 0x20, RZ, 0xfc, !PT ;  /* 0x0000002027275812 */ /* 0x000fe200078efcff */
[----:B------:R-:W1:Y:S03]  /*141190*/  LDCU UR72, c[0x0][0x398] ;  /* 0x00007300ff4877ac */ /* 0x000e660008000800 */
[----:B------:R-:W-:Y:S01]  /*1411a0*/  LOP3.LUT R39, R39, 0xffffffef, RZ, 0xc0, !PT ;  /* 0xffffffef27277812 */ /* 0x000fe200078ec0ff */
[----:B------:R-:W1:Y:S03]  /*1411b0*/  LDCU UR62, c[0x0][0x398] ;  /* 0x00007300ff3e77ac */ /* 0x000e660008000800 */
[----:B------:R-:W-:Y:S01]  /*1411c0*/  @P4 LOP3.LUT R39, R39, 0x10, RZ, 0xfc, !PT ;  /* 0x0000001027274812 */ /* 0x000fe200078efcff */
[----:B------:R-:W1:Y:S01]  /*1411d0*/  LDCU UR61, c[0x0][0x398] ;  /* 0x00007300ff3d77ac */ /* 0x000e620008000800 */
[----:B------:R-:W-:-:S02]  /*1411e0*/  ISETP.LT.AND P0, PT, R84, UR46, !P0 ;  /* 0x0000002e54007c0c */ /* 0x000fc4000c701270 */
[----:B------:R-:W-:Y:S01]  /*1411f0*/  LOP3.LUT R39, R39, 0xfffffff7, RZ, 0xc0, !PT ;  /* 0xfffffff727277812 */ /* 0x000fe200078ec0ff */
[----:B------:R-:W1:Y:S03]  /*141200*/  LDCU UR46, c[0x0][0x398] ;  /* 0x00007300ff2e77ac */ /* 0x000e660008000800 */
        /* <DEDUP_REMOVED lines=14> */
[----:B------:R-:W-:Y:S02]  /*1412f0*/  @P3 LOP3.LUT R40, R40, 0x80000000, RZ, 0xfc, !PT ;  /* 0x8000000028283812 */ /* 0x000fe400078efcff */
[----:B------:R-:W-:Y:S01]  /*141300*/  @P5 LOP3.LUT R39, R39, 0x2, RZ, 0xfc, !PT ;  /* 0x0000000227275812 */ /* 0x000fe200078efcff */
[----:B------:R-:W1:Y:S01]  /*141310*/  LDCU UR65, c[0x0][0x398] ;  /* 0x00007300ff4177ac */ /* 0x000e620008000800 */
[----:B------:R-:W-:-:S04]  /*141320*/  LOP3.LUT R40, R40, 0xbfffffff, RZ, 0xc0, !PT ;  /* 0xbfffffff28287812 */ /* 0x000fc800078ec0ff */
[----:B------:R-:W-:Y:S02]  /*141330*/  @P0 LOP3.LUT R40, R40, 0x40000000, RZ, 0xfc, !PT ;  /* 0x4000000028280812 */ /* 0x000fe400078efcff */
[----:B------:R-:W-:Y:S02]  /*141340*/  ISETP.GE.AND P0, PT, R59, UR45, PT ;  /* 0x0000002d3b007c0c */ /* 0x000fe4000bf06270 */
[----:B------:R-:W-:Y:S02]  /*141350*/  LOP3.LUT R39, R39, 0xfffffffe, RZ, 0xc0, !PT ;  /* 0xfffffffe27277812 */ /* 0x000fe400078ec0ff */
[----:B------:R-:W-:Y:S01]  /*141360*/  LOP3.LUT R40, R40, 0xdfffffff, RZ, 0xc0, !PT ;  /* 0xdfffffff28287812 */ /* 0x000fe200078ec0ff */
[----:B------:R-:W-:Y:S01]  /*141370*/  VIADD R59, R83, 0x9e ;  /* 0x0000009e533b7836 */ /* 0x000fe20000000000 */
[----:B------:R-:W-:Y:S01]  /*141380*/  ISETP.LT.AND P5, PT, R82, UR59, !P0 ;  /* 0x0000003b52007c0c */ /* 0x000fe2000c7a1270 */
[----:B------:R-:W1:Y:S01]  /*141390*/  LDCU.64 UR44, c[0x0][0x398] ;  /* 0x00007300ff2c77ac */ /* 0x000e620008000a00 */
[----:B------:R-:W-:-:S02]  /*1413a0*/  @P4 LOP3.LUT R39, R39, 0x1, RZ, 0xfc, !PT ;  /* 0x0000000127274812 */ /* 0x000fc400078efcff */
        /* <DEDUP_REMOVED lines=28> */
[----:B------:R-:W-:Y:S01]  /*141570*/  VIADD R64, R83, 0x9c ;  /* 0x0000009c53407836 */ /* 0x000fe20000000000 */
[----:B------:R-:W-:-:S05]  /*141580*/  NOP ;  /* 0x0000000000007918 */ /* 0x000fca0000000000 */
[----:B------:R-:W-:Y:S01]  /*141590*/  @P5 LOP3.LUT R40, R40, 0x2000000, RZ, 0xfc, !PT ;  /* 0x0200000028285812 */ /* 0x000fe200078efcff */
[----:B------:R-:W1:Y:S03]  /*1415a0*/  LDCU UR10, c[0x0][0x398] ;  /* 0x00007300ff0a77ac */ /* 0x000e660008000800 */
        /* <DEDUP_REMOVED lines=25> */
[----:B------:R-:W-:Y:S01]  /*141740*/  ISETP.LT.AND P5, PT, R82, UR9, !P0 ;  /* 0x0000000952007c0c */ /* 0x000fe2000c7a1270 */
[----:B------:R-:W1:Y:S01]  /*141750*/  LDCU.64 UR8, c[0x0][0x398] ;  /* 0x00007300ff0877ac */ /* 0x000e620008000a00 */
        /* <DEDUP_REMOVED lines=13> */
[----:B------:R-:W1:Y:S01]  /*141830*/  LDS.128 R64, [R29] ;  /* 0x000000001d407984 */ /* 0x000e620000000c00 */
[----:B------:R-:W-:Y:S01]  /*141840*/  NOP ;  /* 0x0000000000007918 */ /* 0x000fe20000000000 */
[----:B------:R-:W-:Y:S01]  /*141850*/  LOP3.LUT R40, R40, 0xffffdfff, RZ, 0xc0, !PT ;  /* 0xffffdfff28287812 */ /* 0x000fe200078ec0ff */
[----:B------:R-:W1:Y:S02]  /*141860*/  LDCU UR49, c[0x0][0x398] ;  /* 0x00007300ff3177ac */ /* 0x000e640008000800 */
[----:B-1----:R-:W-:Y:S04]  /*141870*/  STL.64 [R1+0x18a0], R64 ;  /* 0x0018a04001007387 */ /* 0x002fe80000100a00 */
[----:B------:R-:W-:Y:S04]  /*141880*/  STL.64 [R1+0x18a8], R66 ;  /* 0x0018a84201007387 */ /* 0x000fe80000100a00 */
[----:B--2---:R1:W-:Y:S04]  /*141890*/  STSM.16.M88.4 [R29], R60 ;  /* 0x0000003c1d007844 */ /* 0x0043e80000000200 */
[----:B-1----:R-:W2:Y:S04]  /*1418a0*/  LDL.LU R60, [R1+0x12d0] ;  /* 0x0012d000013c7983 */ /* 0x002ea80000300800 */
[----:B------:R-:W2:Y:S04]  /*1418b0*/  LDL.LU R61, [R1+0x12d8] ;  /* 0x0012d800013d7983 */ /* 0x000ea80000300800 */
[----:B------:R-:W2:Y:S04]  /*1418c0*/  LDL.LU R62, [R1+0x2ad0] ;  /* 0x002ad000013e7983 */ /* 0x000ea80000300800 */
[----:B------:R-:W2:Y:S01]  /*1418d0*/  LDL.LU R63, [R1+0x2ad8] ;  /* 0x002ad800013f7983 */ /* 0x000ea20000300800 */
[----:B------:R-:W-:Y:S01]  /*1418e0*/  ISETP.LT.AND P5, PT, R82, UR17, !P0 ;  /* 0x0000001152007c0c */ /* 0x000fe2000c7a1270 */
[----:B------:R-:W-:Y:S01]  /*1418f0*/  NOP ;  /* 0x0000000000007918 */ /* 0x000fe20000000000 */
[----:B------:R-:W-:Y:S01]  /*141900*/  ISETP.LT.AND P4, PT, R81, UR20, !P0 ;  /* 0x0000001451007c0c */ /* 0x000fe2000c781270 */
[----:B------:R-:W1:Y:S01]  /*141910*/  LDCU.64 UR16, c[0x0][0x398] ;  /* 0x00007300ff1077ac */ /* 0x000e620008000a00 */
[----:B------:R-:W-:-:S09]  /*141920*/  ISETP.LT.AND P3, PT, R85, UR7, !P0 ;  /* 0x0000000755007c0c */ /* 0x000fd2000c761270 */
[----:B------:R-:W-:Y:S01]  /*141930*/  @P5 LOP3.LUT R40, R40, 0x2000, RZ, 0xfc, !PT ;  /* 0x0000200028285812 */ /* 0x000fe200078efcff */
[----:B------:R-:W1:Y:S03]  /*141940*/  LDCU.64 UR6, c[0x0][0x398] ;  /* 0x00007300ff0677ac */ /* 0x000e660008000a00 */
[----:B------:R-:W-:Y:S01]  /*141950*/  LOP3.LUT R40, R40, 0xffffefff, RZ, 0xc0, !PT ;  /* 0xffffefff28287812 */ /* 0x000fe200078ec0ff */
[----:B------:R-:W1:Y:S03]  /*141960*/  LDCU.64 UR20, c[0x0][0x398] ;  /* 0x00007300ff1477ac */ /* 0x000e660008000a00 */
        /* <DEDUP_REMOVED lines=25> */
[----:B------:R-:W-:-:S04]  /*141b00*/  ISETP.GE.AND P0, PT, R59, UR43, PT ;  /* 0x0000002b3b007c0c */ /* 0x000fc8000bf06270 */
[----:B------:R-:W-:Y:S02]  /*141b10*/  ISETP.LT.AND P5, PT, R82, UR23, !P0 ;  /* 0x0000001752007c0c */ /* 0x000fe4000c7a1270 */
[----:B------:R-:W-:Y:S02]  /*141b20*/  LOP3.LUT R40, R40, 0xffffffdf, RZ, 0xc0, !PT ;  /* 0xffffffdf28287812 */ /* 0x000fe400078ec0ff */
[C---:B------:R-:W-:Y:S01]  /*141b30*/  IADD3 R64, PT, PT, R83.reuse, 0x99, RZ ;  /* 0x0000009953407810 */ /* 0x040fe20007ffe0ff */
[----:B------:R-:W-:Y:S01]  /*141b40*/  VIADD R59, R83, 0x98 ;  /* 0x00000098533b7836 */ /* 0x000fe20000000000 */
[----:B------:R-:W-:Y:S01]  /*141b50*/  ISETP.LT.AND P4, PT, R81, UR15, !P0 ;  /* 0x0000000f51007c0c */ /* 0x000fe2000c781270 */
[----:B------:R-:W1:Y:S01]  /*141b60*/  LDCU.64 UR14, c[0x0][0x398] ;  /* 0x00007300ff0e77ac */ /* 0x000e620008000a00 */
[----:B------:R-:W-:Y:S01]  /*141b70*/  ISETP.LT.AND P3, PT, R85, UR25, !P0 ;  /* 0x0000001955007c0c */ /* 0x000fe2000c761270 */
[----:B------:R-:W1:Y:S04]  /*141b80*/  LDCU.64 UR22, c[0x0][0x398] ;  /* 0x00007300ff1677ac */ /* 0x000e680008000a00 */
        /* <DEDUP_REMOVED lines=49> */
[----:B------:R-:W-:-:S04]  /*141ea0*/  @P3 LOP3.LUT R41, R41, 0x80000000, RZ, 0xfc, !PT ;  /* 0x8000000029293812 */ /* 0x000fc800078efcff */
[----:B------:R-:W-:Y:S02]  /*141eb0*/  LOP3.LUT R41, R41, 0xbfffffff, RZ, 0xc0, !PT ;  /* 0xbfffffff29297812 */ /* 0x000fe400078ec0ff */
[----:B------:R-:W-:-:S05]  /*141ec0*/  LOP3.LUT R40, R40, 0xfffffffd, RZ, 0xc0, !PT ;  /* 0xfffffffd28287812 */ /* 0x000fca00078ec0ff */
[----:B------:R-:W-:Y:S02]  /*141ed0*/  @P0 LOP3.LUT R41, R41, 0x40000000, RZ, 0xfc, !PT ;  /* 0x4000000029290812 */ /* 0x000fe400078efcff */
[----:B------:R-:W-:Y:S02]  /*141ee0*/  ISETP.GE.AND P0, PT, R59, UR9, PT ;  /* 0x000000093b007c0c */ /* 0x000fe4000bf06270 */
[----:B------:R-:W-:Y:S01]  /*141ef0*/  @P5 LOP3.LUT R40, R40, 0x2, RZ, 0xfc, !PT ;  /* 0x0000000228285812 */ /* 0x000fe200078efcff */
[----:B---3--:R-:W-:Y:S01]  /*141f00*/  STL.64 [R1+0x9d0], R64 ;  /* 0x0009d04001007387 */ /* 0x008fe20000100a00 */
[----:B------:R-:W-:Y:S01]  /*141f10*/  ISETP.LT.AND P5, PT, R82, UR42, !P0 ;  /* 0x0000002a52007c0c */ /* 0x000fe2000c7a1270 */
[----:B------:R-:W3:Y:S01]  /*141f20*/  LDCU UR42, c[0x0][0x398] ;  /* 0x00007300ff2a77ac */ /* 0x000ee20008000800 */
[----:B------:R-:W-:Y:S01]  /*141f30*/  LOP3.LUT R40, R40, 0xfffffffe, RZ, 0xc0, !PT ;  /* 0xfffffffe28287812 */ /* 0x000fe200078ec0ff */
[----:B------:R-:W-:Y:S01]  /*141f40*/  STL.64 [R1+0x9d8], R66 ;  /* 0x0009d84201007387 */ /* 0x000fe20000100a00 */
[----:B------:R-:W-:Y:S01]  /*141f50*/  LOP3.LUT R41, R41, 0xdfffffff, RZ, 0xc0, !PT ;  /* 0xdfffffff29297812 */ /* 0x000fe200078ec0ff */
[----:B------:R-:W-:Y:S01]  /*141f60*/  VIADD R59, R83, 0x97 ;  /* 0x00000097533b7836 */ /* 0x000fe20000000000 */
[----:B------:R-:W-:Y:S01]  /*141f70*/  @P4 LOP3.LUT R40, R40, 0x1, RZ, 0xfc, !PT ;  /* 0x0000000128284812 */ /* 0x000fe200078efcff */
[----:B------:R-:W2:Y:S01]  /*141f80*/  LDCU UR9, c[0x0][0x398] ;  /* 0x00007300ff0977ac */ /* 0x000ea20008000800 */
[----:B------:R-:W-:-:S02]  /*141f90*/  ISETP.LT.AND P4, PT, R81, UR47, !P0 ;  /* 0x0000002f51007c0c */ /* 0x000fc4000c781270 */
[----:B-1----:R-:W-:Y:S01]  /*141fa0*/  ISETP.LT.AND P3, PT, R85, UR38, !P0 ;  /* 0x0000002655007c0c */ /* 0x002fe2000c761270 */
[----:B------:R-:W1:Y:S02]  /*141fb0*/  LDCU UR47, c[0x0][0x398] ;  /* 0x00007300ff2f77ac */ /* 0x000e640008000800 */
        /* <DEDUP_REMOVED lines=14> */
[----:B------:R-:W3:Y:S01]  /*1420a0*/  LDCU UR42, c[0x0][0x398] ;  /* 0x00007300ff2a77ac */ /* 0x000ee20008000800 */
[----:B-1----:R-:W-:Y:S02]  /*1420b0*/  ISETP.LT.AND P4, PT, R81, UR47, !P0 ;  /* 0x0000002f51007c0c */ /* 0x002fe4000c781270 */
[----:B------:R-:W-:Y:S01]  /*1420c0*/  ISETP.LT.AND P3, PT, R85, UR38, !P0 ;  /* 0x0000002655007c0c */ /* 0x000fe2000c761270 */
[----:B------:R-:W1:Y:S01]  /*1420d0*/  LDCU UR47, c[0x0][0x398] ;  /* 0x00007300ff2f77ac */ /* 0x000e620008000800 */
        /* <DEDUP_REMOVED lines=32> */
[----:B--2---:R2:W-:Y:S01]  /*1422e0*/  STSM.16.M88.4 [R29], R60 ;  /* 0x0000003c1d007844 */ /* 0x0045e20000000200 */
[----:B-1----:R-:W-:Y:S01]  /*1422f0*/  ISETP.LT.AND P5, PT, R82, UR38, !P0 ;  /* 0x0000002652007c0c */ /* 0x002fe2000c7a1270 */
[----:B------:R-:W-:Y:S01]  /*142300*/  VIADD R59, R83, 0x94 ;  /* 0x00000094533b7836 */ /* 0x000fe20000000000 */
[----:B------:R-:W-:Y:S01]  /*142310*/  ISETP.LT.AND P4, PT, R81, UR26, !P0 ;  /* 0x0000001a51007c0c */ /* 0x000fe2000c781270 */
[----:B------:R-:W1:Y:S01]  /*142320*/  LDCU.64 UR16, c[0x0][0x398] ;  /* 0x00007300ff1077ac */ /* 0x000e620008000a00 */
[----:B----4-:R-:W-:Y:S01]  /*142330*/  ISETP.LT.AND P3, PT, R85, UR28, !P0 ;  /* 0x0000001c55007c0c */ /* 0x010fe2000c761270 */
[----:B------:R-:W-:Y:S01]  /*142340*/  NOP ;  /* 0x0000000000007918 */ /* 0x000fe20000000000 */
[----:B------:R-:W4:Y:S01]  /*142350*/  LDCU UR38, c[0x0][0x398] ;  /* 0x00007300ff2677ac */ /* 0x000f220008000800 */
[----:B--2---:R-:W2:Y:S06]  /*142360*/  LDL.LU R60, [R1+0x12d4] ;  /* 0x0012d400013c7983 */ /* 0x004eac0000300800 */
[----:B------:R-:W-:Y:S01]  /*142370*/  @P5 LOP3.LUT R41, R41, 0x20000, RZ, 0xfc, !PT ;  /* 0x0002000029295812 */ /* 0x000fe200078efcff */
[----:B------:R-:W1:Y:S01]  /*142380*/  LDCU UR26, c[0x0][0x398] ;  /* 0x00007300ff1a77ac */ /* 0x000e620008000800 */
[----:B------:R-:W2:Y:S04]  /*142390*/  LDL.LU R61, [R1+0x12dc] ;  /* 0x0012dc00013d7983 */ /* 0x000ea80000300800 */
[----:B------:R-:W2:Y:S04]  /*1423a0*/  LDL.LU R62, [R1+0x2ad4] ;  /* 0x002ad400013e7983 */ /* 0x000ea80000300800 */
[----:B------:R-:W2:Y:S01]  /*1423b0*/  LDL.LU R63, [R1+0x2adc] ;  /* 0x002adc00013f7983 */ /* 0x000ea20000300800 */
[----:B------:R-:W-:-:S02]  /*1423c0*/  LOP3.LUT R41, R41, 0xfffeffff, RZ, 0xc0, !PT ;  /* 0xfffeffff29297812 */ /* 0x000fc400078ec0ff */
[----:B------:R-:W-:Y:S01]  /*1423d0*/  ISETP.LT.AND P0, PT, R84, UR19, !P0 ;  /* 0x0000001354007c0c */ /* 0x000fe2000c701270 */
[----:B------:R-:W1:Y:S01]  /*1423e0*/  LDCU.64 UR18, c[0x0][0x398] ;  /* 0x00007300ff1277ac */ /* 0x000e620008000a00 */
[----:B------:R-:W-:Y:S01]  /*1423f0*/  @P4 LOP3.LUT R41, R41, 0x10000, RZ, 0xfc, !PT ;  /* 0x0001000029294812 */ /* 0x000fe200078efcff */
[----:B------:R-:W1:Y:S01]  /*142400*/  LDS.128 R64, [R29] ;  /* 0x000000001d407984 */ /* 0x000e620000000c00 */
[----:B------:R-:W-:Y:S02]  /*142410*/  NOP ;  /* 0x0000000000007918 */ /* 0x000fe40000000000 */
        /* <DEDUP_REMOVED lines=15> */
[----:B---3--:R-:W-:Y:S01]  /*142510*/  ISETP.LT.AND P0, PT, R84, UR14, !P0 ;  /* 0x0000000e54007c0c */ /* 0x008fe2000c701270 */
[----:B-1----:R1:W-:Y:S01]  /*142520*/  STL.64 [R1+0x340], R64 ;  /* 0x0003404001007387 */ /* 0x0023e20000100a00 */
[----:B------:R-:W-:Y:S01]  /*142530*/  LOP3.LUT R41, R41, 0xfffff7ff, RZ, 0xc0, !PT ;  /* 0xfffff7ff29297812 */ /* 0x000fe200078ec0ff */
[----:B------:R-:W3:Y:S03]  /*142540*/  LDCU UR14, c[0x0][0x398] ;  /* 0x00007300ff0e77ac */ /* 0x000ee60008000800 */
[----:B------:R-:W-:Y:S02]  /*142550*/  @P3 LOP3.LUT R41, R41, 0x800, RZ, 0xfc, !PT ;  /* 0x0000080029293812 */ /* 0x000fe400078efcff */
[----:B------:R-:W-:-:S02]  /*142560*/  IADD3 R59, PT, PT, R83, 0x93, RZ ;  /* 0x00000093533b7810 */ /* 0x000fc40007ffe0ff */
[----:B------:R-:W-:-:S04]  /*142570*/  LOP3.LUT R41, R41, 0xfffffbff, RZ, 0xc0, !PT ;  /* 0xfffffbff29297812 */ /* 0x000fc800078ec0ff */
[----:B------:R-:W-:Y:S02]  /*142580*/  @P0 LOP3.LUT R41, R41, 0x400, RZ, 0xfc, !PT ;  /* 0x0000040029290812 */ /* 0x000fe400078efcff */
[----:B------:R-:W-:Y:S02]  /*142590*/  ISETP.GE.AND P0, PT, R59, UR25, PT ;  /* 0x000000193b007c0c */ /* 0x000fe4000bf06270 */
[----:B------:R-:W-:Y:S01]  /*1425a0*/  LOP3.LUT R41, R41, 0xfffffdff, RZ, 0xc0, !PT ;  /* 0xfffffdff29297812 */ /* 0x000fe200078ec0ff */
[----:B------:R-:W-:Y:S01]  /*1425b0*/  VIADD R59, R83, 0x92 ;  /* 0x00000092533b7836 */ /* 0x000fe20000000000 */
[----:B------:R-:W-:Y:S01]  /*1425c0*/  ISETP.LT.AND P5, PT, R82, UR32, !P0 ;  /* 0x0000002052007c0c */ /* 0x000fe2000c7a1270 */
[----:B------:R-:W-:Y:S01]  /*1425d0*/  STL.64 [R1+0x348], R66 ;  /* 0x0003484201007387 */ /* 0x000fe20000100a00 */
[----:B------:R-:W-:-:S03]  /*1425e0*/  ISETP.LT.AND P4, PT, R81, UR36, !P0 ;  /* 0x0000002451007c0c */ /* 0x000fc6000c781270 */
[----:B--2---:R2:W-:Y:S08]  /*1425f0*/  STSM.16.M88.4 [R29], R60 ;  /* 0x0000003c1d007844 */ /* 0x0045f00000000200 */
[----:B------:R-:W-:Y:S01]  /*142600*/  @P5 LOP3.LUT R41, R41, 0x200, RZ, 0xfc, !PT ;  /* 0x0000020029295812 */ /* 0x000fe200078efcff */
[----:B-1----:R-:W-:Y:S01]  /*142610*/  VIADD R64, R83, 0x8a ;  /* 0x0000008a53407836 */ /* 0x002fe20000000000 */
[----:B------:R-:W-:Y:S01]  /*142620*/  ISETP.LT.AND P3, PT, R85, UR33, !P0 ;  /* 0x0000002155007c0c */ /* 0x000fe2000c761270 */
[----:B------:R-:W1:Y:S01]  /*142630*/  LDCU.64 UR32, c[0x0][0x398] ;  /* 0x00007300ff2077ac */ /* 0x000e620008000a00 */
[----:B------:R-:W-:Y:S01]  /*142640*/  LOP3.LUT R41, R41, 0xfffffeff, RZ, 0xc0, !PT ;  /* 0xfffffeff29297812 */ /* 0x000fe200078ec0ff */
[----:B------:R-:W1:Y:S03]  /*142650*/  LDCU UR25, c[0x0][0x398] ;  /* 0x00007300ff1977ac */ /* 0x000e660008000800 */
[----:B------:R-:W-:-:S02]  /*142660*/  @P4 LOP3.LUT R41, R41, 0x100, RZ, 0xfc, !PT ;  /* 0x0000010029294812 */ /* 0x000fc400078efcff */
[----:B------:R-:W-:Y:S01]  /*142670*/  ISETP.LT.AND P0, PT, R84, UR16, !P0 ;  /* 0x0000001054007c0c */ /* 0x000fe2000c701270 */
[----:B------:R-:W1:Y:S01]  /*142680*/  LDCU UR16, c[0x0][0x398] ;  /* 0x00007300ff1077ac */ /* 0x000e620008000800 */
[----:B------:R-:W-:Y:S01]  /*142690*/  LOP3.LUT R41, R41, 0xffffff7f, RZ, 0xc0, !PT ;  /* 0xffffff7f29297812 */ /* 0x000fe200078ec0ff */
[----:B--2---:R-:W2:Y:S03]  /*1426a0*/  LDL.LU R60, [R1+0x210] ;  /* 0x00021000013c7983 */ /* 0x004ea60000300800 */
[----:B------:R-:W-:Y:S01]  /*1426b0*/  @P3 LOP3.LUT R41, R41, 0x80, RZ, 0xfc, !PT ;  /* 0x0000008029293812 */ /* 0x000fe200078efcff */
[----:B------:R-:W1:Y:S01]  /*1426c0*/  LDCU UR36, c[0x0][0x398] ;  /* 0x00007300ff2477ac */ /* 0x000e620008000800 */
[----:B------:R-:W2:Y:S02]  /*1426d0*/  LDL.LU R61, [R1+0x218] ;  /* 0x00021800013d7983 */ /* 0x000ea40000300800 */
[----:B------:R-:W-:-:S02]  /*1426e0*/  LOP3.LUT R41, R41, 0xffffffbf, RZ, 0xc0, !PT ;  /* 0xffffffbf29297812 */ /* 0x000fc400078ec0ff */
[----:B------:R-:W2:Y:S02]  /*1426f0*/  LDL.LU R62, [R1+0xcb0] ;  /* 0x000cb000013e7983 */ /* 0x000ea40000300800 */
[----:B------:R-:W-:Y:S02]  /*142700*/  @P0 LOP3.LUT R41, R41, 0x40, RZ, 0xfc, !PT ;  /* 0x0000004029290812 */ /* 0x000fe400078efcff */
[----:B------:R-:W-:Y:S01]  /*142710*/  ISETP.GE.AND P0, PT, R59, UR23, PT ;  /* 0x000000173b007c0c */ /* 0x000fe2000bf06270 */
[----:B------:R-:W1:Y:S01]  /*142720*/  LDCU.64 UR22, c[0x0][0x398] ;  /* 0x00007300ff1677ac */ /* 0x000e620008000a00 */
[----:B------:R-:W2:Y:S01]  /*142730*/  LDL.LU R63, [R1+0xcb8] ;  /* 0x000cb800013f7983 */ /* 0x000ea20000300800 */
[----:B------:R-:W-:Y:S01]  /*142740*/  NOP ;  /* 0x0000000000007918 */ /* 0x000fe20000000000 */
[----:B------:R-:W-:Y:S02]  /*142750*/  ISETP.LT.AND P5, PT, R82, UR35, !P0 ;  /* 0x0000002352007c0c */ /* 0x000fe4000c7a1270 */
[----:B------:R-:W-:-:S02]  /*142760*/  ISETP.LT.AND P4, PT, R81, UR34, !P0 ;  /* 0x0000002251007c0c */ /* 0x000fc4000c781270 */
[----:B------:R-:W-:Y:S01]  /*142770*/  LOP3.LUT R41, R41, 0xffffffdf, RZ, 0xc0, !PT ;  /* 0xffffffdf29297812 */ /* 0x000fe200078ec0ff */
[----:B------:R-:W-:Y:S01]  /*142780*/  VIADD R59, R83, 0x91 ;  /* 0x00000091533b7836 */ /* 0x000fe20000000000 */
[----:B------:R-:W-:Y:S01]  /*142790*/  ISETP.LT.AND P3, PT, R85, UR50, !P0 ;  /* 0x0000003255007c0c */ /* 0x000fe2000c761270 */
[----:B------:R-:W1:Y:S06]  /*1427a0*/  LDCU.64 UR34, c[0x0][0x398] ;  /* 0x00007300ff2277ac */ /* 0x000e6c0008000a00 */
        /* <DEDUP_REMOVED lines=16> */
[----:B------:R-:W3:Y:S01]  /*1428b0*/  LDCU.64 UR28, c[0x0][0x398] ;  /* 0x00007300ff1c77ac */ /* 0x000ee20008000a00 */
[----:B------:R-:W-:-:S02]  /*1428c0*/  ISETP.LT.AND P4, PT, R81, UR52, !P0 ;  /* 0x0000003451007c0c */ /* 0x000fc4000c781270 */
[----:B-1----:R-:W-:Y:S01]  /*1428d0*/  ISETP.LT.AND P0, PT, R84, UR22, !P0 ;  /* 0x0000001654007c0c */ /* 0x002fe2000c701270 */
[----:B------:R-:W1:Y:S01]  /*1428e0*/  LDCU UR22, c[0x0][0x398] ;  /* 0x00007300ff1677ac */ /* 0x000e620008000800 */
[----:B------:R-:W-:Y:S01]  /*1428f0*/  LOP3.LUT R45, R45, 0x7fffffff, RZ, 0xc0, !PT ;  /* 0x7fffffff2d2d7812 */ /* 0x000fe200078ec0ff */
[----:B------:R-:W1:Y:S04]  /*142900*/  LDCU UR27, c[0x0][0x398] ;  /* 0x00007300ff1b77ac */ /* 0x000e680008000800 */
        /* <DEDUP_REMOVED lines=10> */
[----:B------:R-:W1:Y:S01]  /*1429b0*/  LDCU UR15, c[0x0][0x398] ;  /* 0x00007300ff0f77ac */ /* 0x000e620008000800 */
[----:B------:R-:W-:-:S02]  /*1429c0*/  @P4 LOP3.LUT R41, R41, 0x1, RZ, 0xfc, !PT ;  /* 0x0000000129294812 */ /* 0x000fc400078efcff */
        /* <DEDUP_REMOVED lines=27> */
[----:B---3--:R-:W-:Y:S01]  /*142b80*/  ISETP.LT.AND P0, PT, R84, UR28, !P0 ;  /* 0x0000001c54007c0c */ /* 0x008fe2000c701270 */
[----:B------:R-:W3:Y:S01]  /*142b90*/  LDCU UR28, c[0x0][0x398] ;  /* 0x00007300ff1c77ac */ /* 0x000ee20008000800 */
        /* <DEDUP_REMOVED lines=8> */
[----:B------:R-:W4:Y:S01]  /*142c20*/  LDCU UR38, c[0x0][0x398] ;  /* 0x00007300ff2677ac */ /* 0x000f220008000800 */
        /* <DEDUP_REMOVED lines=21> */
[----:B----4-:R-:W-:-:S07]  /*142d80*/  ISETP.LT.AND P3, PT, R85, UR38, !P0 ;  /* 0x0000002655007c0c */ /* 0x010fce000c761270 */
[----:B------:R-:W-:Y:S01]  /*142d90*/  @P5 LOP3.LUT R42, R42, 0x20000, RZ, 0xfc, !PT ;  /* 0x000200002a2a5812 */ /* 0x000fe200078efcff */
[----:B------:R-:W4:Y:S03]  /*142da0*/  LDCU.64 UR38, c[0x0][0x398] ;  /* 0x00007300ff2677ac */ /* 0x000f260008000a00 */
        /* <DEDUP_REMOVED lines=34> */
[----:B------:R-:W4:Y:S08]  /*142fd0*/  LDCU UR75, c[0x0][0x398] ;  /* 0x00007300ff4b77ac */ /* 0x000f300008000800 */
        /* <DEDUP_REMOVED lines=44> */
[----:B------:R-:W-:-:S02]  /*1432a0*/  ISETP.LT.AND P4, PT, R81, UR69, !P0 ;  /* 0x0000004551007c0c */ /* 0x000fc4000c781270 */
[----:B---3--:R-:W-:Y:S01]  /*1432b0*/  ISETP.LT.AND P0, PT, R84, UR46, !P0 ;  /* 0x0000002e54007c0c */ /* 0x008fe2000c701270 */
[----:B------:R-:W3:Y:S06]  /*1432c0*/  LDCU UR69, c[0x0][0x398] ;  /* 0x00007300ff4577ac */ /* 0x000eec0008000800 */
[----:B------:R-:W-:-:S04]  /*1432d0*/  @P3 LOP3.LUT R43, R43, 0x80000000, RZ, 0xfc, !PT ;  /* 0x800000002b2b3812 */ /* 0x000fc800078efcff */
[----:B------:R-:W-:-:S04]  /*1432e0*/  LOP3.LUT R43, R43, 0xbfffffff, RZ, 0xc0, !PT ;  /* 0xbfffffff2b2b7812 */ /* 0x000fc800078ec0ff */
[----:B------:R-:W-:Y:S02]  /*1432f0*/  @P0 LOP3.LUT R43, R43, 0x40000000, RZ, 0xfc, !PT ;  /* 0x400000002b2b0812 */ /* 0x000fe400078efcff */
[----:B------:R-:W-:Y:S01]  /*143300*/  ISETP.GE.AND P0, PT, R59, UR39, PT ;  /* 0x000000273b007c0c */ /* 0x000fe2000bf06270 */
[----:B------:R-:W1:Y:S01]  /*143310*/  LDCU.64 UR38, c[0x0][0x398] ;  /* 0x00007300ff2677ac */ /* 0x000e620008000a00 */
[----:B------:R-:W-:Y:S02]  /*143320*/  @P5 LOP3.LUT R42, R42, 0x2, RZ, 0xfc, !PT ;  /* 0x000000022a2a5812 */ /* 0x000fe400078efcff */
[----:B------:R-:W-:Y:S01]  /*143330*/  ISETP.LT.AND P5, PT, R82, UR74, !P0 ;  /* 0x0000004a52007c0c */ /* 0x000fe2000c7a1270 */
[----:B------:R-:W1:Y:S01]  /*143340*/  LDCU UR74, c[0x0][0x398] ;  /* 0x00007300ff4a77ac */ /* 0x000e620008000800 */
[----:B------:R-:W-:Y:S02]  /*143350*/  LOP3.LUT R42, R42, 0xfffffffe, RZ, 0xc0, !PT ;  /* 0xfffffffe2a2a7812 */ /* 0x000fe400078ec0ff */
[----:B------:R-:W-:-:S02]  /*143360*/  LOP3.LUT R43, R43, 0xdfffffff, RZ, 0xc0, !PT ;  /* 0xdfffffff2b2b7812 */ /* 0x000fc400078ec0ff */
[----:B------:R-:W-:Y:S02]  /*143370*/  @P4 LOP3.LUT R42, R42, 0x1, RZ, 0xfc, !PT ;  /* 0x000000012a2a4812 */ /* 0x000fe400078efcff */
[----:B------:R-:W-:Y:S01]  /*143380*/  ISETP.LT.AND P4, PT, R81, UR56, !P0 ;  /* 0x0000003851007c0c */ /* 0x000fe2000c781270 */
[----:B------:R-:W-:Y:S01]  /*143390*/  VIADD R59, R83, 0x86 ;  /* 0x00000086533b7836 */ /* 0x000fe20000000000 */
[----:B------:R-:W-:Y:S01]  /*1433a0*/  ISETP.LT.AND P3, PT, R85, UR55, !P0 ;  /* 0x0000003755007c0c */ /* 0x000fe2000c761270 */
[----:B------:R-:W2:Y:S02]  /*1433b0*/  LDCU UR55, c[0x0][0x398] ;  /* 0x00007300ff3777ac */ /* 0x000ea40008000800 */
        /* <DEDUP_REMOVED lines=22> */
[----:B------:R-:W-:Y:S01]  /*143520*/  ISETP.LT.AND P4, PT, R81, UR68, !P0 ;  /* 0x0000004451007c0c */ /* 0x000fe2000c781270 */
[----:B------:R-:W-:Y:S01]  /*143530*/  NOP ;  /* 0x0000000000007918 */ /* 0x000fe20000000000 */
[----:B------:R-:W-:Y:S01]  /*143540*/  LOP3.LUT R43, R43, 0xfdffffff, RZ, 0xc0, !PT ;  /* 0xfdffffff2b2b7812 */ /* 0x000fe200078ec0ff */
[----:B------:R-:W1:Y:S03]  /*143550*/  LDCU UR68, c[0x0][0x398] ;  /* 0x00007300ff4477ac */ /* 0x000e660008000800 */
[----:B------:R-:W-:-:S02]  /*143560*/  @P5 LOP3.LUT R43, R43, 0x2000000, RZ, 0xfc, !PT ;  /* 0x020000002b2b5812 */ /* 0x000fc400078efcff */
[----:B------:R-:W-:Y:S01]  /*143570*/  ISETP.LT.AND P3, PT, R85, UR67, !P0 ;  /* 0x0000004355007c0c */ /* 0x000fe2000c761270 */
[----:B------:R-:W1:Y:S01]  /*143580*/  LDCU UR67, c[0x0][0x398] ;  /* 0x00007300ff4377ac */ /* 0x000e620008000800 */
        /* <DEDUP_REMOVED lines=27> */
[----:B------:R-:W2:Y:S03]  /*143740*/  LDCU.64 UR46, c[0x0][0x398] ;  /* 0x00007300ff2e77ac */ /* 0x000ea60008000a00 */
[----:B-1----:R-:W-:Y:S02]  /*143750*/  ISETP.LT.AND P5, PT, R82, UR42, !P0 ;  /* 0x0000002a52007c0c */ /* 0x002fe4000c7a1270 */
[----:B------:R-:W-:Y:S02]  /*143760*/  LOP3.LUT R43, R43, 0xfffdffff, RZ, 0xc0, !PT ;  /* 0xfffdffff2b2b7812 */ /* 0x000fe400078ec0ff */
[C---:B------:R-:W-:Y:S01]  /*143770*/  IADD3 R64, PT, PT, R83.reuse, 0x84, RZ ;  /* 0x0000008453407810 */ /* 0x040fe20007ffe0ff */
[----:B------:R-:W-:Y:S01]  /*143780*/  VIADD R59, R83, 0x83 ;  /* 0x00000083533b7836 */ /* 0x000fe20000000000 */
[----:B------:R-:W-:Y:S01]  /*143790*/  ISETP.LT.AND P4, PT, R81, UR61, !P0 ;  /* 0x0000003d51007c0c */ /* 0x000fe2000c781270 */
[----:B------:R-:W1:Y:S01]  /*1437a0*/  LDCU UR42, c[0x0][0x398] ;  /* 0x00007300ff2a77ac */ /* 0x000e620008000800 */
[----:B------:R-:W-:-:S05]  /*1437b0*/  ISETP.LT.AND P3, PT, R85, UR60, !P0 ;  /* 0x0000003c55007c0c */ /* 0x000fca000c761270 */
        /* <DEDUP_REMOVED lines=100> */
[----:B------:R-:W1:Y:S02]  /*143e00*/  LDCU.64 UR8, c[0x0][0x398] ;  /* 0x00007300ff0877ac */ /* 0x000e640008000a00 */
        /* <DEDUP_REMOVED lines=12> */
[----:B------:R-:W1:Y:S01]  /*143ed0*/  LDCU.64 UR10, c[0x0][0x398] ;  /* 0x00007300ff0a77ac */ /* 0x000e620008000a00 */
[----:B------:R-:W-:-:S04]  /*143ee0*/  @P3 LOP3.LUT R44, R44, 0x80000000, RZ, 0xfc, !PT ;  /* 0x800000002c2c3812 */ /* 0x000fc800078efcff */
        /* <DEDUP_REMOVED lines=9> */
[----:B------:R-:W-:-:S02]  /*143f80*/  LOP3.LUT R44, R44, 0xdfffffff, RZ, 0xc0, !PT ;  /* 0xdfffffff2c2c7812 */ /* 0x000fc400078ec0ff */
[----:B------:R-:W-:Y:S02]  /*143f90*/  @P4 LOP3.LUT R43, R43, 0x1, RZ, 0xfc, !PT ;  /* 0x000000012b2b4812 */ /* 0x000fe400078efcff */
[----:B------:R-:W-:Y:S01]  /*143fa0*/  ISETP.LT.AND P4, PT, R81, UR69, !P0 ;  /* 0x0000004551007c0c */ /* 0x000fe2000c781270 */
[----:B------:R-:W-:Y:S01]  /*143fb0*/  VIADD R59, R83, 0x7f ;  /* 0x0000007f533b7836 */ /* 0x000fe20000000000 */
[----:B-1----:R-:W-:Y:S01]  /*143fc0*/  ISETP.LT.AND P3, PT, R85, UR70, !P0 ;  /* 0x0000004655007c0c */ /* 0x002fe2000c761270 */
[----:B------:R-:W1:Y:S02]  /*143fd0*/  LDCU UR69, c[0x0][0x398] ;  /* 0x00007300ff4577ac */ /* 0x000e640008000800 */
[----:B------:R-:W-:Y:S01]  /*143fe0*/  @P5 LOP3.LUT R44, R44, 0x20000000, RZ, 0xfc, !PT ;  /* 0x200000002c2c5812 */ /* 0x000fe200078efcff */
[----:B------:R-:W3:Y:S03]  /*143ff0*/  LDCU UR70, c[0x0][0x398] ;  /* 0x00007300ff4677ac */ /* 0x000ee60008000800 */
        /* <DEDUP_REMOVED lines=9> */
[----:B------:R-:W1:Y:S01]  /*144090*/  LDCU UR4, c[0x0][0x398] ;  /* 0x00007300ff0477ac */ /* 0x000e620008000800 */
[----:B------:R-:W-:Y:S02]  /*1440a0*/  ISETP.LT.AND P4, PT, R81, UR57, !P0 ;  /* 0x0000003951007c0c */ /* 0x000fe4000c781270 */
[----:B------:R-:W-:Y:S01]  /*1440b0*/  LOP3.LUT R44, R44, 0xfdffffff, RZ, 0xc0, !PT ;  /* 0xfdffffff2c2c7812 */ /* 0x000fe200078ec0ff */
        /* <DEDUP_REMOVED lines=35> */
[----:B-1----:R-:W-:Y:S01]  /*1442f0*/  ISETP.LT.AND P4, PT, R81, UR4, !P0 ;  /* 0x0000000451007c0c */ /* 0x002fe2000c781270 */
[----:B------:R-:W1:Y:S01]  /*144300*/  LDCU.64 UR4, c[0x0][0x398] ;  /* 0x00007300ff0477ac */ /* 0x000e620008000a00 */
[----:B------:R-:W-:Y:S01]  /*144310*/  ISETP.LT.AND P3, PT, R85, UR57, !P0 ;  /* 0x0000003955007c0c */ /* 0x000fe2000c761270 */
[----:B------:R-:W-:Y:S01]  /*144320*/  NOP ;  /* 0x0000000000007918 */ /* 0x000fe20000000000 */
[----:B------:R-:W1:Y:S01]  /*144330*/  LDCU.64 UR44, c[0x0][0x398] ;  /* 0x00007300ff2c77ac */ /* 0x000e620008000a00 */
        /* <DEDUP_REMOVED lines=8> */
[----:B------:R-:W3:Y:S01]  /*1443c0*/  LDS.128 R64, [R29] ;  /* 0x000000001d407984 */ /* 0x000ee20000000c00 */
[----:B------:R-:W-:Y:S01]  /*1443d0*/  @P4 LOP3.LUT R44, R44, 0x10000, RZ, 0xfc, !PT ;  /* 0x000100002c2c4812 */ /* 0x000fe200078efcff */
[----:B------:R-:W-:-:S03]  /*1443e0*/  NOP ;  /* 0x0000000000007918 */ /* 0x000fc60000000000 */
[----:B------:R-:W-:Y:S01]  /*1443f0*/  LOP3.LUT R44, R44, 0xffff7fff, RZ, 0xc0, !PT ;  /* 0xffff7fff2c2c7812 */ /* 0x000fe200078ec0ff */
[----:B------:R-:W2:Y:S03]  /*144400*/  LDCU UR8, c[0x0][0x398] ;  /* 0x00007300ff0877ac */ /* 0x000ea60008000800 */
        /* <DEDUP_REMOVED lines=12> */
[----:B------:R-:W-:Y:S01]  /*1444d0*/  @P5 LOP3.LUT R44, R44, 0x2000, RZ, 0xfc, !PT ;  /* 0x000020002c2c5812 */ /* 0x000fe200078efcff */
[----:B---3--:R3:W-:Y:S01]  /*1444e0*/  STL.64 [R1+0x330], R64 ;  /* 0x0003304001007387 */ /* 0x0087e20000100a00 */
[----:B------:R-:W-:Y:S01]  /*1444f0*/  LOP3.LUT R47, R47, 0x7fffffff, RZ, 0xc0, !PT ;  /* 0x7fffffff2f2f7812 */ /* 0x000fe200078ec0ff */
        /* <DEDUP_REMOVED lines=34> */
[----:B------:R-:W2:Y:S01]  /*144720*/  LDL.LU R63, [R1+0xd08] ;  /* 0x000d0800013f7983 */ /* 0x000ea20000300800 */
[----:B------:R-:W-:Y:S01]  /*144730*/  LOP3.LUT R44, R44, 0xffffffdf, RZ, 0xc0, !PT ;  /* 0xffffffdf2c2c7812 */ /* 0x000fe200078ec0ff */
[----:B------:R-:W-:Y:S01]  /*144740*/  VIADD R59, R83, 0x79 ;  /* 0x00000079533b7836 */ /* 0x000fe20000000000 */
[----:B------:R-:W-:Y:S01]  /*144750*/  ISETP.LT.AND P5, PT, R82, UR20, !P0 ;  /* 0x0000001452007c0c */ /* 0x000fe2000c7a1270 */
[----:B------:R-:W-:Y:S01]  /*144760*/  NOP ;  /* 0x0000000000007918 */ /* 0x000fe20000000000 */
[----:B------:R-:W-:Y:S01]  /*144770*/  ISETP.LT.AND P4, PT, R81, UR25, !P0 ;  /* 0x0000001951007c0c */ /* 0x000fe2000c781270 */
[----:B------:R-:W1:Y:S01]  /*144780*/  LDCU.64 UR42, c[0x0][0x398] ;  /* 0x00007300ff2a77ac */ /* 0x000e620008000a00 */
[----:B------:R-:W-:-:S09]  /*144790*/  ISETP.LT.AND P3, PT, R85, UR21, !P0 ;  /* 0x0000001555007c0c */ /* 0x000fd2000c761270 */
        /* <DEDUP_REMOVED lines=19> */
[----:B------:R-:W1:Y:S06]  /*1448d0*/  LDCU UR10, c[0x0][0x398] ;  /* 0x00007300ff0a77ac */ /* 0x000e6c0008000800 */
        /* <DEDUP_REMOVED lines=8> */
[----:B------:R-:W-:Y:S02]  /*144960*/  LOP3.LUT R44, R44, 0xfffffffe, RZ, 0xc0, !PT ;  /* 0xfffffffe2c2c7812 */ /* 0x000fe400078ec0ff */
[----:B------:R-:W-:-:S02]  /*144970*/  LOP3.LUT R45, R45, 0xdfffffff, RZ, 0xc0, !PT ;  /* 0xdfffffff2d2d7812 */ /* 0x000fc400078ec0ff */
[----:B------:R-:W-:Y:S02]  /*144980*/  @P4 LOP3.LUT R44, R44, 0x1, RZ, 0xfc, !PT ;  /* 0x000000012c2c4812 */ /* 0x000fe400078efcff */
[----:B------:R-:W-:Y:S01]  /*144990*/  ISETP.LT.AND P4, PT, R81, UR28, !P0 ;  /* 0x0000001c51007c0c */ /* 0x000fe2000c781270 */
[----:B------:R-:W1:Y:S01]  /*1449a0*/  LDCU UR28, c[0x0][0x398] ;  /* 0x00007300ff1c77ac */ /* 0x000e620008000800 */
[----:B------:R-:W-:-:S03]  /*1449b0*/  ISETP.LT.AND P3, PT, R85, UR17, !P0 ;  /* 0x0000001155007c0c */ /* 0x000fc6000c761270 */
        /* <DEDUP_REMOVED lines=119> */
[----:B------:R-:W-:Y:S01]  /*145130*/  LOP3.LUT R45, R45, 0xffffffdf, RZ, 0xc0, !PT ;  /* 0xffffffdf2d2d7812 */ /* 0x000fe200078ec0ff */
[----:B------:R-:W1:Y:S08]  /*145140*/  LDCU UR54, c[0x0][0x398] ;  /* 0x00007300ff3677ac */ /* 0x000e700008000800 */
[----:B------:R-:W-:-:S02]  /*145150*/  @P5 LOP3.LUT R45, R45, 0x20, RZ, 0xfc, !PT ;  /* 0x000000202d2d5812 */ /* 0x000fc400078efcff */
[----:B------:R-:W-:Y:S01]  /*145160*/  ISETP.LT.AND P3, PT, R85, UR53, !P0 ;  /* 0x0000003555007c0c */ /* 0x000fe2000c761270 */
        /* <DEDUP_REMOVED lines=19> */
[----:B------:R-:W-:Y:S02]  /*1452a0*/  IADD3 R64, PT, PT, R83, 0x6f, RZ ;  /* 0x0000006f53407810 */ /* 0x000fe40007ffe0ff */
[----:B------:R-:W-:Y:S01]  /*1452b0*/  LOP3.LUT R49, R49, 0x7fffffff, RZ, 0xc0, !PT ;  /* 0x7fffffff31317812 */ /* 0x000fe200078ec0ff */
[----:B------:R-:W1:Y:S02]  /*1452c0*/  LDCU UR56, c[0x0][0x398] ;  /* 0x00007300ff3877ac */ /* 0x000e640008000800 */
        /* <DEDUP_REMOVED lines=10> */
[----:B------:R-:W-:Y:S01]  /*145370*/  LOP3.LUT R45, R45, 0xfffffffe, RZ, 0xc0, !PT ;  /* 0xfffffffe2d2d7812 */ /* 0x000fe200078ec0ff */
[----:B------:R-:W1:Y:S03]  /*145380*/  LDCU UR27, c[0x0][0x398] ;  /* 0x00007300ff1b77ac */ /* 0x000e660008000800 */
[----:B------:R-:W-:-:S02]  /*145390*/  @P4 LOP3.LUT R45, R45, 0x1, RZ, 0xfc, !PT ;  /* 0x000000012d2d4812 */ /* 0x000fc400078efcff */
[----:B------:R-:W-:Y:S01]  /*1453a0*/  ISETP.LT.AND P4, PT, R81, UR68, !P0 ;  /* 0x0000004451007c0c */ /* 0x000fe2000c781270 */
[----:B------:R-:W1:Y:S01]  /*1453b0*/  LDCU UR68, c[0x0][0x398] ;  /* 0x00007300ff4477ac */ /* 0x000e620008000800 */
[----:B------:R-:W-:-:S03]  /*1453c0*/  ISETP.LT.AND P3, PT, R85, UR67, !P0 ;  /* 0x0000004355007c0c */ /* 0x000fc6000c761270 */
        /* <DEDUP_REMOVED lines=24> */
[----:B------:R-:W-:Y:S01]  /*145550*/  ISETP.LT.AND P3, PT, R85, UR76, !P0 ;  /* 0x0000004c55007c0c */ /* 0x000fe2000c761270 */
        /* <DEDUP_REMOVED lines=104> */
[----:B------:R-:W-:Y:S01]  /*145be0*/  LOP3.LUT R46, R46, 0xffffffef, RZ, 0xc0, !PT ;  /* 0xffffffef2e2e7812 */ /* 0x000fe200078ec0ff */
[----:B------:R-:W2:Y:S03]  /*145bf0*/  LDCU UR71, c[0x0][0x398] ;  /* 0x00007300ff4777ac */ /* 0x000ea60008000800 */
[----:B------:R-:W-:Y:S02]  /*145c00*/  @P4 LOP3.LUT R46, R46, 0x10, RZ, 0xfc, !PT ;  /* 0x000000102e2e4812 */ /* 0x000fe400078efcff */
[----:B-1----:R-:W-:-:S02]  /*145c10*/  ISETP.LT.AND P0, PT, R84, UR42, !P0 ;  /* 0x0000002a54007c0c */ /* 0x002fc4000c701270 */
        /* <DEDUP_REMOVED lines=49> */
[----:B------:R-:W-:Y:S01]  /*145f30*/  ISETP.GE.AND P0, PT, R59, UR47, PT ;  /* 0x0000002f3b007c0c */ /* 0x000fe2000bf06270 */
[----:B---3--:R-:W-:Y:S01]  /*145f40*/  STL.64 [R1+0x9f0], R64 ;  /* 0x0009f04001007387 */ /* 0x008fe20000100a00 */
[----:B------:R-:W-:Y:S01]  /*145f50*/  @P5 LOP3.LUT R46, R46, 0x2, RZ, 0xfc, !PT ;  /* 0x000000022e2e5812 */ /* 0x000fe200078efcff */
[----:B------:R-:W3:Y:S01]  /*145f60*/  LDCU.64 UR46, c[0x0][0x398] ;  /* 0x00007300ff2e77ac */ /* 0x000ee20008000a00 */
[----:B------:R-:W-:Y:S01]  /*145f70*/  ISETP.LT.AND P5, PT, R82, UR74, !P0 ;  /* 0x0000004a52007c0c */ /* 0x000fe2000c7a1270 */
[----:B------:R-:W-:Y:S01]  /*145f80*/  STL.64 [R1+0x9f8], R66 ;  /* 0x0009f84201007387 */ /* 0x000fe20000100a00 */
[----:B------:R-:W-:Y:S02]  /*145f90*/  LOP3.LUT R46, R46, 0xfffffffe, RZ, 0xc0, !PT ;  /* 0xfffffffe2e2e7812 */ /* 0x000fe400078ec0ff */
[----:B------:R-:W-:Y:S01]  /*145fa0*/  LOP3.LUT R47, R47, 0xdfffffff, RZ, 0xc0, !PT ;  /* 0xdfffffff2f2f7812 */ /* 0x000fe200078ec0ff */
[----:B------:R-:W-:Y:S01]  /*145fb0*/  VIADD R59, R83, 0x67 ;  /* 0x00000067533b7836 */ /* 0x000fe20000000000 */
[----:B------:R-:W-:Y:S01]  /*145fc0*/  @P4 LOP3.LUT R46, R46, 0x1, RZ, 0xfc, !PT ;  /* 0x000000012e2e4812 */ /* 0x000fe200078efcff */
[----:B------:R-:W1:Y:S01]  /*145fd0*/  LDCU UR74, c[0x0][0x398] ;  /* 0x00007300ff4a77ac */ /* 0x000e620008000800 */
[----:B----4-:R-:W-:-:S02]  /*145fe0*/  ISETP.LT.AND P4, PT, R81, UR75, !P0 ;  /* 0x0000004b51007c0c */ /* 0x010fc4000c781270 */
[----:B------:R-:W-:Y:S01]  /*145ff0*/  ISETP.LT.AND P3, PT, R85, UR76, !P0 ;  /* 0x0000004c55007c0c */ /* 0x000fe2000c761270 */
[----:B------:R-:W4:Y:S02]  /*146000*/  LDCU UR76, c[0x0][0x398] ;  /* 0x00007300ff4c77ac */ /* 0x000f240008000800 */
        /* <DEDUP_REMOVED lines=15> */
[----:B----4-:R-:W-:Y:S02]  /*146100*/  ISETP.LT.AND P4, PT, R81, UR76, !P0 ;  /* 0x0000004c51007c0c */ /* 0x010fe4000c781270 */
[----:B-1----:R-:W-:Y:S01]  /*146110*/  ISETP.LT.AND P3, PT, R85, UR77, !P0 ;  /* 0x0000004d55007c0c */ /* 0x002fe2000c761270 */
[----:B------:R-:W1:Y:S08]  /*146120*/  LDCU UR77, c[0x0][0x398] ;  /* 0x00007300ff4d77ac */ /* 0x000e700008000800 */
[----:B------:R-:W-:Y:S01]  /*146130*/  @P5 LOP3.LUT R47, R47, 0x2000000, RZ, 0xfc, !PT ;  /* 0x020000002f2f5812 */ /* 0x000fe200078efcff */
[----:B------:R-:W4:Y:S03]  /*146140*/  LDCU UR76, c[0x0][0x398] ;  /* 0x00007300ff4c77ac */ /* 0x000f260008000800 */
        /* <DEDUP_REMOVED lines=13> */
[----:B-1----:R-:W-:Y:S01]  /*146220*/  ISETP.LT.AND P3, PT, R85, UR77, !P0 ;  /* 0x0000004d55007c0c */ /* 0x002fe2000c761270 */
[----:B------:R-:W1:Y:S01]  /*146230*/  LDCU UR75, c[0x0][0x398] ;  /* 0x00007300ff4b77ac */ /* 0x000e620008000800 */
[----:B------:R-:W1:Y:S07]  /*146240*/  LDCU.64 UR42, c[0x0][0x398] ;  /* 0x00007300ff2a77ac */ /* 0x000e6e0008000a00 */
        /* <DEDUP_REMOVED lines=13> */
[----:B------:R-:W3:Y:S01]  /*146320*/  LDCU UR69, c[0x0][0x398] ;  /* 0x00007300ff4577ac */ /* 0x000ee20008000800 */
[----:B------:R-:W-:Y:S01]  /*146330*/  ISETP.LT.AND P4, PT, R81, UR73, !P0 ;  /* 0x0000004951007c0c */ /* 0x000fe2000c781270 */
[----:B------:R-:W-:Y:S01]  /*146340*/  VIADD R59, R83, 0x64 ;  /* 0x00000064533b7836 */ /* 0x000fe20000000000 */
[----:B-1----:R-:W-:Y:S01]  /*146350*/  ISETP.LT.AND P3, PT, R85, UR75, !P0 ;  /* 0x0000004b55007c0c */ /* 0x002fe2000c761270 */
[----:B------:R-:W1:Y:S01]  /*146360*/  LDCU UR73, c[0x0][0x398] ;  /* 0x00007300ff4977ac */ /* 0x000e620008000800 */
[----:B------:R-:W-:Y:S01]  /*146370*/  NOP ;  /* 0x0000000000007918 */ /* 0x000fe20000000000 */
[----:B------:R-:W1:Y:S01]  /*146380*/  LDCU.64 UR44, c[0x0][0x398] ;  /* 0x00007300ff2c77ac */ /* 0x000e620008000a00 */
[----:B--2---:R-:W2:Y:S05]  /*146390*/  LDL.LU R60, [R1+0x12b4] ;  /* 0x0012b400013c7983 */ /* 0x004eaa0000300800 */
[----:B------:R-:W-:Y:S01]  /*1463a0*/  @P5 LOP3.LUT R47, R47, 0x20000, RZ, 0xfc, !PT ;  /* 0x000200002f2f5812 */ /* 0x000fe200078efcff */
[----:B------:R-:W1:Y:S01]  /*1463b0*/  LDCU UR75, c[0x0][0x398] ;  /* 0x00007300ff4b77ac */ /* 0x000e620008000800 */
[----:B------:R-:W2:Y:S04]  /*1463c0*/  LDL.LU R61, [R1+0x12bc] ;  /* 0x0012bc00013d7983 */ /* 0x000ea80000300800 */
[----:B------:R-:W2:Y:S04]  /*1463d0*/  LDL.LU R62, [R1+0x2b24] ;  /* 0x002b2400013e7983 */ /* 0x000ea80000300800 */
[----:B------:R-:W2:Y:S01]  /*1463e0*/  LDL.LU R63, [R1+0x2b2c] ;  /* 0x002b2c00013f7983 */ /* 0x000ea20000300800 */
[----:B------:R-:W-:-:S02]  /*1463f0*/  LOP3.LUT R47, R47, 0xfffeffff, RZ, 0xc0, !PT ;  /* 0xfffeffff2f2f7812 */ /* 0x000fc400078ec0ff */
[----:B------:R-:W-:Y:S01]  /*146400*/  ISETP.LT.AND P0, PT, R84, UR42, !P0 ;  /* 0x0000002a54007c0c */ /* 0x000fe2000c701270 */
[----:B------:R-:W4:Y:S01]  /*146410*/  LDS.128 R64, [R29] ;  /* 0x000000001d407984 */ /* 0x000f220000000c00 */
        /* <DEDUP_REMOVED lines=14> */
[----:B------:R-:W-:-:S02]  /*146500*/  LOP3.LUT R50, R50, 0x7fffffff, RZ, 0xc0, !PT ;  /* 0x7fffffff32327812 */ /* 0x000fc400078ec0ff */
[----:B------:R-:W-:Y:S01]  /*146510*/  LOP3.LUT R51, R51, 0x7fffffff, RZ, 0xc0, !PT ;  /* 0x7fffffff33337812 */ /* 0x000fe200078ec0ff */
[----:B------:R-:W1:Y:S04]  /*146520*/  LDCU UR73, c[0x0][0x398] ;  /* 0x00007300ff4977ac */ /* 0x000e680008000800 */
[----:B------:R-:W-:Y:S01]  /*146530*/  @P5 LOP3.LUT R47, R47, 0x2000, RZ, 0xfc, !PT ;  /* 0x000020002f2f5812 */ /* 0x000fe200078efcff */
[----:B----4-:R4:W-:Y:S01]  /*146540*/  STL.64 [R1+0x320], R64 ;  /* 0x0003204001007387 */ /* 0x0109e20000100a00 */
        /* <DEDUP_REMOVED lines=10> */
[----:B-1----:R-:W-:Y:S01]  /*1465f0*/  ISETP.LT.AND P5, PT, R82, UR75, !P0 ;  /* 0x0000004b52007c0c */ /* 0x002fe2000c7a1270 */
[----:B------:R-:W-:Y:S01]  /*146600*/  STL.64 [R1+0x328], R66 ;  /* 0x0003284201007387 */ /* 0x000fe20000100a00 */
[----:B------:R-:W-:Y:S01]  /*146610*/  ISETP.LT.AND P4, PT, R81, UR4, !P0 ;  /* 0x0000000451007c0c */ /* 0x000fe2000c781270 */
[----:B------:R-:W1:Y:S01]  /*146620*/  LDCU UR75, c[0x0][0x398] ;  /* 0x00007300ff4b77ac */ /* 0x000e620008000800 */
[----:B------:R-:W-:-:S02]  /*146630*/  LOP3.LUT R47, R47, 0xfffffdff, RZ, 0xc0, !PT ;  /* 0xfffffdff2f2f7812 */ /* 0x000fc400078ec0ff */
[----:B------:R-:W-:-:S07]  /*146640*/  ISETP.LT.AND P3, PT, R85, UR8, !P0 ;  /* 0x0000000855007c0c */ /* 0x000fce000c761270 */
[----:B------:R-:W-:-:S04]  /*146650*/  @P5 LOP3.LUT R47, R47, 0x200, RZ, 0xfc, !PT ;  /* 0x000002002f2f5812 */ /* 0x000fc800078efcff */
        /* <DEDUP_REMOVED lines=15> */
[----:B------:R-:W1:Y:S08]  /*146750*/  LDCU.64 UR8, c[0x0][0x398] ;  /* 0x00007300ff0877ac */ /* 0x000e700008000a00 */
        /* <DEDUP_REMOVED lines=17> */
[----:B------:R-:W1:Y:S06]  /*146870*/  LDCU UR8, c[0x0][0x398] ;  /* 0x00007300ff0877ac */ /* 0x000e6c0008000800 */
        /* <DEDUP_REMOVED lines=9> */
[----:B------:R-:W-:Y:S01]  /*146910*/  LOP3.LUT R47, R47, 0xfffffffe, RZ, 0xc0, !PT ;  /* 0xfffffffe2f2f7812 */ /* 0x000fe200078ec0ff */
[----:B--2---:R2:W-:Y:S01]  /*146920*/  STSM.16.M88.4 [R29], R60 ;  /* 0x0000003c1d007844 */ /* 0x0045e20000000200 */
[----:B----4-:R-:W-:Y:S01]  /*146930*/  IADD3 R64, PT, PT, R83, 0x5a, RZ ;  /* 0x0000005a53407810 */ /* 0x010fe20007ffe0ff */
[----:B------:R-:W4:Y:S02]  /*146940*/  LDCU.64 UR44, c[0x0][0x398] ;  /* 0x00007300ff2c77ac */ /* 0x000f240008000a00 */
[----:B--2---:R-:W2:Y:S04]  /*146950*/  LDL.LU R60, [R1+0x1f0] ;  /* 0x0001f000013c7983 */ /* 0x004ea80000300800 */
[----:B------:R-:W2:Y:S04]  /*146960*/  LDL.LU R61, [R1+0x1f8] ;  /* 0x0001f800013d7983 */ /* 0x000ea80000300800 */
[----:B------:R-:W2:Y:S04]  /*146970*/  LDL.LU R62, [R1+0xd50] ;  /* 0x000d5000013e7983 */ /* 0x000ea80000300800 */
[----:B------:R-:W2:Y:S01]  /*146980*/  LDL.LU R63, [R1+0xd58] ;  /* 0x000d5800013f7983 */ /* 0x000ea20000300800 */
[----:B------:R-:W-:Y:S01]  /*146990*/  @P4 LOP3.LUT R47, R47, 0x1, RZ, 0xfc, !PT ;  /* 0x000000012f2f4812 */ /* 0x000fe200078efcff */
[----:B------:R-:W-:Y:S01]  /*1469a0*/  NOP ;  /* 0x0000000000007918 */ /* 0x000fe20000000000 */
[----:B------:R-:W-:Y:S01]  /*1469b0*/  ISETP.LT.AND P4, PT, R81, UR15, !P0 ;  /* 0x0000000f51007c0c */ /* 0x000fe2000c781270 */
[----:B------:R-:W1:Y:S01]  /*1469c0*/  LDCU.64 UR14, c[0x0][0x398] ;  /* 0x00007300ff0e77ac */ /* 0x000e620008000a00 */
[----:B------:R-:W-:-:S02]  /*1469d0*/  @P5 LOP3.LUT R48, R48, 0x20000000, RZ, 0xfc, !PT ;  /* 0x2000000030305812 */ /* 0x000fc400078efcff */
[----:B------:R-:W-:Y:S01]  /*1469e0*/  ISETP.LT.AND P3, PT, R85, UR17, !P0 ;  /* 0x0000001155007c0c */ /* 0x000fe2000c761270 */
[----:B------:R-:W1:Y:S01]  /*1469f0*/  LDCU UR17, c[0x0][0x398] ;  /* 0x00007300ff1177ac */ /* 0x000e620008000800 */
[----:B------:R-:W-:Y:S02]  /*146a00*/  LOP3.LUT R48, R48, 0xefffffff, RZ, 0xc0, !PT ;  /* 0xefffffff30307812 */ /* 0x000fe400078ec0ff */
[----:B---3--:R-:W-:-:S05]  /*146a10*/  ISETP.LT.AND P0, PT, R84, UR38, !P0 ;  /* 0x0000002654007c0c */ /* 0x008fca000c701270 */
        /* <DEDUP_REMOVED lines=12> */
[----:B------:R-:W1:Y:S01]  /*146ae0*/  LDCU.64 UR6, c[0x0][0x398] ;  /* 0x00007300ff0677ac */ /* 0x000e620008000a00 */
[----:B------:R-:W2:Y:S07]  /*146af0*/  LDCU.64 UR46, c[0x0][0x398] ;  /* 0x00007300ff2e77ac */ /* 0x000eae0008000a00 */
        /* <DEDUP_REMOVED lines=85> */
[----:B--2---:R1:W-:Y:S04]  /*147050*/  STSM.16.M88.4 [R29], R60 ;  /* 0x0000003c1d007844 */ /* 0x0043e80000000200 */
[----:B------:R-:W-:Y:S04]  /*147060*/  STL.64 [R1+0x208], R66 ;  /* 0x0002084201007387 */ /* 0x000fe80000100a00 */
[----:B-1----:R-:W2:Y:S04]  /*147070*/  LDL.LU R60, [R1+0x310] ;  /* 0x00031000013c7983 */ /* 0x002ea80000300800 */
[----:B------:R-:W2:Y:S04]  /*147080*/  LDL.LU R61, [R1+0x318] ;  /* 0x00031800013d7983 */ /* 0x000ea80000300800 */
[----:B------:R-:W2:Y:S04]  /*147090*/  LDL.LU R62, [R1+0x2230] ;  /* 0x00223000013e7983 */ /* 0x000ea80000300800 */
[----:B------:R-:W2:Y:S01]  /*1470a0*/  LDL.LU R63, [R1+0x2238] ;  /* 0x00223800013f7983 */ /* 0x000ea20000300800 */
[----:B------:R-:W-:-:S02]  /*1470b0*/  ISETP.LT.AND P5, PT, R82, UR19, !P0 ;  /* 0x0000001352007c0c */ /* 0x000fc4000c7a1270 */
[----:B------:R-:W-:Y:S01]  /*1470c0*/  ISETP.LT.AND P4, PT, R81, UR23, !P0 ;  /* 0x0000001751007c0c */ /* 0x000fe2000c781270 */
[----:B------:R-:W1:Y:S01]  /*1470d0*/  LDCU.64 UR22, c[0x0][0x398] ;  /* 0x00007300ff1677ac */ /* 0x000e620008000a00 */
        /* <DEDUP_REMOVED lines=23> */
[----:B------:R-:W-:Y:S01]  /*147250*/  ISETP.LT.AND P0, PT, R84, UR51, !P0 ;  /* 0x0000003354007c0c */ /* 0x000fe2000c701270 */
        /* <DEDUP_REMOVED lines=16> */
[----:B------:R-:W1:Y:S01]  /*147360*/  LDCU.64 UR30, c[0x0][0x398] ;  /* 0x00007300ff1e77ac */ /* 0x000e620008000a00 */
[----:B------:R-:W-:Y:S01]  /*147370*/  ISETP.LT.AND P3, PT, R85, UR53, !P0 ;  /* 0x0000003555007c0c */ /* 0x000fe2000c761270 */
        /* <DEDUP_REMOVED lines=142> */
[----:B------:R-:W-:Y:S01]  /*147c60*/  ISETP.GE.AND P0, PT, R64, UR33, PT ;  /* 0x0000002140007c0c */ /* 0x000fe2000bf06270 */
[----:B------:R-:W4:Y:S01]  /*147c70*/  LDCU UR33, c[0x0][0x398] ;  /* 0x00007300ff2177ac */ /* 0x000f220008000800 */
        /* <DEDUP_REMOVED lines=51> */
[----:B------:R-:W-:Y:S01]  /*147fb0*/  ISETP.LT.AND P3, PT, R85, UR74, !P0 ;  /* 0x0000004a55007c0c */ /* 0x000fe2000c761270 */
[----:B------:R-:W3:Y:S01]  /*147fc0*/  LDCU.64 UR38, c[0x0][0x398] ;  /* 0x00007300ff2677ac */ /* 0x000ee20008000a00 */
[----:B------:R-:W-:-:S02]  /*147fd0*/  @P4 LOP3.LUT R49, R49, 0x1, RZ, 0xfc, !PT ;  /* 0x0000000131314812 */ /* 0x000fc400078efcff */
[----:B------:R-:W-:Y:S01]  /*147fe0*/  ISETP.LT.AND P4, PT, R81, UR76, !P0 ;  /* 0x0000004c51007c0c */ /* 0x000fe2000c781270 */
[----:B------:R-:W1:Y:S02]  /*147ff0*/  LDCU UR54, c[0x0][0x398] ;  /* 0x00007300ff3677ac */ /* 0x000e640008000800 */
[----:B------:R-:W-:Y:S02]  /*148000*/  @P5 LOP3.LUT R50, R50, 0x20000000, RZ, 0xfc, !PT ;  /* 0x2000000032325812 */ /* 0x000fe400078efcff */
[----:B------:R-:W-:Y:S01]  /*148010*/  LOP3.LUT R53, R53, 0x7fffffff, RZ, 0xc0, !PT ;  /* 0x7fffffff35357812 */ /* 0x000fe200078ec0ff */
[----:B------:R-:W1:Y:S01]  /*148020*/  LDCU UR74, c[0x0][0x398] ;  /* 0x00007300ff4a77ac */ /* 0x000e620008000800 */
        /* <DEDUP_REMOVED lines=29> */
[----:B---3--:R-:W-:Y:S02]  /*148200*/  ISETP.LT.AND P5, PT, R82, UR38, !P0 ;  /* 0x0000002652007c0c */ /* 0x008fe4000c7a1270 */
[----:B-1----:R-:W-:Y:S01]  /*148210*/  ISETP.LT.AND P4, PT, R81, UR62, !P0 ;  /* 0x0000003e51007c0c */ /* 0x002fe2000c781270 */
[----:B------:R-:W1:Y:S01]  /*148220*/  LDCU UR62, c[0x0][0x398] ;  /* 0x00007300ff3e77ac */ /* 0x000e620008000800 */
[----:B------:R-:W-:-:S02]  /*148230*/  LOP3.LUT R50, R50, 0xffdfffff, RZ, 0xc0, !PT ;  /* 0xffdfffff32327812 */ /* 0x000fc400078ec0ff */
[----:B------:R-:W-:Y:S01]  /*148240*/  ISETP.LT.AND P3, PT, R85, UR57, !P0 ;  /* 0x0000003955007c0c */ /* 0x000fe2000c761270 */
[----:B------:R-:W3:Y:S06]  /*148250*/  LDCU UR57, c[0x0][0x398] ;  /* 0x00007300ff3977ac */ /* 0x000eec0008000800 */
        /* <DEDUP_REMOVED lines=11> */
[----:B--2---:R2:W-:Y:S01]  /*148310*/  STSM.16.M88.4 [R29], R60 ;  /* 0x0000003c1d007844 */ /* 0x0045e20000000200 */
[----:B------:R-:W-:Y:S01]  /*148320*/  ISETP.LT.AND P5, PT, R82, UR61, !P0 ;  /* 0x0000003d52007c0c */ /* 0x000fe2000c7a1270 */
[----:B------:R-:W4:Y:S01]  /*148330*/  LDCU UR61, c[0x0][0x398] ;  /* 0x00007300ff3d77ac */ /* 0x000f220008000800 */
[----:B-1----:R-:W-:Y:S01]  /*148340*/  ISETP.LT.AND P4, PT, R81, UR62, !P0 ;  /* 0x0000003e51007c0c */ /* 0x002fe2000c781270 */
[----:B------:R-:W-:Y:S01]  /*148350*/  VIADD R59, R83, 0x4c ;  /* 0x0000004c533b7836 */ /* 0x000fe20000000000 */
[----:B---3--:R-:W-:Y:S01]  /*148360*/  ISETP.LT.AND P3, PT, R85, UR57, !P0 ;  /* 0x0000003955007c0c */ /* 0x008fe2000c761270 */
[----:B------:R-:W1:Y:S01]  /*148370*/  LDCU UR62, c[0x0][0x398] ;  /* 0x00007300ff3e77ac */ /* 0x000e620008000800 */
[----:B------:R-:W-:Y:S01]  /*148380*/  NOP ;  /* 0x0000000000007918 */ /* 0x000fe20000000000 */
[----:B------:R-:W3:Y:S01]  /*148390*/  LDCU.64 UR46, c[0x0][0x398] ;  /* 0x00007300ff2e77ac */ /* 0x000ee20008000a00 */
        /* <DEDUP_REMOVED lines=37> */
[----:B------:R-:W3:Y:S01]  /*1485f0*/  LDCU UR61, c[0x0][0x398] ;  /* 0x00007300ff3d77ac */ /* 0x000ee20008000800 */
[----:B-1----:R-:W-:Y:S02]  /*148600*/  ISETP.LT.AND P4, PT, R81, UR62, !P0 ;  /* 0x0000003e51007c0c */ /* 0x002fe4000c781270 */
[----:B------:R-:W-:Y:S01]  /*148610*/  ISETP.LT.AND P3, PT, R85, UR57, !P0 ;  /* 0x0000003955007c0c */ /* 0x000fe2000c761270 */
[----:B------:R-:W1:Y:S01]  /*148620*/  LDCU UR62, c[0x0][0x398] ;  /* 0x00007300ff3e77ac */ /* 0x000e620008000800 */
[----:B------:R-:W4:Y:S07]  /*148630*/  LDCU.64 UR38, c[0x0][0x398] ;  /* 0x00007300ff2677ac */ /* 0x000f2e0008000a00 */
        /* <DEDUP_REMOVED lines=10> */
[----:B------:R-:W4:Y:S03]  /*1486e0*/  LDCU.64 UR42, c[0x0][0x398] ;  /* 0x00007300ff2a77ac */ /* 0x000f260008000a00 */
[----:B------:R-:W-:Y:S02]  /*1486f0*/  ISETP.LT.AND P5, PT, R82, UR72, !P0 ;  /* 0x0000004852007c0c */ /* 0x000fe4000c7a1270 */
[----:B------:R-:W-:Y:S01]  /*148700*/  LOP3.LUT R50, R50, 0xffffffdf, RZ, 0xc0, !PT ;  /* 0xffffffdf32327812 */ /* 0x000fe200078ec0ff */
[----:B------:R-:W-:Y:S01]  /*148710*/  VIADD R59, R83, 0x49 ;  /* 0x00000049533b7836 */ /* 0x000fe20000000000 */
[----:B---3--:R-:W-:Y:S01]  /*148720*/  ISETP.LT.AND P4, PT, R81, UR61, !P0 ;  /* 0x0000003d51007c0c */ /* 0x008fe2000c781270 */
[----:B------:R3:W-:Y:S01]  /*148730*/  STL.64 [R1+0x310], R64 ;  /* 0x0003104001007387 */ /* 0x0007e20000100a00 */
[----:B-1----:R-:W-:Y:S01]  /*148740*/  ISETP.LT.AND P3, PT, R85, UR62, !P0 ;  /* 0x0000003e55007c0c */ /* 0x002fe2000c761270 */
[----:B------:R-:W1:Y:S01]  /*148750*/  LDCU UR62, c[0x0][0x398] ;  /* 0x00007300ff3e77ac */ /* 0x000e620008000800 */
[----:B------:R-:W-:Y:S01]  /*148760*/  LOP3.LUT R54, R54, 0x7fffffff, RZ, 0xc0, !PT ;  /* 0x7fffffff36367812 */ /* 0x000fe200078ec0ff */
[----:B------:R-:W1:Y:S04]  /*148770*/  LDCU UR72, c[0x0][0x398] ;  /* 0x00007300ff4877ac */ /* 0x000e680008000800 */
[----:B------:R-:W-:Y:S01]  /*148780*/  @P5 LOP3.LUT R50, R50, 0x20, RZ, 0xfc, !PT ;  /* 0x0000002032325812 */ /* 0x000fe200078efcff */
[----:B------:R-:W1:Y:S03]  /*148790*/  LDCU UR61, c[0x0][0x398] ;  /* 0x00007300ff3d77ac */ /* 0x000e660008000800 */
[----:B------:R-:W-:-:S02]  /*1487a0*/  LOP3.LUT R50, R50, 0xffffffef, RZ, 0xc0, !PT ;  /* 0xffffffef32327812 */ /* 0x000fc400078ec0ff */
[----:B------:R-:W-:Y:S01]  /*1487b0*/  ISETP.LT.AND P0, PT, R84, UR57, !P0 ;  /* 0x0000003954007c0c */ /* 0x000fe2000c701270 */
[----:B------:R-:W1:Y:S01]  /*1487c0*/  LDCU UR57, c[0x0][0x398] ;  /* 0x00007300ff3977ac */ /* 0x000e620008000800 */
[----:B------:R-:W-:-:S04]  /*1487d0*/  @P4 LOP3.LUT R50, R50, 0x10, RZ, 0xfc, !PT ;  /* 0x0000001032324812 */ /* 0x000fc800078efcff */
[----:B------:R-:W-:-:S04]  /*1487e0*/  LOP3.LUT R50, R50, 0xfffffff7, RZ, 0xc0, !PT ;  /* 0xfffffff732327812 */ /* 0x000fc800078ec0ff */
[----:B------:R-:W-:-:S04]  /*1487f0*/  @P3 LOP3.LUT R50, R50, 0x8, RZ, 0xfc, !PT ;  /* 0x0000000832323812 */ /* 0x000fc800078efcff */
[----:B------:R-:W-:-:S04]  /*148800*/  LOP3.LUT R50, R50, 0xfffffffb, RZ, 0xc0, !PT ;  /* 0xfffffffb32327812 */ /* 0x000fc800078ec0ff */
[----:B------:R-:W-:Y:S02]  /*148810*/  @P0 LOP3.LUT R50, R50, 0x4, RZ, 0xfc, !PT ;  /* 0x0000000432320812 */ /* 0x000fe400078efcff */
[----:B------:R-:W-:Y:S01]  /*148820*/  ISETP.GE.AND P0, PT, R59, UR45, PT ;  /* 0x0000002d3b007c0c */ /* 0x000fe2000bf06270 */
[----:B------:R-:W-:Y:S01]  /*148830*/  STL.64 [R1+0x318], R66 ;  /* 0x0003184201007387 */ /* 0x000fe20000100a00 */
[----:B------:R-:W-:Y:S01]  /*148840*/  VIADD R59, R83, 0x48 ;  /* 0x00000048533b7836 */ /* 0x000fe20000000000 */
[----:B------:R-:W-:Y:S01]  /*148850*/  LOP3.LUT R50, R50, 0xfffffffd, RZ, 0xc0, !PT ;  /* 0xfffffffd32327812 */ /* 0x000fe200078ec0ff */
[----:B------:R-:W2:Y:S01]  /*148860*/  LDCU.64 UR44, c[0x0][0x398] ;  /* 0x00007300ff2c77ac */ /* 0x000ea20008000a00 */
[----:B-1----:R-:W-:Y:S02]  /*148870*/  ISETP.LT.AND P3, PT, R85, UR57, !P0 ;  /* 0x0000003955007c0c */ /* 0x002fe4000c761270 */
[----:B----4-:R-:W-:Y:S01]  /*148880*/  ISETP.LT.AND P5, PT, R82, UR38, !P0 ;  /* 0x0000002652007c0c */ /* 0x010fe2000c7a1270 */
[----:B------:R-:W1:Y:S01]  /*148890*/  LDCU UR57, c[0x0][0x398] ;  /* 0x00007300ff3977ac */ /* 0x000e620008000800 */
[----:B------:R-:W-:-:S02]  /*1488a0*/  ISETP.LT.AND P4, PT, R81, UR62, !P0 ;  /* 0x0000003e51007c0c */ /* 0x000fc4000c781270 */
[----:B------:R-:W-:Y:S01]  /*1488b0*/  ISETP.LT.AND P0, PT, R84, UR42, !P0 ;  /* 0x0000002a54007c0c */ /* 0x000fe2000c701270 */
[----:B------:R-:W4:Y:S06]  /*1488c0*/  LDCU UR62, c[0x0][0x398] ;  /* 0x00007300ff3e77ac */ /* 0x000f2c0008000800 */
        /* <DEDUP_REMOVED lines=9> */
[----:B------:R-:W-:Y:S01]  /*148960*/  LOP3.LUT R50, R50, 0xfffffffe, RZ, 0xc0, !PT ;  /* 0xfffffffe32327812 */ /* 0x000fe200078ec0ff */
[----:B------:R-:W1:Y:S03]  /*148970*/  LDCU.64 UR46, c[0x0][0x398] ;  /* 0x00007300ff2e77ac */ /* 0x000e660008000a00 */
[----:B------:R-:W-:-:S02]  /*148980*/  @P4 LOP3.LUT R50, R50, 0x1, RZ, 0xfc, !PT ;  /* 0x0000000132324812 */ /* 0x000fc400078efcff */
[----:B------:R-:W-:Y:S01]  /*148990*/  ISETP.LT.AND P4, PT, R81, UR75, !P0 ;  /* 0x0000004b51007c0c */ /* 0x000fe2000c781270 */
[----:B--2---:R2:W-:Y:S04]  /*1489a0*/  STSM.16.M88.4 [R29], R60 ;  /* 0x0000003c1d007844 */ /* 0x0045e80000000200 */
[----:B------:R-:W-:Y:S01]  /*1489b0*/  @P5 LOP3.LUT R51, R51, 0x20000000, RZ, 0xfc, !PT ;  /* 0x2000000033335812 */ /* 0x000fe200078efcff */
[----:B---3--:R-:W-:Y:S01]  /*1489c0*/  VIADD R64, R83, 0x42 ;  /* 0x0000004253407836 */ /* 0x008fe20000000000 */
[----:B------:R-:W-:Y:S01]  /*1489d0*/  ISETP.LT.AND P3, PT, R85, UR73, !P0 ;  /* 0x0000004955007c0c */ /* 0x000fe2000c761270 */
[----:B------:R-:W3:Y:S01]  /*1489e0*/  LDCU UR73, c[0x0][0x398] ;  /* 0x00007300ff4977ac */ /* 0x000ee20008000800 */
[----:B------:R-:W1:Y:S01]  /*1489f0*/  LDCU UR75, c[0x0][0x398] ;  /* 0x00007300ff4b77ac */ /* 0x000e620008000800 */
[----:B--2---:R-:W2:Y:S04]  /*148a00*/  LDL.LU R60, [R1+0x1e0] ;  /* 0x0001e000013c7983 */ /* 0x004ea80000300800 */
[----:B------:R-:W2:Y:S04]  /*148a10*/  LDL.LU R61, [R1+0x1e8] ;  /* 0x0001e800013d7983 */ /* 0x000ea80000300800 */
[----:B------:R-:W2:Y:S04]  /*148a20*/  LDL.LU R62, [R1+0xda0] ;  /* 0x000da000013e7983 */ /* 0x000ea80000300800 */
[----:B------:R-:W2:Y:S01]  /*148a30*/  LDL.LU R63, [R1+0xda8] ;  /* 0x000da800013f7983 */ /* 0x000ea20000300800 */
[----:B------:R-:W-:Y:S01]  /*148a40*/  LOP3.LUT R51, R51, 0xefffffff, RZ, 0xc0, !PT ;  /* 0xefffffff33337812 */ /* 0x000fe200078ec0ff */
[----:B------:R-:W-:-:S03]  /*148a50*/  NOP ;  /* 0x0000000000007918 */ /* 0x000fc60000000000 */
        /* <DEDUP_REMOVED lines=9> */
[----:B------:R-:W2:Y:S01]  /*148af0*/  LDCU UR61, c[0x0][0x398] ;  /* 0x00007300ff3d77ac */ /* 0x000ea20008000800 */
[----:B----4-:R-:W-:Y:S02]  /*148b00*/  ISETP.LT.AND P4, PT, R81, UR62, !P0 ;  /* 0x0000003e51007c0c */ /* 0x010fe4000c781270 */
[----:B------:R-:W-:Y:S01]  /*148b10*/  LOP3.LUT R51, R51, 0xfdffffff, RZ, 0xc0, !PT ;  /* 0xfdffffff33337812 */ /* 0x000fe200078ec0ff */
[----:B------:R-:W4:Y:S01]  /*148b20*/  LDCU UR62, c[0x0][0x398] ;  /* 0x00007300ff3e77ac */ /* 0x000f220008000800 */
[----:B-1----:R-:W-:-:S07]  /*148b30*/  ISETP.LT.AND P3, PT, R85, UR57, !P0 ;  /* 0x0000003955007c0c */ /* 0x002fce000c761270 */
        /* <DEDUP_REMOVED lines=110> */
[----:B------:R-:W-:Y:S02]  /*149220*/  ISETP.LT.AND P5, PT, R82, UR5, !P0 ;  /* 0x0000000552007c0c */ /* 0x000fe4000c7a1270 */
[----:B------:R-:W-:Y:S01]  /*149230*/  ISETP.LT.AND P4, PT, R81, UR11, !P0 ;  /* 0x0000000b51007c0c */ /* 0x000fe2000c781270 */
[----:B------:R-:W2:Y:S01]  /*149240*/  LDCU.64 UR4, c[0x0][0x398] ;  /* 0x00007300ff0477ac */ /* 0x000ea20008000a00 */
[----:B-1----:R-:W-:-:S02]  /*149250*/  ISETP.LT.AND P0, PT, R84, UR6, !P0 ;  /* 0x0000000654007c0c */ /* 0x002fc4000c701270 */
[----:B------:R-:W-:Y:S01]  /*149260*/  IADD3 R59, PT, PT, R83, 0x40, RZ ;  /* 0x00000040533b7810 */ /* 0x000fe20007ffe0ff */
[----:B------:R-:W1:Y:S04]  /*149270*/  LDCU.64 UR10, c[0x0][0x398] ;  /* 0x00007300ff0a77ac */ /* 0x000e680008000a00 */
[----:B------:R-:W-:Y:S01]  /*149280*/  @P3 LOP3.LUT R52, R52, 0x80000000, RZ, 0xfc, !PT ;  /* 0x8000000034343812 */ /* 0x000fe200078efcff */
[----:B------:R-:W1:Y:S03]  /*149290*/  LDCU UR6, c[0x0][0x398] ;  /* 0x00007300ff0677ac */ /* 0x000e660008000800 */
[----:B------:R-:W-:Y:S02]  /*1492a0*/  LOP3.LUT R52, R52, 0xbfffffff, RZ, 0xc0, !PT ;  /* 0xbfffffff34347812 */ /* 0x000fe400078ec0ff */
[----:B------:R-:W-:-:S02]  /*1492b0*/  LOP3.LUT R51, R51, 0xfffffffd, RZ, 0xc0, !PT ;  /* 0xfffffffd33337812 */ /* 0x000fc400078ec0ff */
[----:B------:R-:W-:Y:S02]  /*1492c0*/  @P0 LOP3.LUT R52, R52, 0x40000000, RZ, 0xfc, !PT ;  /* 0x4000000034340812 */ /* 0x000fe400078efcff */
[----:B------:R-:W-:Y:S02]  /*1492d0*/  ISETP.GE.AND P0, PT, R59, UR39, PT ;  /* 0x000000273b007c0c */ /* 0x000fe4000bf06270 */
[----:B------:R-:W-:Y:S02]  /*1492e0*/  @P5 LOP3.LUT R51, R51, 0x2, RZ, 0xfc, !PT ;  /* 0x0000000233335812 */ /* 0x000fe400078efcff */
[----:B------:R-:W-:Y:S01]  /*1492f0*/  LOP3.LUT R52, R52, 0xdfffffff, RZ, 0xc0, !PT ;  /* 0xdfffffff34347812 */ /* 0x000fe200078ec0ff */
[----:B------:R-:W-:Y:S01]  /*149300*/  VIADD R59, R83, 0x3e ;  /* 0x0000003e533b7836 */ /* 0x000fe20000000000 */
[----:B------:R-:W-:Y:S01]  /*149310*/  ISETP.LT.AND P5, PT, R82, UR22, !P0 ;  /* 0x0000001652007c0c */ /* 0x000fe2000c7a1270 */
[----:B------:R-:W1:Y:S01]  /*149320*/  LDCU.64 UR38, c[0x0][0x398] ;  /* 0x00007300ff2677ac */ /* 0x000e620008000a00 */
        /* <DEDUP_REMOVED lines=92> */
[----:B------:R-:W1:Y:S01]  /*1498f0*/  LDCU.64 UR22, c[0x0][0x398] ;  /* 0x00007300ff1677ac */ /* 0x000e620008000a00 */
[----:B------:R-:W-:-:S02]  /*149900*/  ISETP.LT.AND P4, PT, R81, UR37, !P0 ;  /* 0x0000002551007c0c */ /* 0x000fc4000c781270 */
[----:B------:R-:W-:Y:S02]  /*149910*/  LOP3.LUT R52, R52, 0xffffdfff, RZ, 0xc0, !PT ;  /* 0xffffdfff34347812 */ /* 0x000fe400078ec0ff */
[----:B------:R-:W-:Y:S01]  /*149920*/  ISETP.LT.AND P3, PT, R85, UR27, !P0 ;  /* 0x0000001b55007c0c */ /* 0x000fe2000c761270 */
[----:B------:R-:W-:Y:S01]  /*149930*/  VIADD R64, R83, 0x39 ;  /* 0x0000003953407836 */ /* 0x000fe20000000000 */
[----:B------:R-:W-:-:S05]  /*149940*/  NOP ;  /* 0x0000000000007918 */ /* 0x000fca0000000000 */
        /* <DEDUP_REMOVED lines=22> */
[----:B------:R-:W-:-:S02]  /*149ab0*/  LOP3.LUT R52, R52, 0xfffffeff, RZ, 0xc0, !PT ;  /* 0xfffffeff34347812 */ /* 0x000fc400078ec0ff */
[----:B------:R-:W-:Y:S01]  /*149ac0*/  ISETP.LT.AND P0, PT, R84, UR31, !P0 ;  /* 0x0000001f54007c0c */ /* 0x000fe2000c701270 */
[----:B------:R-:W1:Y:S01]  /*149ad0*/  LDCU.64 UR30, c[0x0][0x398] ;  /* 0x00007300ff1e77ac */ /* 0x000e620008000a00 */
[----:B------:R-:W-:-:S04]  /*149ae0*/  @P4 LOP3.LUT R52, R52, 0x100, RZ, 0xfc, !PT ;  /* 0x0000010034344812 */ /* 0x000fc800078efcff */
        /* <DEDUP_REMOVED lines=63> */
[----:B------:R-:W1:Y:S01]  /*149ee0*/  LDCU UR56, c[0x0][0x398] ;  /* 0x00007300ff3877ac */ /* 0x000e620008000800 */
[----:B------:R-:W-:Y:S02]  /*149ef0*/  IADD3 R59, PT, PT, R83, 0x38, RZ ;  /* 0x00000038533b7810 */ /* 0x000fe40007ffe0ff */
[----:B------:R-:W-:Y:S01]  /*149f00*/  LOP3.LUT R53, R53, 0xbfffffff, RZ, 0xc0, !PT ;  /* 0xbfffffff35357812 */ /* 0x000fe200078ec0ff */
[----:B------:R-:W1:Y:S01]  /*149f10*/  LDCU UR26, c[0x0][0x398] ;  /* 0x00007300ff1a77ac */ /* 0x000e620008000800 */
        /* <DEDUP_REMOVED lines=11> */
[----:B------:R-:W3:Y:S01]  /*149fd0*/  LDCU UR58, c[0x0][0x398] ;  /* 0x00007300ff3a77ac */ /* 0x000ee20008000800 */
[----:B------:R-:W-:-:S02]  /*149fe0*/  @P4 LOP3.LUT R52, R52, 0x1, RZ, 0xfc, !PT ;  /* 0x0000000134344812 */ /* 0x000fc400078efcff */
[----:B------:R-:W-:Y:S01]  /*149ff0*/  ISETP.LT.AND P4, PT, R81, UR59, !P0 ;  /* 0x0000003b51007c0c */ /* 0x000fe2000c781270 */
[----:B------:R-:W1:Y:S02]  /*14a000*/  LDCU UR60, c[0x0][0x398] ;  /* 0x00007300ff3c77ac */ /* 0x000e640008000800 */
[----:B------:R-:W-:Y:S01]  /*14a010*/  @P5 LOP3.LUT R53, R53, 0x20000000, RZ, 0xfc, !PT ;  /* 0x2000000035355812 */ /* 0x000fe200078efcff */
[----:B------:R-:W1:Y:S03]  /*14a020*/  LDCU UR17, c[0x0][0x398] ;  /* 0x00007300ff1177ac */ /* 0x000e660008000800 */
[----:B------:R-:W-:Y:S02]  /*14a030*/  LOP3.LUT R53, R53, 0xefffffff, RZ, 0xc0, !PT ;  /* 0xefffffff35357812 */ /* 0x000fe400078ec0ff */
[----:B------:R-:W-:Y:S01]  /*14a040*/  ISETP.LT.AND P0, PT, R84, UR28, !P0 ;  /* 0x0000001c54007c0c */ /* 0x000fe2000c701270 */
[----:B------:R-:W1:Y:S03]  /*14a050*/  LDCU UR28, c[0x0][0x398] ;  /* 0x00007300ff1c77ac */ /* 0x000e660008000800 */
[----:B------:R-:W-:Y:S01]  /*14a060*/  @P4 LOP3.LUT R53, R53, 0x10000000, RZ, 0xfc, !PT ;  /* 0x1000000035354812 */ /* 0x000fe200078efcff */
[----:B------:R-:W1:Y:S03]  /*14a070*/  LDCU UR59, c[0x0][0x398] ;  /* 0x00007300ff3b77ac */ /* 0x000e660008000800 */
        /* <DEDUP_REMOVED lines=48> */
[----:B------:R-:W-:Y:S01]  /*14a380*/  ISETP.LT.AND P3, PT, R85, UR76, !P0 ;  /* 0x0000004c55007c0c */ /* 0x000fe2000c761270 */
[----:B------:R-:W1:Y:S01]  /*14a390*/  LDS.128 R64, [R29] ;  /* 0x000000001d407984 */ /* 0x000e620000000c00 */
[----:B------:R-:W1:Y:S03]  /*14a3a0*/  LDCU UR27, c[0x0][0x398] ;  /* 0x00007300ff1b77ac */ /* 0x000e660008000800 */
[----:B--2---:R-:W2:Y:S04]  /*14a3b0*/  LDL.LU R60, [R1+0x1494] ;  /* 0x00149400013c7983 */ /* 0x004ea80000300800 */
[----:B------:R-:W-:-:S02]  /*14a3c0*/  @P5 LOP3.LUT R53, R53, 0x20000, RZ, 0xfc, !PT ;  /* 0x0002000035355812 */ /* 0x000fc400078efcff */
[----:B------:R-:W-:Y:S01]  /*14a3d0*/  LOP3.LUT R58, R58, 0x7fffffff, RZ, 0xc0, !PT ;  /* 0x7fffffff3a3a7812 */ /* 0x000fe200078ec0ff */
[----:B------:R-:W2:Y:S01]  /*14a3e0*/  LDL.LU R61, [R1+0x149c] ;  /* 0x00149c00013d7983 */ /* 0x000ea20000300800 */
[----:B------:R-:W-:Y:S01]  /*14a3f0*/  LOP3.LUT R57, R57, 0x7fffffff, RZ, 0xc0, !PT ;  /* 0x7fffffff39397812 */ /* 0x000fe200078ec0ff */
[C---:B------:R-:W-:Y:S01]  /*14a400*/  VIADD R71, R83.reuse, 0x10 ;  /* 0x0000001053477836 */ /* 0x040fe20000000000 */
[C---:B------:R-:W-:Y:S01]  /*14a410*/  IADD3 R73, PT, PT, R83.reuse, 0xe, RZ ;  /* 0x0000000e53497810 */ /* 0x040fe20007ffe0ff */
[----:B------:R-:W2:Y:S01]  /*14a420*/  LDL.LU R62, [R1+0x2f24] ;  /* 0x002f2400013e7983 */ /* 0x000ea20000300800 */
[----:B------:R-:W-:Y:S01]  /*14a430*/  VIADD R72, R83, 0xf ;  /* 0x0000000f53487836 */ /* 0x000fe20000000000 */
[----:B------:R-:W1:Y:S02]  /*14a440*/  LDCU UR77, c[0x0][0x398] ;  /* 0x00007300ff4d77ac */ /* 0x000e640008000800 */
[----:B------:R-:W2:Y:S01]  /*14a450*/  LDL.LU R63, [R1+0x2f2c] ;  /* 0x002f2c00013f7983 */ /* 0x000ea20000300800 */
[----:B------:R-:W-:Y:S01]  /*14a460*/  LOP3.LUT R53, R53, 0xfffeffff, RZ, 0xc0, !PT ;  /* 0xfffeffff35357812 */ /* 0x000fe200078ec0ff */
[----:B------:R-:W-:-:S03]  /*14a470*/  NOP ;  /* 0x0000000000007918 */ /* 0x000fc60000000000 */
[----:B------:R-:W-:Y:S01]  /*14a480*/  @P4 LOP3.LUT R53, R53, 0x10000, RZ, 0xfc, !PT ;  /* 0x0001000035354812 */ /* 0x000fe200078efcff */
[----:B------:R-:W-:Y:S01]  /*14a490*/  VIADD R74, R83, 0xd ;  /* 0x0000000d534a7836 */ /* 0x000fe20000000000 */
        /* <DEDUP_REMOVED lines=10> */
[----:B-1----:R1:W-:Y:S01]  /*14a540*/  STL.64 [R1+0x300], R64 ;  /* 0x0003004001007387 */ /* 0x0023e20000100a00 */
[----:B------:R-:W-:Y:S01]  /*14a550*/  ISETP.LT.AND P4, PT, R81, UR47, !P0 ;  /* 0x0000002f51007c0c */ /* 0x000fe2000c781270 */
[----:B------:R-:W1:Y:S01]  /*14a560*/  LDCU UR29, c[0x0][0x398] ;  /* 0x00007300ff1d77ac */ /* 0x000e620008000800 */
[----:B------:R-:W-:Y:S01]  /*14a570*/  ISETP.LT.AND P3, PT, R85, UR46, !P0 ;  /* 0x0000002e55007c0c */ /* 0x000fe2000c761270 */
[----:B------:R-:W1:Y:S08]  /*14a580*/  LDCU UR50, c[0x0][0x398] ;  /* 0x00007300ff3277ac */ /* 0x000e700008000800 */
        /* <DEDUP_REMOVED lines=18> */
[----:B------:R-:W-:Y:S04]  /*14a6b0*/  STL.64 [R1+0x308], R66 ;  /* 0x0003084201007387 */ /* 0x000fe80000100a00 */
[----:B--2---:R2:W-:Y:S01]  /*14a6c0*/  STSM.16.M88.4 [R29], R60 ;  /* 0x0000003c1d007844 */ /* 0x0045e20000000200 */
[----:B------:R-:W-:Y:S01]  /*14a6d0*/  LOP3.LUT R53, R53, 0xfffffeff, RZ, 0xc0, !PT ;  /* 0xfffffeff35357812 */ /* 0x000fe200078ec0ff */
[----:B-1----:R-:W-:Y:S01]  /*14a6e0*/  VIADD R64, R83, 0x2a ;  /* 0x0000002a53407836 */ /* 0x002fe20000000000 */
[----:B------:R-:W1:Y:S02]  /*14a6f0*/  LDCU UR51, c[0x0][0x398] ;  /* 0x00007300ff3377ac */ /* 0x000e640008000800 */
[----:B------:R-:W-:-:S02]  /*14a700*/  @P4 LOP3.LUT R53, R53, 0x100, RZ, 0xfc, !PT ;  /* 0x0000010035354812 */ /* 0x000fc400078efcff */
[----:B------:R-:W-:Y:S01]  /*14a710*/  ISETP.LT.AND P0, PT, R84, UR46, !P0 ;  /* 0x0000002e54007c0c */ /* 0x000fe2000c701270 */
[----:B------:R-:W1:Y:S01]  /*14a720*/  LDCU UR52, c[0x0][0x398] ;  /* 0x00007300ff3477ac */ /* 0x000e620008000800 */
[----:B------:R-:W-:-:S04]  /*14a730*/  LOP3.LUT R53, R53, 0xffffff7f, RZ, 0xc0, !PT ;  /* 0xffffff7f35357812 */ /* 0x000fc800078ec0ff */
[----:B------:R-:W-:Y:S01]  /*14a740*/  @P3 LOP3.LUT R53, R53, 0x80, RZ, 0xfc, !PT ;  /* 0x0000008035353812 */ /* 0x000fe200078efcff */
[----:B--2---:R-:W2:Y:S03]  /*14a750*/  LDL.LU R60, [R1+0x1d0] ;  /* 0x0001d000013c7983 */ /* 0x004ea60000300800 */
[----:B------:R-:W-:Y:S01]  /*14a760*/  LOP3.LUT R53, R53, 0xffffffbf, RZ, 0xc0, !PT ;  /* 0xffffffbf35357812 */ /* 0x000fe200078ec0ff */
[----:B------:R-:W2:Y:S03]  /*14a770*/  LDL.LU R61, [R1+0x1d8] ;  /* 0x0001d800013d7983 */ /* 0x000ea60000300800 */
[----:B------:R-:W-:Y:S02]  /*14a780*/  @P0 LOP3.LUT R53, R53, 0x40, RZ, 0xfc, !PT ;  /* 0x0000004035350812 */ /* 0x000fe400078efcff */
[----:B------:R-:W-:Y:S01]  /*14a790*/  ISETP.GE.AND P0, PT, R59, UR43, PT ;  /* 0x0000002b3b007c0c */ /* 0x000fe2000bf06270 */
[----:B------:R-:W1:Y:S01]  /*14a7a0*/  LDCU.64 UR42, c[0x0][0x398] ;  /* 0x00007300ff2a77ac */ /* 0x000e620008000a00 */
[----:B------:R-:W2:Y:S02]  /*14a7b0*/  LDL.LU R62, [R1+0xe00] ;  /* 0x000e0000013e7983 */ /* 0x000ea40000300800 */
[----:B------:R-:W-:Y:S01]  /*14a7c0*/  ISETP.LT.AND P5, PT, R82, UR54, !P0 ;  /* 0x0000003652007c0c */ /* 0x000fe2000c7a1270 */
[----:B------:R-:W1:Y:S01]  /*14a7d0*/  LDCU UR54, c[0x0][0x398] ;  /* 0x00007300ff3677ac */ /* 0x000e620008000800 */
[----:B------:R-:W-:Y:S01]  /*14a7e0*/  ISETP.LT.AND P4, PT, R81, UR56, !P0 ;  /* 0x0000003851007c0c */ /* 0x000fe2000c781270 */
[----:B------:R-:W2:Y:S01]  /*14a7f0*/  LDL.LU R63, [R1+0xe08] ;  /* 0x000e0800013f7983 */ /* 0x000ea20000300800 */
[----:B------:R-:W-:Y:S01]  /*14a800*/  LOP3.LUT R53, R53, 0xffffffdf, RZ, 0xc0, !PT ;  /* 0xffffffdf35357812 */ /* 0x000fe200078ec0ff */
[----:B------:R-:W1:Y:S01]  /*14a810*/  LDCU UR56, c[0x0][0x398] ;  /* 0x00007300ff3877ac */ /* 0x000e620008000800 */
[----:B------:R-:W-:Y:S01]  /*14a820*/  ISETP.LT.AND P3, PT, R85, UR53, !P0 ;  /* 0x0000003555007c0c */ /* 0x000fe2000c761270 */
[----:B------:R-:W-:-:S06]  /*14a830*/  NOP ;  /* 0x0000000000007918 */ /* 0x000fcc0000000000 */
        /* <DEDUP_REMOVED lines=13> */
[----:B------:R-:W4:Y:S01]  /*14a910*/  LDCU.64 UR38, c[0x0][0x398] ;  /* 0x00007300ff2677ac */ /* 0x000f220008000a00 */
[----:B------:R-:W-:Y:S02]  /*14a920*/  ISETP.LT.AND P3, PT, R85, UR55, !P0 ;  /* 0x0000003755007c0c */ /* 0x000fe4000c761270 */
[----:B---3--:R-:W-:Y:S01]  /*14a930*/  ISETP.LT.AND P5, PT, R82, UR58, !P0 ;  /* 0x0000003a52007c0c */ /* 0x008fe2000c7a1270 */
[----:B------:R-:W3:Y:S01]  /*14a940*/  LDCU UR55, c[0x0][0x398] ;  /* 0x00007300ff3777ac */ /* 0x000ee20008000800 */
[----:B------:R-:W-:-:S02]  /*14a950*/  ISETP.LT.AND P4, PT, R81, UR60, !P0 ;  /* 0x0000003c51007c0c */ /* 0x000fc4000c781270 */
[----:B-1----:R-:W-:Y:S01]  /*14a960*/  ISETP.LT.AND P0, PT, R84, UR56, !P0 ;  /* 0x0000003854007c0c */ /* 0x002fe2000c701270 */
[----:B------:R-:W1:Y:S01]  /*14a970*/  LDCU UR56, c[0x0][0x398] ;  /* 0x00007300ff3877ac */ /* 0x000e620008000800 */
[----:B------:R-:W1:Y:S05]  /*14a980*/  LDCU UR60, c[0x0][0x398] ;  /* 0x00007300ff3c77ac */ /* 0x000e6a0008000800 */
        /* <DEDUP_REMOVED lines=9> */
[----:B------:R-:W4:Y:S01]  /*14aa20*/  LDCU.64 UR44, c[0x0][0x398] ;  /* 0x00007300ff2c77ac */ /* 0x000f220008000a00 */
[----:B------:R-:W-:-:S04]  /*14aa30*/  LOP3.LUT R53, R53, 0xfffffffe, RZ, 0xc0, !PT ;  /* 0xfffffffe35357812 */ /* 0x000fc800078ec0ff */
[----:B------:R-:W-:Y:S02]  /*14aa40*/  @P4 LOP3.LUT R53, R53, 0x1, RZ, 0xfc, !PT ;  /* 0x0000000135354812 */ /* 0x000fe400078efcff */
[----:B---3--:R-:W-:Y:S01]  /*14aa50*/  ISETP.LT.AND P4, PT, R81, UR55, !P0 ;  /* 0x0000003751007c0c */ /* 0x008fe2000c781270 */
[----:B------:R-:W3:Y:S01]  /*14aa60*/  LDCU UR55, c[0x0][0x398] ;  /* 0x00007300ff3777ac */ /* 0x000ee20008000800 */
[----:B-1----:R-:W-:-:S03]  /*14aa70*/  ISETP.LT.AND P3, PT, R85, UR56, !P0 ;  /* 0x0000003855007c0c */ /* 0x002fc6000c761270 */
        /* <DEDUP_REMOVED lines=32> */
[----:B----4-:R-:W-:Y:S02]  /*14ac80*/  ISETP.LT.AND P4, PT, R81, UR64, !P0 ;  /* 0x0000004051007c0c */ /* 0x010fe4000c781270 */
[----:B-1----:R-:W-:Y:S01]  /*14ac90*/  ISETP.LT.AND P3, PT, R85, UR68, !P0 ;  /* 0x0000004455007c0c */ /* 0x002fe2000c761270 */
        /* <DEDUP_REMOVED lines=16> */
[----:B---3--:R-:W-:Y:S02]  /*14ada0*/  ISETP.LT.AND P4, PT, R81, UR74, !P0 ;  /* 0x0000004a51007c0c */ /* 0x008fe4000c781270 */
[----:B-1----:R-:W-:Y:S01]  /*14adb0*/  ISETP.LT.AND P3, PT, R85, UR68, !P0 ;  /* 0x0000004455007c0c */ /* 0x002fe2000c761270 */
[----:B------:R-:W1:Y:S01]  /*14adc0*/  LDCU UR74, c[0x0][0x398] ;  /* 0x00007300ff4a77ac */ /* 0x000e620008000800 */
[----:B------:R-:W3:Y:S07]  /*14add0*/  LDCU UR67, c[0x0][0x398] ;  /* 0x00007300ff4377ac */ /* 0x000eee0008000800 */
        /* <DEDUP_REMOVED lines=10> */
[----:B------:R-:W4:Y:S03]  /*14ae80*/  LDCU.64 UR38, c[0x0][0x398] ;  /* 0x00007300ff2677ac */ /* 0x000f260008000a00 */
[----:B------:R-:W-:Y:S01]  /*14ae90*/  ISETP.LT.AND P5, PT, R82, UR66, !P0 ;  /* 0x0000004252007c0c */ /* 0x000fe2000c7a1270 */
[----:B------:R-:W-:Y:S01]  /*14aea0*/  VIADD R75, R83, 0xc ;  /* 0x0000000c534b7836 */ /* 0x000fe20000000000 */
[----:B-1----:R-:W-:Y:S01]  /*14aeb0*/  ISETP.LT.AND P4, PT, R81, UR74, !P0 ;  /* 0x0000004a51007c0c */ /* 0x002fe2000c781270 */
[----:B------:R-:W1:Y:S01]  /*14aec0*/  LDCU UR74, c[0x0][0x398] ;  /* 0x00007300ff4a77ac */ /* 0x000e620008000800 */
[----:B------:R-:W-:-:S02]  /*14aed0*/  LOP3.LUT R54, R54, 0xffffdfff, RZ, 0xc0, !PT ;  /* 0xffffdfff36367812 */ /* 0x000fc400078ec0ff */
[----:B------:R-:W-:Y:S01]  /*14aee0*/  ISETP.LT.AND P3, PT, R85, UR68, !P0 ;  /* 0x0000004455007c0c */ /* 0x000fe2000c761270 */
[----:B------:R-:W1:Y:S01]  /*14aef0*/  LDCU UR68, c[0x0][0x398] ;  /* 0x00007300ff4477ac */ /* 0x000e620008000800 */
[C---:B------:R-:W-:Y:S01]  /*14af00*/  IADD3 R59, PT, PT, R83.reuse, 0x2b, RZ ;  /* 0x0000002b533b7810 */ /* 0x040fe20007ffe0ff */
[C---:B------:R-:W-:Y:S02]  /*14af10*/  VIADD R76, R83.reuse, 0xb ;  /* 0x0000000b534c7836 */ /* 0x040fe40000000000 */
[----:B------:R-:W-:Y:S01]  /*14af20*/  VIADD R77, R83, 0xa ;  /* 0x0000000a534d7836 */ /* 0x000fe20000000000 */
[----:B------:R-:W1:Y:S01]  /*14af30*/  LDCU UR66, c[0x0][0x398] ;  /* 0x00007300ff4277ac */ /* 0x000e620008000800 */
        /* <DEDUP_REMOVED lines=27> */
[----:B------:R-:W4:Y:S01]  /*14b0f0*/  LDCU.64 UR46, c[0x0][0x398] ;  /* 0x00007300ff2e77ac */ /* 0x000f220008000a00 */
        /* <DEDUP_REMOVED lines=13> */
[----:B-1----:R-:W-:Y:S01]  /*14b1d0*/  VIADD R64, R83, 0x27 ;  /* 0x0000002753407836 */ /* 0x002fe20000000000 */
        /* <DEDUP_REMOVED lines=27> */
[----:B------:R-:W-:Y:S02]  /*14b390*/  @P0 LOP3.LUT R55, R55, 0x40000000, RZ, 0xfc, !PT ;  /* 0x4000000037370812 */ /* 0x000fe400078efcff */
[----:B------:R-:W-:Y:S01]  /*14b3a0*/  ISETP.GE.AND P0, PT, R59, UR43, PT ;  /* 0x0000002b3b007c0c */ /* 0x000fe2000bf06270 */
[----:B------:R-:W1:Y:S01]  /*14b3b0*/  LDCU.64 UR42, c[0x0][0x398] ;  /* 0x00007300ff2a77ac */ /* 0x000e620008000a00 */
[----:B------:R-:W-:Y:S02]  /*14b3c0*/  @P5 LOP3.LUT R54, R54, 0x2, RZ, 0xfc, !PT ;  /* 0x0000000236365812 */ /* 0x000fe400078efcff */
[----:B------:R-:W-:Y:S02]  /*14b3d0*/  ISETP.LT.AND P5, PT, R82, UR57, !P0 ;  /* 0x0000003952007c0c */ /* 0x000fe4000c7a1270 */
[----:B------:R-:W-:Y:S01]  /*14b3e0*/  LOP3.LUT R55, R55, 0xdfffffff, RZ, 0xc0, !PT ;  /* 0xdfffffff37377812 */ /* 0x000fe200078ec0ff */
[----:B------:R-:W-:Y:S01]  /*14b3f0*/  VIADD R59, R83, 0x26 ;  /* 0x00000026533b7836 */ /* 0x000fe20000000000 */
[----:B------:R-:W-:Y:S01]  /*14b400*/  LOP3.LUT R54, R54, 0xfffffffe, RZ, 0xc0, !PT ;  /* 0xfffffffe36367812 */ /* 0x000fe200078ec0ff */
[----:B------:R-:W2:Y:S03]  /*14b410*/  LDCU UR57, c[0x0][0x398] ;  /* 0x00007300ff3977ac */ /* 0x000ea60008000800 */
[----:B------:R-:W-:-:S02]  /*14b420*/  @P4 LOP3.LUT R54, R54, 0x1, RZ, 0xfc, !PT ;  /* 0x0000000136364812 */ /* 0x000fc400078efcff */
[----:B------:R-:W-:Y:S01]  /*14b430*/  ISETP.LT.AND P4, PT, R81, UR4, !P0 ;  /* 0x0000000451007c0c */ /* 0x000fe2000c781270 */
[----:B------:R-:W-:Y:S01]  /*14b440*/  VIADD R78, R83, 0x9 ;  /* 0x00000009534e7836 */ /* 0x000fe20000000000 */
[----:B------:R-:W-:Y:S01]  /*14b450*/  ISETP.LT.AND P3, PT, R85, UR6, !P0 ;  /* 0x0000000655007c0c */ /* 0x000fe2000c761270 */
[----:B------:R-:W2:Y:S01]  /*14b460*/  LDCU UR4, c[0x0][0x398] ;  /* 0x00007300ff0477ac */ /* 0x000ea20008000800 */
[----:B------:R-:W-:-:S04]  /*14b470*/  @P5 LOP3.LUT R55, R55, 0x20000000, RZ, 0xfc, !PT ;  /* 0x2000000037375812 */ /* 0x000fc800078efcff */
[----:B------:R-:W-:Y:S02]  /*14b480*/  LOP3.LUT R55, R55, 0xefffffff, RZ, 0xc0, !PT ;  /* 0xefffffff37377812 */ /* 0x000fe400078ec0ff */
[----:B-1----:R-:W-:-:S03]  /*14b490*/  ISETP.LT.AND P0, PT, R84, UR36, !P0 ;  /* 0x0000002454007c0c */ /* 0x002fc6000c701270 */
[----:B------:R-:W-:-:S04]  /*14b4a0*/  @P4 LOP3.LUT R55, R55, 0x10000000, RZ, 0xfc, !PT ;  /* 0x1000000037374812 */ /* 0x000fc800078efcff */
        /* <DEDUP_REMOVED lines=8> */
[----:B-1----:R1:W-:Y:S04]  /*14b530*/  STL.64 [R1+0x19a0], R64 ;  /* 0x0019a04001007387 */ /* 0x0023e80000100a00 */
[----:B------:R-:W-:Y:S01]  /*14b540*/  STL.64 [R1+0x19a8], R66 ;  /* 0x0019a84201007387 */ /* 0x000fe20000100a00 */
[----:B------:R-:W-:Y:S02]  /*14b550*/  ISETP.LT.AND P5, PT, R82, UR8, !P0 ;  /* 0x0000000852007c0c */ /* 0x000fe4000c7a1270 */
[----:B------:R-:W-:Y:S01]  /*14b560*/  ISETP.LT.AND P4, PT, R81, UR9, !P0 ;  /* 0x0000000951007c0c */ /* 0x000fe2000c781270 */
[----:B------:R-:W1:Y:S01]  /*14b570*/  LDCU.64 UR8, c[0x0][0x398] ;  /* 0x00007300ff0877ac */ /* 0x000e620008000a00 */
[----:B------:R-:W-:Y:S02]  /*14b580*/  LOP3.LUT R55, R55, 0xfdffffff, RZ, 0xc0, !PT ;  /* 0xfdffffff37377812 */ /* 0x000fe400078ec0ff */
[----:B------:R-:W-:Y:S01]  /*14b590*/  ISETP.LT.AND P3, PT, R85, UR10, !P0 ;  /* 0x0000000a55007c0c */ /* 0x000fe2000c761270 */
[----:B--2---:R2:W-:Y:S06]  /*14b5a0*/  STSM.16.M88.4 [R29], R60 ;  /* 0x0000003c1d007844 */ /* 0x0045ec0000000200 */
[----:B------:R-:W-:Y:S01]  /*14b5b0*/  @P5 LOP3.LUT R55, R55, 0x2000000, RZ, 0xfc, !PT ;  /* 0x0200000037375812 */ /* 0x000fe200078efcff */
[----:B-1----:R-:W-:-:S02]  /*14b5c0*/  VIADD R64, R83, 0x24 ;  /* 0x0000002453407836 */ /* 0x002fc40000000000 */
[----:B------:R-:W-:Y:S01]  /*14b5d0*/  VIADD R79, R83, 0x8 ;  /* 0x00000008534f7836 */ /* 0x000fe20000000000 */
[----:B------:R-:W-:Y:S01]  /*14b5e0*/  LOP3.LUT R31, R31, 0x7fffffff, RZ, 0xc0, !PT ;  /* 0x7fffffff1f1f7812 */ /* 0x000fe200078ec0ff */
        /* <DEDUP_REMOVED lines=33> */
[----:B------:R-:W-:Y:S02]  /*14b800*/  ISETP.LT.AND P5, PT, R82, UR14, !P0 ;  /* 0x0000000e52007c0c */ /* 0x000fe4000c7a1270 */
[C---:B------:R-:W-:Y:S01]  /*14b810*/  IADD3 R80, PT, PT, R83.reuse, 0x7, RZ ;  /* 0x0000000753507810 */ /* 0x040fe20007ffe0ff */
[----:B------:R-:W-:Y:S01]  /*14b820*/  VIADD R70, R83, 0x6 ;  /* 0x0000000653467836 */ /* 0x000fe20000000000 */
[----:B------:R-:W-:Y:S01]  /*14b830*/  ISETP.LT.AND P4, PT, R81, UR16, !P0 ;  /* 0x0000001051007c0c */ /* 0x000fe2000c781270 */
[----:B------:R-:W1:Y:S01]  /*14b840*/  LDCU UR14, c[0x0][0x398] ;  /* 0x00007300ff0e77ac */ /* 0x000e620008000800 */
[----:B------:R-:W-:-:S02]  /*14b850*/  LOP3.LUT R55, R55, 0xfffdffff, RZ, 0xc0, !PT ;  /* 0xfffdffff37377812 */ /* 0x000fc400078ec0ff */
[----:B------:R-:W-:Y:S01]  /*14b860*/  ISETP.LT.AND P3, PT, R85, UR18, !P0 ;  /* 0x0000001255007c0c */ /* 0x000fe2000c761270 */
[----:B------:R-:W2:Y:S04]  /*14b870*/  LDCU UR16, c[0x0][0x398] ;  /* 0x00007300ff1077ac */ /* 0x000ea80008000800 */
        /* <DEDUP_REMOVED lines=11> */
[----:B------:R-:W-:Y:S01]  /*14b930*/  LOP3.LUT R55, R55, 0xffffdfff, RZ, 0xc0, !PT ;  /* 0xffffdfff37377812 */ /* 0x000fe200078ec0ff */
[----:B------:R-:W1:Y:S01]  /*14b940*/  LDS.128 R64, [R29] ;  /* 0x000000001d407984 */ /* 0x000e620000000c00 */
[----:B------:R-:W-:Y:S01]  /*14b950*/  ISETP.LT.AND P5, PT, R82, UR19, !P0 ;  /* 0x0000001352007c0c */ /* 0x000fe2000c7a1270 */
[----:B------:R-:W1:Y:S01]  /*14b960*/  LDCU.64 UR18, c[0x0][0x398] ;  /* 0x00007300ff1277ac */ /* 0x000e620008000a00 */
[----:B------:R-:W-:Y:S01]  /*14b970*/  ISETP.LT.AND P4, PT, R81, UR20, !P0 ;  /* 0x0000001451007c0c */ /* 0x000fe2000c781270 */
[----:B------:R-:W-:Y:S01]  /*14b980*/  NOP ;  /* 0x0000000000007918 */ /* 0x000fe20000000000 */
        /* <DEDUP_REMOVED lines=18> */
[----:B------:R-:W2:Y:S01]  /*14bab0*/  LDCU.64 UR42, c[0x0][0x398] ;  /* 0x00007300ff2a77ac */ /* 0x000ea20008000a00 */
[----:B------:R-:W-:Y:S01]  /*14bac0*/  ISETP.LT.AND P3, PT, R85, UR24, !P0 ;  /* 0x0000001855007c0c */ /* 0x000fe2000c761270 */
[----:B------:R-:W2:Y:S08]  /*14bad0*/  LDCU UR5, c[0x0][0x398] ;  /* 0x00007300ff0577ac */ /* 0x000eb00008000800 */
[----:B------:R-:W-:Y:S01]  /*14bae0*/  @P5 LOP3.LUT R55, R55, 0x200, RZ, 0xfc, !PT ;  /* 0x0000020037375812 */ /* 0x000fe200078efcff */
[----:B------:R-:W-:Y:S01]  /*14baf0*/  STL.64 [R1+0x1998], R66 ;  /* 0x0019984201007387 */ /* 0x000fe20000100a00 */
[----:B-1----:R-:W-:Y:S01]  /*14bb00*/  VIADD R64, R83, 0x21 ;  /* 0x0000002153407836 */ /* 0x002fe20000000000 */
        /* <DEDUP_REMOVED lines=29> */
[----:B------:R-:W-:Y:S02]  /*14bce0*/  ISETP.LT.AND P3, PT, R85, UR30, !P0 ;  /* 0x0000001e55007c0c */ /* 0x000fe4000c761270 */
[----:B------:R-:W-:Y:S01]  /*14bcf0*/  ISETP.LT.AND P5, PT, R82, UR15, !P0 ;  /* 0x0000000f52007c0c */ /* 0x000fe2000c7a1270 */
[----:B------:R-:W2:Y:S01]  /*14bd00*/  LDCU UR15, c[0x0][0x398] ;  /* 0x00007300ff0f77ac */ /* 0x000ea20008000800 */
[----:B------:R-:W-:-:S02]  /*14bd10*/  ISETP.LT.AND P4, PT, R81, UR28, !P0 ;  /* 0x0000001c51007c0c */ /* 0x000fc4000c781270 */
[----:B-1----:R-:W-:Y:S01]  /*14bd20*/  ISETP.LT.AND P0, PT, R84, UR24, !P0 ;  /* 0x0000001854007c0c */ /* 0x002fe2000c701270 */
[----:B------:R-:W1:Y:S06]  /*14bd30*/  LDCU UR24, c[0x0][0x398] ;  /* 0x00007300ff1877ac */ /* 0x000e6c0008000800 */
[----:B------:R-:W-:-:S04]  /*14bd40*/  @P3 LOP3.LUT R56, R56, 0x80000000, RZ, 0xfc, !PT ;  /* 0x8000000038383812 */ /* 0x000fc800078efcff */
[----:B------:R-:W-:Y:S02]  /*14bd50*/  LOP3.LUT R56, R56, 0xbfffffff, RZ, 0xc0, !PT ;  /* 0xbfffffff38387812 */ /* 0x000fe400078ec0ff */
[----:B------:R-:W-:Y:S02]  /*14bd60*/  LOP3.LUT R55, R55, 0xfffffffd, RZ, 0xc0, !PT ;  /* 0xfffffffd37377812 */ /* 0x000fe400078ec0ff */
[----:B------:R-:W-:Y:S02]  /*14bd70*/  @P0 LOP3.LUT R56, R56, 0x40000000, RZ, 0xfc, !PT ;  /* 0x4000000038380812 */ /* 0x000fe400078efcff */
[----:B------:R-:W-:Y:S01]  /*14bd80*/  ISETP.GE.AND P0, PT, R59, UR13, PT ;  /* 0x0000000d3b007c0c */ /* 0x000fe2000bf06270 */
[----:B--2---:R2:W-:Y:S01]  /*14bd90*/  STSM.16.M88.4 [R29], R60 ;  /* 0x0000003c1d007844 */ /* 0x0045e20000000200 */
[----:B------:R-:W-:Y:S02]  /*14bda0*/  @P5 LOP3.LUT R55, R55, 0x2, RZ, 0xfc, !PT ;  /* 0x0000000237375812 */ /* 0x000fe400078efcff */
[----:B------:R-:W-:Y:S01]  /*14bdb0*/  LOP3.LUT R56, R56, 0xdfffffff, RZ, 0xc0, !PT ;  /* 0xdfffffff38387812 */ /* 0x000fe200078ec0ff */
[----:B------:R-:W-:Y:S01]  /*14bdc0*/  VIADD R59, R83, 0x1f ;  /* 0x0000001f533b7836 */ /* 0x000fe20000000000 */
[----:B------:R-:W1:Y:S01]  /*14bdd0*/  LDCU UR13, c[0x0][0x398] ;  /* 0x00007300ff0d77ac */ /* 0x000e620008000800 */
[----:B--2---:R-:W2:Y:S01]  /*14bde0*/  LDL.LU R60, [R1+0x1630] ;  /* 0x00163000013c7983 */ /* 0x004ea20000300800 */
[----:B------:R-:W-:Y:S01]  /*14bdf0*/  ISETP.LT.AND P3, PT, R85, UR35, !P0 ;  /* 0x0000002355007c0c */ /* 0x000fe2000c761270 */
[----:B------:R-:W-:-:S02]  /*14be00*/  NOP ;  /* 0x0000000000007918 */ /* 0x000fc40000000000 */
[----:B------:R-:W2:Y:S04]  /*14be10*/  LDL.LU R61, [R1+0x1638] ;  /* 0x00163800013d7983 */ /* 0x000ea80000300800 */
[----:B------:R-:W2:Y:S04]  /*14be20*/  LDL.LU R62, [R1+0x2fb0] ;  /* 0x002fb000013e7983 */ /* 0x000ea80000300800 */
[----:B------:R-:W2:Y:S01]  /*14be30*/  LDL.LU R63, [R1+0x2fb8] ;  /* 0x002fb800013f7983 */ /* 0x000ea20000300800 */
[----:B------:R-:W-:Y:S01]  /*14be40*/  ISETP.LT.AND P5, PT, R82, UR17, !P0 ;  /* 0x0000001152007c0c */ /* 0x000fe2000c7a1270 */
[----:B------:R-:W1:Y:S01]  /*14be50*/  LDCU UR17, c[0x0][0x398] ;  /* 0x00007300ff1177ac */ /* 0x000e620008000800 */
[----:B------:R-:W-:Y:S01]  /*14be60*/  LOP3.LUT R55, R55, 0xfffffffe, RZ, 0xc0, !PT ;  /* 0xfffffffe37377812 */ /* 0x000fe200078ec0ff */
[----:B------:R-:W1:Y:S01]  /*14be70*/  LDS.128 R64, [R29] ;  /* 0x000000001d407984 */ /* 0x000e620000000c00 */
[----:B------:R-:W-:-:S02]  /*14be80*/  NOP ;  /* 0x0000000000007918 */ /* 0x000fc40000000000 */
[----:B------:R-:W-:Y:S02]  /*14be90*/  @P4 LOP3.LUT R55, R55, 0x1, RZ, 0xfc, !PT ;  /* 0x0000000137374812 */ /* 0x000fe400078efcff */
[----:B------:R-:W-:Y:S01]  /*14bea0*/  ISETP.LT.AND P4, PT, R81, UR34, !P0 ;  /* 0x0000002251007c0c */ /* 0x000fe2000c781270 */
[----:B------:R-:W1:Y:S04]  /*14beb0*/  LDCU.64 UR34, c[0x0][0x398] ;  /* 0x00007300ff2277ac */ /* 0x000e680008000a00 */
[----:B------:R-:W-:-:S04]  /*14bec0*/  @P5 LOP3.LUT R56, R56, 0x20000000, RZ, 0xfc, !PT ;  /* 0x2000000038385812 */ /* 0x000fc800078efcff */
[----:B------:R-:W-:Y:S02]  /*14bed0*/  LOP3.LUT R56, R56, 0xefffffff, RZ, 0xc0, !PT ;  /* 0xefffffff38387812 */ /* 0x000fe400078ec0ff */
[----:B------:R-:W-:Y:S02]  /*14bee0*/  ISETP.LT.AND P0, PT, R84, UR36, !P0 ;  /* 0x0000002454007c0c */ /* 0x000fe4000c701270 */
        /* <DEDUP_REMOVED lines=12> */
[----:B------:R-:W3:Y:S01]  /*14bfb0*/  LDCU.64 UR32, c[0x0][0x398] ;  /* 0x00007300ff2077ac */ /* 0x000ee20008000a00 */
[----:B-1----:R-:W-:Y:S01]  /*14bfc0*/  STL.64 [R1+0x1980], R64 ;  /* 0x0019804001007387 */ /* 0x002fe20000100a00 */
[----:B------:R-:W1:Y:S06]  /*14bfd0*/  LDCU UR19, c[0x0][0x398] ;  /* 0x00007300ff1377ac */ /* 0x000e6c0008000800 */
        /* <DEDUP_REMOVED lines=12> */
[----:B------:R-:W-:Y:S01]  /*14c0a0*/  STL.64 [R1+0x1988], R66 ;  /* 0x0019884201007387 */ /* 0x000fe20000100a00 */
[----:B------:R-:W-:Y:S01]  /*14c0b0*/  ISETP.LT.AND P4, PT, R81, UR48, !P0 ;  /* 0x0000003051007c0c */ /* 0x000fe2000c781270 */
[----:B------:R-:W1:Y:S01]  /*14c0c0*/  LDCU UR48, c[0x0][0x398] ;  /* 0x00007300ff3077ac */ /* 0x000e620008000800 */
[----:B------:R-:W-:Y:S01]  /*14c0d0*/  ISETP.LT.AND P3, PT, R85, UR49, !P0 ;  /* 0x0000003155007c0c */ /* 0x000fe2000c761270 */
[----:B------:R-:W1:Y:S01]  /*14c0e0*/  LDCU UR21, c[0x0][0x398] ;  /* 0x00007300ff1577ac */ /* 0x000e620008000800 */
[----:B------:R-:W1:Y:S07]  /*14c0f0*/  LDCU UR23, c[0x0][0x398] ;  /* 0x00007300ff1777ac */ /* 0x000e6e0008000800 */
[----:B------:R-:W-:-:S04]  /*14c100*/  @P5 LOP3.LUT R56, R56, 0x200000, RZ, 0xfc, !PT ;  /* 0x0020000038385812 */ /* 0x000fc800078efcff */
        /* <DEDUP_REMOVED lines=8> */
[----:B------:R-:W3:Y:S03]  /*14c190*/  LDCU UR25, c[0x0][0x398] ;  /* 0x00007300ff1977ac */ /* 0x000ee60008000800 */
[----:B------:R-:W-:Y:S01]  /*14c1a0*/  ISETP.LT.AND P5, PT, R82, UR27, !P0 ;  /* 0x0000001b52007c0c */ /* 0x000fe2000c7a1270 */
[----:B------:R-:W1:Y:S01]  /*14c1b0*/  LDCU.64 UR26, c[0x0][0x398] ;  /* 0x00007300ff1a77ac */ /* 0x000e620008000a00 */
[----:B------:R-:W-:Y:S02]  /*14c1c0*/  ISETP.LT.AND P4, PT, R81, UR29, !P0 ;  /* 0x0000001d51007c0c */ /* 0x000fe4000c781270 */
[----:B------:R-:W-:Y:S01]  /*14c1d0*/  LOP3.LUT R56, R56, 0xfffdffff, RZ, 0xc0, !PT ;  /* 0xfffdffff38387812 */ /* 0x000fe200078ec0ff */
[----:B------:R-:W1:Y:S01]  /*14c1e0*/  LDCU.64 UR28, c[0x0][0x398] ;  /* 0x00007300ff1c77ac */ /* 0x000e620008000a00 */
        /* <DEDUP_REMOVED lines=46> */
[----:B------:R-:W-:Y:S02]  /*14c4d0*/  ISETP.LT.AND P5, PT, R82, UR61, !P0 ;  /* 0x0000003d52007c0c */ /* 0x000fe4000c7a1270 */
[----:B------:R-:W-:Y:S01]  /*14c4e0*/  LOP3.LUT R56, R56, 0xffffffdf, RZ, 0xc0, !PT ;  /* 0xffffffdf38387812 */ /* 0x000fe200078ec0ff */
[----:B------:R-:W-:Y:S01]  /*14c4f0*/  VIADD R59, R83, 0x19 ;  /* 0x00000019533b7836 */ /* 0x000fe20000000000 */
[----:B-1----:R-:W-:Y:S01]  /*14c500*/  ISETP.LT.AND P4, PT, R81, UR62, !P0 ;  /* 0x0000003e51007c0c */ /* 0x002fe2000c781270 */
[----:B------:R-:W1:Y:S01]  /*14c510*/  LDCU UR62, c[0x0][0x398] ;  /* 0x00007300ff3e77ac */ /* 0x000e620008000800 */
[----:B------:R-:W-:Y:S01]  /*14c520*/  ISETP.LT.AND P3, PT, R85, UR59, !P0 ;  /* 0x0000003b55007c0c */ /* 0x000fe2000c761270 */
[----:B------:R-:W1:Y:S06]  /*14c530*/  LDCU UR61, c[0x0][0x398] ;  /* 0x00007300ff3d77ac */ /* 0x000e6c0008000800 */
[----:B------:R-:W-:Y:S01]  /*14c540*/  @P5 LOP3.LUT R56, R56, 0x20, RZ, 0xfc, !PT ;  /* 0x0000002038385812 */ /* 0x000fe200078efcff */
[----:B------:R-:W1:Y:S03]  /*14c550*/  LDCU UR59, c[0x0][0x398] ;  /* 0x00007300ff3b77ac */ /* 0x000e660008000800 */
[----:B------:R-:W-:-:S04]  /*14c560*/  LOP3.LUT R56, R56, 0xffffffef, RZ, 0xc0, !PT ;  /* 0xffffffef38387812 */ /* 0x000fc800078ec0ff */
[----:B------:R-:W-:Y:S02]  /*14c570*/  @P4 LOP3.LUT R56, R56, 0x10, RZ, 0xfc, !PT ;  /* 0x0000001038384812 */ /* 0x000fe400078efcff */
[----:B------:R-:W-:Y:S02]  /*14c580*/  ISETP.LT.AND P0, PT, R84, UR34, !P0 ;  /* 0x0000002254007c0c */ /* 0x000fe4000c701270 */
[----:B------:R-:W-:Y:S01]  /*14c590*/  LOP3.LUT R56, R56, 0xfffffff7, RZ, 0xc0, !PT ;  /* 0xfffffff738387812 */ /* 0x000fe200078ec0ff */
[----:B--2---:R2:W-:Y:S01]  /*14c5a0*/  STSM.16.M88.4 [R29], R60 ;  /* 0x0000003c1d007844 */ /* 0x0045e20000000200 */
[----:B------:R-:W-:-:S03]  /*14c5b0*/  NOP ;  /* 0x0000000000007918 */ /* 0x000fc60000000000 */
[----:B------:R-:W1:Y:S01]  /*14c5c0*/  LDS.128 R64, [R29] ;  /* 0x000000001d407984 */ /* 0x000e620000000c00 */
[----:B------:R-:W-:-:S04]  /*14c5d0*/  @P3 LOP3.LUT R56, R56, 0x8, RZ, 0xfc, !PT ;  /* 0x0000000838383812 */ /* 0x000fc800078efcff */
[----:B------:R-:W-:-:S04]  /*14c5e0*/  LOP3.LUT R56, R56, 0xfffffffb, RZ, 0xc0, !PT ;  /* 0xfffffffb38387812 */ /* 0x000fc800078ec0ff */
[----:B------:R-:W-:Y:S01]  /*14c5f0*/  @P0 LOP3.LUT R56, R56, 0x4, RZ, 0xfc, !PT ;  /* 0x0000000438380812 */ /* 0x000fe200078efcff */
[----:B--2---:R-:W2:Y:S01]  /*14c600*/  LDL.LU R60, [R1+0x1d4] ;  /* 0x0001d400013c7983 */ /* 0x004ea20000300800 */
[----:B------:R-:W-:Y:S01]  /*14c610*/  ISETP.GE.AND P0, PT, R59, UR39, PT ;  /* 0x000000273b007c0c */ /* 0x000fe2000bf06270 */
[----:B------:R-:W1:Y:S02]  /*14c620*/  LDCU.64 UR38, c[0x0][0x398] ;  /* 0x00007300ff2677ac */ /* 0x000e640008000a00 */
[----:B------:R-:W2:Y:S01]  /*14c630*/  LDL.LU R61, [R1+0x1dc] ;  /* 0x0001dc00013d7983 */ /* 0x000ea20000300800 */
[----:B------:R-:W-:Y:S02]  /*14c640*/  ISETP.LT.AND P3, PT, R85, UR55, !P0 ;  /* 0x0000003755007c0c */ /* 0x000fe4000c761270 */
[----:B------:R-:W-:Y:S01]  /*14c650*/  LOP3.LUT R56, R56, 0xfffffffd, RZ, 0xc0, !PT ;  /* 0xfffffffd38387812 */ /* 0x000fe200078ec0ff */
[----:B------:R-:W2:Y:S01]  /*14c660*/  LDL.LU R62, [R1+0xe04] ;  /* 0x000e0400013e7983 */ /* 0x000ea20000300800 */
[----:B------:R-:W-:Y:S01]  /*14c670*/  ISETP.LT.AND P5, PT, R82, UR58, !P0 ;  /* 0x0000003a52007c0c */ /* 0x000fe2000c7a1270 */
[----:B------:R-:W-:Y:S01]  /*14c680*/  VIADD R59, R83, 0x15 ;  /* 0x00000015533b7836 */ /* 0x000fe20000000000 */
[----:B------:R-:W-:Y:S01]  /*14c690*/  ISETP.LT.AND P4, PT, R81, UR56, !P0 ;  /* 0x0000003851007c0c */ /* 0x000fe2000c781270 */
[----:B------:R-:W2:Y:S01]  /*14c6a0*/  LDL.LU R63, [R1+0xe0c] ;  /* 0x000e0c00013f7983 */ /* 0x000ea20000300800 */
[----:B------:R-:W-:Y:S01]  /*14c6b0*/  ISETP.LT.AND P0, PT, R84, UR30, !P0 ;  /* 0x0000001e54007c0c */ /* 0x000fe2000c701270 */
[----:B------:R-:W2:Y:S01]  /*14c6c0*/  LDCU.64 UR54, c[0x0][0x398] ;  /* 0x00007300ff3677ac */ /* 0x000ea20008000a00 */
[----:B------:R-:W-:-:S03]  /*14c6d0*/  NOP ;  /* 0x0000000000007918 */ /* 0x000fc60000000000 */
[----:B------:R-:W-:Y:S01]  /*14c6e0*/  @P3 LOP3.LUT R58, R58, 0x80000000, RZ, 0xfc, !PT ;  /* 0x800000003a3a3812 */ /* 0x000fe200078efcff */
[----:B------:R-:W2:Y:S03]  /*14c6f0*/  LDCU UR58, c[0x0][0x398] ;  /* 0x00007300ff3a77ac */ /* 0x000ea60008000800 */
[----:B------:R-:W-:Y:S01]  /*14c700*/  LOP3.LUT R58, R58, 0xbfffffff, RZ, 0xc0, !PT ;  /* 0xbfffffff3a3a7812 */ /* 0x000fe200078ec0ff */
[----:B-1----:R1:W-:Y:S03]  /*14c710*/  STL.64 [R1+0xe00], R64 ;  /* 0x000e004001007387 */ /* 0x0023e60000100a00 */
[----:B------:R-:W-:Y:S02]  /*14c720*/  @P0 LOP3.LUT R58, R58, 0x40000000, RZ, 0xfc, !PT ;  /* 0x400000003a3a0812 */ /* 0x000fe400078efcff */
[----:B------:R-:W-:Y:S01]  /*14c730*/  @P5 LOP3.LUT R56, R56, 0x2, RZ, 0xfc, !PT ;  /* 0x0000000238385812 */ /* 0x000fe200078efcff */
[----:B-1----:R-:W-:-:S05]  /*14c740*/  VIADD R64, R83, 0x18 ;  /* 0x0000001853407836 */ /* 0x002fca0000000000 */
[----:B------:R-:W-:Y:S02]  /*14c750*/  ISETP.GE.AND P0, PT, R64, UR33, PT ;  /* 0x0000002140007c0c */ /* 0x000fe4000bf06270 */
[----:B------:R-:W-:Y:S02]  /*14c760*/  LOP3.LUT R56, R56, 0xfffffffe, RZ, 0xc0, !PT ;  /* 0xfffffffe38387812 */ /* 0x000fe400078ec0ff */
[----:B------:R-:W-:Y:S01]  /*14c770*/  LOP3.LUT R58, R58, 0xdfffffff, RZ, 0xc0, !PT ;  /* 0xdfffffff3a3a7812 */ /* 0x000fe200078ec0ff */
[C---:B------:R-:W-:Y:S01]  /*14c780*/  VIADD R65, R83.reuse, 0x17 ;  /* 0x0000001753417836 */ /* 0x040fe20000000000 */
[----:B------:R-:W-:Y:S01]  /*14c790*/  ISETP.LT.AND P5, PT, R82, UR62, !P0 ;  /* 0x0000003e52007c0c */ /* 0x000fe2000c7a1270 */
[----:B------:R1:W-:Y:S01]  /*14c7a0*/  STL.64 [R1+0xe08], R66 ;  /* 0x000e084201007387 */ /* 0x0003e20000100a00 */
[----:B------:R-:W-:Y:S01]  /*14c7b0*/  @P4 LOP3.LUT R56, R56, 0x1, RZ, 0xfc, !PT ;  /* 0x0000000138384812 */ /* 0x000fe200078efcff */
[----:B------:R-:W-:Y:S01]  /*14c7c0*/  VIADD R64, R83, 0x14 ;  /* 0x0000001453407836 */ /* 0x000fe20000000000 */
[----:B------:R-:W-:Y:S01]  /*14c7d0*/  ISETP.LT.AND P4, PT, R81, UR63, !P0 ;  /* 0x0000003f51007c0c */ /* 0x000fe2000c781270 */
[----:B------:R-:W2:Y:S01]  /*14c7e0*/  LDCU.64 UR32, c[0x0][0x398] ;  /* 0x00007300ff2077ac */ /* 0x000ea20008000a00 */
[----:B------:R-:W-:Y:S01]  /*14c7f0*/  ISETP.LT.AND P3, PT, R85, UR60, !P0 ;  /* 0x0000003c55007c0c */ /* 0x000fe2000c761270 */
[----:B------:R-:W2:Y:S06]  /*14c800*/  LDCU UR62, c[0x0][0x398] ;  /* 0x00007300ff3e77ac */ /* 0x000eac0008000800 */
[----:B------:R-:W-:Y:S01]  /*14c810*/  @P5 LOP3.LUT R58, R58, 0x20000000, RZ, 0xfc, !PT ;  /* 0x200000003a3a5812 */ /* 0x000fe200078efcff */
[C---:B-1----:R-:W-:Y:S01]  /*14c820*/  VIADD R66, R83.reuse, 0x16 ;  /* 0x0000001653427836 */ /* 0x042fe20000000000 */
[----:B------:R-:W1:Y:S02]  /*14c830*/  LDCU UR60, c[0x0][0x398] ;  /* 0x00007300ff3c77ac */ /* 0x000e640008000800 */
[----:B------:R-:W-:Y:S01]  /*14c840*/  LOP3.LUT R58, R58, 0xefffffff, RZ, 0xc0, !PT ;  /* 0xefffffff3a3a7812 */ /* 0x000fe200078ec0ff */
[----:B------:R-:W-:Y:S01]  /*14c850*/  VIADD R67, R83, 0x4 ;  /* 0x0000000453437836 */ /* 0x000fe20000000000 */
[----:B------:R-:W1:Y:S02]  /*14c860*/  LDCU UR63, c[0x0][0x398] ;  /* 0x00007300ff3f77ac */ /* 0x000e640008000800 */
[----:B------:R-:W-:-:S02]  /*14c870*/  @P4 LOP3.LUT R58, R58, 0x10000000, RZ, 0xfc, !PT ;  /* 0x100000003a3a4812 */ /* 0x000fc400078efcff */
        /* <DEDUP_REMOVED lines=11> */
[----:B------:R-:W-:Y:S01]  /*14c930*/  VIADD R65, R83, 0x11 ;  /* 0x0000001153417836 */ /* 0x000fe20000000000 */
[----:B------:R-:W-:Y:S01]  /*14c940*/  ISETP.LT.AND P3, PT, R85, UR64, !P0 ;  /* 0x0000004055007c0c */ /* 0x000fe2000c761270 */
        /* <DEDUP_REMOVED lines=15> */
[----:B-1----:R-:W-:Y:S02]  /*14ca40*/  ISETP.LT.AND P4, PT, R81, UR57, !P0 ;  /* 0x0000003951007c0c */ /* 0x002fe4000c781270 */
        /* <DEDUP_REMOVED lines=19> */
[----:B---3--:R-:W-:Y:S02]  /*14cb80*/  ISETP.LT.AND P4, PT, R81, UR45, !P0 ;  /* 0x0000002d51007c0c */ /* 0x008fe4000c781270 */
[----:B-1----:R-:W-:Y:S01]  /*14cb90*/  ISETP.LT.AND P3, PT, R85, UR57, !P0 ;  /* 0x0000003955007c0c */ /* 0x002fe2000c761270 */
[----:B------:R-:W1:Y:S01]  /*14cba0*/  LDCU UR45, c[0x0][0x398] ;  /* 0x00007300ff2d77ac */ /* 0x000e620008000800 */
[----:B------:R-:W3:Y:S07]  /*14cbb0*/  LDCU.64 UR30, c[0x0][0x398] ;  /* 0x00007300ff1e77ac */ /* 0x000eee0008000a00 */
        /* <DEDUP_REMOVED lines=12> */
[----:B------:R-:W-:Y:S01]  /*14cc80*/  ISETP.LT.AND P5, PT, R82, UR48, !P0 ;  /* 0x0000003052007c0c */ /* 0x000fe2000c7a1270 */
[----:B------:R-:W3:Y:S01]  /*14cc90*/  LDCU UR48, c[0x0][0x398] ;  /* 0x00007300ff3077ac */ /* 0x000ee20008000800 */
        /* <DEDUP_REMOVED lines=15> */
[----:B---3--:R-:W-:Y:S01]  /*14cd90*/  ISETP.LT.AND P5, PT, R82, UR48, !P0 ;  /* 0x0000003052007c0c */ /* 0x008fe2000c7a1270 */
[----:B------:R-:W3:Y:S01]  /*14cda0*/  LDCU.64 UR48, c[0x0][0x398] ;  /* 0x00007300ff3077ac */ /* 0x000ee20008000a00 */
[----:B----4-:R-:W-:Y:S02]  /*14cdb0*/  ISETP.LT.AND P4, PT, R81, UR47, !P0 ;  /* 0x0000002f51007c0c */ /* 0x010fe4000c781270 */
[----:B------:R-:W-:Y:S02]  /*14cdc0*/  LOP3.LUT R58, R58, 0xfffffdff, RZ, 0xc0, !PT ;  /* 0xfffffdff3a3a7812 */ /* 0x000fe400078ec0ff */
[----:B-1----:R-:W-:Y:S01]  /*14cdd0*/  ISETP.LT.AND P3, PT, R85, UR45, !P0 ;  /* 0x0000002d55007c0c */ /* 0x002fe2000c761270 */
[----:B------:R-:W1:Y:S06]  /*14cde0*/  LDCU UR45, c[0x0][0x398] ;  /* 0x00007300ff2d77ac */ /* 0x000e6c0008000800 */
[----:B------:R-:W-:-:S04]  /*14cdf0*/  @P5 LOP3.LUT R58, R58, 0x200, RZ, 0xfc, !PT ;  /* 0x000002003a3a5812 */ /* 0x000fc800078efcff */
[----:B------:R-:W-:-:S04]  /*14ce00*/  LOP3.LUT R58, R58, 0xfffffeff, RZ, 0xc0, !PT ;  /* 0xfffffeff3a3a7812 */ /* 0x000fc800078ec0ff */
[----:B------:R-:W-:Y:S02]  /*14ce10*/  @P4 LOP3.LUT R58, R58, 0x100, RZ, 0xfc, !PT ;  /* 0x000001003a3a4812 */ /* 0x000fe400078efcff */
[----:B------:R-:W-:Y:S01]  /*14ce20*/  ISETP.LT.AND P0, PT, R84, UR56, !P0 ;  /* 0x0000003854007c0c */ /* 0x000fe2000c701270 */
[----:B------:R-:W4:Y:S01]  /*14ce30*/  LDCU UR56, c[0x0][0x398] ;  /* 0x00007300ff3877ac */ /* 0x000f220008000800 */
[----:B------:R-:W-:-:S04]  /*14ce40*/  LOP3.LUT R58, R58, 0xffffff7f, RZ, 0xc0, !PT ;  /* 0xffffff7f3a3a7812 */ /* 0x000fc800078ec0ff */
[----:B------:R-:W-:Y:S02]  /*14ce50*/  @P3 LOP3.LUT R58, R58, 0x80, RZ, 0xfc, !PT ;  /* 0x000000803a3a3812 */ /* 0x000fe400078efcff */
[----:B------:R-:W-:Y:S02]  /*14ce60*/  IADD3 R64, PT, PT, R83, 0x12, RZ ;  /* 0x0000001253407810 */ /* 0x000fe40007ffe0ff */
[----:B------:R-:W-:-:S04]  /*14ce70*/  LOP3.LUT R58, R58, 0xffffffbf, RZ, 0xc0, !PT ;  /* 0xffffffbf3a3a7812 */ /* 0x000fc800078ec0ff */
[----:B------:R-:W-:Y:S02]  /*14ce80*/  @P0 LOP3.LUT R58, R58, 0x40, RZ, 0xfc, !PT ;  /* 0x000000403a3a0812 */ /* 0x000fe400078efcff */
[----:B------:R-:W-:-:S04]  /*14ce90*/  ISETP.GE.AND P0, PT, R64, UR39, PT ;  /* 0x0000002740007c0c */ /* 0x000fc8000bf06270 */
[----:B-1----:R-:W-:Y:S01]  /*14cea0*/  ISETP.LT.AND P5, PT, R82, UR45, !P0 ;  /* 0x0000002d52007c0c */ /* 0x002fe2000c7a1270 */
[----:B------:R-:W1:Y:S01]  /*14ceb0*/  LDCU UR45, c[0x0][0x398] ;  /* 0x00007300ff2d77ac */ /* 0x000e620008000800 */
[----:B------:R-:W-:Y:S02]  /*14cec0*/  ISETP.LT.AND P4, PT, R81, UR46, !P0 ;  /* 0x0000002e51007c0c */ /* 0x000fe4000c781270 */
[----:B------:R-:W-:Y:S01]  /*14ced0*/  LOP3.LUT R58, R58, 0xffffffdf, RZ, 0xc0, !PT ;  /* 0xffffffdf3a3a7812 */ /* 0x000fe200078ec0ff */
[----:B------:R-:W1:Y:S01]  /*14cee0*/  LDCU.64 UR46, c[0x0][0x398] ;  /* 0x00007300ff2e77ac */ /* 0x000e620008000a00 */
[----:B------:R-:W-:-:S07]  /*14cef0*/  ISETP.LT.AND P3, PT, R85, UR44, !P0 ;  /* 0x0000002c55007c0c */ /* 0x000fce000c761270 */
        /* <DEDUP_REMOVED lines=10> */
[----:B-1----:R-:W-:Y:S01]  /*14cfa0*/  ISETP.LT.AND P3, PT, R85, UR45, !P0 ;  /* 0x0000002d55007c0c */ /* 0x002fe2000c761270 */
[----:B------:R-:W1:Y:S01]  /*14cfb0*/  LDCU.64 UR44, c[0x0][0x398] ;  /* 0x00007300ff2c77ac */ /* 0x000e620008000a00 */
[----:B------:R-:W-:Y:S02]  /*14cfc0*/  ISETP.LT.AND P5, PT, R82, UR38, !P0 ;  /* 0x0000002652007c0c */ /* 0x000fe4000c7a1270 */
[----:B------:R-:W-:Y:S01]  /*14cfd0*/  ISETP.LT.AND P4, PT, R81, UR42, !P0 ;  /* 0x0000002a51007c0c */ /* 0x000fe2000c781270 */
[----:B------:R-:W1:Y:S01]  /*14cfe0*/  LDCU UR38, c[0x0][0x398] ;  /* 0x00007300ff2677ac */ /* 0x000e620008000800 */
[----:B--2---:R-:W-:Y:S02]  /*14cff0*/  ISETP.LT.AND P0, PT, R84, UR32, !P0 ;  /* 0x0000002054007c0c */ /* 0x004fe4000c701270 */
[----:B------:R-:W-:Y:S01]  /*14d000*/  LOP3.LUT R58, R58, 0xfffffffd, RZ, 0xc0, !PT ;  /* 0xfffffffd3a3a7812 */ /* 0x000fe200078ec0ff */
[----:B------:R-:W2:Y:S04]  /*14d010*/  LDCU UR32, c[0x0][0x398] ;  /* 0x00007300ff2077ac */ /* 0x000ea80008000800 */
[----:B------:R-:W-:Y:S01]  /*14d020*/  @P3 LOP3.LUT R57, R57, 0x80000000, RZ, 0xfc, !PT ;  /* 0x8000000039393812 */ /* 0x000fe200078efcff */
[----:B------:R-:W1:Y:S03]  /*14d030*/  LDCU.64 UR42, c[0x0][0x398] ;  /* 0x00007300ff2a77ac */ /* 0x000e660008000a00 */
[----:B------:R-:W-:-:S04]  /*14d040*/  LOP3.LUT R57, R57, 0xbfffffff, RZ, 0xc0, !PT ;  /* 0xbfffffff39397812 */ /* 0x000fc800078ec0ff */
[----:B------:R-:W-:Y:S02]  /*14d050*/  @P0 LOP3.LUT R57, R57, 0x40000000, RZ, 0xfc, !PT ;  /* 0x4000000039390812 */ /* 0x000fe400078efcff */
[----:B------:R-:W-:Y:S02]  /*14d060*/  ISETP.GE.AND P0, PT, R71, UR35, PT ;  /* 0x0000002347007c0c */ /* 0x000fe4000bf06270 */
[----:B------:R-:W-:Y:S02]  /*14d070*/  @P5 LOP3.LUT R58, R58, 0x2, RZ, 0xfc, !PT ;  /* 0x000000023a3a5812 */ /* 0x000fe400078efcff */
[----:B------:R-:W-:Y:S01]  /*14d080*/  ISETP.LT.AND P5, PT, R82, UR34, !P0 ;  /* 0x0000002252007c0c */ /* 0x000fe2000c7a1270 */
[----:B------:R-:W2:Y:S01]  /*14d090*/  LDCU.64 UR34, c[0x0][0x398] ;  /* 0x00007300ff2277ac */ /* 0x000ea20008000a00 */
[----:B------:R-:W-:Y:S02]  /*14d0a0*/  LOP3.LUT R58, R58, 0xfffffffe, RZ, 0xc0, !PT ;  /* 0xfffffffe3a3a7812 */ /* 0x000fe400078ec0ff */
[----:B------:R-:W-:-:S02]  /*14d0b0*/  LOP3.LUT R57, R57, 0xdfffffff, RZ, 0xc0, !PT ;  /* 0xdfffffff39397812 */ /* 0x000fc400078ec0ff */
[----:B------:R-:W-:Y:S02]  /*14d0c0*/  @P4 LOP3.LUT R58, R58, 0x1, RZ, 0xfc, !PT ;  /* 0x000000013a3a4812 */ /* 0x000fe400078efcff */
[----:B------:R-:W-:Y:S01]  /*14d0d0*/  ISETP.LT.AND P4, PT, R81, UR36, !P0 ;  /* 0x0000002451007c0c */ /* 0x000fe2000c781270 */
[----:B------:R-:W2:Y:S01]  /*14d0e0*/  LDCU.64 UR36, c[0x0][0x398] ;  /* 0x00007300ff2477ac */ /* 0x000ea20008000a00 */
[----:B-1----:R-:W-:-:S03]  /*14d0f0*/  ISETP.LT.AND P3, PT, R85, UR38, !P0 ;  /* 0x0000002655007c0c */ /* 0x002fc6000c761270 */
        /* <DEDUP_REMOVED lines=11> */
[----:B--2---:R-:W-:Y:S01]  /*14d1b0*/  ISETP.LT.AND P5, PT, R82, UR32, !P0 ;  /* 0x0000002052007c0c */ /* 0x004fe2000c7a1270 */
[----:B------:R-:W2:Y:S01]  /*14d1c0*/  LDCU UR32, c[0x0][0x398] ;  /* 0x00007300ff2077ac */ /* 0x000ea20008000800 */
        /* <DEDUP_REMOVED lines=14> */
[----:B-1----:R-:W-:Y:S02]  /*14d2b0*/  ISETP.LT.AND P5, PT, R82, UR30, !P0 ;  /* 0x0000001e52007c0c */ /* 0x002fe4000c7a1270 */
[----:B--2---:R-:W-:Y:S01]  /*14d2c0*/  ISETP.LT.AND P4, PT, R81, UR32, !P0 ;  /* 0x0000002051007c0c */ /* 0x004fe2000c781270 */
[----:B------:R-:W1:Y:S01]  /*14d2d0*/  LDCU UR32, c[0x0][0x398] ;  /* 0x00007300ff2077ac */ /* 0x000e620008000800 */
[----:B------:R-:W-:Y:S02]  /*14d2e0*/  LOP3.LUT R57, R57, 0xffdfffff, RZ, 0xc0, !PT ;  /* 0xffdfffff39397812 */ /* 0x000fe400078ec0ff */
[----:B------:R-:W-:Y:S01]  /*14d2f0*/  ISETP.LT.AND P3, PT, R85, UR26, !P0 ;  /* 0x0000001a55007c0c */ /* 0x000fe2000c761270 */
[----:B------:R-:W2:Y:S06]  /*14d300*/  LDCU UR26, c[0x0][0x398] ;  /* 0x00007300ff1a77ac */ /* 0x000eac0008000800 */
[----:B------:R-:W-:-:S04]  /*14d310*/  @P5 LOP3.LUT R57, R57, 0x200000, RZ, 0xfc, !PT ;  /* 0x0020000039395812 */ /* 0x000fc800078efcff */
[----:B------:R-:W-:-:S04]  /*14d320*/  LOP3.LUT R57, R57, 0xffefffff, RZ, 0xc0, !PT ;  /* 0xffefffff39397812 */ /* 0x000fc800078ec0ff */
[----:B------:R-:W-:-:S04]  /*14d330*/  @P4 LOP3.LUT R57, R57, 0x100000, RZ, 0xfc, !PT ;  /* 0x0010000039394812 */ /* 0x000fc800078efcff */
[----:B------:R-:W-:-:S04]  /*14d340*/  LOP3.LUT R57, R57, 0xfff7ffff, RZ, 0xc0, !PT ;  /* 0xfff7ffff39397812 */ /* 0x000fc800078ec0ff */
[----:B------:R-:W-:Y:S02]  /*14d350*/  @P3 LOP3.LUT R57, R57, 0x80000, RZ, 0xfc, !PT ;  /* 0x0008000039393812 */ /* 0x000fe400078efcff */
[----:B------:R-:W-:Y:S02]  /*14d360*/  ISETP.LT.AND P3, PT, R84, UR54, !P0 ;  /* 0x0000003654007c0c */ /* 0x000fe4000c761270 */
[----:B------:R-:W-:Y:S02]  /*14d370*/  ISETP.GE.AND P0, PT, R74, UR33, PT ;  /* 0x000000214a007c0c */ /* 0x000fe4000bf06270 */
[----:B------:R-:W-:Y:S02]  /*14d380*/  LOP3.LUT R57, R57, 0xfffbffff, RZ, 0xc0, !PT ;  /* 0xfffbffff39397812 */ /* 0x000fe400078ec0ff */
[----:B-1----:R-:W-:Y:S02]  /*14d390*/  ISETP.LT.AND P4, PT, R82, UR32, !P0 ;  /* 0x0000002052007c0c */ /* 0x002fe4000c781270 */
[----:B--2---:R-:W-:-:S05]  /*14d3a0*/  ISETP.LT.AND P5, PT, R81, UR26, !P0 ;  /* 0x0000001a51007c0c */ /* 0x004fca000c7a1270 */
[----:B------:R-:W-:-:S04]  /*14d3b0*/  @P3 LOP3.LUT R57, R57, 0x40000, RZ, 0xfc, !PT ;  /* 0x0004000039393812 */ /* 0x000fc800078efcff */
[----:B------:R-:W-:-:S04]  /*14d3c0*/  LOP3.LUT R57, R57, 0xfffdffff, RZ, 0xc0, !PT ;  /* 0xfffdffff39397812 */ /* 0x000fc800078ec0ff */
[----:B------:R-:W-:Y:S02]  /*14d3d0*/  @P4 LOP3.LUT R57, R57, 0x20000, RZ, 0xfc, !PT ;  /* 0x0002000039394812 */ /* 0x000fe400078efcff */
[----:B------:R-:W-:Y:S02]  /*14d3e0*/  ISETP.LT.AND P3, PT, R85, UR77, !P0 ;  /* 0x0000004d55007c0c */ /* 0x000fe4000c761270 */
[----:B------:R-:W-:-:S04]  /*14d3f0*/  LOP3.LUT R57, R57, 0xfffeffff, RZ, 0xc0, !PT ;  /* 0xfffeffff39397812 */ /* 0x000fc800078ec0ff */
[----:B------:R-:W-:Y:S02]  /*14d400*/  @P5 LOP3.LUT R57, R57, 0x10000, RZ, 0xfc, !PT ;  /* 0x0001000039395812 */ /* 0x000fe400078efcff */
[----:B------:R-:W-:Y:S02]  /*14d410*/  ISETP.LT.AND P4, PT, R84, UR52, !P0 ;  /* 0x0000003454007c0c */ /* 0x000fe4000c781270 */
[----:B------:R-:W-:Y:S02]  /*14d420*/  LOP3.LUT R57, R57, 0xffff7fff, RZ, 0xc0, !PT ;  /* 0xffff7fff39397812 */ /* 0x000fe400078ec0ff */
[----:B------:R-:W-:Y:S02]  /*14d430*/  ISETP.GE.AND P0, PT, R75, UR31, PT ;  /* 0x0000001f4b007c0c */ /* 0x000fe4000bf06270 */
[----:B------:R-:W-:Y:S02]  /*14d440*/  @P3 LOP3.LUT R57, R57, 0x8000, RZ, 0xfc, !PT ;  /* 0x0000800039393812 */ /* 0x000fe400078efcff */
[----:B------:R-:W-:-:S02]  /*14d450*/  ISETP.LT.AND P3, PT, R82, UR76, !P0 ;  /* 0x0000004c52007c0c */ /* 0x000fc4000c761270 */
[----:B------:R-:W-:-:S04]  /*14d460*/  LOP3.LUT R57, R57, 0xffffbfff, RZ, 0xc0, !PT ;  /* 0xffffbfff39397812 */ /* 0x000fc800078ec0ff */
[----:B------:R-:W-:Y:S02]  /*14d470*/  @P4 LOP3.LUT R57, R57, 0x4000, RZ, 0xfc, !PT ;  /* 0x0000400039394812 */ /* 0x000fe400078efcff */
[----:B------:R-:W-:Y:S02]  /*14d480*/  ISETP.LT.AND P5, PT, R81, UR75, !P0 ;  /* 0x0000004b51007c0c */ /* 0x000fe4000c7a1270 */
        /* <DEDUP_REMOVED lines=18> */
[----:B---3--:R-:W-:Y:S02]  /*14d5b0*/  ISETP.LT.AND P4, PT, R84, UR48, !P0 ;  /* 0x0000003054007c0c */ /* 0x008fe4000c781270 */
        /* <DEDUP_REMOVED lines=23> */
[----:B------:R-:W-:Y:S02]  /*14d730*/  ISETP.LT.AND P5, PT, R81, UR6, !P0 ;  /* 0x0000000651007c0c */ /* 0x000fe4000c7a1270 */
[----:B------:R-:W-:Y:S02]  /*14d740*/  ISETP.GE.AND P0, PT, R79, UR51, PT ;  /* 0x000000334f007c0c */ /* 0x000fe4000bf06270 */
[----:B------:R-:W-:Y:S02]  /*14d750*/  @P3 LOP3.LUT R31, R31, 0x80000000, RZ, 0xfc, !PT ;  /* 0x800000001f1f3812 */ /* 0x000fe400078efcff */
[----:B------:R-:W-:-:S02]  /*14d760*/  ISETP.LT.AND P3, PT, R82, UR4, !P0 ;  /* 0x0000000452007c0c */ /* 0x000fc4000c761270 */
[----:B------:R-:W-:Y:S02]  /*14d770*/  LOP3.LUT R31, R31, 0xbfffffff, RZ, 0xc0, !PT ;  /* 0xbfffffff1f1f7812 */ /* 0x000fe400078ec0ff */
[----:B------:R-:W-:Y:S02]  /*14d780*/  LOP3.LUT R57, R57, 0xfffffffe, RZ, 0xc0, !PT ;  /* 0xfffffffe39397812 */ /* 0x000fe400078ec0ff */
[----:B------:R-:W-:Y:S02]  /*14d790*/  @P4 LOP3.LUT R31, R31, 0x40000000, RZ, 0xfc, !PT ;  /* 0x400000001f1f4812 */ /* 0x000fe400078efcff */
        /* <DEDUP_REMOVED lines=57> */
[----:B------:R-:W-:Y:S01]  /*14db30*/  LOP3.LUT R31, R31, 0xffffefff, RZ, 0xc0, !PT ;  /* 0xffffefff1f1f7812 */ /* 0x000fe200078ec0ff */
[----:B------:R-:W-:-:S03]  /*14db40*/  VIADD R59, R83, 0x3 ;  /* 0x00000003533b7836 */ /* 0x000fc60000000000 */
[----:B------:R-:W-:Y:S02]  /*14db50*/  @P5 LOP3.LUT R31, R31, 0x1000, RZ, 0xfc, !PT ;  /* 0x000010001f1f5812 */ /* 0x000fe400078efcff */
[----:B----4-:R-:W-:Y:S02]  /*14db60*/  ISETP.LT.AND P3, PT, R84, UR56, !P0 ;  /* 0x0000003854007c0c */ /* 0x010fe4000c761270 */
        /* <DEDUP_REMOVED lines=22> */
[----:B------:R-:W-:Y:S01]  /*14dcd0*/  @P3 LOP3.LUT R31, R31, 0x20, RZ, 0xfc, !PT ;  /* 0x000000201f1f3812 */ /* 0x000fe200078efcff */
[----:B------:R-:W-:-:S03]  /*14dce0*/  VIADD R65, R83, 0x1 ;  /* 0x0000000153417836 */ /* 0x000fc60000000000 */
[----:B------:R-:W-:Y:S01]  /*14dcf0*/  LOP3.LUT R31, R31, 0xffffffef, RZ, 0xc0, !PT ;  /* 0xffffffef1f1f7812 */ /* 0x000fe200078ec0ff */
[----:B------:R1:W-:Y:S03]  /*14dd00*/  STSM.16.M88.4 [R29], R60 ;  /* 0x0000003c1d007844 */ /* 0x0003e60000000200 */
[----:B------:R-:W-:Y:S02]  /*14dd10*/  @P5 LOP3.LUT R31, R31, 0x10, RZ, 0xfc, !PT ;  /* 0x000000101f1f5812 */ /* 0x000fe400078efcff */
[----:B------:R-:W-:Y:S01]  /*14dd20*/  ISETP.GE.AND P5, PT, R65, UR35, PT ;  /* 0x0000002341007c0c */ /* 0x000fe2000bfa6270 */
[----:B------:R-:W-:Y:S01]  /*14dd30*/  NOP ;  /* 0x0000000000007918 */ /* 0x000fe20000000000 */
[----:B------:R-:W2:Y:S01]  /*14dd40*/  LDS.128 R64, [R29] ;  /* 0x000000001d407984 */ /* 0x000ea20000000c00 */
[----:B------:R-:W-:-:S03]  /*14dd50*/  ISETP.LT.AND P4, PT, R85, UR59, !P0 ;  /* 0x0000003b55007c0c */ /* 0x000fc6000c781270 */
[----:B-1----:R-:W3:Y:S01]  /*14dd60*/  LDL.LU R60, [R1+0x2f4] ;  /* 0x0002f400013c7983 */ /* 0x002ee20000300800 */
[----:B------:R-:W-:-:S03]  /*14dd70*/  ISETP.LT.AND P3, PT, R84, UR62, !P0 ;  /* 0x0000003e54007c0c */ /* 0x000fc6000c761270 */
[----:B------:R-:W3:Y:S01]  /*14dd80*/  LDL.LU R62, [R1+0x2254] ;  /* 0x00225400013e7983 */ /* 0x000ee20000300800 */
[----:B------:R-:W-:-:S03]  /*14dd90*/  LOP3.LUT R31, R31, 0xfffffff7, RZ, 0xc0, !PT ;  /* 0xfffffff71f1f7812 */ /* 0x000fc600078ec0ff */
[----:B------:R-:W3:Y:S04]  /*14dda0*/  LDL.LU R63, [R1+0x225c] ;  /* 0x00225c00013f7983 */ /* 0x000ee80000300800 */
[----:B------:R-:W4:Y:S04]  /*14ddb0*/  LDL.LU R68, [R1+0xa24] ;  /* 0x000a240001447983 */ /* 0x000f280000300800 */
[----:B------:R-:W4:Y:S04]  /*14ddc0*/  LDL.LU R69, [R1+0xa2c] ;  /* 0x000a2c0001457983 */ /* 0x000f280000300800 */
[----:B------:R-:W3:Y:S01]  /*14ddd0*/  LDL.LU R61, [R1+0x2fc] ;  /* 0x0002fc00013d7983 */ /* 0x000ee20000300800 */
[----:B------:R-:W-:-:S02]  /*14dde0*/  @P4 LOP3.LUT R31, R31, 0x8, RZ, 0xfc, !PT ;  /* 0x000000081f1f4812 */ /* 0x000fc400078efcff */
[----:B------:R-:W-:Y:S02]  /*14ddf0*/  ISETP.LT.AND P0, PT, R82, UR61, !P5 ;  /* 0x0000003d52007c0c */ /* 0x000fe4000ef01270 */
[----:B------:R-:W-:Y:S01]  /*14de00*/  LOP3.LUT R31, R31, 0xfffffffb, RZ, 0xc0, !PT ;  /* 0xfffffffb1f1f7812 */ /* 0x000fe200078ec0ff */
[----:B--2---:R1:W-:Y:S04]  /*14de10*/  STL.64 [R1+0x1d0], R64 ;  /* 0x0001d04001007387 */ /* 0x0043e80000100a00 */
[----:B------:R-:W-:Y:S01]  /*14de20*/  STL.64 [R1+0x1d8], R66 ;  /* 0x0001d84201007387 */ /* 0x000fe20000100a00 */
[----:B------:R-:W-:Y:S02]  /*14de30*/  @P3 LOP3.LUT R31, R31, 0x4, RZ, 0xfc, !PT ;  /* 0x000000041f1f3812 */ /* 0x000fe400078efcff */
[----:B------:R-:W-:-:S02]  /*14de40*/  ISETP.GE.AND P6, PT, R83, UR57, PT ;  /* 0x0000003953007c0c */ /* 0x000fc4000bfc6270 */
[----:B------:R-:W-:Y:S02]  /*14de50*/  LOP3.LUT R31, R31, 0xfffffffd, RZ, 0xc0, !PT ;  /* 0xfffffffd1f1f7812 */ /* 0x000fe400078ec0ff */
[----:B------:R-:W-:Y:S02]  /*14de60*/  ISETP.LT.AND P3, PT, R81, UR60, !P5 ;  /* 0x0000003c51007c0c */ /* 0x000fe4000ef61270 */
[----:B------:R-:W-:Y:S02]  /*14de70*/  @P0 LOP3.LUT R31, R31, 0x2, RZ, 0xfc, !PT ;  /* 0x000000021f1f0812 */ /* 0x000fe400078efcff */
[----:B------:R-:W-:Y:S02]  /*14de80*/  ISETP.LT.AND P4, PT, R85, UR63, !P5 ;  /* 0x0000003f55007c0c */ /* 0x000fe4000ef81270 */
[----:B------:R-:W-:Y:S02]  /*14de90*/  ISETP.LT.AND P0, PT, R82, UR65, !P6 ;  /* 0x0000004152007c0c */ /* 0x000fe4000f701270 */
[----:B------:R-:W-:-:S02]  /*14dea0*/  ISETP.LT.AND P5, PT, R84, UR64, !P5 ;  /* 0x0000004054007c0c */ /* 0x000fc4000efa1270 */
[----:B------:R-:W-:Y:S01]  /*14deb0*/  ISETP.LT.AND P6, PT, R81, UR67, !P6 ;  /* 0x0000004351007c0c */ /* 0x000fe2000f7c1270 */
[----:B------:R-:W-:Y:S01]  /*14dec0*/  NOP ;  /* 0x0000000000007918 */ /* 0x000fe20000000000 */
[----:B------:R-:W-:Y:S01]  /*14ded0*/  STL [R1+0x5dbc], R32 ;  /* 0x005dbc2001007387 */ /* 0x000fe20000100800 */
[----:B------:R-:W-:Y:S01]  /*14dee0*/  LOP3.LUT R0, R0, 0xffffffdf, RZ, 0xc0, !PT ;  /* 0xffffffdf00007812 */ /* 0x000fe200078ec0ff */
[----:B------:R-:W2:Y:S02]  /*14def0*/  LDCU UR5, c[0x0][0x39c] ;  /* 0x00007380ff0577ac */ /* 0x000ea40008000800 */
[----:B------:R-:W-:Y:S01]  /*14df00*/  STL [R1+0x5db8], R2 ;  /* 0x005db80201007387 */ /* 0x000fe20000100800 */
[----:B------:R-:W-:Y:S01]  /*14df10*/  @P1 LOP3.LUT R0, R0, 0x20, RZ, 0xfc, !PT ;  /* 0x0000002000001812 */ /* 0x000fe200078efcff */
[----:B------:R-:W1:Y:S01]  /*14df20*/  LDCU UR4, c[0x0][0x39c] ;  /* 0x00007380ff0477ac */ /* 0x000e620008000800 */
[----:B------:R-:W-:Y:S01]  /*14df30*/  LOP3.LUT P1, RZ, R31, 0x1, RZ, 0xc0, !PT ;  /* 0x000000011fff7812 */ /* 0x000fe2000782c0ff */
        /* <DEDUP_REMOVED lines=19> */
[----:B------:R-:W4:Y:S04]  /*14e070*/  LDL.LU R70, [R1+0x2754] ;  /* 0x0027540001467983 */ /* 0x000f280000300800 */
[----:B------:R-:W4:Y:S04]  /*14e080*/  LDL.LU R71, [R1+0x275c] ;  /* 0x00275c0001477983 */ /* 0x000f280000300800 */
[----:B---3--:R-:W-:Y:S01]  /*14e090*/  STSM.16.M88.4 [R29], R60 ;  /* 0x0000003c1d007844 */ /* 0x008fe20000000200 */
[----:B------:R-:W-:-:S03]  /*14e0a0*/  NOP ;  /* 0x0000000000007918 */ /* 0x000fc60000000000 */
[----:B------:R-:W3:Y:S01]  /*14e0b0*/  LDS.128 R4, [R29] ;  /* 0x000000001d047984 */ /* 0x000ee20000000c00 */
[----:B------:R-:W-:-:S03]  /*14e0c0*/  NOP ;  /* 0x0000000000007918 */ /* 0x000fc60000000000 */
[----:B-1----:R-:W2:Y:S04]  /*14e0d0*/  LDL.LU R64, [R1+0x1634] ;  /* 0x0016340001407983 */ /* 0x002ea80000300800 */
[----:B------:R-:W2:Y:S04]  /*14e0e0*/  LDL.LU R65, [R1+0x163c] ;  /* 0x00163c0001417983 */ /* 0x000ea80000300800 */
[----:B---3--:R-:W-:Y:S04]  /*14e0f0*/  STL.64 [R1+0x1490], R4 ;  /* 0x0014900401007387 */ /* 0x008fe80000100a00 */
[----:B------:R-:W-:Y:S04]  /*14e100*/  STL.64 [R1+0x1498], R6 ;  /* 0x0014980601007387 */ /* 0x000fe80000100a00 */
[----:B------:R-:W2:Y:S04]  /*14e110*/  LDL.LU R66, [R1+0x2fb4] ;  /* 0x002fb40001427983 */ /* 0x000ea80000300800 */
[----:B------:R-:W2:Y:S04]  /*14e120*/  LDL.LU R67, [R1+0x2fbc] ;  /* 0x002fbc0001437983 */ /* 0x000ea80000300800 */
[----:B------:R-:W3:Y:S04]  /*14e130*/  LDL.LU R60, [R1+0x1c0] ;  /* 0x0001c000013c7983 */ /* 0x000ee80000300800 */
[----:B------:R-:W3:Y:S04]  /*14e140*/  LDL.LU R61, [R1+0x1c8] ;  /* 0x0001c800013d7983 */ /* 0x000ee80000300800 */
[----:B----4-:R-:W-:Y:S01]  /*14e150*/  STSM.16.M88.4 [R29], R68 ;  /* 0x000000441d007844 */ /* 0x010fe20000000200 */
[----:B------:R-:W-:-:S03]  /*14e160*/  NOP ;  /* 0x0000000000007918 */ /* 0x000fc60000000000 */
[----:B------:R-:W1:Y:S01]  /*14e170*/  LDS.128 R4, [R29] ;  /* 0x000000001d047984 */ /* 0x000e620000000c00 */
[----:B------:R-:W-:-:S03]  /*14e180*/  NOP ;  /* 0x0000000000007918 */ /* 0x000fc60000000000 */
[----:B-1----:R-:W-:Y:S04]  /*14e190*/  STL.64 [R1+0xa20], R4 ;  /* 0x000a200401007387 */ /* 0x002fe80000100a00 */
[----:B------:R-:W-:Y:S04]  /*14e1a0*/  STL.64 [R1+0xa28], R6 ;  /* 0x000a280601007387 */ /* 0x000fe80000100a00 */
[----:B------:R-:W3:Y:S04]  /*14e1b0*/  LDL.LU R62, [R1+0xe20] ;  /* 0x000e2000013e7983 */ /* 0x000ee80000300800 */
[----:B------:R-:W3:Y:S04]  /*14e1c0*/  LDL.LU R63, [R1+0xe28] ;  /* 0x000e2800013f7983 */ /* 0x000ee80000300800 */
[----:B--2---:R1:W-:Y:S01]  /*14e1d0*/  STSM.16.M88.4 [R29], R64 ;  /* 0x000000401d007844 */ /* 0x0043e20000000200 */
[----:B------:R-:W-:-:S03]  /*14e1e0*/  NOP ;  /* 0x0000000000007918 */ /* 0x000fc60000000000 */
[----:B------:R-:W2:Y:S01]  /*14e1f0*/  LDS.128 R4, [R29] ;  /* 0x000000001d047984 */ /* 0x000ea20000000c00 */
[----:B------:R-:W-:-:S03]  /*14e200*/  NOP ;  /* 0x0000000000007918 */ /* 0x000fc60000000000 */
[----:B-1----:R-:W4:Y:S04]  /*14e210*/  LDL.LU R64, [R1+0x2e0] ;  /* 0x0002e00001407983 */ /* 0x002f280000300800 */
[----:B------:R-:W4:Y:S04]  /*14e220*/  LDL.LU R65, [R1+0x2e8] ;  /* 0x0002e80001417983 */ /* 0x000f280000300800 */
[----:B--2---:R-:W-:Y:S04]  /*14e230*/  STL.64 [R1+0x2f0], R4 ;  /* 0x0002f00401007387 */ /* 0x004fe80000100a00 */
[----:B------:R-:W-:Y:S04]  /*14e240*/  STL [R1+0x2fc], R7 ;  /* 0x0002fc0701007387 */ /* 0x000fe80000100800 */
[----:B------:R-:W4:Y:S04]  /*14e250*/  LDL.LU R66, [R1+0x2280] ;  /* 0x0022800001427983 */ /* 0x000f280000300800 */
[----:B------:R-:W4:Y:S01]  /*14e260*/  LDL.LU R67, [R1+0x2288] ;  /* 0x0022880001437983 */ /* 0x000f220000300800 */
[----:B------:R-:W-:-:S03]  /*14e270*/  MOV R3, R6 ;  /* 0x0000000600037202 */ /* 0x000fc60000000f00 */
        /* <DEDUP_REMOVED lines=46> */
[----:B--2---:R1:W-:Y:S04]  /*14e560*/  STL.64 [R1+0xe20], R4 ;  /* 0x000e200401007387 */ /* 0x0043e80000100a00 */
[----:B------:R-:W-:Y:S01]  /*14e570*/  STL [R1+0xe28], R6 ;  /* 0x000e280601007387 */ /* 0x000fe20000100800 */
[----:B-1----:R-:W-:-:S05]  /*14e580*/  IMAD.MOV.U32 R4, RZ, RZ, R7 ;  /* 0x000000ffff047224 */ /* 0x002fca00078e0007 */
[----:B------:R-:W-:Y:S04]  /*14e590*/  STL [R1+0x5db0], R4 ;  /* 0x005db00401007387 */ /* 0x000fe80000100800 */
        /* <DEDUP_REMOVED lines=87> */
[----:B------:R-:W4:Y:S01]  /*14eb10*/  LDL.LU R65, [R1+0x154c] ;  /* 0x00154c0001417983 */ /* 0x000f220000300800 */
[----:B--2---:R-:W-:-:S03]  /*14eb20*/  IMAD.MOV.U32 R5, RZ, RZ, R10 ;  /* 0x000000ffff057224 */ /* 0x004fc600078e000a */
[----:B------:R-:W-:Y:S04]  /*14eb30*/  STL.64 [R1+0xdf0], R8 ;  /* 0x000df00801007387 */ /* 0x000fe80000100a00 */
[----:B------:R-:W-:Y:S04]  /*14eb40*/  STL [R1+0xdfc], R11 ;  /* 0x000dfc0b01007387 */ /* 0x000fe80000100800 */
        /* <DEDUP_REMOVED lines=19> */
[----:B--2---:R-:W-:Y:S04]  /*14ec80*/  STL [R1+0x2d0], R8 ;  /* 0x0002d00801007387 */ /* 0x004fe80000100800 */
[----:B------:R-:W-:Y:S04]  /*14ec90*/  STL.64 [R1+0x2d8], R10 ;  /* 0x0002d80a01007387 */ /* 0x000fe80000100a00 */
[----:B------:R-:W4:Y:S04]  /*14eca0*/  LDL.LU R66, [R1+0x2260] ;  /* 0x0022600001427983 */ /* 0x000f280000300800 */
[----:B------:R-:W4:Y:S01]  /*14ecb0*/  LDL.LU R67, [R1+0x2268] ;  /* 0x0022680001437983 */ /* 0x000f220000300800 */
[----:B------:R-:W-:-:S03]  /*14ecc0*/  IMAD.MOV.U32 R5, RZ, RZ, R9 ;  /* 0x000000ffff057224 */ /* 0x000fc600078e0009 */
        /* <DEDUP_REMOVED lines=26> */
[----:B------:R-:W3:Y:S01]  /*14ee70*/  LDL.LU R61, [R1+0x1ac] ;  /* 0x0001ac00013d7983 */ /* 0x000ee20000300800 */
[----:B--2---:R-:W-:-:S03]  /*14ee80*/  IMAD.MOV.U32 R6, RZ, RZ, R11 ;  /* 0x000000ffff067224 */ /* 0x004fc600078e000b */
[----:B------:R-:W-:Y:S04]  /*14ee90*/  STL.64 [R1+0x1a30], R8 ;  /* 0x001a300801007387 */ /* 0x000fe80000100a00 */
[----:B------:R-:W-:Y:S04]  /*14eea0*/  STL [R1+0x1a38], R10 ;  /* 0x001a380a01007387 */ /* 0x000fe80000100800 */
        /* <DEDUP_REMOVED lines=185> */
[----:B-1----:R-:W-:-:S03]  /*14fa40*/  IMAD.MOV.U32 R8, RZ, RZ, R10 ;  /* 0x000000ffff087224 */ /* 0x002fc600078e000a */
[----:B----4-:R1:W-:Y:S04]  /*14fa50*/  STSM.16.M88.4 [R29], R64 ;  /* 0x000000401d007844 */ /* 0x0103e80000000200 */
[----:B------:R-:W-:Y:S01]  /*14fa60*/  STL [R1+0x5d90], R8 ;  /* 0x005d900801007387 */ /* 0x000fe20000100800 */
[----:B------:R-:W-:-:S03]  /*14fa70*/  NOP ;  /* 0x0000000000007918 */ /* 0x000fc60000000000 */
[----:B------:R-:W3:Y:S04]  /*14fa80*/  LDL.LU R62, [R1+0x2904] ;  /* 0x00290400013e7983 */ /* 0x000ee80000300800 */
[----:B------:R-:W2:Y:S04]  /*14fa90*/  LDS.128 R8, [R29] ;  /* 0x000000001d087984 */ /* 0x000ea80000000c00 */
[----:B------:R-:W3:Y:S01]  /*14faa0*/  LDL.LU R63, [R1+0x290c] ;  /* 0x00290c00013f7983 */ /* 0x000ee20000300800 */
        /* <DEDUP_REMOVED lines=14> */
[----:B----4-:R1:W-:Y:S04]  /*14fb90*/  STSM.16.M88.4 [R29], R64 ;  /* 0x000000401d007844 */ /* 0x0103e80000000200 */
[----:B------:R-:W-:Y:S01]  /*14fba0*/  STL.64 [R1+0xa78], R10 ;  /* 0x000a780a01007387 */ /* 0x000fe20000100a00 */
[----:B------:R-:W-:-:S03]  /*14fbb0*/  NOP ;  /* 0x0000000000007918 */ /* 0x000fc60000000000 */
[----:B------:R-:W3:Y:S04]  /*14fbc0*/  LDL.LU R62, [R1+0xd70] ;  /* 0x000d7000013e7983 */ /* 0x000ee80000300800 */
[----:B------:R-:W2:Y:S04]  /*14fbd0*/  LDS.128 R8, [R29] ;  /* 0x000000001d087984 */ /* 0x000ea80000000c00 */
[----:B------:R-:W3:Y:S01]  /*14fbe0*/  LDL.LU R63, [R1+0xd78] ;  /* 0x000d7800013f7983 */ /* 0x000ee20000300800 */
[----:B------:R-:W-:-:S03]  /*14fbf0*/  NOP ;  /* 0x0000000000007918 */ /* 0x000fc60000000000 */
[----:B-1----:R-:W4:Y:S04]  /*14fc00*/  LDL.LU R64, [R1+0x7b0] ;  /* 0x0007b00001407983 */ /* 0x002f280000300800 */
[----:B------:R-:W4:Y:S04]  /*14fc10*/  LDL.LU R65, [R1+0x7b8] ;  /* 0x0007b80001417983 */ /* 0x000f280000300800 */
[----:B--2---:R1:W-:Y:S04]  /*14fc20*/  STL [R1+0x7c0], R8 ;  /* 0x0007c00801007387 */ /* 0x0043e80000100800 */
[----:B------:R-:W-:Y:S04]  /*14fc30*/  STL.64 [R1+0x7c8], R10 ;  /* 0x0007c80a01007387 */ /* 0x000fe80000100a00 */
[----:B------:R-:W4:Y:S04]  /*14fc40*/  LDL.LU R66, [R1+0x2440] ;  /* 0x0024400001427983 */ /* 0x000f280000300800 */
[----:B------:R-:W4:Y:S01]  /*14fc50*/  LDL.LU R67, [R1+0x2448] ;  /* 0x0024480001437983 */ /* 0x000f220000300800 */
[----:B-1----:R-:W-:-:S03]  /*14fc60*/  IMAD.MOV.U32 R8, RZ, RZ, R9 ;  /* 0x000000ffff087224 */ /* 0x002fc600078e0009 */
        /* <DEDUP_REMOVED lines=10> */
[----:B------:R-:W2:Y:S04]  /*14fd10*/  LDS.128 R20, [R29] ;  /* 0x000000001d147984 */ /* 0x000ea80000000c00 */
[----:B------:R-:W3:Y:S04]  /*14fd20*/  LDL.LU R62, [R1+0x28f0] ;  /* 0x0028f000013e7983 */ /* 0x000ee80000300800 */
[----:B------:R-:W3:Y:S01]  /*14fd30*/  LDL.LU R63, [R1+0x28f8] ;  /* 0x0028f800013f7983 */ /* 0x000ee20000300800 */
        /* <DEDUP_REMOVED lines=18> */
[----:B----4-:R1:W-:Y:S01]  /*14fe60*/  STSM.16.M88.4 [R29], R64 ;  /* 0x000000401d007844 */ /* 0x0103e20000000200 */
[----:B------:R-:W-:-:S03]  /*14fe70*/  NOP ;  /* 0x0000000000007918 */ /* 0x000fc60000000000 */
[----:B------:R-:W3:Y:S04]  /*14fe80*/  LDL.LU R63, [R1+0xd7c] ;  /* 0x000d7c00013f7983 */ /* 0x000ee80000300800 */
        /* <DEDUP_REMOVED lines=201> */
[----:B------:R-:W-:Y:S04]  /*150b20*/  STL [R1+0xd20], R20 ;  /* 0x000d201401007387 */ /* 0x000fe80000100800 */
[----:B------:R-:W-:Y:S04]  /*150b30*/  STL.64 [R1+0xd28], R22 ;  /* 0x000d281601007387 */ /* 0x000fe80000100a00 */
        /* <DEDUP_REMOVED lines=31> */
[----:B------:R-:W-:Y:S01]  /*150d30*/  STL [R1+0x1bb8], R22 ;  /* 0x001bb81601007387 */ /* 0x000fe20000100800 */
[----:B-1----:R-:W-:-:S05]  /*150d40*/  IMAD.MOV.U32 R20, RZ, RZ, R23 ;  /* 0x000000ffff147224 */ /* 0x002fca00078e0017 */
        /* <DEDUP_REMOVED lines=145> */
[----:B------:R-:W-:Y:S01]  /*151660*/  IMAD.MOV.U32 R20, RZ, RZ, R21 ;  /* 0x000000ffff147224 */ /* 0x000fe200078e0015 */
[----:B------:R-:W-:-:S02]  /*151670*/  MOV R21, R27 ;  /* 0x0000001b00157202 */ /* 0x000fc40000000f00 */
        /* <DEDUP_REMOVED lines=31> */
[----:B----4-:R1:W-:Y:S01]  /*151870*/  STSM.16.M88.4 [R29], R64 ;  /* 0x000000401d007844 */ /* 0x0103e20000000200 */
[----:B------:R-:W-:-:S03]  /*151880*/  NOP ;  /* 0x0000000000007918 */ /* 0x000fc60000000000 */
[----:B------:R-:W3:Y:S04]  /*151890*/  LDL.LU R63, [R1+0xcac] ;  /* 0x000cac00013f7983 */ /* 0x000ee80000300800 */
        /* <DEDUP_REMOVED lines=25> */
[----:B------:R-:W-:Y:S04]  /*151a30*/  STL [R1+0xca0], R24 ;  /* 0x000ca01801007387 */ /* 0x000fe80000100800 */
[----:B------:R-:W-:Y:S04]  /*151a40*/  STL.64 [R1+0xca8], R26 ;  /* 0x000ca81a01007387 */ /* 0x000fe80000100a00 */
        /* <DEDUP_REMOVED lines=167> */
[----:B-1----:R-:W-:-:S05]  /*1524c0*/  MOV R24, R27 ;  /* 0x0000001b00187202 */ /* 0x002fca0000000f00 */
        /* <DEDUP_REMOVED lines=186> */
[----:B------:R-:W-:-:S02]  /*153070*/  IMAD.MOV.U32 R24, RZ, RZ, R26 ;  /* 0x000000ffff187224 */ /* 0x000fc400078e001a */
[----:B------:R-:W-:Y:S01]  /*153080*/  IMAD.MOV.U32 R26, RZ, RZ, R70 ;  /* 0x000000ffff1a7224 */ /* 0x000fe200078e0046 */
        /* <DEDUP_REMOVED lines=70> */
[----:B--2---:R-:W-:-:S03]  /*1534f0*/  MOV R27, R70 ;  /* 0x00000046001b7202 */ /* 0x004fc60000000f00 */
        /* <DEDUP_REMOVED lines=1046> */
[----:B------:R-:W3:Y:S04]  /*157660*/  LDL.LU R62, [R1+0xac0] ;  /* 0x000ac000013e7983 */ /* 0x000ee80000300800 */
[----:B------:R-:W3:Y:S04]  /*157670*/  LDL.LU R63, [R1+0xac8] ;  /* 0x000ac800013f7983 */ /* 0x000ee80000300800 */
[----:B----4-:R1:W-:Y:S01]  /*157680*/  STSM.16.M88.4 [R29], R64 ;  /* 0x000000401d007844 */ /* 0x0103e20000000200 */
[----:B------:R-:W-:-:S03]  /*157690*/  NOP ;  /* 0x0000000000007918 */ /* 0x000fc60000000000 */
[----:B------:R-:W4:Y:S01]  /*1576a0*/  LDS.128 R224, [R29] ;  /* 0x000000001de07984 */ /* 0x000f220000000c00 */
        /* <DEDUP_REMOVED lines=9> */
[----:B-1----:R-:W3:Y:S04]  /*157740*/  LDL.LU R60, [R1+0x1090] ;  /* 0x00109000013c7983 */ /* 0x002ee80000300800 */
[----:B------:R-:W3:Y:S04]  /*157750*/  LDL.LU R61, [R1+0x1098] ;  /* 0x00109800013d7983 */ /* 0x000ee80000300800 */
[----:B------:R-:W3:Y:S04]  /*157760*/  LDL.LU R62, [R1+0x2770] ;  /* 0x00277000013e7983 */ /* 0x000ee80000300800 */
[----:B------:R-:W3:Y:S04]  /*157770*/  LDL.LU R63, [R1+0x2778] ;  /* 0x00277800013f7983 */ /* 0x000ee80000300800 */
[----:B--2---:R1:W-:Y:S01]  /*157780*/  STSM.16.M88.4 [R29], R64 ;  /* 0x000000401d007844 */ /* 0x0043e20000000200 */
[----:B------:R-:W-:-:S03]  /*157790*/  NOP ;  /* 0x0000000000007918 */ /* 0x000fc60000000000 */
[----:B------:R-:W2:Y:S01]  /*1577a0*/  LDS.128 R216, [R29] ;  /* 0x000000001dd87984 */ /* 0x000ea20000000c00 */
        /* <DEDUP_REMOVED lines=77> */
[----:B----4-:R-:W-:Y:S01]  /*157c80*/  STSM.16.M88.4 [R29], R68 ;  /* 0x000000441d007844 */ /* 0x010fe20000000200 */
[----:B------:R-:W-:-:S03]  /*157c90*/  NOP ;  /* 0x0000000000007918 */ /* 0x000fc60000000000 */
[----:B-1----:R-:W4:Y:S04]  /*157ca0*/  LDL.LU R60, [R1+0x814] ;  /* 0x00081400013c7983 */ /* 0x002f280000300800 */
[----:B------:R-:W4:Y:S04]  /*157cb0*/  LDL.LU R61, [R1+0x81c] ;  /* 0x00081c00013d7983 */ /* 0x000f280000300800 */
[----:B------:R-:W1:Y:S01]  /*157cc0*/  LDS.128 R176, [R29] ;  /* 0x000000001db07984 */ /* 0x000e620000000c00 */
[----:B------:R-:W-:-:S03]  /*157cd0*/  NOP ;  /* 0x0000000000007918 */ /* 0x000fc60000000000 */
[----:B------:R-:W4:Y:S04]  /*157ce0*/  LDL.LU R62, [R1+0x22b4] ;  /* 0x0022b400013e7983 */ /* 0x000f280000300800 */
[----:B------:R-:W4:Y:S04]  /*157cf0*/  LDL.LU R63, [R1+0x22bc] ;  /* 0x0022bc00013f7983 */ /* 0x000f280000300800 */
[----:B--2---:R2:W-:Y:S01]  /*157d00*/  STSM.16.M88.4 [R29], R64 ;  /* 0x000000401d007844 */ /* 0x0045e20000000200 */
[----:B------:R-:W-:-:S03]  /*157d10*/  NOP ;  /* 0x0000000000007918 */ /* 0x000fc60000000000 */
[----:B------:R-:W1:Y:S01]  /*157d20*/  LDS.128 R172, [R29] ;  /* 0x000000001dac7984 */ /* 0x000e620000000c00 */
[----:B------:R-:W-:-:S03]  /*157d30*/  NOP ;  /* 0x0000000000007918 */ /* 0x000fc60000000000 */
[----:B--2---:R-:W2:Y:S04]  /*157d40*/  LDL.LU R64, [R1+0x10c4] ;  /* 0x0010c40001407983 */ /* 0x004ea80000300800 */
[----:B------:R-:W2:Y:S04]  /*157d50*/  LDL.LU R65, [R1+0x10cc] ;  /* 0x0010cc0001417983 */ /* 0x000ea80000300800 */
[----:B------:R-:W2:Y:S04]  /*157d60*/  LDL.LU R66, [R1+0x2764] ;  /* 0x0027640001427983 */ /* 0x000ea80000300800 */
[----:B------:R-:W2:Y:S04]  /*157d70*/  LDL.LU R67, [R1+0x276c] ;  /* 0x00276c0001437983 */ /* 0x000ea80000300800 */
[----:B----4-:R4:W-:Y:S01]  /*157d80*/  STSM.16.M88.4 [R29], R60 ;  /* 0x0000003c1d007844 */ /* 0x0109e20000000200 */
[----:B------:R-:W-:-:S03]  /*157d90*/  NOP ;  /* 0x0000000000007918 */ /* 0x000fc60000000000 */
[----:B------:R-:W1:Y:S01]  /*157da0*/  LDS.128 R168, [R29] ;  /* 0x000000001da87984 */ /* 0x000e620000000c00 */
[----:B------:R-:W-:-:S03]  /*157db0*/  NOP ;  /* 0x0000000000007918 */ /* 0x000fc60000000000 */
[----:B----4-:R-:W4:Y:S04]  /*157dc0*/  LDL.LU R60, [R1+0x1134] ;  /* 0x00113400013c7983 */ /* 0x010f280000300800 */
[----:B------:R-:W4:Y:S04]  /*157dd0*/  LDL.LU R61, [R1+0x113c] ;  /* 0x00113c00013d7983 */ /* 0x000f280000300800 */
        /* <DEDUP_REMOVED lines=26> */
[----:B------:R-:W3:Y:S04]  /*157f80*/  LDL.LU R68, [R1+0x1120] ;  /* 0x0011200001447983 */ /* 0x000ee80000300800 */
[----:B------:R-:W3:Y:S04]  /*157f90*/  LDL.LU R69, [R1+0x1128] ;  /* 0x0011280001457983 */ /* 0x000ee80000300800 */
[----:B------:R-:W3:Y:S04]  /*157fa0*/  LDL.LU R70, [R1+0x3120] ;  /* 0x0031200001467983 */ /* 0x000ee80000300800 */
[----:B------:R-:W3:Y:S04]  /*157fb0*/  LDL.LU R71, [R1+0x3128] ;  /* 0x0031280001477983 */ /* 0x000ee80000300800 */
[----:B----4-:R-:W-:Y:S01]  /*157fc0*/  STSM.16.M88.4 [R29], R60 ;  /* 0x0000003c1d007844 */ /* 0x010fe20000000200 */
[----:B------:R-:W-:-:S03]  /*157fd0*/  NOP ;  /* 0x0000000000007918 */ /* 0x000fc60000000000 */
[----:B------:R-:W4:Y:S01]  /*157fe0*/  LDS.128 R152, [R29] ;  /* 0x000000001d987984 */ /* 0x000f220000000c00 */
[----:B------:R-:W-:-:S03]  /*157ff0*/  NOP ;  /* 0x0000000000007918 */ /* 0x000fc60000000000 */
        /* <DEDUP_REMOVED lines=8> */
[----:B---3--:R-:W-:Y:S01]  /*158080*/  STSM.16.M88.4 [R29], R68 ;  /* 0x000000441d007844 */ /* 0x008fe20000000200 */
[----:B------:R-:W-:-:S03]  /*158090*/  NOP ;  /* 0x0000000000007918 */ /* 0x000fc60000000000 */
[----:B------:R-:W3:Y:S04]  /*1580a0*/  LDL.LU R60, [R1+0x824] ;  /* 0x00082400013c7983 */ /* 0x000ee80000300800 */
[----:B------:R-:W3:Y:S04]  /*1580b0*/  LDL.LU R61, [R1+0x82c] ;  /* 0x00082c00013d7983 */ /* 0x000ee80000300800 */
[----:B------:R-:W1:Y:S01]  /*1580c0*/  LDS.128 R144, [R29] ;  /* 0x000000001d907984 */ /* 0x000e620000000c00 */
[----:B------:R-:W-:-:S03]  /*1580d0*/  NOP ;  /* 0x0000000000007918 */ /* 0x000fc60000000000 */
[----:B------:R-:W3:Y:S04]  /*1580e0*/  LDL.LU R62, [R1+0x22a4] ;  /* 0x0022a400013e7983 */ /* 0x000ee80000300800 */
[----:B------:R-:W3:Y:S04]  /*1580f0*/  LDL.LU R63, [R1+0x22ac] ;  /* 0x0022ac00013f7983 */ /* 0x000ee80000300800 */
        /* <DEDUP_REMOVED lines=8> */
[----:B---3--:R3:W-:Y:S01]  /*158180*/  STSM.16.M88.4 [R29], R60 ;  /* 0x0000003c1d007844 */ /* 0x0087e20000000200 */
[----:B------:R-:W-:-:S03]  /*158190*/  NOP ;  /* 0x0000000000007918 */ /* 0x000fc60000000000 */
[----:B------:R-:W1:Y:S01]  /*1581a0*/  LDS.128 R136, [R29] ;  /* 0x000000001d887984 */ /* 0x000e620000000c00 */
[----:B------:R-:W-:-:S03]  /*1581b0*/  NOP ;  /* 0x0000000000007918 */ /* 0x000fc60000000000 */
[----:B---3--:R-:W3:Y:S04]  /*1581c0*/  LDL.LU R60, [R1+0x1124] ;  /* 0x00112400013c7983 */ /* 0x008ee80000300800 */
[----:B------:R-:W3:Y:S04]  /*1581d0*/  LDL.LU R61, [R1+0x112c] ;  /* 0x00112c00013d7983 */ /* 0x000ee80000300800 */
        /* <DEDUP_REMOVED lines=42> */
[----:B------:R-:W4:Y:S04]  /*158480*/  LDL.LU R60, [R1+0x844] ;  /* 0x00084400013c7983 */ /* 0x000f280000300800 */
[----:B------:R-:W4:Y:S04]  /*158490*/  LDL.LU R61, [R1+0x84c] ;  /* 0x00084c00013d7983 */ /* 0x000f280000300800 */
[----:B------:R-:W4:Y:S04]  /*1584a0*/  LDL.LU R62, [R1+0x2294] ;  /* 0x00229400013e7983 */ /* 0x000f280000300800 */
[----:B---3--:R-:W-:Y:S01]  /*1584b0*/  STSM.16.M88.4 [R29], R68 ;  /* 0x000000441d007844 */ /* 0x008fe20000000200 */
[----:B------:R-:W-:-:S03]  /*1584c0*/  NOP ;  /* 0x0000000000007918 */ /* 0x000fc60000000000 */
[----:B------:R-:W4:Y:S04]  /*1584d0*/  LDL.LU R63, [R1+0x229c] ;  /* 0x00229c00013f7983 */ /* 0x000f280000300800 */
[----:B------:R-:W3:Y:S01]  /*1584e0*/  LDS.128 R108, [R29] ;  /* 0x000000001d6c7984 */ /* 0x000ee20000000c00 */
        /* <DEDUP_REMOVED lines=36> */
[----:B---3--:R3:W-:Y:S01]  /*158730*/  STSM.16.M88.4 [R29], R68 ;  /* 0x000000441d007844 */ /* 0x0087e20000000200 */
[----:B------:R-:W-:-:S03]  /*158740*/  NOP ;  /* 0x0000000000007918 */ /* 0x000fc60000000000 */
[----:B------:R-:W4:Y:S04]  /*158750*/  LDL.LU R63, [R1+0x2948] ;  /* 0x00294800013f7983 */ /* 0x000f280000300800 */
        /* <DEDUP_REMOVED lines=28> */
[----:B----4-:R-:W-:Y:S01]  /*158920*/  STSM.16.M88.4 [R29], R60 ;  /* 0x0000003c1d007844 */ /* 0x010fe20000000200 */
[----:B------:R-:W-:-:S03]  /*158930*/  NOP ;  /* 0x0000000000007918 */ /* 0x000fc60000000000 */
[----:B------:R-:W4:Y:S01]  /*158940*/  LDS.128 R60, [R29] ;  /* 0x000000001d3c7984 */ /* 0x000f220000000c00 */
[----:B------:R-:W-:-:S03]  /*158950*/  NOP ;  /* 0x0000000000007918 */ /* 0x000fc60000000000 */
[----:B---3--:R-:W-:Y:S01]  /*158960*/  STSM.16.M88.4 [R29], R68 ;  /* 0x000000441d007844 */ /* 0x008fe20000000200 */
[----:B------:R-:W-:-:S03]  /*158970*/  NOP ;  /* 0x0000000000007918 */ /* 0x000fc60000000000 */
[----:B------:R-:W3:Y:S01]  /*158980*/  LDS.128 R68, [R29] ;  /* 0x000000001d447984 */ /* 0x000ee20000000c00 */
[----:B------:R-:W-:-:S03]  /*158990*/  NOP ;  /* 0x0000000000007918 */ /* 0x000fc60000000000 */
[----:B--2---:R-:W-:Y:S01]  /*1589a0*/  STSM.16.M88.4 [R29], R64 ;  /* 0x000000401d007844 */ /* 0x004fe20000000200 */
[----:B------:R-:W-:-:S03]  /*1589b0*/  NOP ;  /* 0x0000000000007918 */ /* 0x000fc60000000000 */
[----:B------:R-:W2:Y:S01]  /*1589c0*/  LDS.128 R64, [R29] ;  /* 0x000000001d407984 */ /* 0x000ea20000000c00 */
[----:B------:R-:W-:-:S03]  /*1589d0*/  NOP ;  /* 0x0000000000007918 */ /* 0x000fc60000000000 */
[----:B------:R-:W-:Y:S01]  /*1589e0*/  STSM.16.M88.4 [R29], R72 ;  /* 0x000000481d007844 */ /* 0x000fe20000000200 */
[----:B------:R-:W-:-:S03]  /*1589f0*/  NOP ;  /* 0x0000000000007918 */ /* 0x000fc60000000000 */
[----:B------:R-:W1:Y:S01]  /*158a00*/  LDS.128 R72, [R29] ;  /* 0x000000001d487984 */ /* 0x000e620000000c00 */
[----:B------:R-:W-:-:S03]  /*158a10*/  NOP ;  /* 0x0000000000007918 */ /* 0x000fc60000000000 */
[----:B------:R-:W-:Y:S01]  /*158a20*/  STSM.16.M88.4 [R29], R80 ;  /* 0x000000501d007844 */ /* 0x000fe20000000200 */
[----:B------:R-:W-:-:S03]  /*158a30*/  NOP ;  /* 0x0000000000007918 */ /* 0x000fc60000000000 */
[----:B------:R-:W1:Y:S01]  /*158a40*/  LDS.128 R80, [R29] ;  /* 0x000000001d507984 */ /* 0x000e620000000c00 */
[----:B------:R-:W-:-:S03]  /*158a50*/  NOP ;  /* 0x0000000000007918 */ /* 0x000fc60000000000 */
[----:B------:R2:W-:Y:S04]  /*158a60*/  STSM.16.M88.4 [R29], R84 ;  /* 0x000000541d007844 */ /* 0x0005e80000000200 */
[----:B--2---:R-:W2:Y:S01]  /*158a70*/  LDL.LU R85, [R1+0x20] ;  /* 0x0000200001557983 */ /* 0x004ea20000300800 */
[----:B------:R-:W-:-:S03]  /*158a80*/  ISETP.LT.AND P2, PT, R32, UR5, !P2 ;  /* 0x0000000520007c0c */ /* 0x000fc6000d741270 */
[----:B------:R-:W3:Y:S01]  /*158a90*/  LDL.LU R86, [R1+0x10] ;  /* 0x0000100001567983 */ /* 0x000ee20000300800 */
[----:B------:R-:W-:Y:S01]  /*158aa0*/  IMAD.WIDE R114, R2, 0x4, R18 ;  /* 0x0000000402727825 */ /* 0x000fe200078e0212 */
[----:B------:R-:W-:Y:S02]  /*158ab0*/  NOP ;  /* 0x0000000000007918 */ /* 0x000fe40000000000 */
[----:B------:R-:W3:Y:S06]  /*158ac0*/  LDL.LU R87, [R1] ;  /* 0x0000000001577983 */ /* 0x000eec0000300800 */
[----:B--2---:R2:W-:Y:S04]  /*158ad0*/  @P2 STG.E desc[UR40][R114.64], R85 ;  /* 0x0000005572002986 */ /* 0x0045e8000c101928 */
[----:B--2---:R-:W2:Y:S01]  /*158ae0*/  LDL.LU R115, [R1+0x3340] ;  /* 0x0033400001737983 */ /* 0x004ea20000300800 */
[----:B------:R-:W-:Y:S01]  /*158af0*/  ISETP.LT.AND P2, PT, R32, UR4, !P1 ;  /* 0x0000000420007c0c */ /* 0x000fe2000cf41270 */
[C---:B------:R-:W-:Y:S01]  /*158b00*/  IMAD.WIDE R84, R2.reuse, 0x4, R16 ;  /* 0x0000000402547825 */ /* 0x040fe200078e0210 */
[----:B------:R-:W-:Y:S01]  /*158b10*/  LOP3.LUT R59, R59, 0xffffffdf, RZ, 0xc0, !PT ;  /* 0xffffffdf3b3b7812 */ /* 0x000fe200078ec0ff */
[----:B------:R-:W4:Y:S01]  /*158b20*/  LDL.LU R32, [R1+0x5dbc] ;  /* 0x005dbc0001207983 */ /* 0x000f220000300800 */
[----:B------:R-:W1:Y:S09]  /*158b30*/  LDCU UR4, c[0x0][0x3b8] ;  /* 0x00007700ff0477ac */ /* 0x000e720008000800 */
[----:B---3--:R3:W-:Y:S02]  /*158b40*/  @P2 STG.E desc[UR40][R84.64], R86 ;  /* 0x0000005654002986 */ /* 0x0087e4000c101928 */
[----:B---3--:R-:W-:-:S05]  /*158b50*/  IMAD.WIDE R84, R2, 0x4, R14 ;  /* 0x0000000402547825 */ /* 0x008fca00078e020e */
[----:B------:R3:W-:Y:S02]  /*158b60*/  @P6 STG.E desc[UR40][R84.64], R87 ;  /* 0x0000005754006986 */ /* 0x0007e4000c101928 */
[----:B---3--:R-:W-:Y:S02]  /*158b70*/  IMAD.WIDE R84, R2, 0x4, R12 ;  /* 0x0000000402547825 */ /* 0x008fe400078e020c */
[----:B------:R-:W3:Y:S04]  /*158b80*/  LDL.LU R2, [R1+0x5db8] ;  /* 0x005db80001027983 */ /* 0x000ee80000300800 */
[----:B------:R2:W-:Y:S01]  /*158b90*/  @P0 STG.E desc[UR40][R84.64], R248 ;  /* 0x000000f854000986 */ /* 0x0005e2000c101928 */
[----:B------:R-:W-:-:S03]  /*158ba0*/  LOP3.LUT P0, RZ, R31, 0x2, RZ, 0xc0, !PT ;  /* 0x000000021fff7812 */ /* 0x000fc6000780c0ff */
[----:B------:R-:W3:Y:S04]  /*158bb0*/  LDL.LU R86, [R1+0x4] ;  /* 0x0000040001567983 */ /* 0x000ee80000300800 */
[----:B------:R-:W3:Y:S01]  /*158bc0*/  LDL.LU R87, [R1+0x31fc] ;  /* 0x0031fc0001577983 */ /* 0x000ee20000300800 */
[----:B--2---:R-:W-:-:S05]  /*158bd0*/  IMAD.WIDE R84, R115, 0x4, R18 ;  /* 0x0000000473547825 */ /* 0x004fca00078e0212 */
[----:B------:R2:W-:Y:S02]  /*158be0*/  @P5 STG.E desc[UR40][R84.64], R244 ;  /* 0x000000f454005986 */ /* 0x0005e4000c101928 */
[----:B--2---:R-:W-:-:S05]  /*158bf0*/  IMAD.WIDE R84, R115, 0x4, R16 ;  /* 0x0000000473547825 */ /* 0x004fca00078e0210 */
[----:B------:R2:W-:Y:S02]  /*158c00*/  @P4 STG.E desc[UR40][R84.64], R240 ;  /* 0x000000f054004986 */ /* 0x0005e4000c101928 */
[C---:B--2---:R-:W-:Y:S02]  /*158c10*/  IMAD.WIDE R84, R115.reuse, 0x4, R14 ;  /* 0x0000000473547825 */ /* 0x044fe400078e020e */
[----:B------:R-:W2:Y:S04]  /*158c20*/  LDL.LU R240, [R1+0x2cc8] ;  /* 0x002cc80001f07983 */ /* 0x000ea80000300800 */
[----:B------:R1:W-:Y:S02]  /*158c30*/  @P3 STG.E desc[UR40][R84.64], R236 ;  /* 0x000000ec54003986 */ /* 0x0003e4000c101928 */
[----:B-1----:R-:W-:-:S02]  /*158c40*/  IMAD.WIDE R84, R115, 0x4, R12 ;  /* 0x0000000473547825 */ /* 0x002fc400078e020c */
[----:B------:R-:W2:Y:S04]  /*158c50*/  LDL.LU R236, [R1+0x14] ;  /* 0x0000140001ec7983 */ /* 0x000ea80000300800 */
[----:B------:R-:W2:Y:S04]  /*158c60*/  LDL.LU R244, [R1+0x28] ;  /* 0x0000280001f47983 */ /* 0x000ea80000300800 */
[----:B------:R-:W2:Y:S04]  /*158c70*/  LDL.LU R248, [R1+0x18] ;  /* 0x0000180001f87983 */ /* 0x000ea80000300800 */
[----:B------:R-:W2:Y:S04]  /*158c80*/  LDL.LU R114, [R1+0x8] ;  /* 0x0000080001727983 */ /* 0x000ea80000300800 */
[----:B------:R-:W2:Y:S04]  /*158c90*/  LDL.LU R115, [R1+0x24d8] ;  /* 0x0024d80001737983 */ /* 0x000ea80000300800 */
[----:B------:R1:W-:Y:S04]  /*158ca0*/  @P0 STG.E desc[UR40][R84.64], R232 ;  /* 0x000000e854000986 */ /* 0x0003e8000c101928 */
[----:B-1----:R-:W2:Y:S01]  /*158cb0*/  LDL.LU R232, [R1+0x24] ;  /* 0x0000240001e87983 */ /* 0x002ea20000300800 */
[----:B------:R-:W-:-:S02]  /*158cc0*/  LOP3.LUT P6, RZ, R31, 0x4, RZ, 0xc0, !PT ;  /* 0x000000041fff7812 */ /* 0x000fc400078cc0ff */
[----:B------:R-:W-:Y:S01]  /*158cd0*/  LOP3.LUT P2, RZ, R31, 0x8, RZ, 0xc0, !PT ;  /* 0x000000081fff7812 */ /* 0x000fe2000784c0ff */
[----:B---3--:R-:W-:Y:S01]  /*158ce0*/  IMAD.WIDE R84, R87, 0x4, R18 ;  /* 0x0000000457547825 */ /* 0x008fe200078e0212 */
[C---:B------:R-:W-:Y:S02]  /*158cf0*/  LOP3.LUT P1, RZ, R31.reuse, 0x10, RZ, 0xc0, !PT ;  /* 0x000000101fff7812 */ /* 0x040fe4000782c0ff */
[----:B------:R-:W-:-:S13]  /*158d00*/  LOP3.LUT P3, RZ, R31, 0x2000, RZ, 0xc0, !PT ;  /* 0x000020001fff7812 */ /* 0x000fda000786c0ff */
[----:B------:R-:W-:Y:S02]  /*158d10*/  @P3 LOP3.LUT R59, R59, 0x20, RZ, 0xfc, !PT ;  /* 0x000000203b3b3812 */ /* 0x000fe400078efcff */
[----:B------:R-:W-:Y:S02]  /*158d20*/  LOP3.LUT P3, RZ, R31, 0x1000, RZ, 0xc0, !PT ;  /* 0x000010001fff7812 */ /* 0x000fe4000786c0ff */
[----:B------:R-:W-:-:S11]  /*158d30*/  LOP3.LUT R59, R59, 0xffffffbf, RZ, 0xc0, !PT ;  /* 0xffffffbf3b3b7812 */ /* 0x000fd600078ec0ff */
        /* <DEDUP_REMOVED lines=19> */
[----:B------:R-:W-:Y:S01]  /*158e70*/  LOP3.LUT P3, RZ, R31, 0x20, RZ, 0xc0, !PT ;  /* 0x000000201fff7812 */ /* 0x000fe2000786c0ff */
[----:B--2---:R1:W-:Y:S02]  /*158e80*/  @P6 STG.E desc[UR40][R84.64], R232 ;  /* 0x000000e854006986 */ /* 0x0043e4000c101928 */
[----:B-1----:R-:W-:-:S05]  /*158e90*/  IMAD.WIDE R84, R87, 0x4, R16 ;  /* 0x0000000457547825 */ /* 0x002fca00078e0210 */
[----:B------:R1:W-:Y:S02]  /*158ea0*/  @P2 STG.E desc[UR40][R84.64], R236 ;  /* 0x000000ec54002986 */ /* 0x0003e4000c101928 */
[----:B-1----:R-:W-:-:S05]  /*158eb0*/  IMAD.WIDE R84, R87, 0x4, R14 ;  /* 0x0000000457547825 */ /* 0x002fca00078e020e */
[----:B------:R1:W-:Y:S02]  /*158ec0*/  @P1 STG.E desc[UR40][R84.64], R86 ;  /* 0x0000005654001986 */ /* 0x0003e4000c101928 */
[----:B-1----:R-:W-:Y:S02]  /*158ed0*/  IMAD.WIDE R84, R87, 0x4, R12 ;  /* 0x0000000457547825 */ /* 0x002fe400078e020c */
[----:B------:R-:W2:Y:S04]  /*158ee0*/  LDL.LU R87, [R1+0x2c] ;  /* 0x00002c0001577983 */ /* 0x000ea80000300800 */
[----:B------:R1:W-:Y:S01]  /*158ef0*/  @P3 STG.E desc[UR40][R84.64], R249 ;  /* 0x000000f954003986 */ /* 0x0003e2000c101928 */
[----:B------:R-:W-:Y:S02]  /*158f00*/  LOP3.LUT P3, RZ, R59, 0x1000, RZ, 0xc0, !PT ;  /* 0x000010003bff7812 */ /* 0x000fe4000786c0ff */
[----:B------:R-:W-:Y:S01]  /*158f10*/  LOP3.LUT P4, RZ, R31, 0x4000, RZ, 0xc0, !PT ;  /* 0x000040001fff7812 */ /* 0x000fe2000788c0ff */
[----:B------:R-:W3:Y:S01]  /*158f20*/  LDL.LU R86, [R1+0x1c] ;  /* 0x00001c0001567983 */ /* 0x000ee20000300800 */
[----:B-1----:R-:W-:-:S09]  /*158f30*/  IMAD.WIDE R84, R240, 0x4, R18 ;  /* 0x00000004f0547825 */ /* 0x002fd200078e0212 */
[----:B------:R1:W-:Y:S01]  /*158f40*/  @P3 STG.E desc[UR40][R84.64], R245 ;  /* 0x000000f554003986 */ /* 0x0003e2000c101928 */
[----:B------:R-:W-:Y:S01]  /*158f50*/  LOP3.LUT P3, RZ, R59, 0x800, RZ, 0xc0, !PT ;  /* 0x000008003bff7812 */ /* 0x000fe2000786c0ff */
[----:B-1----:R-:W-:-:S12]  /*158f60*/  IMAD.WIDE R84, R240, 0x4, R16 ;  /* 0x00000004f0547825 */ /* 0x002fd800078e0210 */
        /* <DEDUP_REMOVED lines=16> */
[----:B------:R-:W-:Y:S02]  /*159070*/  LOP3.LUT P3, RZ, R59, 0x20, RZ, 0xc0, !PT ;  /* 0x000000203bff7812 */ /* 0x000fe4000786c0ff */
[----:B------:R-:W-:Y:S01]  /*159080*/  LOP3.LUT P5, RZ, R31, 0x8000, RZ, 0xc0, !PT ;  /* 0x000080001fff7812 */ /* 0x000fe200078ac0ff */
[----:B-1----:R-:W-:-:S10]  /*159090*/  IMAD.WIDE R84, R115, 0x4, R12 ;  /* 0x0000000473547825 */ /* 0x002fd400078e020c */
[----:B------:R1:W-:Y:S01]  /*1590a0*/  @P3 STG.E desc[UR40][R84.64], R250 ;  /* 0x000000fa54003986 */ /* 0x0003e2000c101928 */
[----:B------:R-:W-:Y:S01]  /*1590b0*/  LOP3.LUT P0, RZ, R31, 0x10000, RZ, 0xc0, !PT ;  /* 0x000100001fff7812 */ /* 0x000fe2000780c0ff */
[----:B-1----:R-:W-:-:S05]  /*1590c0*/  IMAD.WIDE R84, R112, 0x4, R18 ;  /* 0x0000000470547825 */ /* 0x002fca00078e0212 */
[----:B------:R1:W-:Y:S01]  /*1590d0*/  @P4 STG.E desc[UR40][R84.64], R246 ;  /* 0x000000f654004986 */ /* 0x0003e2000c101928 */
[----:B------:R-:W-:Y:S01]  /*1590e0*/  LOP3.LUT P6, RZ, R31, 0x20000, RZ, 0xc0, !PT ;  /* 0x000200001fff7812 */ /* 0x000fe200078cc0ff */
[----:B-1----:R-:W-:-:S05]  /*1590f0*/  IMAD.WIDE R84, R112, 0x4, R16 ;  /* 0x0000000470547825 */ /* 0x002fca00078e0210 */
[----:B------:R1:W-:Y:S01]  /*159100*/  @P5 STG.E desc[UR40][R84.64], R242 ;  /* 0x000000f254005986 */ /* 0x0003e2000c101928 */
[----:B------:R-:W-:Y:S01]  /*159110*/  LOP3.LUT P2, RZ, R31, 0x40000, RZ, 0xc0, !PT ;  /* 0x000400001fff7812 */ /* 0x000fe2000784c0ff */
[----:B-1----:R-:W-:-:S05]  /*159120*/  IMAD.WIDE R84, R112, 0x4, R14 ;  /* 0x0000000470547825 */ /* 0x002fca00078e020e */
[----:B------:R1:W-:Y:S02]  /*159130*/  @P0 STG.E desc[UR40][R84.64], R238 ;  /* 0x000000ee54000986 */ /* 0x0003e4000c101928 */
[----:B-1----:R-:W-:-:S05]  /*159140*/  IMAD.WIDE R84, R112, 0x4, R12 ;  /* 0x0000000470547825 */ /* 0x002fca00078e020c */
[----:B------:R1:W-:Y:S02]  /*159150*/  @P6 STG.E desc[UR40][R84.64], R234 ;  /* 0x000000ea54006986 */ /* 0x0003e4000c101928 */
[----:B-1----:R-:W-:-:S05]  /*159160*/  IMAD.WIDE R84, R113, 0x4, R18 ;  /* 0x0000000471547825 */ /* 0x002fca00078e0212 */
[----:B--2---:R1:W-:Y:S04]  /*159170*/  @P2 STG.E desc[UR40][R84.64], R87 ;  /* 0x0000005754002986 */ /* 0x0043e8000c101928 */
[----:B-1----:R-:W2:Y:S04]  /*159180*/  LDL.LU R87, [R1+0xc] ;  /* 0x00000c0001577983 */ /* 0x002ea80000300800 */
        /* <DEDUP_REMOVED lines=13> */
[----:B------:R-:W-:-:S02]  /*159260*/  LOP3.LUT P1, RZ, R31, 0x80000, RZ, 0xc0, !PT ;  /* 0x000800001fff7812 */ /* 0x000fc4000782c0ff */
[----:B------:R-:W-:Y:S01]  /*159270*/  LOP3.LUT P0, RZ, R31, 0x100000, RZ, 0xc0, !PT ;  /* 0x001000001fff7812 */ /* 0x000fe2000780c0ff */
[C---:B------:R-:W-:Y:S01]  /*159280*/  IMAD.WIDE R84, R113.reuse, 0x4, R16 ;  /* 0x0000000471547825 */ /* 0x040fe200078e0210 */
[----:B------:R-:W4:Y:S09]  /*159290*/  LDL.LU R115, [R1+0x4c4] ;  /* 0x0004c40001737983 */ /* 0x000f320000300800 */
[----:B---3--:R1:W-:Y:S02]  /*1592a0*/  @P1 STG.E desc[UR40][R84.64], R86 ;  /* 0x0000005654001986 */ /* 0x0083e4000c101928 */
[----:B-1----:R-:W-:Y:S01]  /*1592b0*/  IMAD.WIDE R84, R113, 0x4, R14 ;  /* 0x0000000471547825 */ /* 0x002fe200078e020e */
[----:B------:R-:W-:-:S02]  /*1592c0*/  LOP3.LUT P3, RZ, R57, 0x1, RZ, 0xc0, !PT ;  /* 0x0000000139ff7812 */ /* 0x000fc4000786c0ff */
        /* <DEDUP_REMOVED lines=18> */
[----:B------:R-:W-:Y:S02]  /*1593f0*/  LOP3.LUT R59, R59, 0xfffffff7, RZ, 0xc0, !PT ;  /* 0xfffffff73b3b7812 */ /* 0x000fe400078ec0ff */
[----:B------:R-:W-:Y:S01]  /*159400*/  LOP3.LUT P6, RZ, R31, 0x200000, RZ, 0xc0, !PT ;  /* 0x002000001fff7812 */ /* 0x000fe200078cc0ff */
[----:B--2---:R1:W-:Y:S04]  /*159410*/  @P0 STG.E desc[UR40][R84.64], R87 ;  /* 0x0000005754000986 */ /* 0x0043e8000c101928 */
[----:B-1----:R-:W2:Y:S04]  /*159420*/  LDL.LU R87, [R1+0x4b4] ;  /* 0x0004b40001577983 */ /* 0x002ea80000300800 */
[----:B------:R-:W3:Y:S01]  /*159430*/  LDL.LU R86, [R1+0x1f58] ;  /* 0x001f580001567983 */ /* 0x000ee20000300800 */
[----:B------:R-:W-:-:S02]  /*159440*/  @P3 LOP3.LUT R59, R59, 0x8, RZ, 0xfc, !PT ;  /* 0x000000083b3b3812 */ /* 0x000fc400078efcff */
[C---:B------:R-:W-:Y:S02]  /*159450*/  LOP3.LUT P3, RZ, R31.reuse, 0x2000000, RZ, 0xc0, !PT ;  /* 0x020000001fff7812 */ /* 0x040fe4000786c0ff */
[----:B------:R-:W-:Y:S01]  /*159460*/  LOP3.LUT P2, RZ, R31, 0x400000, RZ, 0xc0, !PT ;  /* 0x004000001fff7812 */ /* 0x000fe2000784c0ff */
[----:B------:R-:W-:Y:S01]  /*159470*/  IMAD.WIDE R84, R113, 0x4, R12 ;  /* 0x0000000471547825 */ /* 0x000fe200078e020c */
[----:B------:R-:W-:Y:S02]  /*159480*/  LOP3.LUT P1, RZ, R31, 0x800000, RZ, 0xc0, !PT ;  /* 0x008000001fff7812 */ /* 0x000fe4000782c0ff */
[----:B------:R-:W-:Y:S02]  /*159490*/  LOP3.LUT R59, R59, 0xffffffef, RZ, 0xc0, !PT ;  /* 0xffffffef3b3b7812 */ /* 0x000fe400078ec0ff */
[----:B------:R1:W-:Y:S05]  /*1594a0*/  @P6 STG.E desc[UR40][R84.64], R251 ;  /* 0x000000fb54006986 */ /* 0x0003ea000c101928 */
[----:B------:R-:W-:-:S02]  /*1594b0*/  @P3 LOP3.LUT R59, R59, 0x10, RZ, 0xfc, !PT ;  /* 0x000000103b3b3812 */ /* 0x000fc400078efcff */
[----:B------:R-:W-:Y:S01]  /*1594c0*/  LOP3.LUT P3, RZ, R31, 0x1000000, RZ, 0xc0, !PT ;  /* 0x010000001fff7812 */ /* 0x000fe2000786c0ff */
[----:B-1----:R-:W-:-:S05]  /*1594d0*/  IMAD.WIDE R84, R252, 0x4, R18 ;  /* 0x00000004fc547825 */ /* 0x002fca00078e0212 */
[----:B------:R1:W-:Y:S02]  /*1594e0*/  @P2 STG.E desc[UR40][R84.64], R247 ;  /* 0x000000f754002986 */ /* 0x0003e4000c101928 */
[----:B-1----:R-:W-:-:S05]  /*1594f0*/  IMAD.WIDE R84, R252, 0x4, R16 ;  /* 0x00000004fc547825 */ /* 0x002fca00078e0210 */
[----:B------:R1:W-:Y:S02]  /*159500*/  @P1 STG.E desc[UR40][R84.64], R243 ;  /* 0x000000f354001986 */ /* 0x0003e4000c101928 */
[----:B-1----:R-:W-:-:S05]  /*159510*/  IMAD.WIDE R84, R252, 0x4, R14 ;  /* 0x00000004fc547825 */ /* 0x002fca00078e020e */
[----:B------:R1:W-:Y:S01]  /*159520*/  @P3 STG.E desc[UR40][R84.64], R239 ;  /* 0x000000ef54003986 */ /* 0x0003e2000c101928 */
[----:B------:R-:W-:Y:S01]  /*159530*/  LOP3.LUT P3, RZ, R59, 0x10, RZ, 0xc0, !PT ;  /* 0x000000103bff7812 */ /* 0x000fe2000786c0ff */
[C---:B------:R-:W-:Y:S02]  /*159540*/  VIADD R233, R252.reuse, UR4 ;  /* 0x00000004fce97c36 */ /* 0x040fe40008000000 */
[----:B-1----:R-:W-:-:S10]  /*159550*/  IMAD.WIDE R84, R252, 0x4, R12 ;  /* 0x00000004fc547825 */ /* 0x002fd400078e020c */
[----:B------:R1:W-:Y:S01]  /*159560*/  @P3 STG.E desc[UR40][R84.64], R235 ;  /* 0x000000eb54003986 */ /* 0x0003e2000c101928 */
[----:B------:R-:W-:Y:S01]  /*159570*/  LOP3.LUT P3, RZ, R59, 0x8, RZ, 0xc0, !PT ;  /* 0x000000083bff7812 */ /* 0x000fe2000786c0ff */
[----:B-1----:R-:W-:-:S12]  /*159580*/  IMAD.WIDE R84, R233, 0x4, R18 ;  /* 0x00000004e9547825 */ /* 0x002fd800078e0212 */
[----:B----4-:R1:W-:Y:S01]  /*159590*/  @P3 STG.E desc[UR40][R84.64], R242 ;  /* 0x000000f254003986 */ /* 0x0103e2000c101928 */
        /* <DEDUP_REMOVED lines=13> */
[----:B-1----:R-:W-:Y:S01]  /*159670*/  IMAD.WIDE R84, R232, 0x4, R16 ;  /* 0x00000004e8547825 */ /* 0x002fe200078e0210 */
[----:B------:R-:W-:Y:S01]  /*159680*/  LOP3.LUT P4, RZ, R57, 0x2, RZ, 0xc0, !PT ;  /* 0x0000000239ff7812 */ /* 0x000fe2000788c0ff */
[----:B------:R-:W4:Y:S10]  /*159690*/  LDL.LU R241, [R1+0x1f60] ;  /* 0x001f600001f17983 */ /* 0x000f340000300800 */
[----:B------:R1:W-:Y:S01]  /*1596a0*/  @P3 STG.E desc[UR40][R84.64], R245 ;  /* 0x000000f554003986 */ /* 0x0003e2000c101928 */
[----:B------:R-:W-:-:S02]  /*1596b0*/  LOP3.LUT P3, RZ, R112, 0x20000000, RZ, 0xc0, !PT ;  /* 0x2000000070ff7812 */ /* 0x000fc4000786c0ff */
        /* <DEDUP_REMOVED lines=15> */
[----:B-1----:R-:W-:Y:S02]  /*1597b0*/  IMAD.WIDE R84, R114, 0x4, R12 ;  /* 0x0000000472547825 */ /* 0x002fe400078e020c */
[----:B------:R-:W4:Y:S04]  /*1597c0*/  LDL.LU R114, [R1+0x144] ;  /* 0x0001440001727983 */ /* 0x000f280000300800 */
[----:B------:R1:W-:Y:S04]  /*1597d0*/  @P2 STG.E desc[UR40][R84.64], R115 ;  /* 0x0000007354002986 */ /* 0x0003e8000c101928 */
[----:B-1----:R-:W4:Y:S01]  /*1597e0*/  LDL.LU R115, [R1+0x134] ;  /* 0x0001340001737983 */ /* 0x002f220000300800 */
[----:B---3--:R-:W-:-:S03]  /*1597f0*/  IMAD.WIDE R84, R86, 0x4, R18 ;  /* 0x0000000456547825 */ /* 0x008fc600078e0212 */
[----:B------:R-:W3:Y:S04]  /*159800*/  LDL.LU R251, [R1+0x34] ;  /* 0x0000340001fb7983 */ /* 0x000ee80000300800 */
[----:B------:R-:W3:Y:S04]  /*159810*/  LDL.LU R234, [R1+0xfa8] ;  /* 0x000fa80001ea7983 */ /* 0x000ee80000300800 */
[----:B--2---:R1:W-:Y:S04]  /*159820*/  @P1 STG.E desc[UR40][R84.64], R87 ;  /* 0x0000005754001986 */ /* 0x0043e8000c101928 */
[----:B------:R-:W2:Y:S04]  /*159830*/  LDL.LU R238, [R1+0xe88] ;  /* 0x000e880001ee7983 */ /* 0x000ea80000300800 */
[----:B-1----:R-:W2:Y:S04]  /*159840*/  LDL.LU R87, [R1+0x1f5c] ;  /* 0x001f5c0001577983 */ /* 0x002ea80000300800 */
[----:B------:R-:W2:Y:S01]  /*159850*/  LDL.LU R242, [R1+0x858] ;  /* 0x0008580001f27983 */ /* 0x000ea20000300800 */
[----:B------:R-:W-:-:S02]  /*159860*/  LOP3.LUT P3, RZ, R57, 0x80000, RZ, 0xc0, !PT ;  /* 0x0008000039ff7812 */ /* 0x000fc4000786c0ff */
[----:B------:R-:W-:Y:S01]  /*159870*/  LOP3.LUT R112, R112, 0xffdfffff, RZ, 0xc0, !PT ;  /* 0xffdfffff70707812 */ /* 0x000fe200078ec0ff */
[----:B------:R-:W2:Y:S04]  /*159880*/  LDL.LU R246, [R1+0x4c8] ;  /* 0x0004c80001f67983 */ /* 0x000ea80000300800 */
[----:B------:R-:W2:Y:S04]  /*159890*/  LDL.LU R250, [R1+0x4b8] ;  /* 0x0004b80001fa7983 */ /* 0x000ea80000300800 */
[----:B------:R-:W2:Y:S02]  /*1598a0*/  LDL.LU R233, [R1+0x148] ;  /* 0x0001480001e97983 */ /* 0x000ea40000300800 */
[----:B------:R-:W-:-:S02]  /*1598b0*/  @P3 LOP3.LUT R112, R112, 0x200000, RZ, 0xfc, !PT ;  /* 0x0020000070703812 */ /* 0x000fc400078efcff */
[----:B------:R-:W-:Y:S01]  /*1598c0*/  LOP3.LUT P3, RZ, R57, 0x40000, RZ, 0xc0, !PT ;  /* 0x0004000039ff7812 */ /* 0x000fe2000786c0ff */
[----:B------:R-:W2:Y:S01]  /*1598d0*/  LDL.LU R237, [R1+0x138] ;  /* 0x0001380001ed7983 */ /* 0x000ea20000300800 */
[----:B------:R-:W-:-:S03]  /*1598e0*/  LOP3.LUT R112, R112, 0xffbfffff, RZ, 0xc0, !PT ;  /* 0xffbfffff70707812 */ /* 0x000fc600078ec0ff */
[----:B------:R-:W2:Y:S04]  /*1598f0*/  LDL.LU R245, [R1+0x38] ;  /* 0x0000380001f57983 */ /* 0x000ea80000300800 */
[----:B------:R-:W2:Y:S04]  /*159900*/  LDL.LU R249, [R1+0xfac] ;  /* 0x000fac0001f97983 */ /* 0x000ea80000300800 */
[----:B------:R-:W-:Y:S01]  /*159910*/  @P3 LOP3.LUT R112, R112, 0x400000, RZ, 0xfc, !PT ;  /* 0x0040000070703812 */ /* 0x000fe200078efcff */
[----:B------:R-:W2:Y:S01]  /*159920*/  LDL.LU R232, [R1+0xe8c] ;  /* 0x000e8c0001e87983 */ /* 0x000ea20000300800 */
[----:B------:R-:W-:-:S02]  /*159930*/  LOP3.LUT P3, RZ, R57, 0x20000, RZ, 0xc0, !PT ;  /* 0x0002000039ff7812 */ /* 0x000fc4000786c0ff */
[----:B------:R-:W-:Y:S01]  /*159940*/  LOP3.LUT R112, R112, 0xff7fffff, RZ, 0xc0, !PT ;  /* 0xff7fffff70707812 */ /* 0x000fe200078ec0ff */
[----:B------:R-:W2:Y:S01]  /*159950*/  LDL.LU R236, [R1+0x85c] ;  /* 0x00085c0001ec7983 */ /* 0x000ea20000300800 */
[----:B------:R-:W-:-:S03]  /*159960*/  LOP3.LUT P0, RZ, R57, 0x80, RZ, 0xc0, !PT ;  /* 0x0000008039ff7812 */ /* 0x000fc6000780c0ff */
[----:B------:R-:W2:Y:S01]  /*159970*/  LDL.LU R240, [R1+0x1f64] ;  /* 0x001f640001f07983 */ /* 0x000ea20000300800 */
[C---:B------:R-:W-:Y:S01]  /*159980*/  LOP3.LUT P6, RZ, R57.reuse, 0x100, RZ, 0xc0, !PT ;  /* 0x0000010039ff7812 */ /* 0x040fe200078cc0ff */
[----:B------:R-:W-:Y:S01]  /*159990*/  IMAD.WIDE R84, R86, 0x4, R16 ;  /* 0x0000000456547825 */ /* 0x000fe200078e0210 */
[C---:B------:R-:W-:Y:S01]  /*1599a0*/  LOP3.LUT P2, RZ, R57.reuse, 0x200, RZ, 0xc0, !PT ;  /* 0x0000020039ff7812 */ /* 0x040fe2000784c0ff */
[----:B------:R-:W2:Y:S02]  /*1599b0*/  LDL.LU R244, [R1+0x4cc] ;  /* 0x0004cc0001f47983 */ /* 0x000ea40000300800 */
[----:B------:R-:W-:Y:S02]  /*1599c0*/  @P3 LOP3.LUT R112, R112, 0x800000, RZ, 0xfc, !PT ;  /* 0x0080000070703812 */ /* 0x000fe400078efcff */
[----:B------:R-:W-:Y:S01]  /*1599d0*/  LOP3.LUT P3, RZ, R57, 0x10000, RZ, 0xc0, !PT ;  /* 0x0001000039ff7812 */ /* 0x000fe2000786c0ff */
[----:B------:R-:W2:Y:S01]  /*1599e0*/  LDL.LU R248, [R1+0x4bc] ;  /* 0x0004bc0001f87983 */ /* 0x000ea20000300800 */
        /* <DEDUP_REMOVED lines=8> */
[C---:B------:R-:W-:Y:S02]  /*159a70*/  LOP3.LUT P3, RZ, R57.reuse, 0x2000, RZ, 0xc0, !PT ;  /* 0x0000200039ff7812 */ /* 0x040fe4000786c0ff */
[----:B------:R-:W-:Y:S02]  /*159a80*/  LOP3.LUT R112, R112, 0xf7ffffff, RZ, 0xc0, !PT ;  /* 0xf7ffffff70707812 */ /* 0x000fe400078ec0ff */
[----:B------:R-:W-:-:S09]  /*159a90*/  LOP3.LUT P1, RZ, R57, 0x400, RZ, 0xc0, !PT ;  /* 0x0000040039ff7812 */ /* 0x000fd2000782c0ff */
[----:B------:R-:W-:Y:S02]  /*159aa0*/  @P3 LOP3.LUT R112, R112, 0x8000000, RZ, 0xfc, !PT ;  /* 0x0800000070703812 */ /* 0x000fe400078efcff */
[----:B------:R-:W-:Y:S02]  /*159ab0*/  LOP3.LUT P3, RZ, R57, 0x1000, RZ, 0xc0, !PT ;  /* 0x0000100039ff7812 */ /* 0x000fe4000786c0ff */
[----:B------:R-:W-:-:S11]  /*159ac0*/  LOP3.LUT R112, R112, 0xefffffff, RZ, 0xc0, !PT ;  /* 0xefffffff70707812 */ /* 0x000fd600078ec0ff */
[----:B------:R-:W-:Y:S02]  /*159ad0*/  @P3 LOP3.LUT R112, R112, 0x10000000, RZ, 0xfc, !PT ;  /* 0x1000000070703812 */ /* 0x000fe400078efcff */
[----:B------:R-:W-:Y:S01]  /*159ae0*/  LOP3.LUT P3, RZ, R57, 0x800, RZ, 0xc0, !PT ;  /* 0x0000080039ff7812 */ /* 0x000fe2000786c0ff */
[----:B----4-:R1:W-:Y:S02]  /*159af0*/  @P0 STG.E desc[UR40][R84.64], R114 ;  /* 0x0000007254000986 */ /* 0x0103e4000c101928 */
[C---:B-1----:R-:W-:Y:S02]  /*159b00*/  IMAD.WIDE R84, R86.reuse, 0x4, R14 ;  /* 0x0000000456547825 */ /* 0x042fe400078e020e */
[----:B------:R-:W4:Y:S04]  /*159b10*/  LDL.LU R114, [R1+0x14c] ;  /* 0x00014c0001727983 */ /* 0x000f280000300800 */
[----:B------:R1:W-:Y:S02]  /*159b20*/  @P6 STG.E desc[UR40][R84.64], R115 ;  /* 0x0000007354006986 */ /* 0x0003e4000c101928 */
[----:B-1----:R-:W-:-:S02]  /*159b30*/  IMAD.WIDE R84, R86, 0x4, R12 ;  /* 0x0000000456547825 */ /* 0x002fc400078e020c */
[----:B------:R-:W4:Y:S04]  /*159b40*/  LDL.LU R115, [R1+0x13c] ;  /* 0x00013c0001737983 */ /* 0x000f280000300800 */
[----:B---3--:R2:W-:Y:S04]  /*159b50*/  @P2 STG.E desc[UR40][R84.64], R251 ;  /* 0x000000fb54002986 */ /* 0x0085e8000c101928 */
[----:B------:R-:W3:Y:S01]  /*159b60*/  LDL.LU R86, [R1+0x1f68] ;  /* 0x001f680001567983 */ /* 0x000ee20000300800 */
[----:B--2---:R-:W-:-:S05]  /*159b70*/  IMAD.WIDE R84, R87, 0x4, R18 ;  /* 0x0000000457547825 */ /* 0x004fca00078e0212 */
[----:B------:R1:W-:Y:S02]  /*159b80*/  @P1 STG.E desc[UR40][R84.64], R234 ;  /* 0x000000ea54001986 */ /* 0x0003e4000c101928 */
[----:B-1----:R-:W-:-:S05]  /*159b90*/  IMAD.WIDE R84, R87, 0x4, R16 ;  /* 0x0000000457547825 */ /* 0x002fca00078e0210 */
[----:B------:R1:W-:Y:S01]  /*159ba0*/  @P3 STG.E desc[UR40][R84.64], R238 ;  /* 0x000000ee54003986 */ /* 0x0003e2000c101928 */
[----:B------:R-:W-:Y:S01]  /*159bb0*/  LOP3.LUT P3, RZ, R112, 0x10000000, RZ, 0xc0, !PT ;  /* 0x1000000070ff7812 */ /* 0x000fe2000786c0ff */
[----:B-1----:R-:W-:-:S12]  /*159bc0*/  IMAD.WIDE R84, R87, 0x4, R14 ;  /* 0x0000000457547825 */ /* 0x002fd800078e020e */
[----:B------:R1:W-:Y:S02]  /*159bd0*/  @P3 STG.E desc[UR40][R84.64], R242 ;  /* 0x000000f254003986 */ /* 0x0003e4000c101928 */
[----:B-1----:R-:W-:Y:S02]  /*159be0*/  IMAD.WIDE R84, R87, 0x4, R12 ;  /* 0x0000000457547825 */ /* 0x002fe400078e020c */
[----:B------:R-:W2:Y:S01]  /*159bf0*/  LDL.LU R87, [R1+0x3c] ;  /* 0x00003c0001577983 */ /* 0x000ea20000300800 */
[----:B------:R-:W-:-:S13]  /*159c00*/  LOP3.LUT P3, RZ, R112, 0x8000000, RZ, 0xc0, !PT ;  /* 0x0800000070ff7812 */ /* 0x000fda000786c0ff */
        /* <DEDUP_REMOVED lines=17> */
[C---:B------:R-:W-:Y:S02]  /*159d20*/  LOP3.LUT P4, RZ, R57.reuse, 0x100000, RZ, 0xc0, !PT ;  /* 0x0010000039ff7812 */ /* 0x040fe4000788c0ff */
[----:B------:R-:W-:Y:S01]  /*159d30*/  LOP3.LUT P5, RZ, R57, 0x200000, RZ, 0xc0, !PT ;  /* 0x0020000039ff7812 */ /* 0x000fe200078ac0ff */
[----:B-1----:R-:W-:-:S08]  /*159d40*/  IMAD.WIDE R84, R240, 0x4, R16 ;  /* 0x00000004f0547825 */ /* 0x002fd000078e0210 */
[----:B------:R1:W-:Y:S01]  /*159d50*/  @P3 STG.E desc[UR40][R84.64], R232 ;  /* 0x000000e854003986 */ /* 0x0003e2000c101928 */
[----:B------:R-:W-:Y:S01]  /*159d60*/  LOP3.LUT P0, RZ, R57, 0x400000, RZ, 0xc0, !PT ;  /* 0x0040000039ff7812 */ /* 0x000fe2000780c0ff */
[----:B-1----:R-:W-:-:S05]  /*159d70*/  IMAD.WIDE R84, R240, 0x4, R14 ;  /* 0x00000004f0547825 */ /* 0x002fca00078e020e */
[----:B------:R1:W-:Y:S01]  /*159d80*/  @P4 STG.E desc[UR40][R84.64], R236 ;  /* 0x000000ec54004986 */ /* 0x0003e2000c101928 */
[----:B------:R-:W-:Y:S01]  /*159d90*/  LOP3.LUT P6, RZ, R57, 0x800000, RZ, 0xc0, !PT ;  /* 0x0080000039ff7812 */ /* 0x000fe200078cc0ff */
[----:B-1----:R-:W-:-:S05]  /*159da0*/  IMAD.WIDE R84, R240, 0x4, R12 ;  /* 0x00000004f0547825 */ /* 0x002fca00078e020c */
[----:B------:R3:W-:Y:S01]  /*159db0*/  @P5 STG.E desc[UR40][R84.64], R244 ;  /* 0x000000f454005986 */ /* 0x0007e2000c101928 */
[C---:B------:R-:W-:Y:S02]  /*159dc0*/  LOP3.LUT P2, RZ, R57.reuse, 0x1000000, RZ, 0xc0, !PT ;  /* 0x0100000039ff7812 */ /* 0x040fe4000784c0ff */
[----:B------:R-:W-:Y:S01]  /*159dd0*/  LOP3.LUT P1, RZ, R57, 0x2000000, RZ, 0xc0, !PT ;  /* 0x0200000039ff7812 */ /* 0x000fe2000782c0ff */
[----:B---3--:R-:W-:-:S05]  /*159de0*/  IMAD.WIDE R84, R86, 0x4, R18 ;  /* 0x0000000456547825 */ /* 0x008fca00078e0212 */
[----:B------:R1:W-:Y:S02]  /*159df0*/  @P0 STG.E desc[UR40][R84.64], R248 ;  /* 0x000000f854000986 */ /* 0x0003e4000c101928 */
[----:B-1----:R-:W-:-:S05]  /*159e00*/  IMAD.WIDE R84, R86, 0x4, R16 ;  /* 0x0000000456547825 */ /* 0x002fca00078e0210 */
[----:B----4-:R1:W-:Y:S02]  /*159e10*/  @P6 STG.E desc[UR40][R84.64], R114 ;  /* 0x0000007254006986 */ /* 0x0103e4000c101928 */
[C---:B-1----:R-:W-:Y:S02]  /*159e20*/  IMAD.WIDE R84, R86.reuse, 0x4, R14 ;  /* 0x0000000456547825 */ /* 0x042fe400078e020e */
[----:B------:R-:W3:Y:S04]  /*159e30*/  LDL.LU R114, [R1+0xfc0] ;  /* 0x000fc00001727983 */ /* 0x000ee80000300800 */
[----:B------:R1:W-:Y:S02]  /*159e40*/  @P2 STG.E desc[UR40][R84.64], R115 ;  /* 0x0000007354002986 */ /* 0x0003e4000c101928 */
[----:B-1----:R-:W-:-:S02]  /*159e50*/  IMAD.WIDE R84, R86, 0x4, R12 ;  /* 0x0000000456547825 */ /* 0x002fc400078e020c */
[----:B------:R-:W4:Y:S04]  /*159e60*/  LDL.LU R115, [R1+0xfb0] ;  /* 0x000fb00001737983 */ /* 0x000f280000300800 */
[----:B------:R-:W3:Y:S04]  /*159e70*/  LDL.LU R86, [R1+0xe60] ;  /* 0x000e600001567983 */ /* 0x000ee80000300800 */
[----:B--2---:R1:W-:Y:S04]  /*159e80*/  @P1 STG.E desc[UR40][R84.64], R87 ;  /* 0x0000005754001986 */ /* 0x0043e8000c101928 */
[----:B-1----:R-:W2:Y:S04]  /*159e90*/  LDL.LU R87, [R1+0x1f6c] ;  /* 0x001f6c0001577983 */ /* 0x002ea80000300800 */
        /* <DEDUP_REMOVED lines=11> */
[----:B------:R-:W-:-:S03]  /*159f50*/  LOP3.LUT P0, RZ, R57, 0x4000000, RZ, 0xc0, !PT ;  /* 0x0400000039ff7812 */ /* 0x000fc6000780c0ff */
[----:B------:R-:W4:Y:S04]  /*159f60*/  LDL.LU R232, [R1+0x874] ;  /* 0x0008740001e87983 */ /* 0x000f280000300800 */
[----:B------:R-:W4:Y:S01]  /*159f70*/  LDL.LU R236, [R1+0x864] ;  /* 0x0008640001ec7983 */ /* 0x000f220000300800 */
[----:B------:R-:W-:-:S03]  /*159f80*/  LOP3.LUT P6, RZ, R57, 0x8000000, RZ, 0xc0, !PT ;  /* 0x0800000039ff7812 */ /* 0x000fc600078cc0ff */
[----:B------:R-:W4:Y:S04]  /*159f90*/  LDL.LU R240, [R1+0x4a4] ;  /* 0x0004a40001f07983 */ /* 0x000f280000300800 */
[----:B------:R-:W4:Y:S01]  /*159fa0*/  LDL.LU R244, [R1+0x1f78] ;  /* 0x001f780001f47983 */ /* 0x000f220000300800 */
[----:B------:R-:W-:Y:S02]  /*159fb0*/  LOP3.LUT P2, RZ, R57, 0x10000000, RZ, 0xc0, !PT ;  /* 0x1000000039ff7812 */ /* 0x000fe4000784c0ff */
        /* <DEDUP_REMOVED lines=17> */
[----:B------:R-:W-:Y:S01]  /*15a0d0*/  @P3 LOP3.LUT R112, R112, 0x40000, RZ, 0xfc, !PT ;  /* 0x0004000070703812 */ /* 0x000fe200078efcff */
[----:B--2---:R-:W-:-:S05]  /*15a0e0*/  IMAD.WIDE R84, R87, 0x4, R18 ;  /* 0x0000000457547825 */ /* 0x004fca00078e0212 */
[----:B---3--:R1:W-:Y:S02]  /*15a0f0*/  @P0 STG.E desc[UR40][R84.64], R114 ;  /* 0x0000007254000986 */ /* 0x0083e4000c101928 */
[C---:B-1----:R-:W-:Y:S02]  /*15a100*/  IMAD.WIDE R84, R87.reuse, 0x4, R16 ;  /* 0x0000000457547825 */ /* 0x042fe400078e0210 */
[----:B------:R-:W2:Y:S04]  /*15a110*/  LDL.LU R114, [R1+0x124] ;  /* 0x0001240001727983 */ /* 0x000ea80000300800 */
[----:B----4-:R1:W-:Y:S02]  /*15a120*/  @P6 STG.E desc[UR40][R84.64], R115 ;  /* 0x0000007354006986 */ /* 0x0103e4000c101928 */
[----:B-1----:R-:W-:-:S02]  /*15a130*/  IMAD.WIDE R84, R87, 0x4, R14 ;  /* 0x0000000457547825 */ /* 0x002fc400078e020e */
[----:B------:R-:W3:Y:S04]  /*15a140*/  LDL.LU R115, [R1+0xfc8] ;  /* 0x000fc80001737983 */ /* 0x000ee80000300800 */
[----:B------:R1:W-:Y:S02]  /*15a150*/  @P2 STG.E desc[UR40][R84.64], R86 ;  /* 0x0000005654002986 */ /* 0x0003e4000c101928 */
[----:B-1----:R-:W-:Y:S02]  /*15a160*/  IMAD.WIDE R84, R87, 0x4, R12 ;  /* 0x0000000457547825 */ /* 0x002fe400078e020c */
[----:B------:R-:W4:Y:S04]  /*15a170*/  LDL.LU R86, [R1+0xfb8] ;  /* 0x000fb80001567983 */ /* 0x000f280000300800 */
[----:B------:R-:W3:Y:S04]  /*15a180*/  LDL.LU R87, [R1+0xe68] ;  /* 0x000e680001577983 */ /* 0x000ee80000300800 */
[----:B------:R-:W3:Y:S01]  /*15a190*/  LDL.LU R248, [R1+0x1f7c] ;  /* 0x001f7c0001f87983 */ /* 0x000ee20000300800 */
[----:B------:R-:W-:-:S02]  /*15a1a0*/  LOP3.LUT P3, RZ, R58, 0x1, RZ, 0xc0, !PT ;  /* 0x000000013aff7812 */ /* 0x000fc4000786c0ff */
[----:B------:R-:W-:Y:S02]  /*15a1b0*/  LOP3.LUT R112, R112, 0xfff7ffff, RZ, 0xc0, !PT ;  /* 0xfff7ffff70707812 */ /* 0x000fe400078ec0ff */
[----:B------:R-:W-:-:S09]  /*15a1c0*/  LOP3.LUT P1, RZ, R57, 0x20000000, RZ, 0xc0, !PT ;  /* 0x2000000039ff7812 */ /* 0x000fd2000782c0ff */
[----:B------:R-:W-:Y:S02]  /*15a1d0*/  @P3 LOP3.LUT R112, R112, 0x80000, RZ, 0xfc, !PT ;  /* 0x0008000070703812 */ /* 0x000fe400078efcff */
[----:B------:R-:W-:Y:S02]  /*15a1e0*/  LOP3.LUT P3, RZ, R57, 0x80000000, RZ, 0xc0, !PT ;  /* 0x8000000039ff7812 */ /* 0x000fe4000786c0ff */
[----:B------:R-:W-:Y:S01]  /*15a1f0*/  LOP3.LUT R112, R112, 0xffefffff, RZ, 0xc0, !PT ;  /* 0xffefffff70707812 */ /* 0x000fe200078ec0ff */
[----:B------:R1:W-:Y:S10]  /*15a200*/  @P1 STG.E desc[UR40][R84.64], R251 ;  /* 0x000000fb54001986 */ /* 0x0003f4000c101928 */
[----:B------:R-:W-:-:S02]  /*15a210*/  @P3 LOP3.LUT R112, R112, 0x100000, RZ, 0xfc, !PT ;  /* 0x0010000070703812 */ /* 0x000fc400078efcff */
        /* <DEDUP_REMOVED lines=13> */
[C---:B-1----:R-:W-:Y:S01]  /*15a2f0*/  IMAD.WIDE R84, R245.reuse, 0x4, R18 ;  /* 0x00000004f5547825 */ /* 0x042fe200078e0212 */
[----:B------:R-:W-:Y:S01]  /*15a300*/  LOP3.LUT P4, RZ, R58, 0x80, RZ, 0xc0, !PT ;  /* 0x000000803aff7812 */ /* 0x000fe2000788c0ff */
[----:B------:R-:W4:Y:S10]  /*15a310*/  LDL.LU R250, [R1+0x1f84] ;  /* 0x001f840001fa7983 */ /* 0x000f340000300800 */
        /* <DEDUP_REMOVED lines=21> */
[----:B-1----:R-:W-:Y:S01]  /*15a470*/  IMAD.WIDE R84, R244, 0x4, R12 ;  /* 0x00000004f4547825 */ /* 0x002fe200078e020c */
[----:B------:R-:W-:-:S04]  /*15a480*/  LOP3.LUT P1, RZ, R58, 0x1000, RZ, 0xc0, !PT ;  /* 0x000010003aff7812 */ /* 0x000fc8000782c0ff */
[----:B--2---:R3:W-:Y:S02]  /*15a490*/  @P0 STG.E desc[UR40][R84.64], R114 ;  /* 0x0000007254000986 */ /* 0x0047e4000c101928 */
[----:B---3--:R-:W-:-:S05]  /*15a4a0*/  IMAD.WIDE R84, R248, 0x4, R18 ;  /* 0x00000004f8547825 */ /* 0x008fca00078e0212 */
[----:B------:R1:W-:Y:S02]  /*15a4b0*/  @P6 STG.E desc[UR40][R84.64], R115 ;  /* 0x0000007354006986 */ /* 0x0003e4000c101928 */
[----:B-1----:R-:W-:-:S05]  /*15a4c0*/  IMAD.WIDE R84, R248, 0x4, R16 ;  /* 0x00000004f8547825 */ /* 0x002fca00078e0210 */
[----:B----4-:R1:W-:Y:S02]  /*15a4d0*/  @P2 STG.E desc[UR40][R84.64], R86 ;  /* 0x0000005654002986 */ /* 0x0103e4000c101928 */
[----:B-1----:R-:W-:-:S05]  /*15a4e0*/  IMAD.WIDE R84, R248, 0x4, R14 ;  /* 0x00000004f8547825 */ /* 0x002fca00078e020e */
[----:B------:R1:W-:Y:S04]  /*15a4f0*/  @P1 STG.E desc[UR40][R84.64], R87 ;  /* 0x0000005754001986 */ /* 0x0003e8000c101928 */
[----:B-1----:R-:W2:Y:S04]  /*15a500*/  LDL.LU R87, [R1+0xe58] ;  /* 0x000e580001577983 */ /* 0x002ea80000300800 */
[----:B------:R-:W3:Y:S04]  /*15a510*/  LDL.LU R236, [R1+0x878] ;  /* 0x0008780001ec7983 */ /* 0x000ee80000300800 */
[----:B------:R-:W4:Y:S04]  /*15a520*/  LDL.LU R240, [R1+0x868] ;  /* 0x0008680001f07983 */ /* 0x000f280000300800 */
[----:B------:R-:W3:Y:S04]  /*15a530*/  LDL.LU R244, [R1+0x4a8] ;  /* 0x0004a80001f47983 */ /* 0x000ee80000300800 */
[----:B------:R-:W3:Y:S04]  /*15a540*/  LDL.LU R114, [R1+0x1f80] ;  /* 0x001f800001727983 */ /* 0x000ee80000300800 */
[----:B------:R-:W3:Y:S01]  /*15a550*/  LDL.LU R115, [R1+0x128] ;  /* 0x0001280001737983 */ /* 0x000ee20000300800 */
[----:B------:R-:W-:-:S03]  /*15a560*/  LOP3.LUT P0, RZ, R58, 0x2000, RZ, 0xc0, !PT ;  /* 0x000020003aff7812 */ /* 0x000fc6000780c0ff */
[----:B------:R-:W3:Y:S01]  /*15a570*/  LDL.LU R86, [R1+0xfcc] ;  /* 0x000fcc0001567983 */ /* 0x000ee20000300800 */
[----:B------:R-:W-:-:S03]  /*15a580*/  IMAD.WIDE R84, R248, 0x4, R12 ;  /* 0x00000004f8547825 */ /* 0x000fc600078e020c */
[----:B------:R-:W3:Y:S04]  /*15a590*/  LDL.LU R249, [R1+0x1f88] ;  /* 0x001f880001f97983 */ /* 0x000ee80000300800 */
[----:B------:R-:W3:Y:S01]  /*15a5a0*/  LDL.LU R248, [R1+0x1f8c] ;  /* 0x001f8c0001f87983 */ /* 0x000ee20000300800 */
        /* <DEDUP_REMOVED lines=13> */
[----:B--2---:R1:W-:Y:S04]  /*15a680*/  @P0 STG.E desc[UR40][R84.64], R87 ;  /* 0x0000005754000986 */ /* 0x0043e8000c101928 */
[----:B-1----:R-:W2:Y:S04]  /*15a690*/  LDL.LU R87, [R1+0xfbc] ;  /* 0x000fbc0001577983 */ /* 0x002ea80000300800 */
[----:B------:R-:W2:Y:S04]  /*15a6a0*/  LDL.LU R246, [R1+0xe6c] ;  /* 0x000e6c0001f67983 */ /* 0x000ea80000300800 */
[----:B------:R-:W2:Y:S04]  /*15a6b0*/  LDL.LU R233, [R1+0xe5c] ;  /* 0x000e5c0001e97983 */ /* 0x000ea80000300800 */
[----:B------:R-:W2:Y:S04]  /*15a6c0*/  LDL.LU R237, [R1+0x87c] ;  /* 0x00087c0001ed7983 */ /* 0x000ea80000300800 */
[----:B------:R-:W2:Y:S01]  /*15a6d0*/  LDL.LU R241, [R1+0x86c] ;  /* 0x00086c0001f17983 */ /* 0x000ea20000300800 */
[----:B------:R-:W-:-:S03]  /*15a6e0*/  LOP3.LUT R112, R112, 0xfffffdff, RZ, 0xc0, !PT ;  /* 0xfffffdff70707812 */ /* 0x000fc600078ec0ff */
[----:B------:R-:W2:Y:S01]  /*15a6f0*/  LDL.LU R245, [R1+0x4ac] ;  /* 0x0004ac0001f57983 */ /* 0x000ea20000300800 */
[----:B------:R-:W-:Y:S02]  /*15a700*/  @P3 LOP3.LUT R112, R112, 0x200, RZ, 0xfc, !PT ;  /* 0x0000020070703812 */ /* 0x000fe400078efcff */
[C---:B------:R-:W-:Y:S02]  /*15a710*/  LOP3.LUT P3, RZ, R58.reuse, 0x100000, RZ, 0xc0, !PT ;  /* 0x001000003aff7812 */ /* 0x040fe4000786c0ff */
[C---:B------:R-:W-:Y:S02]  /*15a720*/  LOP3.LUT P6, RZ, R58.reuse, 0x4000, RZ, 0xc0, !PT ;  /* 0x000040003aff7812 */ /* 0x040fe400078cc0ff */
[----:B------:R-:W-:Y:S01]  /*15a730*/  LOP3.LUT P2, RZ, R58, 0x8000, RZ, 0xc0, !PT ;  /* 0x000080003aff7812 */ /* 0x000fe2000784c0ff */
[----:B---3--:R-:W-:Y:S01]  /*15a740*/  IMAD.WIDE R84, R114, 0x4, R18 ;  /* 0x0000000472547825 */ /* 0x008fe200078e0212 */
[----:B------:R-:W-:Y:S01]  /*15a750*/  LOP3.LUT R112, R112, 0xfffffbff, RZ, 0xc0, !PT ;  /* 0xfffffbff70707812 */ /* 0x000fe200078ec0ff */
[----:B------:R-:W3:Y:S06]  /*15a760*/  LDL.LU R232, [R1+0x12c] ;  /* 0x00012c0001e87983 */ /* 0x000eec0000300800 */
[----:B------:R-:W-:-:S02]  /*15a770*/  @P3 LOP3.LUT R112, R112, 0x400, RZ, 0xfc, !PT ;  /* 0x0000040070703812 */ /* 0x000fc400078efcff */
[----:B------:R-:W-:Y:S01]  /*15a780*/  LOP3.LUT P3, RZ, R58, 0x80000, RZ, 0xc0, !PT ;  /* 0x000800003aff7812 */ /* 0x000fe2000786c0ff */
[----:B------:R1:W-:Y:S01]  /*15a790*/  @P6 STG.E desc[UR40][R84.64], R236 ;  /* 0x000000ec54006986 */ /* 0x0003e2000c101928 */
[----:B------:R-:W-:Y:S01]  /*15a7a0*/  LOP3.LUT R112, R112, 0xfffff7ff, RZ, 0xc0, !PT ;  /* 0xfffff7ff70707812 */ /* 0x000fe200078ec0ff */
[----:B-1----:R-:W-:Y:S02]  /*15a7b0*/  IMAD.WIDE R84, R114, 0x4, R16 ;  /* 0x0000000472547825 */ /* 0x002fe400078e0210 */
[----:B------:R-:W3:Y:S08]  /*15a7c0*/  LDL.LU R236, [R1+0x1000] ;  /* 0x0010000001ec7983 */ /* 0x000ef00000300800 */
[----:B------:R-:W-:-:S02]  /*15a7d0*/  @P3 LOP3.LUT R112, R112, 0x800, RZ, 0xfc, !PT ;  /* 0x0000080070703812 */ /* 0x000fc400078efcff */
[C---:B------:R-:W-:Y:S01]  /*15a7e0*/  LOP3.LUT P3, RZ, R58.reuse, 0x40000, RZ, 0xc0, !PT ;  /* 0x000400003aff7812 */ /* 0x040fe2000786c0ff */
[----:B----4-:R1:W-:Y:S01]  /*15a7f0*/  @P2 STG.E desc[UR40][R84.64], R240 ;  /* 0x000000f054002986 */ /* 0x0103e2000c101928 */
[----:B------:R-:W-:Y:S02]  /*15a800*/  LOP3.LUT P1, RZ, R58, 0x10000, RZ, 0xc0, !PT ;  /* 0x000100003aff7812 */ /* 0x000fe4000782c0ff */
[----:B------:R-:W-:Y:S01]  /*15a810*/  LOP3.LUT R112, R112, 0xffffefff, RZ, 0xc0, !PT ;  /* 0xffffefff70707812 */ /* 0x000fe200078ec0ff */
[----:B-1----:R-:W4:Y:S08]  /*15a820*/  LDL.LU R240, [R1+0xff0] ;  /* 0x000ff00001f07983 */ /* 0x002f300000300800 */
[----:B------:R-:W-:-:S02]  /*15a830*/  @P3 LOP3.LUT R112, R112, 0x1000, RZ, 0xfc, !PT ;  /* 0x0000100070703812 */ /* 0x000fc400078efcff */
[----:B------:R-:W-:Y:S01]  /*15a840*/  LOP3.LUT P3, RZ, R58, 0x20000, RZ, 0xc0, !PT ;  /* 0x000200003aff7812 */ /* 0x000fe2000786c0ff */
[----:B------:R-:W-:-:S05]  /*15a850*/  IMAD.WIDE R84, R114, 0x4, R14 ;  /* 0x0000000472547825 */ /* 0x000fca00078e020e */
[----:B------:R1:W-:Y:S02]  /*15a860*/  @P1 STG.E desc[UR40][R84.64], R244 ;  /* 0x000000f454001986 */ /* 0x0003e4000c101928 */
[----:B-1----:R-:W-:Y:S02]  /*15a870*/  IMAD.WIDE R84, R114, 0x4, R12 ;  /* 0x0000000472547825 */ /* 0x002fe400078e020c */
[----:B------:R-:W3:Y:S04]  /*15a880*/  LDL.LU R244, [R1+0xfe0] ;  /* 0x000fe00001f47983 */ /* 0x000ee80000300800 */
[----:B------:R1:W-:Y:S01]  /*15a890*/  @P3 STG.E desc[UR40][R84.64], R115 ;  /* 0x0000007354003986 */ /* 0x0003e2000c101928 */
[----:B------:R-:W-:-:S03]  /*15a8a0*/  LOP3.LUT P3, RZ, R112, 0x1000, RZ, 0xc0, !PT ;  /* 0x0000100070ff7812 */ /* 0x000fc6000786c0ff */
[----:B------:R-:W3:Y:S01]  /*15a8b0*/  LDL.LU R114, [R1+0xfd0] ;  /* 0x000fd00001727983 */ /* 0x000ee20000300800 */
[----:B-1----:R-:W-:-:S09]  /*15a8c0*/  IMAD.WIDE R84, R250, 0x4, R18 ;  /* 0x00000004fa547825 */ /* 0x002fd200078e0212 */
[----:B------:R1:W-:Y:S01]  /*15a8d0*/  @P3 STG.E desc[UR40][R84.64], R86 ;  /* 0x0000005654003986 */ /* 0x0003e2000c101928 */
[----:B------:R-:W-:-:S03]  /*15a8e0*/  LOP3.LUT P3, RZ, R112, 0x800, RZ, 0xc0, !PT ;  /* 0x0000080070ff7812 */ /* 0x000fc6000786c0ff */
[----:B-1----:R-:W4:Y:S04]  /*15a8f0*/  LDL.LU R86, [R1+0xe40] ;  /* 0x000e400001567983 */ /* 0x002f280000300800 */
[----:B------:R-:W4:Y:S01]  /*15a900*/  LDL.LU R115, [R1+0x1f90] ;  /* 0x001f900001737983 */ /* 0x000f220000300800 */
[----:B------:R-:W-:-:S05]  /*15a910*/  IMAD.WIDE R84, R250, 0x4, R16 ;  /* 0x00000004fa547825 */ /* 0x000fca00078e0210 */
[----:B--2---:R1:W-:Y:S04]  /*15a920*/  @P3 STG.E desc[UR40][R84.64], R87 ;  /* 0x0000005754003986 */ /* 0x0043e8000c101928 */
[----:B-1----:R-:W2:Y:S01]  /*15a930*/  LDL.LU R87, [R1+0x880] ;  /* 0x0008800001577983 */ /* 0x002ea20000300800 */
[----:B------:R-:W-:Y:S01]  /*15a940*/  LOP3.LUT P3, RZ, R112, 0x400, RZ, 0xc0, !PT ;  /* 0x0000040070ff7812 */ /* 0x000fe2000786c0ff */
[----:B------:R-:W-:-:S12]  /*15a950*/  IMAD.WIDE R84, R250, 0x4, R14 ;  /* 0x00000004fa547825 */ /* 0x000fd800078e020e */
[----:B------:R1:W-:Y:S01]  /*15a960*/  @P3 STG.E desc[UR40][R84.64], R246 ;  /* 0x000000f654003986 */ /* 0x0003e2000c101928 */
[----:B------:R-:W-:Y:S01]  /*15a970*/  LOP3.LUT P3, RZ, R112, 0x200, RZ, 0xc0, !PT ;  /* 0x0000020070ff7812 */ /* 0x000fe2000786c0ff */
[----:B-1----:R-:W-:-:S12]  /*15a980*/  IMAD.WIDE R84, R250, 0x4, R12 ;  /* 0x00000004fa547825 */ /* 0x002fd800078e020c */
[----:B------:R1:W-:Y:S01]  /*15a990*/  @P3 STG.E desc[UR40][R84.64], R233 ;  /* 0x000000e954003986 */ /* 0x0003e2000c101928 */
[----:B------:R-:W-:Y:S01]  /*15a9a0*/  LOP3.LUT P3, RZ, R112, 0x100, RZ, 0xc0, !PT ;  /* 0x0000010070ff7812 */ /* 0x000fe2000786c0ff */
[C---:B-1----:R-:W-:Y:S01]  /*15a9b0*/  IMAD.WIDE R84, R249.reuse, 0x4, R18 ;  /* 0x00000004f9547825 */ /* 0x042fe200078e0212 */
[----:B------:R-:W-:Y:S01]  /*15a9c0*/  LOP3.LUT P4, RZ, R58, 0x4000000, RZ, 0xc0, !PT ;  /* 0x040000003aff7812 */ /* 0x000fe2000788c0ff */
[----:B------:R-:W2:Y:S10]  /*15a9d0*/  LDL.LU R233, [R1+0x1f98] ;  /* 0x001f980001e97983 */ /* 0x000eb40000300800 */
        /* <DEDUP_REMOVED lines=10> */
[----:B---3--:R1:W-:Y:S02]  /*15aa80*/  @P3 STG.E desc[UR40][R84.64], R232 ;  /* 0x000000e854003986 */ /* 0x0083e4000c101928 */
[----:B-1----:R-:W-:-:S05]  /*15aa90*/  IMAD.WIDE R84, R248, 0x4, R18 ;  /* 0x00000004f8547825 */ /* 0x002fca00078e0212 */
[----:B------:R1:W-:Y:S02]  /*15aaa0*/  @P4 STG.E desc[UR40][R84.64], R236 ;  /* 0x000000ec54004986 */ /* 0x0003e4000c101928 */
[----:B-1----:R-:W-:-:S05]  /*15aab0*/  IMAD.WIDE R84, R248, 0x4, R16 ;  /* 0x00000004f8547825 */ /* 0x002fca00078e0210 */
[----:B----4-:R1:W-:Y:S04]  /*15aac0*/  @P5 STG.E desc[UR40][R84.64], R240 ;  /* 0x000000f054005986 */ /* 0x0103e8000c101928 */
[----:B-1----:R-:W3:Y:S01]  /*15aad0*/  LDL.LU R240, [R1+0x490] ;  /* 0x0004900001f07983 */ /* 0x002ee20000300800 */
[C---:B------:R-:W-:Y:S02]  /*15aae0*/  LOP3.LUT P0, RZ, R58.reuse, 0x10000000, RZ, 0xc0, !PT ;  /* 0x100000003aff7812 */ /* 0x040fe4000780c0ff */
[----:B------:R-:W-:Y:S01]  /*15aaf0*/  LOP3.LUT P6, RZ, R58, 0x20000000, RZ, 0xc0, !PT ;  /* 0x200000003aff7812 */ /* 0x000fe200078cc0ff */
[----:B------:R-:W-:Y:S01]  /*15ab00*/  IMAD.WIDE R84, R248, 0x4, R14 ;  /* 0x00000004f8547825 */ /* 0x000fe200078e020e */
[C---:B------:R-:W-:Y:S02]  /*15ab10*/  LOP3.LUT P2, RZ, R58.reuse, 0x40000000, RZ, 0xc0, !PT ;  /* 0x400000003aff7812 */ /* 0x040fe4000784c0ff */
[----:B------:R-:W-:-:S07]  /*15ab20*/  LOP3.LUT P1, RZ, R58, 0x80000000, RZ, 0xc0, !PT ;  /* 0x800000003aff7812 */ /* 0x000fce000782c0ff */
[----:B------:R1:W-:Y:S02]  /*15ab30*/  @P0 STG.E desc[UR40][R84.64], R244 ;  /* 0x000000f454000986 */ /* 0x0003e4000c101928 */
[----:B-1----:R-:W-:Y:S02]  /*15ab40*/  IMAD.WIDE R84, R248, 0x4, R12 ;  /* 0x00000004f8547825 */ /* 0x002fe400078e020c */
[----:B------:R-:W4:Y:S04]  /*15ab50*/  LDL.LU R244, [R1+0x110] ;  /* 0x0001100001f47983 */ /* 0x000f280000300800 */
[----:B------:R1:W-:Y:S04]  /*15ab60*/  @P6 STG.E desc[UR40][R84.64], R114 ;  /* 0x0000007254006986 */ /* 0x0003e8000c101928 */
[----:B------:R-:W4:Y:S01]  /*15ab70*/  LDL.LU R248, [R1+0x1004] ;  /* 0x0010040001f87983 */ /* 0x000f220000300800 */
[----:B-1----:R-:W-:-:S03]  /*15ab80*/  IMAD.WIDE R84, R115, 0x4, R18 ;  /* 0x0000000473547825 */ /* 0x002fc600078e0212 */
[----:B------:R-:W4:Y:S04]  /*15ab90*/  LDL.LU R114, [R1+0xff4] ;  /* 0x000ff40001727983 */ /* 0x000f280000300800 */
[----:B------:R1:W-:Y:S02]  /*15aba0*/  @P2 STG.E desc[UR40][R84.64], R86 ;  /* 0x0000005654002986 */ /* 0x0003e4000c101928 */
[----:B-1----:R-:W-:Y:S02]  /*15abb0*/  IMAD.WIDE R84, R115, 0x4, R16 ;  /* 0x0000000473547825 */ /* 0x002fe400078e0210 */
[----:B------:R-:W4:Y:S04]  /*15abc0*/  LDL.LU R86, [R1+0xfe4] ;  /* 0x000fe40001567983 */ /* 0x000f280000300800 */
[----:B--2---:R1:W-:Y:S04]  /*15abd0*/  @P1 STG.E desc[UR40][R84.64], R87 ;  /* 0x0000005754001986 */ /* 0x0043e8000c101928 */
[----:B-1----:R-:W2:Y:S01]  /*15abe0*/  LDL.LU R87, [R1+0x1f94] ;  /* 0x001f940001577983 */ /* 0x002ea20000300800 */
[----:B------:R-:W-:-:S03]  /*15abf0*/  LOP3.LUT P3, RZ, R56, 0x1000, RZ, 0xc0, !PT ;  /* 0x0000100038ff7812 */ /* 0x000fc6000786c0ff */
[----:B------:R-:W2:Y:S01]  /*15ac00*/  LDL.LU R238, [R1+0xfd4] ;  /* 0x000fd40001ee7983 */ /* 0x000ea20000300800 */
[----:B------:R-:W-:-:S03]  /*15ac10*/  LOP3.LUT R113, R113, 0xdfffffff, RZ, 0xc0, !PT ;  /* 0xdfffffff71717812 */ /* 0x000fc600078ec0ff */
[----:B------:R-:W2:Y:S04]  /*15ac20*/  LDL.LU R242, [R1+0xe44] ;  /* 0x000e440001f27983 */ /* 0x000ea80000300800 */
[----:B------:R-:W2:Y:S02]  /*15ac30*/  LDL.LU R246, [R1+0x884] ;  /* 0x0008840001f67983 */ /* 0x000ea40000300800 */
[----:B------:R-:W-:Y:S02]  /*15ac40*/  @P3 LOP3.LUT R113, R113, 0x20000000, RZ, 0xfc, !PT ;  /* 0x2000000071713812 */ /* 0x000fe400078efcff */
[----:B------:R-:W-:Y:S01]  /*15ac50*/  LOP3.LUT P3, RZ, R56, 0x800, RZ, 0xc0, !PT ;  /* 0x0000080038ff7812 */ /* 0x000fe2000786c0ff */
[----:B------:R-:W2:Y:S01]  /*15ac60*/  LDL.LU R250, [R1+0x494] ;  /* 0x0004940001fa7983 */ /* 0x000ea20000300800 */
[----:B------:R-:W-:-:S02]  /*15ac70*/  LOP3.LUT R113, R113, 0xbfffffff, RZ, 0xc0, !PT ;  /* 0xbfffffff71717812 */ /* 0x000fc400078ec0ff */
[----:B------:R-:W-:Y:S01]  /*15ac80*/  LOP3.LUT P0, RZ, R56, 0x1, RZ, 0xc0, !PT ;  /* 0x0000000138ff7812 */ /* 0x000fe2000780c0ff */
[----:B------:R-:W-:Y:S01]  /*15ac90*/  IMAD.WIDE R84, R115, 0x4, R14 ;  /* 0x0000000473547825 */ /* 0x000fe200078e020e */
[----:B------:R-:W2:Y:S01]  /*15aca0*/  LDL.LU R241, [R1+0x1008] ;  /* 0x0010080001f17983 */ /* 0x000ea20000300800 */
[----:B------:R-:W-:-:S03]  /*15acb0*/  LOP3.LUT R112, R112, 0xfffffffe, RZ, 0xc0, !PT ;  /* 0xfffffffe70707812 */ /* 0x000fc600078ec0ff */
[----:B------:R-:W2:Y:S03]  /*15acc0*/  LDL.LU R245, [R1+0xff8] ;  /* 0x000ff80001f57983 */ /* 0x000ea60000300800 */
[----:B------:R-:W-:Y:S01]  /*15acd0*/  @P3 LOP3.LUT R113, R113, 0x40000000, RZ, 0xfc, !PT ;  /* 0x4000000071713812 */ /* 0x000fe200078efcff */
[----:B------:R-:W2:Y:S01]  /*15ace0*/  LDL.LU R249, [R1+0xfe8] ;  /* 0x000fe80001f97983 */ /* 0x000ea20000300800 */
[----:B------:R-:W-:Y:S02]  /*15acf0*/  LOP3.LUT P3, RZ, R56, 0x400, RZ, 0xc0, !PT ;  /* 0x0000040038ff7812 */ /* 0x000fe4000786c0ff */
[----:B------:R-:W-:Y:S01]  /*15ad00*/  LOP3.LUT R113, R113, 0x7fffffff, RZ, 0xc0, !PT ;  /* 0x7fffffff71717812 */ /* 0x000fe200078ec0ff */
[----:B------:R-:W2:Y:S04]  /*15ad10*/  LDL.LU R232, [R1+0x1f9c] ;  /* 0x001f9c0001e87983 */ /* 0x000ea80000300800 */
[----:B------:R-:W2:Y:S06]  /*15ad20*/  LDL.LU R236, [R1+0xfd8] ;  /* 0x000fd80001ec7983 */ /* 0x000eac0000300800 */
[----:B------:R-:W-:-:S02]  /*15ad30*/  @P3 LOP3.LUT R113, R113, 0x80000000, RZ, 0xfc, !PT ;  /* 0x8000000071713812 */ /* 0x000fc400078efcff */
        /* <DEDUP_REMOVED lines=9> */
[----:B------:R-:W-:Y:S01]  /*15add0*/  LOP3.LUT R112, R112, 0xfffffff7, RZ, 0xc0, !PT ;  /* 0xfffffff770707812 */ /* 0x000fe200078ec0ff */
[----:B---3--:R1:W-:Y:S02]  /*15ade0*/  @P0 STG.E desc[UR40][R84.64], R240 ;  /* 0x000000f054000986 */ /* 0x0083e4000c101928 */
[----:B-1----:R-:W-:Y:S02]  /*15adf0*/  IMAD.WIDE R84, R115, 0x4, R12 ;  /* 0x0000000473547825 */ /* 0x002fe400078e020c */
[----:B------:R-:W3:Y:S04]  /*15ae00*/  LDL.LU R115, [R1+0x1fa0] ;  /* 0x001fa00001737983 */ /* 0x000ee80000300800 */
[----:B------:R-:W3:Y:S01]  /*15ae10*/  LDL.LU R237, [R1+0x114] ;  /* 0x0001140001ed7983 */ /* 0x000ee20000300800 */
[----:B------:R-:W-:-:S02]  /*15ae20*/  LOP3.LUT P6, RZ, R56, 0x2, RZ, 0xc0, !PT ;  /* 0x0000000238ff7812 */ /* 0x000fc400078cc0ff */
[----:B------:R-:W-:Y:S01]  /*15ae30*/  @P3 LOP3.LUT R112, R112, 0x8, RZ, 0xfc, !PT ;  /* 0x0000000870703812 */ /* 0x000fe200078efcff */
[----:B------:R-:W3:Y:S01]  /*15ae40*/  LDL.LU R240, [R1+0xe48] ;  /* 0x000e480001f07983 */ /* 0x000ee20000300800 */
[C---:B------:R-:W-:Y:S02]  /*15ae50*/  LOP3.LUT P3, RZ, R56.reuse, 0x20, RZ, 0xc0, !PT ;  /* 0x0000002038ff7812 */ /* 0x040fe4000786c0ff */
[C---:B------:R-:W-:Y:S02]  /*15ae60*/  LOP3.LUT P2, RZ, R56.reuse, 0x4, RZ, 0xc0, !PT ;  /* 0x0000000438ff7812 */ /* 0x040fe4000784c0ff */
[----:B------:R-:W-:Y:S02]  /*15ae70*/  LOP3.LUT P1, RZ, R56, 0x8, RZ, 0xc0, !PT ;  /* 0x0000000838ff7812 */ /* 0x000fe4000782c0ff */
[----:B------:R-:W-:-:S03]  /*15ae80*/  LOP3.LUT R112, R112, 0xffffffef, RZ, 0xc0, !PT ;  /* 0xffffffef70707812 */ /* 0x000fc600078ec0ff */
[----:B----4-:R2:W-:Y:S04]  /*15ae90*/  @P6 STG.E desc[UR40][R84.64], R244 ;  /* 0x000000f454006986 */ /* 0x0105e8000c101928 */
[----:B------:R-:W-:Y:S02]  /*15aea0*/  @P3 LOP3.LUT R112, R112, 0x10, RZ, 0xfc, !PT ;  /* 0x0000001070703812 */ /* 0x000fe400078efcff */
[----:B------:R-:W-:Y:S01]  /*15aeb0*/  LOP3.LUT P3, RZ, R56, 0x10, RZ, 0xc0, !PT ;  /* 0x0000001038ff7812 */ /* 0x000fe2000786c0ff */
[----:B--2---:R-:W-:-:S05]  /*15aec0*/  IMAD.WIDE R84, R87, 0x4, R18 ;  /* 0x0000000457547825 */ /* 0x004fca00078e0212 */
[----:B------:R1:W-:Y:S02]  /*15aed0*/  @P2 STG.E desc[UR40][R84.64], R248 ;  /* 0x000000f854002986 */ /* 0x0003e4000c101928 */
[C---:B-1----:R-:W-:Y:S02]  /*15aee0*/  IMAD.WIDE R84, R87.reuse, 0x4, R16 ;  /* 0x0000000457547825 */ /* 0x042fe400078e0210 */
[----:B------:R-:W2:Y:S04]  /*15aef0*/  LDL.LU R248, [R1+0x888] ;  /* 0x0008880001f87983 */ /* 0x000ea80000300800 */
[----:B------:R1:W-:Y:S02]  /*15af00*/  @P1 STG.E desc[UR40][R84.64], R114 ;  /* 0x0000007254001986 */ /* 0x0003e4000c101928 */
[----:B-1----:R-:W-:-:S02]  /*15af10*/  IMAD.WIDE R84, R87, 0x4, R14 ;  /* 0x0000000457547825 */ /* 0x002fc400078e020e */
[----:B------:R-:W4:Y:S04]  /*15af20*/  LDL.LU R114, [R1+0x498] ;  /* 0x0004980001727983 */ /* 0x000f280000300800 */
[----:B------:R1:W-:Y:S02]  /*15af30*/  @P3 STG.E desc[UR40][R84.64], R86 ;  /* 0x0000005654003986 */ /* 0x0003e4000c101928 */
[----:B-1----:R-:W-:Y:S02]  /*15af40*/  IMAD.WIDE R84, R87, 0x4, R12 ;  /* 0x0000000457547825 */ /* 0x002fe400078e020c */
[----:B------:R-:W4:Y:S04]  /*15af50*/  LDL.LU R86, [R1+0x118] ;  /* 0x0001180001567983 */ /* 0x000f280000300800 */
[----:B------:R-:W4:Y:S04]  /*15af60*/  LDL.LU R87, [R1+0x100c] ;  /* 0x00100c0001577983 */ /* 0x000f280000300800 */
[----:B------:R-:W4:Y:S01]  /*15af70*/  LDL.LU R244, [R1+0x1fa4] ;  /* 0x001fa40001f47983 */ /* 0x000f220000300800 */
        /* <DEDUP_REMOVED lines=13> */
[----:B---3--:R1:W-:Y:S01]  /*15b050*/  @P3 STG.E desc[UR40][R84.64], R237 ;  /* 0x000000ed54003986 */ /* 0x0083e2000c101928 */
        /* <DEDUP_REMOVED lines=17> */
[C---:B------:R-:W-:Y:S01]  /*15b170*/  LOP3.LUT P2, RZ, R56.reuse, 0x20000, RZ, 0xc0, !PT ;  /* 0x0002000038ff7812 */ /* 0x040fe2000784c0ff */
[----:B-1----:R-:W-:Y:S01]  /*15b180*/  IMAD.WIDE R84, R115, 0x4, R16 ;  /* 0x0000000473547825 */ /* 0x002fe200078e0210 */
[----:B------:R-:W-:-:S04]  /*15b190*/  LOP3.LUT P1, RZ, R56, 0x40000, RZ, 0xc0, !PT ;  /* 0x0004000038ff7812 */ /* 0x000fc8000782c0ff */
[----:B--2---:R1:W-:Y:S02]  /*15b1a0*/  @P0 STG.E desc[UR40][R84.64], R248 ;  /* 0x000000f854000986 */ /* 0x0043e4000c101928 */
[----:B-1----:R-:W-:-:S05]  /*15b1b0*/  IMAD.WIDE R84, R115, 0x4, R14 ;  /* 0x0000000473547825 */ /* 0x002fca00078e020e */
[----:B----4-:R1:W-:Y:S02]  /*15b1c0*/  @P6 STG.E desc[UR40][R84.64], R114 ;  /* 0x0000007254006986 */ /* 0x0103e4000c101928 */
[----:B-1----:R-:W-:-:S05]  /*15b1d0*/  IMAD.WIDE R84, R115, 0x4, R12 ;  /* 0x0000000473547825 */ /* 0x002fca00078e020c */
[----:B------:R1:W-:Y:S02]  /*15b1e0*/  @P2 STG.E desc[UR40][R84.64], R86 ;  /* 0x0000005654002986 */ /* 0x0003e4000c101928 */
[----:B-1----:R-:W-:-:S05]  /*15b1f0*/  IMAD.WIDE R84, R244, 0x4, R18 ;  /* 0x00000004f4547825 */ /* 0x002fca00078e0212 */
[----:B------:R1:W-:Y:S04]  /*15b200*/  @P1 STG.E desc[UR40][R84.64], R87 ;  /* 0x0000005754001986 */ /* 0x0003e8000c101928 */
[----:B-1----:R-:W2:Y:S04]  /*15b210*/  LDL.LU R87, [R1+0xffc] ;  /* 0x000ffc0001577983 */ /* 0x002ea80000300800 */
[----:B------:R-:W3:Y:S04]  /*15b220*/  LDL.LU R240, [R1+0xfec] ;  /* 0x000fec0001f07983 */ /* 0x000ee80000300800 */
[----:B------:R-:W4:Y:S04]  /*15b230*/  LDL.LU R248, [R1+0xfdc] ;  /* 0x000fdc0001f87983 */ /* 0x000f280000300800 */
[----:B------:R-:W3:Y:S04]  /*15b240*/  LDL.LU R86, [R1+0xe4c] ;  /* 0x000e4c0001567983 */ /* 0x000ee80000300800 */
[----:B------:R-:W3:Y:S04]  /*15b250*/  LDL.LU R114, [R1+0x88c] ;  /* 0x00088c0001727983 */ /* 0x000ee80000300800 */
[----:B------:R-:W3:Y:S04]  /*15b260*/  LDL.LU R115, [R1+0x49c] ;  /* 0x00049c0001737983 */ /* 0x000ee80000300800 */
[----:B------:R-:W3:Y:S01]  /*15b270*/  LDL.LU R246, [R1+0x1fa8] ;  /* 0x001fa80001f67983 */ /* 0x000ee20000300800 */
[----:B------:R-:W-:Y:S01]  /*15b280*/  LOP3.LUT P0, RZ, R56, 0x80000, RZ, 0xc0, !PT ;  /* 0x0008000038ff7812 */ /* 0x000fe2000780c0ff */
[----:B------:R-:W-:Y:S01]  /*15b290*/  IMAD.WIDE R84, R244, 0x4, R16 ;  /* 0x00000004f4547825 */ /* 0x000fe200078e0210 */
        /* <DEDUP_REMOVED lines=16> */
[----:B------:R-:W2:Y:S01]  /*15b3a0*/  LDL.LU R250, [R1+0x10b0] ;  /* 0x0010b00001fa7983 */ /* 0x000ea20000300800 */
[----:B------:R-:W-:-:S03]  /*15b3b0*/  LOP3.LUT R113, R113, 0xfdffffff, RZ, 0xc0, !PT ;  /* 0xfdffffff71717812 */ /* 0x000fc600078ec0ff */
[----:B------:R-:W2:Y:S01]  /*15b3c0*/  LDL.LU R233, [R1+0x10a0] ;  /* 0x0010a00001e97983 */ /* 0x000ea20000300800 */
[----:B------:R-:W-:Y:S02]  /*15b3d0*/  @P3 LOP3.LUT R113, R113, 0x2000000, RZ, 0xfc, !PT ;  /* 0x0200000071713812 */ /* 0x000fe400078efcff */
[C---:B------:R-:W-:Y:S01]  /*15b3e0*/  LOP3.LUT P3, RZ, R56.reuse, 0x4000000, RZ, 0xc0, !PT ;  /* 0x0400000038ff7812 */ /* 0x040fe2000786c0ff */
[----:B------:R-:W2:Y:S01]  /*15b3f0*/  LDL.LU R237, [R1+0x1030] ;  /* 0x0010300001ed7983 */ /* 0x000ea20000300800 */
[----:B------:R-:W-:Y:S02]  /*15b400*/  LOP3.LUT R113, R113, 0xfbffffff, RZ, 0xc0, !PT ;  /* 0xfbffffff71717812 */ /* 0x000fe400078ec0ff */
[----:B------:R-:W-:Y:S01]  /*15b410*/  LOP3.LUT P6, RZ, R56, 0x100000, RZ, 0xc0, !PT ;  /* 0x0010000038ff7812 */ /* 0x000fe200078cc0ff */
[----:B------:R-:W2:Y:S08]  /*15b420*/  LDL.LU R245, [R1+0x1010] ;  /* 0x0010100001f57983 */ /* 0x000eb00000300800 */
[----:B------:R-:W-:-:S02]  /*15b430*/  @P3 LOP3.LUT R113, R113, 0x4000000, RZ, 0xfc, !PT ;  /* 0x0400000071713812 */ /* 0x000fc400078efcff */
[----:B------:R-:W-:Y:S01]  /*15b440*/  LOP3.LUT P3, RZ, R56, 0x2000000, RZ, 0xc0, !PT ;  /* 0x0200000038ff7812 */ /* 0x000fe2000786c0ff */
[----:B------:R-:W-:Y:S01]  /*15b450*/  IMAD.WIDE R84, R244, 0x4, R14 ;  /* 0x00000004f4547825 */ /* 0x000fe200078e020e */
[----:B------:R-:W-:Y:S02]  /*15b460*/  LOP3.LUT R113, R113, 0xf7ffffff, RZ, 0xc0, !PT ;  /* 0xf7ffffff71717812 */ /* 0x000fe400078ec0ff */
[----:B------:R-:W-:Y:S02]  /*15b470*/  LOP3.LUT P2, RZ, R56, 0x200000, RZ, 0xc0, !PT ;  /* 0x0020000038ff7812 */ /* 0x000fe4000784c0ff */
[----:B---3--:R1:W-:Y:S07]  /*15b480*/  @P6 STG.E desc[UR40][R84.64], R240 ;  /* 0x000000f054006986 */ /* 0x0083ee000c101928 */
[----:B------:R-:W-:-:S02]  /*15b490*/  @P3 LOP3.LUT R113, R113, 0x8000000, RZ, 0xfc, !PT ;  /* 0x0800000071713812 */ /* 0x000fc400078efcff */
[C---:B------:R-:W-:Y:S01]  /*15b4a0*/  LOP3.LUT P3, RZ, R56.reuse, 0x1000000, RZ, 0xc0, !PT ;  /* 0x0100000038ff7812 */ /* 0x040fe2000786c0ff */
[----:B-1----:R-:W3:Y:S01]  /*15b4b0*/  LDL.LU R240, [R1+0x1fb0] ;  /* 0x001fb00001f07983 */ /* 0x002ee20000300800 */
[----:B------:R-:W-:-:S03]  /*15b4c0*/  LOP3.LUT P1, RZ, R56, 0x400000, RZ, 0xc0, !PT ;  /* 0x0040000038ff7812 */ /* 0x000fc6000782c0ff */
[----:B------:R-:W3:Y:S01]  /*15b4d0*/  LDL.LU R249, [R1+0xe30] ;  /* 0x000e300001f97983 */ /* 0x000ee20000300800 */
[----:B------:R-:W-:Y:S01]  /*15b4e0*/  LOP3.LUT R113, R113, 0xefffffff, RZ, 0xc0, !PT ;  /* 0xefffffff71717812 */ /* 0x000fe200078ec0ff */
[----:B------:R-:W-:Y:S02]  /*15b4f0*/  IMAD.WIDE R84, R244, 0x4, R12 ;  /* 0x00000004f4547825 */ /* 0x000fe400078e020c */
[----:B------:R-:W3:Y:S04]  /*15b500*/  LDL.LU R232, [R1+0x890] ;  /* 0x0008900001e87983 */ /* 0x000ee80000300800 */
[----:B------:R-:W-:Y:S02]  /*15b510*/  @P3 LOP3.LUT R113, R113, 0x10000000, RZ, 0xfc, !PT ;  /* 0x1000000071713812 */ /* 0x000fe400078efcff */
[----:B------:R-:W-:Y:S01]  /*15b520*/  LOP3.LUT P3, RZ, R56, 0x800000, RZ, 0xc0, !PT ;  /* 0x0080000038ff7812 */ /* 0x000fe2000786c0ff */
[----:B----4-:R1:W-:Y:S02]  /*15b530*/  @P2 STG.E desc[UR40][R84.64], R248 ;  /* 0x000000f854002986 */ /* 0x0103e4000c101928 */
[----:B-1----:R-:W-:-:S05]  /*15b540*/  IMAD.WIDE R84, R246, 0x4, R18 ;  /* 0x00000004f6547825 */ /* 0x002fca00078e0212 */
[----:B------:R1:W-:Y:S02]  /*15b550*/  @P1 STG.E desc[UR40][R84.64], R86 ;  /* 0x0000005654001986 */ /* 0x0003e4000c101928 */
[----:B-1----:R-:W-:Y:S02]  /*15b560*/  IMAD.WIDE R84, R246, 0x4, R16 ;  /* 0x00000004f6547825 */ /* 0x002fe400078e0210 */
[----:B------:R-:W4:Y:S04]  /*15b570*/  LDL.LU R86, [R1+0x1fb4] ;  /* 0x001fb40001567983 */ /* 0x000f280000300800 */
[----:B------:R-:W4:Y:S04]  /*15b580*/  LDL.LU R236, [R1+0x480] ;  /* 0x0004800001ec7983 */ /* 0x000f280000300800 */
[----:B------:R1:W-:Y:S01]  /*15b590*/  @P3 STG.E desc[UR40][R84.64], R114 ;  /* 0x0000007254003986 */ /* 0x0003e2000c101928 */
[----:B------:R-:W-:-:S03]  /*15b5a0*/  LOP3.LUT P3, RZ, R113, 0x10000000, RZ, 0xc0, !PT ;  /* 0x1000000071ff7812 */ /* 0x000fc6000786c0ff */
[----:B------:R-:W4:Y:S04]  /*15b5b0*/  LDL.LU R244, [R1+0x100] ;  /* 0x0001000001f47983 */ /* 0x000f280000300800 */
[----:B------:R-:W4:Y:S01]  /*15b5c0*/  LDL.LU R248, [R1+0x10b4] ;  /* 0x0010b40001f87983 */ /* 0x000f220000300800 */
[----:B-1----:R-:W-:-:S03]  /*15b5d0*/  IMAD.WIDE R84, R246, 0x4, R14 ;  /* 0x00000004f6547825 */ /* 0x002fc600078e020e */
[----:B------:R-:W4:Y:S04]  /*15b5e0*/  LDL.LU R114, [R1+0x10a4] ;  /* 0x0010a40001727983 */ /* 0x000f280000300800 */
[----:B------:R1:W-:Y:S01]  /*15b5f0*/  @P3 STG.E desc[UR40][R84.64], R115 ;  /* 0x0000007354003986 */ /* 0x0003e2000c101928 */
[----:B------:R-:W-:-:S03]  /*15b600*/  LOP3.LUT P3, RZ, R113, 0x8000000, RZ, 0xc0, !PT ;  /* 0x0800000071ff7812 */ /* 0x000fc6000786c0ff */
[----:B-1----:R-:W4:Y:S01]  /*15b610*/  LDL.LU R115, [R1+0x1034] ;  /* 0x0010340001737983 */ /* 0x002f220000300800 */
[----:B------:R-:W-:-:S09]  /*15b620*/  IMAD.WIDE R84, R246, 0x4, R12 ;  /* 0x00000004f6547825 */ /* 0x000fd200078e020c */
        /* <DEDUP_REMOVED lines=15> */
[----:B---3--:R-:W-:Y:S01]  /*15b720*/  IMAD.WIDE R84, R240, 0x4, R18 ;  /* 0x00000004f0547825 */ /* 0x008fe200078e0212 */
[----:B------:R-:W-:Y:S01]  /*15b730*/  LOP3.LUT P4, RZ, R55, 0x1, RZ, 0xc0, !PT ;  /* 0x0000000137ff7812 */ /* 0x000fe2000788c0ff */
[----:B------:R-:W3:Y:S10]  /*15b740*/  LDL.LU R245, [R1+0x1fc0] ;  /* 0x001fc00001f57983 */ /* 0x000ef40000300800 */
[----:B------:R1:W-:Y:S01]  /*15b750*/  @P3 STG.E desc[UR40][R84.64], R249 ;  /* 0x000000f954003986 */ /* 0x0003e2000c101928 */
[----:B------:R-:W-:-:S02]  /*15b760*/  LOP3.LUT P3, RZ, R113, 0x200000, RZ, 0xc0, !PT ;  /* 0x0020000071ff7812 */ /* 0x000fc4000786c0ff */
[----:B------:R-:W-:Y:S01]  /*15b770*/  LOP3.LUT P5, RZ, R55, 0x2, RZ, 0xc0, !PT ;  /* 0x0000000237ff7812 */ /* 0x000fe200078ac0ff */
[----:B-1----:R-:W-:-:S10]  /*15b780*/  IMAD.WIDE R84, R240, 0x4, R16 ;  /* 0x00000004f0547825 */ /* 0x002fd400078e0210 */
[----:B------:R1:W-:Y:S01]  /*15b790*/  @P3 STG.E desc[UR40][R84.64], R232 ;  /* 0x000000e854003986 */ /* 0x0003e2000c101928 */
[----:B------:R-:W-:Y:S01]  /*15b7a0*/  LOP3.LUT P0, RZ, R55, 0x4, RZ, 0xc0, !PT ;  /* 0x0000000437ff7812 */ /* 0x000fe2000780c0ff */
[----:B-1----:R-:W-:-:S05]  /*15b7b0*/  IMAD.WIDE R84, R240, 0x4, R14 ;  /* 0x00000004f0547825 */ /* 0x002fca00078e020e */
[----:B----4-:R1:W-:Y:S01]  /*15b7c0*/  @P4 STG.E desc[UR40][R84.64], R236 ;  /* 0x000000ec54004986 */ /* 0x0103e2000c101928 */
        /* <DEDUP_REMOVED lines=9> */
[C---:B-1----:R-:W-:Y:S02]  /*15b860*/  IMAD.WIDE R84, R86.reuse, 0x4, R14 ;  /* 0x0000000456547825 */ /* 0x042fe400078e020e */
[----:B------:R-:W4:Y:S04]  /*15b870*/  LDL.LU R114, [R1+0xe34] ;  /* 0x000e340001727983 */ /* 0x000f280000300800 */
[----:B------:R1:W-:Y:S02]  /*15b880*/  @P2 STG.E desc[UR40][R84.64], R115 ;  /* 0x0000007354002986 */ /* 0x0003e4000c101928 */
[----:B-1----:R-:W-:-:S02]  /*15b890*/  IMAD.WIDE R84, R86, 0x4, R12 ;  /* 0x0000000456547825 */ /* 0x002fc400078e020c */
[----:B------:R-:W3:Y:S04]  /*15b8a0*/  LDL.LU R115, [R1+0x894] ;  /* 0x0008940001737983 */ /* 0x000ee80000300800 */
[----:B------:R-:W3:Y:S04]  /*15b8b0*/  LDL.LU R86, [R1+0x484] ;  /* 0x0004840001567983 */ /* 0x000ee80000300800 */
[----:B--2---:R1:W-:Y:S04]  /*15b8c0*/  @P1 STG.E desc[UR40][R84.64], R87 ;  /* 0x0000005754001986 */ /* 0x0043e8000c101928 */
[----:B-1----:R-:W2:Y:S04]  /*15b8d0*/  LDL.LU R87, [R1+0x1fb8] ;  /* 0x001fb80001577983 */ /* 0x002ea80000300800 */
        /* <DEDUP_REMOVED lines=14> */
[----:B------:R-:W-:-:S02]  /*15b9c0*/  LOP3.LUT P0, RZ, R55, 0x40, RZ, 0xc0, !PT ;  /* 0x0000004037ff7812 */ /* 0x000fc4000780c0ff */
[C---:B------:R-:W-:Y:S02]  /*15b9d0*/  LOP3.LUT P6, RZ, R55.reuse, 0x80, RZ, 0xc0, !PT ;  /* 0x0000008037ff7812 */ /* 0x040fe400078cc0ff */
[C---:B------:R-:W-:Y:S02]  /*15b9e0*/  LOP3.LUT P2, RZ, R55.reuse, 0x100, RZ, 0xc0, !PT ;  /* 0x0000010037ff7812 */ /* 0x040fe4000784c0ff */
        /* <DEDUP_REMOVED lines=20> */
[----:B------:R-:W-:-:S09]  /*15bb30*/  LOP3.LUT P1, RZ, R55, 0x200, RZ, 0xc0, !PT ;  /* 0x0000020037ff7812 */ /* 0x000fd2000782c0ff */
[----:B------:R-:W-:Y:S02]  /*15bb40*/  @P3 LOP3.LUT R113, R113, 0x80000, RZ, 0xfc, !PT ;  /* 0x0008000071713812 */ /* 0x000fe400078efcff */
[----:B------:R-:W-:Y:S02]  /*15bb50*/  LOP3.LUT P3, RZ, R55, 0x800, RZ, 0xc0, !PT ;  /* 0x0000080037ff7812 */ /* 0x000fe4000786c0ff */
[----:B------:R-:W-:Y:S01]  /*15bb60*/  LOP3.LUT R113, R113, 0xffefffff, RZ, 0xc0, !PT ;  /* 0xffefffff71717812 */ /* 0x000fe200078ec0ff */
[----:B--2---:R-:W-:-:S05]  /*15bb70*/  IMAD.WIDE R84, R87, 0x4, R18 ;  /* 0x0000000457547825 */ /* 0x004fca00078e0212 */
[----:B----4-:R1:W-:Y:S02]  /*15bb80*/  @P0 STG.E desc[UR40][R84.64], R114 ;  /* 0x0000007254000986 */ /* 0x0103e4000c101928 */
[C---:B-1----:R-:W-:Y:S02]  /*15bb90*/  IMAD.WIDE R84, R87.reuse, 0x4, R16 ;  /* 0x0000000457547825 */ /* 0x042fe400078e0210 */
[----:B------:R-:W2:Y:S04]  /*15bba0*/  LDL.LU R114, [R1+0x101c] ;  /* 0x00101c0001727983 */ /* 0x000ea80000300800 */
[----:B---3--:R1:W-:Y:S02]  /*15bbb0*/  @P6 STG.E desc[UR40][R84.64], R115 ;  /* 0x0000007354006986 */ /* 0x0083e4000c101928 */
[----:B-1----:R-:W-:-:S02]  /*15bbc0*/  IMAD.WIDE R84, R87, 0x4, R14 ;  /* 0x0000000457547825 */ /* 0x002fc400078e020e */
[----:B------:R-:W3:Y:S04]  /*15bbd0*/  LDL.LU R115, [R1+0xe3c] ;  /* 0x000e3c0001737983 */ /* 0x000ee80000300800 */
[----:B------:R1:W-:Y:S02]  /*15bbe0*/  @P2 STG.E desc[UR40][R84.64], R86 ;  /* 0x0000005654002986 */ /* 0x0003e4000c101928 */
[----:B-1----:R-:W-:Y:S02]  /*15bbf0*/  IMAD.WIDE R84, R87, 0x4, R12 ;  /* 0x0000000457547825 */ /* 0x002fe400078e020c */
[----:B------:R-:W4:Y:S04]  /*15bc00*/  LDL.LU R86, [R1+0x89c] ;  /* 0x00089c0001567983 */ /* 0x000f280000300800 */
[----:B------:R-:W3:Y:S04]  /*15bc10*/  LDL.LU R87, [R1+0x48c] ;  /* 0x00048c0001577983 */ /* 0x000ee80000300800 */
[----:B------:R-:W3:Y:S01]  /*15bc20*/  LDL.LU R244, [R1+0x1fc8] ;  /* 0x001fc80001f47983 */ /* 0x000ee20000300800 */
[----:B------:R-:W-:-:S02]  /*15bc30*/  @P3 LOP3.LUT R113, R113, 0x100000, RZ, 0xfc, !PT ;  /* 0x0010000071713812 */ /* 0x000fc400078efcff */
[----:B------:R-:W-:Y:S01]  /*15bc40*/  LOP3.LUT P3, RZ, R55, 0x400, RZ, 0xc0, !PT ;  /* 0x0000040037ff7812 */ /* 0x000fe2000786c0ff */
[----:B------:R1:W-:Y:S02]  /*15bc50*/  @P1 STG.E desc[UR40][R84.64], R251 ;  /* 0x000000fb54001986 */ /* 0x0003e4000c101928 */
[----:B-1----:R-:W-:-:S10]  /*15bc60*/  IMAD.WIDE R84, R246, 0x4, R18 ;  /* 0x00000004f6547825 */ /* 0x002fd400078e0212 */
        /* <DEDUP_REMOVED lines=26> */
[----:B------:R1:W-:Y:S02]  /*15be10*/  @P3 STG.E desc[UR40][R84.64], R232 ;  /* 0x000000e854003986 */ /* 0x0003e4000c101928 */
[----:B-1----:R-:W-:-:S05]  /*15be20*/  IMAD.WIDE R84, R248, 0x4, R16 ;  /* 0x00000004f8547825 */ /* 0x002fca00078e0210 */
[----:B------:R1:W-:Y:S02]  /*15be30*/  @P4 STG.E desc[UR40][R84.64], R236 ;  /* 0x000000ec54004986 */ /* 0x0003e4000c101928 */
[----:B-1----:R-:W-:-:S05]  /*15be40*/  IMAD.WIDE R84, R248, 0x4, R14 ;  /* 0x00000004f8547825 */ /* 0x002fca00078e020e */
[----:B------:R1:W-:Y:S02]  /*15be50*/  @P5 STG.E desc[UR40][R84.64], R240 ;  /* 0x000000f054005986 */ /* 0x0003e4000c101928 */
[----:B-1----:R-:W-:Y:S02]  /*15be60*/  IMAD.WIDE R84, R248, 0x4, R12 ;  /* 0x00000004f8547825 */ /* 0x002fe400078e020c */
[----:B------:R-:W4:Y:S01]  /*15be70*/  LDL.LU R248, [R1+0x10c] ;  /* 0x00010c0001f87983 */ /* 0x000f220000300800 */
[C---:B------:R-:W-:Y:S02]  /*15be80*/  LOP3.LUT P0, RZ, R55.reuse, 0x200000, RZ, 0xc0, !PT ;  /* 0x0020000037ff7812 */ /* 0x040fe4000780c0ff */
[C---:B------:R-:W-:Y:S02]  /*15be90*/  LOP3.LUT P6, RZ, R55.reuse, 0x400000, RZ, 0xc0, !PT ;  /* 0x0040000037ff7812 */ /* 0x040fe400078cc0ff */
[C---:B------:R-:W-:Y:S02]  /*15bea0*/  LOP3.LUT P2, RZ, R55.reuse, 0x800000, RZ, 0xc0, !PT ;  /* 0x0080000037ff7812 */ /* 0x040fe4000784c0ff */
[----:B------:R-:W-:-:S07]  /*15beb0*/  LOP3.LUT P1, RZ, R55, 0x1000000, RZ, 0xc0, !PT ;  /* 0x0100000037ff7812 */ /* 0x000fce000782c0ff */
[----:B--2---:R1:W-:Y:S04]  /*15bec0*/  @P0 STG.E desc[UR40][R84.64], R114 ;  /* 0x0000007254000986 */ /* 0x0043e8000c101928 */
[----:B-1----:R-:W2:Y:S01]  /*15bed0*/  LDL.LU R114, [R1+0x1480] ;  /* 0x0014800001727983 */ /* 0x002ea20000300800 */
[----:B---3--:R-:W-:-:S05]  /*15bee0*/  IMAD.WIDE R84, R244, 0x4, R18 ;  /* 0x00000004f4547825 */ /* 0x008fca00078e0212 */
[----:B------:R1:W-:Y:S02]  /*15bef0*/  @P6 STG.E desc[UR40][R84.64], R115 ;  /* 0x0000007354006986 */ /* 0x0003e4000c101928 */
[C---:B-1----:R-:W-:Y:S02]  /*15bf00*/  IMAD.WIDE R84, R244.reuse, 0x4, R16 ;  /* 0x00000004f4547825 */ /* 0x042fe400078e0210 */
[----:B------:R-:W3:Y:S04]  /*15bf10*/  LDL.LU R115, [R1+0x1460] ;  /* 0x0014600001737983 */ /* 0x000ee80000300800 */
[----:B----4-:R1:W-:Y:S02]  /*15bf20*/  @P2 STG.E desc[UR40][R84.64], R86 ;  /* 0x0000005654002986 */ /* 0x0103e4000c101928 */
[----:B-1----:R-:W-:-:S02]  /*15bf30*/  IMAD.WIDE R84, R244, 0x4, R14 ;  /* 0x00000004f4547825 */ /* 0x002fc400078e020e */
[----:B------:R-:W4:Y:S04]  /*15bf40*/  LDL.LU R86, [R1+0x1440] ;  /* 0x0014400001567983 */ /* 0x000f280000300800 */
[----:B------:R1:W-:Y:S04]  /*15bf50*/  @P1 STG.E desc[UR40][R84.64], R87 ;  /* 0x0000005754001986 */ /* 0x0003e8000c101928 */
[----:B-1----:R-:W2:Y:S04]  /*15bf60*/  LDL.LU R87, [R1+0x1fcc] ;  /* 0x001fcc0001577983 */ /* 0x002ea80000300800 */
[----:B------:R-:W3:Y:S04]  /*15bf70*/  LDL.LU R250, [R1+0x1fd0] ;  /* 0x001fd00001fa7983 */ /* 0x000ee80000300800 */
[----:B------:R-:W3:Y:S04]  /*15bf80*/  LDL.LU R234, [R1+0x1430] ;  /* 0x0014300001ea7983 */ /* 0x000ee80000300800 */
[----:B------:R-:W3:Y:S01]  /*15bf90*/  LDL.LU R238, [R1+0xe10] ;  /* 0x000e100001ee7983 */ /* 0x000ee20000300800 */
[----:B------:R-:W-:-:S03]  /*15bfa0*/  LOP3.LUT P0, RZ, R55, 0x2000000, RZ, 0xc0, !PT ;  /* 0x0200000037ff7812 */ /* 0x000fc6000780c0ff */
[----:B------:R-:W3:Y:S01]  /*15bfb0*/  LDL.LU R242, [R1+0x8a0] ;  /* 0x0008a00001f27983 */ /* 0x000ee20000300800 */
[----:B------:R-:W-:-:S03]  /*15bfc0*/  IMAD.WIDE R84, R244, 0x4, R12 ;  /* 0x00000004f4547825 */ /* 0x000fc600078e020c */
[----:B------:R-:W3:Y:S01]  /*15bfd0*/  LDL.LU R249, [R1+0x1fd4] ;  /* 0x001fd40001f97983 */ /* 0x000ee20000300800 */
[C---:B------:R-:W-:Y:S02]  /*15bfe0*/  LOP3.LUT P6, RZ, R55.reuse, 0x4000000, RZ, 0xc0, !PT ;  /* 0x0400000037ff7812 */ /* 0x040fe400078cc0ff */
[C---:B------:R-:W-:Y:S02]  /*15bff0*/  LOP3.LUT P2, RZ, R55.reuse, 0x8000000, RZ, 0xc0, !PT ;  /* 0x0800000037ff7812 */ /* 0x040fe4000784c0ff */
[----:B------:R-:W-:Y:S01]  /*15c000*/  LOP3.LUT P1, RZ, R55, 0x10000000, RZ, 0xc0, !PT ;  /* 0x1000000037ff7812 */ /* 0x000fe2000782c0ff */
[----:B------:R1:W-:Y:S04]  /*15c010*/  @P0 STG.E desc[UR40][R84.64], R248 ;  /* 0x000000f854000986 */ /* 0x0003e8000c101928 */
        /* <DEDUP_REMOVED lines=11> */
[----:B------:R-:W-:-:S11]  /*15c0d0*/  LOP3.LUT R113, R113, 0xffffffdf, RZ, 0xc0, !PT ;  /* 0xffffffdf71717812 */ /* 0x000fd600078ec0ff */
[----:B------:R-:W-:Y:S02]  /*15c0e0*/  @P3 LOP3.LUT R113, R113, 0x20, RZ, 0xfc, !PT ;  /* 0x0000002071713812 */ /* 0x000fe400078efcff */
[----:B------:R-:W-:Y:S01]  /*15c0f0*/  LOP3.LUT P3, RZ, R54, 0x10, RZ, 0xc0, !PT ;  /* 0x0000001036ff7812 */ /* 0x000fe2000786c0ff */
[----:B--2---:R-:W-:-:S05]  /*15c100*/  IMAD.WIDE R84, R87, 0x4, R18 ;  /* 0x0000000457547825 */ /* 0x004fca00078e0212 */
[----:B------:R1:W-:Y:S02]  /*15c110*/  @P6 STG.E desc[UR40][R84.64], R114 ;  /* 0x0000007254006986 */ /* 0x0003e4000c101928 */
[----:B-1----:R-:W-:-:S05]  /*15c120*/  IMAD.WIDE R84, R87, 0x4, R16 ;  /* 0x0000000457547825 */ /* 0x002fca00078e0210 */
[----:B---3--:R1:W-:Y:S02]  /*15c130*/  @P2 STG.E desc[UR40][R84.64], R115 ;  /* 0x0000007354002986 */ /* 0x0083e4000c101928 */
[C---:B-1----:R-:W-:Y:S02]  /*15c140*/  IMAD.WIDE R84, R87.reuse, 0x4, R14 ;  /* 0x0000000457547825 */ /* 0x042fe400078e020e */
[----:B------:R-:W2:Y:S04]  /*15c150*/  LDL.LU R115, [R1+0xf4] ;  /* 0x0000f40001737983 */ /* 0x000ea80000300800 */
[----:B----4-:R1:W-:Y:S02]  /*15c160*/  @P1 STG.E desc[UR40][R84.64], R86 ;  /* 0x0000005654001986 */ /* 0x0103e4000c101928 */
[----:B-1----:R-:W-:-:S02]  /*15c170*/  IMAD.WIDE R84, R87, 0x4, R12 ;  /* 0x0000000457547825 */ /* 0x002fc400078e020c */
[----:B------:R-:W3:Y:S04]  /*15c180*/  LDL.LU R86, [R1+0x1488] ;  /* 0x0014880001567983 */ /* 0x000ee80000300800 */
[----:B------:R-:W4:Y:S04]  /*15c190*/  LDL.LU R87, [R1+0x1468] ;  /* 0x0014680001577983 */ /* 0x000f280000300800 */
[----:B------:R-:W2:Y:S01]  /*15c1a0*/  LDL.LU R114, [R1+0x1fdc] ;  /* 0x001fdc0001727983 */ /* 0x000ea20000300800 */
[----:B------:R-:W-:-:S04]  /*15c1b0*/  LOP3.LUT R113, R113, 0xffffffbf, RZ, 0xc0, !PT ;  /* 0xffffffbf71717812 */ /* 0x000fc800078ec0ff */
        /* <DEDUP_REMOVED lines=59> */
[----:B--2---:R1:W-:Y:S02]  /*15c570*/  @P6 STG.E desc[UR40][R84.64], R115 ;  /* 0x0000007354006986 */ /* 0x0043e4000c101928 */
[----:B-1----:R-:W-:-:S05]  /*15c580*/  IMAD.WIDE R84, R114, 0x4, R18 ;  /* 0x0000000472547825 */ /* 0x002fca00078e0212 */
[----:B---3--:R1:W-:Y:S02]  /*15c590*/  @P2 STG.E desc[UR40][R84.64], R86 ;  /* 0x0000005654002986 */ /* 0x0083e4000c101928 */
[----:B-1----:R-:W-:-:S05]  /*15c5a0*/  IMAD.WIDE R84, R114, 0x4, R16 ;  /* 0x0000000472547825 */ /* 0x002fca00078e0210 */
[----:B----4-:R1:W-:Y:S04]  /*15c5b0*/  @P1 STG.E desc[UR40][R84.64], R87 ;  /* 0x0000005754001986 */ /* 0x0103e8000c101928 */
        /* <DEDUP_REMOVED lines=8> */
[----:B------:R-:W-:Y:S01]  /*15c640*/  IMAD.WIDE R84, R114, 0x4, R14 ;  /* 0x0000000472547825 */ /* 0x000fe200078e020e */
        /* <DEDUP_REMOVED lines=15> */
[----:B------:R-:W2:Y:S01]  /*15c740*/  LDL.LU R246, [R1+0x146c] ;  /* 0x00146c0001f67983 */ /* 0x000ea20000300800 */
[----:B------:R-:W-:-:S02]  /*15c750*/  LOP3.LUT R113, R113, 0xfffffffd, RZ, 0xc0, !PT ;  /* 0xfffffffd71717812 */ /* 0x000fc400078ec0ff */
[C---:B------:R-:W-:Y:S01]  /*15c760*/  LOP3.LUT P6, RZ, R54.reuse, 0x2000, RZ, 0xc0, !PT ;  /* 0x0000200036ff7812 */ /* 0x040fe200078cc0ff */
[----:B------:R-:W2:Y:S01]  /*15c770*/  LDL.LU R250, [R1+0x144c] ;  /* 0x00144c0001fa7983 */ /* 0x000ea20000300800 */
[----:B------:R-:W-:Y:S02]  /*15c780*/  @P3 LOP3.LUT R113, R113, 0x2, RZ, 0xfc, !PT ;  /* 0x0000000271713812 */ /* 0x000fe400078efcff */
[----:B------:R-:W-:Y:S01]  /*15c790*/  LOP3.LUT P3, RZ, R54, 0x80000, RZ, 0xc0, !PT ;  /* 0x0008000036ff7812 */ /* 0x000fe2000786c0ff */
[----:B------:R-:W-:Y:S01]  /*15c7a0*/  IMAD.WIDE R84, R114, 0x4, R12 ;  /* 0x0000000472547825 */ /* 0x000fe200078e020c */
[----:B------:R-:W2:Y:S04]  /*15c7b0*/  LDL.LU R241, [R1+0xe1c] ;  /* 0x000e1c0001f17983 */ /* 0x000ea80000300800 */
[----:B------:R-:W2:Y:S01]  /*15c7c0*/  LDL.LU R245, [R1+0x8ac] ;  /* 0x0008ac0001f57983 */ /* 0x000ea20000300800 */
[----:B------:R-:W-:-:S03]  /*15c7d0*/  LOP3.LUT R113, R113, 0xfffffffb, RZ, 0xc0, !PT ;  /* 0xfffffffb71717812 */ /* 0x000fc600078ec0ff */
[----:B------:R-:W2:Y:S04]  /*15c7e0*/  LDL.LU R249, [R1+0x47c] ;  /* 0x00047c0001f97983 */ /* 0x000ea80000300800 */
[----:B------:R-:W2:Y:S04]  /*15c7f0*/  LDL.LU R232, [R1+0x1fe8] ;  /* 0x001fe80001e87983 */ /* 0x000ea80000300800 */
[----:B------:R-:W2:Y:S04]  /*15c800*/  LDL.LU R236, [R1+0xfc] ;  /* 0x0000fc0001ec7983 */ /* 0x000ea80000300800 */
[----:B------:R-:W2:Y:S04]  /*15c810*/  LDL.LU R114, [R1+0x1fec] ;  /* 0x001fec0001727983 */ /* 0x000ea80000300800 */
[----:B---3--:R1:W-:Y:S01]  /*15c820*/  @P6 STG.E desc[UR40][R84.64], R237 ;  /* 0x000000ed54006986 */ /* 0x0083e2000c101928 */
[----:B------:R-:W-:-:S02]  /*15c830*/  @P3 LOP3.LUT R113, R113, 0x4, RZ, 0xfc, !PT ;  /* 0x0000000471713812 */ /* 0x000fc400078efcff */
[----:B------:R-:W-:Y:S01]  /*15c840*/  LOP3.LUT P3, RZ, R54, 0x40000, RZ, 0xc0, !PT ;  /* 0x0004000036ff7812 */ /* 0x000fe2000786c0ff */
[----:B-1----:R-:W3:Y:S01]  /*15c850*/  LDL.LU R237, [R1+0x143c] ;  /* 0x00143c0001ed7983 */ /* 0x002ee20000300800 */
[----:B------:R-:W-:-:S11]  /*15c860*/  LOP3.LUT R113, R113, 0xfffffff7, RZ, 0xc0, !PT ;  /* 0xfffffff771717812 */ /* 0x000fd600078ec0ff */
[----:B------:R-:W-:Y:S02]  /*15c870*/  @P3 LOP3.LUT R113, R113, 0x8, RZ, 0xfc, !PT ;  /* 0x0000000871713812 */ /* 0x000fe400078efcff */
[C---:B------:R-:W-:Y:S02]  /*15c880*/  LOP3.LUT P3, RZ, R54.reuse, 0x20000, RZ, 0xc0, !PT ;  /* 0x0002000036ff7812 */ /* 0x040fe4000786c0ff */
[C---:B------:R-:W-:Y:S02]  /*15c890*/  LOP3.LUT P2, RZ, R54.reuse, 0x4000, RZ, 0xc0, !PT ;  /* 0x0000400036ff7812 */ /* 0x040fe4000784c0ff */
[----:B------:R-:W-:Y:S01]  /*15c8a0*/  LOP3.LUT P1, RZ, R54, 0x8000, RZ, 0xc0, !PT ;  /* 0x0000800036ff7812 */ /* 0x000fe2000782c0ff */
[----:B------:R-:W-:Y:S01]  /*15c8b0*/  IMAD.WIDE R84, R115, 0x4, R18 ;  /* 0x0000000473547825 */ /* 0x000fe200078e0212 */
[----:B------:R-:W-:-:S07]  /*15c8c0*/  LOP3.LUT R113, R113, 0xffffffef, RZ, 0xc0, !PT ;  /* 0xffffffef71717812 */ /* 0x000fce00078ec0ff */
        /* <DEDUP_REMOVED lines=8> */
[----:B------:R1:W-:Y:S01]  /*15c950*/  @P3 STG.E desc[UR40][R84.64], R248 ;  /* 0x000000f854003986 */ /* 0x0003e2000c101928 */
[----:B------:R-:W-:Y:S01]  /*15c960*/  LOP3.LUT P3, RZ, R113, 0x10, RZ, 0xc0, !PT ;  /* 0x0000001071ff7812 */ /* 0x000fe2000786c0ff */
[----:B-1----:R-:W-:Y:S02]  /*15c970*/  IMAD.WIDE R84, R115, 0x4, R12 ;  /* 0x0000000473547825 */ /* 0x002fe400078e020c */
[----:B------:R-:W4:Y:S10]  /*15c980*/  LDL.LU R248, [R1+0x14b0] ;  /* 0x0014b00001f87983 */ /* 0x000f340000300800 */
[----:B------:R1:W-:Y:S01]  /*15c990*/  @P3 STG.E desc[UR40][R84.64], R86 ;  /* 0x0000005654003986 */ /* 0x0003e2000c101928 */
[----:B------:R-:W-:-:S03]  /*15c9a0*/  LOP3.LUT P3, RZ, R113, 0x8, RZ, 0xc0, !PT ;  /* 0x0000000871ff7812 */ /* 0x000fc6000786c0ff */
[----:B------:R-:W4:Y:S01]  /*15c9b0*/  LDL.LU R115, [R1+0x14a0] ;  /* 0x0014a00001737983 */ /* 0x000f220000300800 */
[----:B-1----:R-:W-:-:S09]  /*15c9c0*/  IMAD.WIDE R84, R233, 0x4, R18 ;  /* 0x00000004e9547825 */ /* 0x002fd200078e0212 */
[----:B--2---:R1:W-:Y:S04]  /*15c9d0*/  @P3 STG.E desc[UR40][R84.64], R87 ;  /* 0x0000005754003986 */ /* 0x0043e8000c101928 */
[----:B-1----:R-:W2:Y:S04]  /*15c9e0*/  LDL.LU R87, [R1+0xde0] ;  /* 0x000de00001577983 */ /* 0x002ea80000300800 */
[----:B------:R-:W2:Y:S01]  /*15c9f0*/  LDL.LU R86, [R1+0x1ff0] ;  /* 0x001ff00001567983 */ /* 0x000ea20000300800 */
        /* <DEDUP_REMOVED lines=12> */
[C---:B------:R-:W-:Y:S01]  /*15cac0*/  LOP3.LUT P3, RZ, R55.reuse, 0x40000000, RZ, 0xc0, !PT ;  /* 0x4000000037ff7812 */ /* 0x040fe2000786c0ff */
[----:B-1----:R-:W-:Y:S01]  /*15cad0*/  IMAD.WIDE R84, R232, 0x4, R16 ;  /* 0x00000004e8547825 */ /* 0x002fe200078e0210 */
        /* <DEDUP_REMOVED lines=22> */
[----:B-1----:R-:W3:Y:S04]  /*15cc40*/  LDL.LU R115, [R1+0x460] ;  /* 0x0004600001737983 */ /* 0x002ee80000300800 */
[----:B------:R-:W3:Y:S04]  /*15cc50*/  LDL.LU R251, [R1+0xe0] ;  /* 0x0000e00001fb7983 */ /* 0x000ee80000300800 */
[----:B------:R-:W3:Y:S04]  /*15cc60*/  LDL.LU R234, [R1+0x14e4] ;  /* 0x0014e40001ea7983 */ /* 0x000ee80000300800 */
[----:B------:R-:W3:Y:S01]  /*15cc70*/  LDL.LU R238, [R1+0x14d4] ;  /* 0x0014d40001ee7983 */ /* 0x000ee20000300800 */
[----:B--2---:R-:W-:-:S05]  /*15cc80*/  IMAD.WIDE R84, R86, 0x4, R18 ;  /* 0x0000000456547825 */ /* 0x004fca00078e0212 */
[----:B------:R1:W-:Y:S04]  /*15cc90*/  @P1 STG.E desc[UR40][R84.64], R87 ;  /* 0x0000005754001986 */ /* 0x0003e8000c101928 */
[----:B-1----:R-:W2:Y:S04]  /*15cca0*/  LDL.LU R87, [R1+0x1ff4] ;  /* 0x001ff40001577983 */ /* 0x002ea80000300800 */
[----:B------:R-:W2:Y:S01]  /*15ccb0*/  LDL.LU R242, [R1+0x14b4] ;  /* 0x0014b40001f27983 */ /* 0x000ea20000300800 */
[----:B------:R-:W-:Y:S02]  /*15ccc0*/  LOP3.LUT P3, RZ, R53, 0x800, RZ, 0xc0, !PT ;  /* 0x0000080035ff7812 */ /* 0x000fe4000786c0ff */
        /* <DEDUP_REMOVED lines=19> */
[----:B------:R-:W-:Y:S01]  /*15ce00*/  LOP3.LUT P2, RZ, R53, 0x2, RZ, 0xc0, !PT ;  /* 0x0000000235ff7812 */ /* 0x000fe2000784c0ff */
        /* <DEDUP_REMOVED lines=23> */
[----:B---3--:R1:W-:Y:S02]  /*15cf80*/  @P6 STG.E desc[UR40][R84.64], R115 ;  /* 0x0000007354006986 */ /* 0x0083e4000c101928 */
[----:B-1----:R-:W-:-:S02]  /*15cf90*/  IMAD.WIDE R84, R86, 0x4, R12 ;  /* 0x0000000456547825 */ /* 0x002fc400078e020c */
[----:B------:R-:W3:Y:S04]  /*15cfa0*/  LDL.LU R115, [R1+0x468] ;  /* 0x0004680001737983 */ /* 0x000ee80000300800 */
[----:B------:R2:W-:Y:S04]  /*15cfb0*/  @P2 STG.E desc[UR40][R84.64], R251 ;  /* 0x000000fb54002986 */ /* 0x0005e8000c101928 */
        /* <DEDUP_REMOVED lines=39> */
[----:B---3--:R-:W-:-:S05]  /*15d230*/  IMAD.WIDE R84, R86, 0x4, R18 ;  /* 0x0000000456547825 */ /* 0x008fca00078e0212 */
[----:B------:R1:W-:Y:S01]  /*15d240*/  @P0 STG.E desc[UR40][R84.64], R248 ;  /* 0x000000f854000986 */ /* 0x0003e2000c101928 */
[----:B------:R-:W-:Y:S01]  /*15d250*/  LOP3.LUT P1, RZ, R53, 0x20000, RZ, 0xc0, !PT ;  /* 0x0002000035ff7812 */ /* 0x000fe2000782c0ff */
[----:B-1----:R-:W-:-:S05]  /*15d260*/  IMAD.WIDE R84, R86, 0x4, R16 ;  /* 0x0000000456547825 */ /* 0x002fca00078e0210 */
[----:B----4-:R1:W-:Y:S02]  /*15d270*/  @P6 STG.E desc[UR40][R84.64], R114 ;  /* 0x0000007254006986 */ /* 0x0103e4000c101928 */
[----:B-1----:R-:W-:-:S05]  /*15d280*/  IMAD.WIDE R84, R86, 0x4, R14 ;  /* 0x0000000456547825 */ /* 0x002fca00078e020e */
[----:B------:R1:W-:Y:S02]  /*15d290*/  @P2 STG.E desc[UR40][R84.64], R115 ;  /* 0x0000007354002986 */ /* 0x0003e4000c101928 */
[----:B-1----:R-:W-:-:S05]  /*15d2a0*/  IMAD.WIDE R84, R86, 0x4, R12 ;  /* 0x0000000456547825 */ /* 0x002fca00078e020c */
[----:B--2---:R1:W-:Y:S04]  /*15d2b0*/  @P1 STG.E desc[UR40][R84.64], R87 ;  /* 0x0000005754001986 */ /* 0x0043e8000c101928 */
[----:B-1----:R-:W2:Y:S04]  /*15d2c0*/  LDL.LU R87, [R1+0x14ec] ;  /* 0x0014ec0001577983 */ /* 0x002ea80000300800 */
[----:B------:R-:W3:Y:S04]  /*15d2d0*/  LDL.LU R240, [R1+0x14dc] ;  /* 0x0014dc0001f07983 */ /* 0x000ee80000300800 */
[----:B------:R-:W4:Y:S04]  /*15d2e0*/  LDL.LU R244, [R1+0x14bc] ;  /* 0x0014bc0001f47983 */ /* 0x000f280000300800 */
[----:B------:R-:W2:Y:S04]  /*15d2f0*/  LDL.LU R248, [R1+0x2004] ;  /* 0x0020040001f87983 */ /* 0x000ea80000300800 */
[----:B------:R-:W3:Y:S04]  /*15d300*/  LDL.LU R114, [R1+0x14ac] ;  /* 0x0014ac0001727983 */ /* 0x000ee80000300800 */
[----:B------:R-:W3:Y:S04]  /*15d310*/  LDL.LU R115, [R1+0xdec] ;  /* 0x000dec0001737983 */ /* 0x000ee80000300800 */
[----:B------:R-:W3:Y:S04]  /*15d320*/  LDL.LU R86, [R1+0x8bc] ;  /* 0x0008bc0001567983 */ /* 0x000ee80000300800 */
[----:B------:R-:W3:Y:S01]  /*15d330*/  LDL.LU R246, [R1+0x2008] ;  /* 0x0020080001f67983 */ /* 0x000ee20000300800 */
[----:B------:R-:W-:-:S02]  /*15d340*/  LOP3.LUT P0, RZ, R53, 0x40000, RZ, 0xc0, !PT ;  /* 0x0004000035ff7812 */ /* 0x000fc4000780c0ff */
        /* <DEDUP_REMOVED lines=14> */
[----:B--2---:R-:W-:-:S05]  /*15d430*/  IMAD.WIDE R84, R248, 0x4, R18 ;  /* 0x00000004f8547825 */ /* 0x004fca00078e0212 */
[----:B------:R1:W-:Y:S04]  /*15d440*/  @P0 STG.E desc[UR40][R84.64], R87 ;  /* 0x0000005754000986 */ /* 0x0003e8000c101928 */
[----:B-1----:R-:W2:Y:S04]  /*15d450*/  LDL.LU R87, [R1+0x46c] ;  /* 0x00046c0001577983 */ /* 0x002ea80000300800 */
[----:B------:R-:W2:Y:S04]  /*15d460*/  LDL.LU R250, [R1+0xec] ;  /* 0x0000ec0001fa7983 */ /* 0x000ea80000300800 */
[----:B------:R-:W2:Y:S04]  /*15d470*/  LDL.LU R233, [R1+0x1510] ;  /* 0x0015100001e97983 */ /* 0x000ea80000300800 */
[----:B------:R-:W2:Y:S01]  /*15d480*/  LDL.LU R245, [R1+0x200c] ;  /* 0x00200c0001f57983 */ /* 0x000ea20000300800 */
[----:B------:R-:W-:-:S02]  /*15d490*/  @P3 LOP3.LUT R55, R55, 0x20000, RZ, 0xfc, !PT ;  /* 0x0002000037373812 */ /* 0x000fc400078efcff */
[----:B------:R-:W-:Y:S01]  /*15d4a0*/  LOP3.LUT P3, RZ, R53, 0x2000000, RZ, 0xc0, !PT ;  /* 0x0200000035ff7812 */ /* 0x000fe2000786c0ff */
[----:B------:R-:W2:Y:S01]  /*15d4b0*/  LDL.LU R237, [R1+0x1500] ;  /* 0x0015000001ed7983 */ /* 0x000ea20000300800 */
[----:B------:R-:W-:-:S03]  /*15d4c0*/  LOP3.LUT R55, R55, 0xfffbffff, RZ, 0xc0, !PT ;  /* 0xfffbffff37377812 */ /* 0x000fc600078ec0ff */
[----:B------:R-:W2:Y:S01]  /*15d4d0*/  LDL.LU R241, [R1+0x14f0] ;  /* 0x0014f00001f17983 */ /* 0x000ea20000300800 */
[C---:B------:R-:W-:Y:S02]  /*15d4e0*/  LOP3.LUT P6, RZ, R53.reuse, 0x80000, RZ, 0xc0, !PT ;  /* 0x0008000035ff7812 */ /* 0x040fe400078cc0ff */
[----:B------:R-:W-:Y:S01]  /*15d4f0*/  LOP3.LUT P2, RZ, R53, 0x100000, RZ, 0xc0, !PT ;  /* 0x0010000035ff7812 */ /* 0x000fe2000784c0ff */
[----:B------:R-:W-:Y:S01]  /*15d500*/  IMAD.WIDE R84, R248, 0x4, R16 ;  /* 0x00000004f8547825 */ /* 0x000fe200078e0210 */
[----:B------:R-:W2:Y:S03]  /*15d510*/  LDL.LU R249, [R1+0x14c0] ;  /* 0x0014c00001f97983 */ /* 0x000ea60000300800 */
[----:B------:R-:W-:Y:S02]  /*15d520*/  @P3 LOP3.LUT R55, R55, 0x40000, RZ, 0xfc, !PT ;  /* 0x0004000037373812 */ /* 0x000fe400078efcff */
[----:B------:R-:W-:-:S02]  /*15d530*/  LOP3.LUT P3, RZ, R53, 0x1000000, RZ, 0xc0, !PT ;  /* 0x0100000035ff7812 */ /* 0x000fc4000786c0ff */
[----:B------:R-:W-:Y:S02]  /*15d540*/  LOP3.LUT R55, R55, 0xfff7ffff, RZ, 0xc0, !PT ;  /* 0xfff7ffff37377812 */ /* 0x000fe400078ec0ff */
[----:B------:R-:W-:-:S09]  /*15d550*/  LOP3.LUT P1, RZ, R53, 0x200000, RZ, 0xc0, !PT ;  /* 0x0020000035ff7812 */ /* 0x000fd2000782c0ff */
[----:B------:R-:W-:Y:S02]  /*15d560*/  @P3 LOP3.LUT R55, R55, 0x80000, RZ, 0xfc, !PT ;  /* 0x0008000037373812 */ /* 0x000fe400078efcff */
[----:B------:R-:W-:Y:S01]  /*15d570*/  LOP3.LUT P3, RZ, R53, 0x800000, RZ, 0xc0, !PT ;  /* 0x0080000035ff7812 */ /* 0x000fe2000786c0ff */
[----:B---3--:R1:W-:Y:S01]  /*15d580*/  @P6 STG.E desc[UR40][R84.64], R240 ;  /* 0x000000f054006986 */ /* 0x0083e2000c101928 */
[----:B------:R-:W-:Y:S01]  /*15d590*/  LOP3.LUT R55, R55, 0xffefffff, RZ, 0xc0, !PT ;  /* 0xffefffff37377812 */ /* 0x000fe200078ec0ff */
[----:B-1----:R-:W-:-:S10]  /*15d5a0*/  IMAD.WIDE R84, R248, 0x4, R14 ;  /* 0x00000004f8547825 */ /* 0x002fd400078e020e */
[----:B------:R-:W-:Y:S02]  /*15d5b0*/  @P3 LOP3.LUT R55, R55, 0x100000, RZ, 0xfc, !PT ;  /* 0x0010000037373812 */ /* 0x000fe400078efcff */
[----:B------:R-:W-:Y:S01]  /*15d5c0*/  LOP3.LUT P3, RZ, R53, 0x400000, RZ, 0xc0, !PT ;  /* 0x0040000035ff7812 */ /* 0x000fe2000786c0ff */
[----:B----4-:R1:W-:Y:S04]  /*15d5d0*/  @P2 STG.E desc[UR40][R84.64], R244 ;  /* 0x000000f454002986 */ /* 0x0103e8000c101928 */
[----:B-1----:R-:W3:Y:S01]  /*15d5e0*/  LDL.LU R244, [R1+0x2010] ;  /* 0x0020100001f47983 */ /* 0x002ee20000300800 */
[----:B------:R-:W-:-:S03]  /*15d5f0*/  IMAD.WIDE R84, R248, 0x4, R12 ;  /* 0x00000004f8547825 */ /* 0x000fc600078e020c */
[----:B------:R-:W4:Y:S04]  /*15d600*/  LDL.LU R232, [R1+0xdb0] ;  /* 0x000db00001e87983 */ /* 0x000f280000300800 */
[----:B------:R1:W-:Y:S04]  /*15d610*/  @P1 STG.E desc[UR40][R84.64], R114 ;  /* 0x0000007254001986 */ /* 0x0003e8000c101928 */
[----:B------:R-:W3:Y:S04]  /*15d620*/  LDL.LU R236, [R1+0x8c0] ;  /* 0x0008c00001ec7983 */ /* 0x000ee80000300800 */
[----:B------:R-:W3:Y:S01]  /*15d630*/  LDL.LU R240, [R1+0x450] ;  /* 0x0004500001f07983 */ /* 0x000ee20000300800 */
[----:B-1----:R-:W-:-:S03]  /*15d640*/  IMAD.WIDE R84, R246, 0x4, R18 ;  /* 0x00000004f6547825 */ /* 0x002fc600078e0212 */
[----:B------:R-:W3:Y:S04]  /*15d650*/  LDL.LU R248, [R1+0xc0] ;  /* 0x0000c00001f87983 */ /* 0x000ee80000300800 */
[----:B------:R1:W-:Y:S01]  /*15d660*/  @P3 STG.E desc[UR40][R84.64], R115 ;  /* 0x0000007354003986 */ /* 0x0003e2000c101928 */
[----:B------:R-:W-:-:S03]  /*15d670*/  LOP3.LUT P3, RZ, R55, 0x100000, RZ, 0xc0, !PT ;  /* 0x0010000037ff7812 */ /* 0x000fc6000786c0ff */
[----:B------:R-:W3:Y:S01]  /*15d680*/  LDL.LU R114, [R1+0x2014] ;  /* 0x0020140001727983 */ /* 0x000ee20000300800 */
[----:B-1----:R-:W-:-:S03]  /*15d690*/  IMAD.WIDE R84, R246, 0x4, R16 ;  /* 0x00000004f6547825 */ /* 0x002fc600078e0210 */
[----:B------:R-:W4:Y:S06]  /*15d6a0*/  LDL.LU R115, [R1+0x1514] ;  /* 0x0015140001737983 */ /* 0x000f2c0000300800 */
        /* <DEDUP_REMOVED lines=22> */
[----:B------:R-:W-:Y:S02]  /*15d810*/  LOP3.LUT P4, RZ, R53, 0x80000000, RZ, 0xc0, !PT ;  /* 0x8000000035ff7812 */ /* 0x000fe4000788c0ff */
[----:B------:R-:W-:Y:S01]  /*15d820*/  LOP3.LUT P5, RZ, R52, 0x1, RZ, 0xc0, !PT ;  /* 0x0000000134ff7812 */ /* 0x000fe200078ac0ff */
[----:B---3--:R-:W-:-:S08]  /*15d830*/  IMAD.WIDE R84, R244, 0x4, R18 ;  /* 0x00000004f4547825 */ /* 0x008fd000078e0212 */
        /* <DEDUP_REMOVED lines=9> */
[----:B------:R-:W-:Y:S01]  /*15d8d0*/  LOP3.LUT P1, RZ, R52, 0x10, RZ, 0xc0, !PT ;  /* 0x0000001034ff7812 */ /* 0x000fe2000782c0ff */
[----:B------:R-:W3:Y:S04]  /*15d8e0*/  LDL.LU R244, [R1+0x14c4] ;  /* 0x0014c40001f47983 */ /* 0x000ee80000300800 */
[----:B------:R1:W-:Y:S02]  /*15d8f0*/  @P0 STG.E desc[UR40][R84.64], R248 ;  /* 0x000000f854000986 */ /* 0x0003e4000c101928 */
[----:B-1----:R-:W-:-:S02]  /*15d900*/  IMAD.WIDE R84, R114, 0x4, R18 ;  /* 0x0000000472547825 */ /* 0x002fc400078e0212 */
[----:B------:R-:W4:Y:S04]  /*15d910*/  LDL.LU R248, [R1+0xdb4] ;  /* 0x000db40001f87983 */ /* 0x000f280000300800 */
[----:B------:R1:W-:Y:S02]  /*15d920*/  @P6 STG.E desc[UR40][R84.64], R115 ;  /* 0x0000007354006986 */ /* 0x0003e4000c101928 */
[C---:B-1----:R-:W-:Y:S02]  /*15d930*/  IMAD.WIDE R84, R114.reuse, 0x4, R16 ;  /* 0x0000000472547825 */ /* 0x042fe400078e0210 */
[----:B------:R-:W4:Y:S04]  /*15d940*/  LDL.LU R115, [R1+0x8c4] ;  /* 0x0008c40001737983 */ /* 0x000f280000300800 */
[----:B------:R1:W-:Y:S02]  /*15d950*/  @P2 STG.E desc[UR40][R84.64], R86 ;  /* 0x0000005654002986 */ /* 0x0003e4000c101928 */
[----:B-1----:R-:W-:-:S02]  /*15d960*/  IMAD.WIDE R84, R114, 0x4, R14 ;  /* 0x0000000472547825 */ /* 0x002fc400078e020e */
[----:B------:R-:W4:Y:S04]  /*15d970*/  LDL.LU R86, [R1+0x454] ;  /* 0x0004540001567983 */ /* 0x000f280000300800 */
[----:B--2---:R1:W-:Y:S04]  /*15d980*/  @P1 STG.E desc[UR40][R84.64], R87 ;  /* 0x0000005754001986 */ /* 0x0043e8000c101928 */
[----:B-1----:R-:W2:Y:S04]  /*15d990*/  LDL.LU R87, [R1+0x2018] ;  /* 0x0020180001577983 */ /* 0x002ea80000300800 */
[----:B------:R-:W4:Y:S01]  /*15d9a0*/  LDL.LU R234, [R1+0xc4] ;  /* 0x0000c40001ea7983 */ /* 0x000f220000300800 */
[----:B------:R-:W-:-:S03]  /*15d9b0*/  IMAD.WIDE R84, R114, 0x4, R12 ;  /* 0x0000000472547825 */ /* 0x000fc600078e020c */
        /* <DEDUP_REMOVED lines=11> */
[C---:B------:R-:W-:Y:S01]  /*15da70*/  LOP3.LUT P6, RZ, R52.reuse, 0x40, RZ, 0xc0, !PT ;  /* 0x0000004034ff7812 */ /* 0x040fe200078cc0ff */
[----:B------:R-:W4:Y:S01]  /*15da80*/  LDL.LU R232, [R1+0xc8] ;  /* 0x0000c80001e87983 */ /* 0x000f220000300800 */
[----:B------:R-:W-:-:S03]  /*15da90*/  LOP3.LUT P2, RZ, R52, 0x80, RZ, 0xc0, !PT ;  /* 0x0000008034ff7812 */ /* 0x000fc6000784c0ff */
[----:B------:R-:W4:Y:S01]  /*15daa0*/  LDL.LU R236, [R1+0x151c] ;  /* 0x00151c0001ec7983 */ /* 0x000f220000300800 */
[----:B------:R-:W-:-:S03]  /*15dab0*/  LOP3.LUT P1, RZ, R52, 0x100, RZ, 0xc0, !PT ;  /* 0x0000010034ff7812 */ /* 0x000fc6000782c0ff */
[----:B------:R-:W4:Y:S01]  /*15dac0*/  LDL.LU R240, [R1+0x150c] ;  /* 0x00150c0001f07983 */ /* 0x000f220000300800 */
[----:B------:R-:W-:Y:S02]  /*15dad0*/  LOP3.LUT P3, RZ, R52, 0x20000, RZ, 0xc0, !PT ;  /* 0x0002000034ff7812 */ /* 0x000fe4000786c0ff */
[----:B------:R-:W-:Y:S01]  /*15dae0*/  LOP3.LUT R55, R55, 0xffffffdf, RZ, 0xc0, !PT ;  /* 0xffffffdf37377812 */ /* 0x000fe200078ec0ff */
[----:B---3--:R2:W-:Y:S10]  /*15daf0*/  @P0 STG.E desc[UR40][R84.64], R244 ;  /* 0x000000f454000986 */ /* 0x0085f4000c101928 */
[----:B------:R-:W-:-:S02]  /*15db00*/  @P3 LOP3.LUT R55, R55, 0x20, RZ, 0xfc, !PT ;  /* 0x0000002037373812 */ /* 0x000fc400078efcff */
        /* <DEDUP_REMOVED lines=10> */
[----:B--2---:R-:W-:-:S05]  /*15dbb0*/  IMAD.WIDE R84, R87, 0x4, R18 ;  /* 0x0000000457547825 */ /* 0x004fca00078e0212 */
[----:B----4-:R1:W-:Y:S02]  /*15dbc0*/  @P6 STG.E desc[UR40][R84.64], R248 ;  /* 0x000000f854006986 */ /* 0x0103e4000c101928 */
[C---:B-1----:R-:W-:Y:S02]  /*15dbd0*/  IMAD.WIDE R84, R87.reuse, 0x4, R16 ;  /* 0x0000000457547825 */ /* 0x042fe400078e0210 */
[----:B------:R-:W2:Y:S04]  /*15dbe0*/  LDL.LU R248, [R1+0x14fc] ;  /* 0x0014fc0001f87983 */ /* 0x000ea80000300800 */
[----:B------:R1:W-:Y:S02]  /*15dbf0*/  @P2 STG.E desc[UR40][R84.64], R115 ;  /* 0x0000007354002986 */ /* 0x0003e4000c101928 */
[----:B-1----:R-:W-:-:S02]  /*15dc00*/  IMAD.WIDE R84, R87, 0x4, R14 ;  /* 0x0000000457547825 */ /* 0x002fc400078e020e */
[----:B------:R-:W3:Y:S04]  /*15dc10*/  LDL.LU R115, [R1+0x14cc] ;  /* 0x0014cc0001737983 */ /* 0x000ee80000300800 */
[----:B------:R1:W-:Y:S02]  /*15dc20*/  @P1 STG.E desc[UR40][R84.64], R86 ;  /* 0x0000005654001986 */ /* 0x0003e4000c101928 */
[----:B-1----:R-:W-:Y:S02]  /*15dc30*/  IMAD.WIDE R84, R87, 0x4, R12 ;  /* 0x0000000457547825 */ /* 0x002fe400078e020c */
[----:B------:R-:W4:Y:S04]  /*15dc40*/  LDL.LU R86, [R1+0xdbc] ;  /* 0x000dbc0001567983 */ /* 0x000f280000300800 */
[----:B------:R-:W4:Y:S04]  /*15dc50*/  LDL.LU R87, [R1+0x8cc] ;  /* 0x0008cc0001577983 */ /* 0x000f280000300800 */
[----:B------:R-:W4:Y:S01]  /*15dc60*/  LDL.LU R244, [R1+0x2028] ;  /* 0x0020280001f47983 */ /* 0x000f220000300800 */
        /* <DEDUP_REMOVED lines=48> */
[----:B------:R-:W4:Y:S04]  /*15df70*/  LDL.LU R240, [R1+0x45c] ;  /* 0x00045c0001f07983 */ /* 0x000f280000300800 */
[----:B--2---:R1:W-:Y:S02]  /*15df80*/  @P0 STG.E desc[UR40][R84.64], R248 ;  /* 0x000000f854000986 */ /* 0x0043e4000c101928 */
[----:B-1----:R-:W-:-:S02]  /*15df90*/  IMAD.WIDE R84, R114, 0x4, R12 ;  /* 0x0000000472547825 */ /* 0x002fc400078e020c */
[----:B------:R-:W2:Y:S04]  /*15dfa0*/  LDL.LU R114, [R1+0xcc] ;  /* 0x0000cc0001727983 */ /* 0x000ea80000300800 */
[----:B---3--:R1:W-:Y:S04]  /*15dfb0*/  @P6 STG.E desc[UR40][R84.64], R115 ;  /* 0x0000007354006986 */ /* 0x0083e8000c101928 */
[----:B------:R-:W3:Y:S04]  /*15dfc0*/  LDL.LU R248, [R1+0x1550] ;  /* 0x0015500001f87983 */ /* 0x000ee80000300800 */
[----:B-1----:R-:W3:Y:S01]  /*15dfd0*/  LDL.LU R115, [R1+0x1530] ;  /* 0x0015300001737983 */ /* 0x002ee20000300800 */
[----:B----4-:R-:W-:-:S05]  /*15dfe0*/  IMAD.WIDE R84, R244, 0x4, R18 ;  /* 0x00000004f4547825 */ /* 0x010fca00078e0212 */
[----:B------:R1:W-:Y:S02]  /*15dff0*/  @P2 STG.E desc[UR40][R84.64], R86 ;  /* 0x0000005654002986 */ /* 0x0003e4000c101928 */
[----:B-1----:R-:W-:Y:S02]  /*15e000*/  IMAD.WIDE R84, R244, 0x4, R16 ;  /* 0x00000004f4547825 */ /* 0x002fe400078e0210 */
[----:B------:R-:W4:Y:S04]  /*15e010*/  LDL.LU R86, [R1+0x1520] ;  /* 0x0015200001567983 */ /* 0x000f280000300800 */
[----:B------:R1:W-:Y:S04]  /*15e020*/  @P1 STG.E desc[UR40][R84.64], R87 ;  /* 0x0000005754001986 */ /* 0x0003e8000c101928 */
[----:B-1----:R-:W3:Y:S01]  /*15e030*/  LDL.LU R87, [R1+0x202c] ;  /* 0x00202c0001577983 */ /* 0x002ee20000300800 */
[----:B------:R-:W-:-:S03]  /*15e040*/  LOP3.LUT P3, RZ, R51, 0x10, RZ, 0xc0, !PT ;  /* 0x0000001033ff7812 */ /* 0x000fc6000786c0ff */
[----:B------:R-:W4:Y:S01]  /*15e050*/  LDL.LU R238, [R1+0x1450] ;  /* 0x0014500001ee7983 */ /* 0x000f220000300800 */
[----:B------:R-:W-:-:S03]  /*15e060*/  LOP3.LUT R53, R53, 0xdfffffff, RZ, 0xc0, !PT ;  /* 0xdfffffff35357812 */ /* 0x000fc600078ec0ff */
[----:B------:R-:W4:Y:S04]  /*15e070*/  LDL.LU R233, [R1+0x2030] ;  /* 0x0020300001e97983 */ /* 0x000f280000300800 */
[----:B------:R-:W4:Y:S02]  /*15e080*/  LDL.LU R242, [R1+0xd80] ;  /* 0x000d800001f27983 */ /* 0x000f240000300800 */
[----:B------:R-:W-:Y:S02]  /*15e090*/  @P3 LOP3.LUT R53, R53, 0x20000000, RZ, 0xfc, !PT ;  /* 0x2000000035353812 */ /* 0x000fe400078efcff */
[----:B------:R-:W-:Y:S01]  /*15e0a0*/  LOP3.LUT P3, RZ, R51, 0x8, RZ, 0xc0, !PT ;  /* 0x0000000833ff7812 */ /* 0x000fe2000786c0ff */
[----:B------:R-:W4:Y:S01]  /*15e0b0*/  LDL.LU R246, [R1+0x8d0] ;  /* 0x0008d00001f67983 */ /* 0x000f220000300800 */
[----:B------:R-:W-:-:S03]  /*15e0c0*/  LOP3.LUT R53, R53, 0xbfffffff, RZ, 0xc0, !PT ;  /* 0xbfffffff35357812 */ /* 0x000fc600078ec0ff */
[----:B------:R-:W4:Y:S01]  /*15e0d0*/  LDL.LU R250, [R1+0x440] ;  /* 0x0004400001fa7983 */ /* 0x000f220000300800 */
[----:B------:R-:W-:-:S03]  /*15e0e0*/  LOP3.LUT R55, R55, 0xfffffffe, RZ, 0xc0, !PT ;  /* 0xfffffffe37377812 */ /* 0x000fc600078ec0ff */
[----:B------:R-:W4:Y:S04]  /*15e0f0*/  LDL.LU R237, [R1+0xb0] ;  /* 0x0000b00001ed7983 */ /* 0x000f280000300800 */
[----:B------:R-:W-:Y:S01]  /*15e100*/  @P3 LOP3.LUT R53, R53, 0x40000000, RZ, 0xfc, !PT ;  /* 0x4000000035353812 */ /* 0x000fe200078efcff */
[----:B------:R-:W4:Y:S01]  /*15e110*/  LDL.LU R241, [R1+0x1554] ;  /* 0x0015540001f17983 */ /* 0x000f220000300800 */
[----:B------:R-:W-:Y:S02]  /*15e120*/  LOP3.LUT P3, RZ, R51, 0x4, RZ, 0xc0, !PT ;  /* 0x0000000433ff7812 */ /* 0x000fe4000786c0ff */
[----:B------:R-:W-:Y:S01]  /*15e130*/  LOP3.LUT R53, R53, 0x7fffffff, RZ, 0xc0, !PT ;  /* 0x7fffffff35357812 */ /* 0x000fe200078ec0ff */
[----:B------:R-:W4:Y:S04]  /*15e140*/  LDL.LU R245, [R1+0x1534] ;  /* 0x0015340001f57983 */ /* 0x000f280000300800 */
[----:B------:R-:W4:Y:S04]  /*15e150*/  LDL.LU R249, [R1+0x1524] ;  /* 0x0015240001f97983 */ /* 0x000f280000300800 */
[----:B------:R-:W4:Y:S02]  /*15e160*/  LDL.LU R232, [R1+0x2034] ;  /* 0x0020340001e87983 */ /* 0x000f240000300800 */
[----:B------:R-:W-:-:S02]  /*15e170*/  @P3 LOP3.LUT R53, R53, 0x80000000, RZ, 0xfc, !PT ;  /* 0x8000000035353812 */ /* 0x000fc400078efcff */
[----:B------:R-:W-:Y:S02]  /*15e180*/  LOP3.LUT P3, RZ, R51, 0x2, RZ, 0xc0, !PT ;  /* 0x0000000233ff7812 */ /* 0x000fe4000786c0ff */
[C---:B------:R-:W-:Y:S02]  /*15e190*/  LOP3.LUT P0, RZ, R52.reuse, 0x1000000, RZ, 0xc0, !PT ;  /* 0x0100000034ff7812 */ /* 0x040fe4000780c0ff */
[----:B------:R-:W-:Y:S01]  /*15e1a0*/  LOP3.LUT P6, RZ, R52, 0x2000000, RZ, 0xc0, !PT ;  /* 0x0200000034ff7812 */ /* 0x000fe200078cc0ff */
[----:B------:R-:W-:Y:S01]  /*15e1b0*/  IMAD.WIDE R84, R244, 0x4, R14 ;  /* 0x00000004f4547825 */ /* 0x000fe200078e020e */
[----:B------:R-:W-:Y:S01]  /*15e1c0*/  LOP3.LUT P2, RZ, R52, 0x4000000, RZ, 0xc0, !PT ;  /* 0x0400000034ff7812 */ /* 0x000fe2000784c0ff */
[----:B------:R-:W4:Y:S06]  /*15e1d0*/  LDL.LU R236, [R1+0x1454] ;  /* 0x0014540001ec7983 */ /* 0x000f2c0000300800 */
[----:B------:R-:W-:-:S02]  /*15e1e0*/  @P3 LOP3.LUT R55, R55, 0x1, RZ, 0xfc, !PT ;  /* 0x0000000137373812 */ /* 0x000fc400078efcff */
        /* <DEDUP_REMOVED lines=14> */
[----:B------:R1:W-:Y:S02]  /*15e2d0*/  @P0 STG.E desc[UR40][R84.64], R240 ;  /* 0x000000f054000986 */ /* 0x0003e4000c101928 */
[----:B-1----:R-:W-:-:S05]  /*15e2e0*/  IMAD.WIDE R84, R244, 0x4, R12 ;  /* 0x00000004f4547825 */ /* 0x002fca00078e020c */
[----:B--2---:R1:W-:Y:S04]  /*15e2f0*/  @P6 STG.E desc[UR40][R84.64], R114 ;  /* 0x0000007254006986 */ /* 0x0043e8000c101928 */
[----:B-1----:R-:W2:Y:S04]  /*15e300*/  LDL.LU R114, [R1+0x2038] ;  /* 0x0020380001727983 */ /* 0x002ea80000300800 */
[----:B------:R-:W2:Y:S04]  /*15e310*/  LDL.LU R240, [R1+0xd84] ;  /* 0x000d840001f07983 */ /* 0x000ea80000300800 */
[----:B------:R-:W2:Y:S01]  /*15e320*/  LDL.LU R244, [R1+0x8d4] ;  /* 0x0008d40001f47983 */ /* 0x000ea20000300800 */
[----:B---3--:R-:W-:-:S05]  /*15e330*/  IMAD.WIDE R84, R87, 0x4, R18 ;  /* 0x0000000457547825 */ /* 0x008fca00078e0212 */
[----:B------:R1:W-:Y:S02]  /*15e340*/  @P2 STG.E desc[UR40][R84.64], R248 ;  /* 0x000000f854002986 */ /* 0x0003e4000c101928 */
[C---:B-1----:R-:W-:Y:S02]  /*15e350*/  IMAD.WIDE R84, R87.reuse, 0x4, R16 ;  /* 0x0000000457547825 */ /* 0x042fe400078e0210 */
[----:B------:R-:W3:Y:S04]  /*15e360*/  LDL.LU R248, [R1+0x444] ;  /* 0x0004440001f87983 */ /* 0x000ee80000300800 */
[----:B------:R1:W-:Y:S02]  /*15e370*/  @P1 STG.E desc[UR40][R84.64], R115 ;  /* 0x0000007354001986 */ /* 0x0003e4000c101928 */
[----:B-1----:R-:W-:-:S02]  /*15e380*/  IMAD.WIDE R84, R87, 0x4, R14 ;  /* 0x0000000457547825 */ /* 0x002fc400078e020e */
[----:B------:R-:W3:Y:S04]  /*15e390*/  LDL.LU R115, [R1+0xb4] ;  /* 0x0000b40001737983 */ /* 0x000ee80000300800 */
[----:B----4-:R1:W-:Y:S02]  /*15e3a0*/  @P3 STG.E desc[UR40][R84.64], R86 ;  /* 0x0000005654003986 */ /* 0x0103e4000c101928 */
[----:B-1----:R-:W-:Y:S02]  /*15e3b0*/  IMAD.WIDE R84, R87, 0x4, R12 ;  /* 0x0000000457547825 */ /* 0x002fe400078e020c */
        /* <DEDUP_REMOVED lines=12> */
[----:B------:R-:W-:Y:S01]  /*15e480*/  @P3 STG.E desc[UR40][R84.64], R250 ;  /* 0x000000fa54003986 */ /* 0x000fe2000c101928 */
[----:B------:R-:W-:Y:S01]  /*15e490*/  LOP3.LUT P3, RZ, R55, 0x1, RZ, 0xc0, !PT ;  /* 0x0000000137ff7812 */ /* 0x000fe2000786c0ff */
[----:B------:R-:W-:-:S12]  /*15e4a0*/  IMAD.WIDE R54, R233, 0x4, R12 ;  /* 0x00000004e9367825 */ /* 0x000fd800078e020c */
        /* <DEDUP_REMOVED lines=16> */
[C---:B------:R-:W-:Y:S02]  /*15e5b0*/  LOP3.LUT P6, RZ, R51.reuse, 0x100, RZ, 0xc0, !PT ;  /* 0x0000010033ff7812 */ /* 0x040fe400078cc0ff */
[C---:B------:R-:W-:Y:S02]  /*15e5c0*/  LOP3.LUT P2, RZ, R51.reuse, 0x200, RZ, 0xc0, !PT ;  /* 0x0000020033ff7812 */ /* 0x040fe4000784c0ff */
[----:B------:R-:W-:Y:S01]  /*15e5d0*/  LOP3.LUT P1, RZ, R51, 0x400, RZ, 0xc0, !PT ;  /* 0x0000040033ff7812 */ /* 0x000fe2000782c0ff */
[----:B--2---:R-:W-:-:S05]  /*15e5e0*/  IMAD.WIDE R54, R114, 0x4, R18 ;  /* 0x0000000472367825 */ /* 0x004fca00078e0212 */
[----:B------:R1:W-:Y:S02]  /*15e5f0*/  @P5 STG.E desc[UR40][R54.64], R240 ;  /* 0x000000f036005986 */ /* 0x0003e4000c101928 */
[----:B-1----:R-:W-:-:S05]  /*15e600*/  IMAD.WIDE R54, R114, 0x4, R16 ;  /* 0x0000000472367825 */ /* 0x002fca00078e0210 */
[----:B------:R1:W-:Y:S02]  /*15e610*/  @P0 STG.E desc[UR40][R54.64], R244 ;  /* 0x000000f436000986 */ /* 0x0003e4000c101928 */
[----:B-1----:R-:W-:-:S05]  /*15e620*/  IMAD.WIDE R54, R114, 0x4, R14 ;  /* 0x0000000472367825 */ /* 0x002fca00078e020e */
[----:B---3--:R1:W-:Y:S02]  /*15e630*/  @P6 STG.E desc[UR40][R54.64], R248 ;  /* 0x000000f836006986 */ /* 0x0083e4000c101928 */
[----:B-1----:R-:W-:Y:S02]  /*15e640*/  IMAD.WIDE R54, R114, 0x4, R12 ;  /* 0x0000000472367825 */ /* 0x002fe400078e020c */
[----:B------:R-:W2:Y:S04]  /*15e650*/  LDL.LU R114, [R1+0x1538] ;  /* 0x0015380001727983 */ /* 0x000ea80000300800 */
[----:B------:R1:W-:Y:S04]  /*15e660*/  @P2 STG.E desc[UR40][R54.64], R115 ;  /* 0x0000007336002986 */ /* 0x0003e8000c101928 */
[----:B-1----:R-:W3:Y:S04]  /*15e670*/  LDL.LU R115, [R1+0x1528] ;  /* 0x0015280001737983 */ /* 0x002ee80000300800 */
[----:B------:R-:W3:Y:S04]  /*15e680*/  LDL.LU R251, [R1+0x1458] ;  /* 0x0014580001fb7983 */ /* 0x000ee80000300800 */
[----:B------:R-:W3:Y:S01]  /*15e690*/  LDL.LU R234, [R1+0xd88] ;  /* 0x000d880001ea7983 */ /* 0x000ee20000300800 */
[----:B----4-:R-:W-:-:S03]  /*15e6a0*/  IMAD.WIDE R54, R86, 0x4, R18 ;  /* 0x0000000456367825 */ /* 0x010fc600078e0212 */
[----:B------:R-:W4:Y:S04]  /*15e6b0*/  LDL.LU R238, [R1+0x8d8] ;  /* 0x0008d80001ee7983 */ /* 0x000f280000300800 */
[----:B------:R1:W-:Y:S04]  /*15e6c0*/  @P1 STG.E desc[UR40][R54.64], R87 ;  /* 0x0000005736001986 */ /* 0x0003e8000c101928 */
[----:B-1----:R-:W4:Y:S04]  /*15e6d0*/  LDL.LU R87, [R1+0x2040] ;  /* 0x0020400001577983 */ /* 0x002f280000300800 */
[----:B------:R-:W4:Y:S01]  /*15e6e0*/  LDL.LU R242, [R1+0x448] ;  /* 0x0004480001f27983 */ /* 0x000f220000300800 */
[----:B------:R-:W-:-:S02]  /*15e6f0*/  LOP3.LUT P3, RZ, R51, 0x800000, RZ, 0xc0, !PT ;  /* 0x0080000033ff7812 */ /* 0x000fc4000786c0ff */
[----:B------:R-:W-:Y:S01]  /*15e700*/  LOP3.LUT R53, R53, 0xffdfffff, RZ, 0xc0, !PT ;  /* 0xffdfffff35357812 */ /* 0x000fe200078ec0ff */
[----:B------:R-:W4:Y:S04]  /*15e710*/  LDL.LU R246, [R1+0xb8] ;  /* 0x0000b80001f67983 */ /* 0x000f280000300800 */
[----:B------:R-:W4:Y:S04]  /*15e720*/  LDL.LU R250, [R1+0x155c] ;  /* 0x00155c0001fa7983 */ /* 0x000f280000300800 */
[----:B------:R-:W4:Y:S02]  /*15e730*/  LDL.LU R233, [R1+0x153c] ;  /* 0x00153c0001e97983 */ /* 0x000f240000300800 */
[----:B------:R-:W-:-:S02]  /*15e740*/  @P3 LOP3.LUT R53, R53, 0x200000, RZ, 0xfc, !PT ;  /* 0x0020000035353812 */ /* 0x000fc400078efcff */
[----:B------:R-:W-:Y:S01]  /*15e750*/  LOP3.LUT P3, RZ, R51, 0x400000, RZ, 0xc0, !PT ;  /* 0x0040000033ff7812 */ /* 0x000fe2000786c0ff */
[----:B------:R-:W4:Y:S01]  /*15e760*/  LDL.LU R237, [R1+0x152c] ;  /* 0x00152c0001ed7983 */ /* 0x000f220000300800 */
[----:B------:R-:W-:-:S03]  /*15e770*/  LOP3.LUT R53, R53, 0xffbfffff, RZ, 0xc0, !PT ;  /* 0xffbfffff35357812 */ /* 0x000fc600078ec0ff */
[----:B------:R-:W4:Y:S04]  /*15e780*/  LDL.LU R245, [R1+0x145c] ;  /* 0x00145c0001f57983 */ /* 0x000f280000300800 */
[----:B------:R-:W4:Y:S04]  /*15e790*/  LDL.LU R249, [R1+0xd8c] ;  /* 0x000d8c0001f97983 */ /* 0x000f280000300800 */
[----:B------:R-:W-:Y:S01]  /*15e7a0*/  @P3 LOP3.LUT R53, R53, 0x400000, RZ, 0xfc, !PT ;  /* 0x0040000035353812 */ /* 0x000fe200078efcff */
[----:B------:R-:W4:Y:S01]  /*15e7b0*/  LDL.LU R232, [R1+0x8dc] ;  /* 0x0008dc0001e87983 */ /* 0x000f220000300800 */
[----:B------:R-:W-:-:S02]  /*15e7c0*/  LOP3.LUT P3, RZ, R51, 0x200000, RZ, 0xc0, !PT ;  /* 0x0020000033ff7812 */ /* 0x000fc4000786c0ff */
[----:B------:R-:W-:Y:S01]  /*15e7d0*/  LOP3.LUT R53, R53, 0xff7fffff, RZ, 0xc0, !PT ;  /* 0xff7fffff35357812 */ /* 0x000fe200078ec0ff */
[----:B------:R-:W4:Y:S01]  /*15e7e0*/  LDL.LU R236, [R1+0x44c] ;  /* 0x00044c0001ec7983 */ /* 0x000f220000300800 */
[----:B------:R-:W-:-:S03]  /*15e7f0*/  LOP3.LUT P0, RZ, R51, 0x800, RZ, 0xc0, !PT ;  /* 0x0000080033ff7812 */ /* 0x000fc6000780c0ff */
[----:B------:R-:W4:Y:S01]  /*15e800*/  LDL.LU R240, [R1+0x2048] ;  /* 0x0020480001f07983 */ /* 0x000f220000300800 */
[C---:B------:R-:W-:Y:S01]  /*15e810*/  LOP3.LUT P6, RZ, R51.reuse, 0x1000, RZ, 0xc0, !PT ;  /* 0x0000100033ff7812 */ /* 0x040fe200078cc0ff */
[----:B------:R-:W-:Y:S01]  /*15e820*/  IMAD.WIDE R54, R86, 0x4, R16 ;  /* 0x0000000456367825 */ /* 0x000fe200078e0210 */
[----:B------:R-:W-:Y:S01]  /*15e830*/  LOP3.LUT P2, RZ, R51, 0x2000, RZ, 0xc0, !PT ;  /* 0x0000200033ff7812 */ /* 0x000fe2000784c0ff */
[----:B------:R-:W4:Y:S02]  /*15e840*/  LDL.LU R244, [R1+0xbc] ;  /* 0x0000bc0001f47983 */ /* 0x000f240000300800 */
[----:B------:R-:W-:Y:S02]  /*15e850*/  @P3 LOP3.LUT R53, R53, 0x800000, RZ, 0xfc, !PT ;  /* 0x0080000035353812 */ /* 0x000fe400078efcff */
[----:B------:R-:W-:Y:S01]  /*15e860*/  LOP3.LUT P3, RZ, R51, 0x100000, RZ, 0xc0, !PT ;  /* 0x0010000033ff7812 */ /* 0x000fe2000786c0ff */
[----:B------:R-:W4:Y:S01]  /*15e870*/  LDL.LU R248, [R1+0x1580] ;  /* 0x0015800001f87983 */ /* 0x000f220000300800 */
        /* <DEDUP_REMOVED lines=16> */
[----:B--2---:R1:W-:Y:S02]  /*15e980*/  @P0 STG.E desc[UR40][R54.64], R114 ;  /* 0x0000007236000986 */ /* 0x0043e4000c101928 */
[C---:B-1----:R-:W-:Y:S02]  /*15e990*/  IMAD.WIDE R54, R86.reuse, 0x4, R14 ;  /* 0x0000000456367825 */ /* 0x042fe400078e020e */
[----:B------:R-:W2:Y:S04]  /*15e9a0*/  LDL.LU R114, [R1+0x1570] ;  /* 0x0015700001727983 */ /* 0x000ea80000300800 */
[----:B---3--:R1:W-:Y:S02]  /*15e9b0*/  @P6 STG.E desc[UR40][R54.64], R115 ;  /* 0x0000007336006986 */ /* 0x0083e4000c101928 */
[----:B-1----:R-:W-:-:S02]  /*15e9c0*/  IMAD.WIDE R54, R86, 0x4, R12 ;  /* 0x0000000456367825 */ /* 0x002fc400078e020c */
[----:B------:R-:W3:Y:S04]  /*15e9d0*/  LDL.LU R115, [R1+0x1560] ;  /* 0x0015600001737983 */ /* 0x000ee80000300800 */
[----:B------:R4:W-:Y:S04]  /*15e9e0*/  @P2 STG.E desc[UR40][R54.64], R251 ;  /* 0x000000fb36002986 */ /* 0x0009e8000c101928 */
[----:B------:R-:W2:Y:S01]  /*15e9f0*/  LDL.LU R86, [R1+0x204c] ;  /* 0x00204c0001567983 */ /* 0x000ea20000300800 */
[----:B----4-:R-:W-:-:S05]  /*15ea00*/  IMAD.WIDE R54, R87, 0x4, R18 ;  /* 0x0000000457367825 */ /* 0x010fca00078e0212 */
[----:B------:R1:W-:Y:S02]  /*15ea10*/  @P1 STG.E desc[UR40][R54.64], R234 ;  /* 0x000000ea36001986 */ /* 0x0003e4000c101928 */
[----:B-1----:R-:W-:-:S05]  /*15ea20*/  IMAD.WIDE R54, R87, 0x4, R16 ;  /* 0x0000000457367825 */ /* 0x002fca00078e0210 */
[----:B------:R1:W-:Y:S01]  /*15ea30*/  @P3 STG.E desc[UR40][R54.64], R238 ;  /* 0x000000ee36003986 */ /* 0x0003e2000c101928 */
[----:B------:R-:W-:Y:S01]  /*15ea40*/  LOP3.LUT P3, RZ, R53, 0x10000000, RZ, 0xc0, !PT ;  /* 0x1000000035ff7812 */ /* 0x000fe2000786c0ff */
[----:B-1----:R-:W-:-:S12]  /*15ea50*/  IMAD.WIDE R54, R87, 0x4, R14 ;  /* 0x0000000457367825 */ /* 0x002fd800078e020e */
[----:B------:R1:W-:Y:S02]  /*15ea60*/  @P3 STG.E desc[UR40][R54.64], R242 ;  /* 0x000000f236003986 */ /* 0x0003e4000c101928 */
[----:B-1----:R-:W-:Y:S02]  /*15ea70*/  IMAD.WIDE R54, R87, 0x4, R12 ;  /* 0x0000000457367825 */ /* 0x002fe400078e020c */
        /* <DEDUP_REMOVED lines=32> */
[----:B--2---:R-:W-:-:S05]  /*15ec80*/  IMAD.WIDE R54, R86, 0x4, R18 ;  /* 0x0000000456367825 */ /* 0x004fca00078e0212 */
[----:B------:R1:W-:Y:S02]  /*15ec90*/  @P0 STG.E desc[UR40][R54.64], R248 ;  /* 0x000000f836000986 */ /* 0x0003e4000c101928 */
[----:B-1----:R-:W-:-:S05]  /*15eca0*/  IMAD.WIDE R54, R86, 0x4, R16 ;  /* 0x0000000456367825 */ /* 0x002fca00078e0210 */
[----:B------:R1:W-:Y:S02]  /*15ecb0*/  @P6 STG.E desc[UR40][R54.64], R114 ;  /* 0x0000007236006986 */ /* 0x0003e4000c101928 */
[C---:B-1----:R-:W-:Y:S02]  /*15ecc0*/  IMAD.WIDE R54, R86.reuse, 0x4, R14 ;  /* 0x0000000456367825 */ /* 0x042fe400078e020e */
[----:B------:R-:W2:Y:S04]  /*15ecd0*/  LDL.LU R114, [R1+0xd60] ;  /* 0x000d600001727983 */ /* 0x000ea80000300800 */
[----:B---3--:R1:W-:Y:S02]  /*15ece0*/  @P2 STG.E desc[UR40][R54.64], R115 ;  /* 0x0000007336002986 */ /* 0x0083e4000c101928 */
[----:B-1----:R-:W-:-:S02]  /*15ecf0*/  IMAD.WIDE R54, R86, 0x4, R12 ;  /* 0x0000000456367825 */ /* 0x002fc400078e020c */
[----:B------:R-:W3:Y:S04]  /*15ed00*/  LDL.LU R115, [R1+0x8e0] ;  /* 0x0008e00001737983 */ /* 0x000ee80000300800 */
[----:B------:R-:W2:Y:S04]  /*15ed10*/  LDL.LU R86, [R1+0x430] ;  /* 0x0004300001567983 */ /* 0x000ea80000300800 */
[----:B----4-:R1:W-:Y:S04]  /*15ed20*/  @P1 STG.E desc[UR40][R54.64], R87 ;  /* 0x0000005736001986 */ /* 0x0103e8000c101928 */
[----:B-1----:R-:W4:Y:S04]  /*15ed30*/  LDL.LU R87, [R1+0x2050] ;  /* 0x0020500001577983 */ /* 0x002f280000300800 */
        /* <DEDUP_REMOVED lines=10> */
[----:B------:R-:W-:-:S03]  /*15ede0*/  LOP3.LUT P0, RZ, R51, 0x40000000, RZ, 0xc0, !PT ;  /* 0x4000000033ff7812 */ /* 0x000fc6000780c0ff */
[----:B------:R-:W3:Y:S04]  /*15edf0*/  LDL.LU R232, [R1+0x1588] ;  /* 0x0015880001e87983 */ /* 0x000ee80000300800 */
[----:B------:R-:W3:Y:S01]  /*15ee00*/  LDL.LU R240, [R1+0x1578] ;  /* 0x0015780001f07983 */ /* 0x000ee20000300800 */
[----:B------:R-:W-:-:S03]  /*15ee10*/  LOP3.LUT P6, RZ, R51, 0x80000000, RZ, 0xc0, !PT ;  /* 0x8000000033ff7812 */ /* 0x000fc600078cc0ff */
[----:B------:R-:W3:Y:S04]  /*15ee20*/  LDL.LU R244, [R1+0x1568] ;  /* 0x0015680001f47983 */ /* 0x000ee80000300800 */
[----:B------:R-:W3:Y:S01]  /*15ee30*/  LDL.LU R248, [R1+0x205c] ;  /* 0x00205c0001f87983 */ /* 0x000ee20000300800 */
        /* <DEDUP_REMOVED lines=20> */
[----:B----4-:R-:W-:-:S05]  /*15ef80*/  IMAD.WIDE R54, R87, 0x4, R18 ;  /* 0x0000000457367825 */ /* 0x010fca00078e0212 */
[----:B--2---:R1:W-:Y:S02]  /*15ef90*/  @P0 STG.E desc[UR40][R54.64], R114 ;  /* 0x0000007236000986 */ /* 0x0043e4000c101928 */
        /* <DEDUP_REMOVED lines=10> */
[----:B------:R-:W-:-:S04]  /*15f040*/  LOP3.LUT R53, R53, 0xfff7ffff, RZ, 0xc0, !PT ;  /* 0xfff7ffff35357812 */ /* 0x000fc800078ec0ff */
[----:B------:R-:W-:Y:S02]  /*15f050*/  @P3 LOP3.LUT R53, R53, 0x80000, RZ, 0xfc, !PT ;  /* 0x0008000035353812 */ /* 0x000fe400078efcff */
[C---:B------:R-:W-:Y:S02]  /*15f060*/  LOP3.LUT P3, RZ, R50.reuse, 0x8, RZ, 0xc0, !PT ;  /* 0x0000000832ff7812 */ /* 0x040fe4000786c0ff */
[----:B------:R-:W-:Y:S02]  /*15f070*/  LOP3.LUT P1, RZ, R50, 0x2, RZ, 0xc0, !PT ;  /* 0x0000000232ff7812 */ /* 0x000fe4000782c0ff */
[----:B------:R-:W-:-:S09]  /*15f080*/  LOP3.LUT R53, R53, 0xffefffff, RZ, 0xc0, !PT ;  /* 0xffefffff35357812 */ /* 0x000fd200078ec0ff */
[----:B------:R-:W-:Y:S02]  /*15f090*/  @P3 LOP3.LUT R53, R53, 0x100000, RZ, 0xfc, !PT ;  /* 0x0010000035353812 */ /* 0x000fe400078efcff */
        /* <DEDUP_REMOVED lines=69> */
[C---:B------:R-:W-:Y:S02]  /*15f4f0*/  LOP3.LUT P3, RZ, R50.reuse, 0x2000000, RZ, 0xc0, !PT ;  /* 0x0200000032ff7812 */ /* 0x040fe4000786c0ff */
[----:B------:R-:W-:Y:S01]  /*15f500*/  LOP3.LUT P2, RZ, R50, 0x80000, RZ, 0xc0, !PT ;  /* 0x0008000032ff7812 */ /* 0x000fe2000784c0ff */
[----:B--2---:R1:W-:Y:S04]  /*15f510*/  @P0 STG.E desc[UR40][R54.64], R87 ;  /* 0x0000005736000986 */ /* 0x0043e8000c101928 */
[----:B-1----:R-:W2:Y:S04]  /*15f520*/  LDL.LU R87, [R1+0x8ec] ;  /* 0x0008ec0001577983 */ /* 0x002ea80000300800 */
[----:B------:R-:W2:Y:S04]  /*15f530*/  LDL.LU R246, [R1+0x43c] ;  /* 0x00043c0001f67983 */ /* 0x000ea80000300800 */
[----:B------:R-:W2:Y:S04]  /*15f540*/  LDL.LU R233, [R1+0xac] ;  /* 0x0000ac0001e97983 */ /* 0x000ea80000300800 */
[----:B------:R-:W2:Y:S04]  /*15f550*/  LDL.LU R249, [R1+0x206c] ;  /* 0x00206c0001f97983 */ /* 0x000ea80000300800 */
[----:B------:R-:W2:Y:S04]  /*15f560*/  LDL.LU R237, [R1+0x15b0] ;  /* 0x0015b00001ed7983 */ /* 0x000ea80000300800 */
[----:B------:R-:W2:Y:S01]  /*15f570*/  LDL.LU R241, [R1+0x15a0] ;  /* 0x0015a00001f17983 */ /* 0x000ea20000300800 */
[----:B------:R-:W-:Y:S01]  /*15f580*/  LOP3.LUT R53, R53, 0xfffffdff, RZ, 0xc0, !PT ;  /* 0xfffffdff35357812 */ /* 0x000fe200078ec0ff */
[----:B---3--:R-:W-:Y:S01]  /*15f590*/  IMAD.WIDE R54, R114, 0x4, R18 ;  /* 0x0000000472367825 */ /* 0x008fe200078e0212 */
[----:B------:R-:W-:Y:S01]  /*15f5a0*/  LOP3.LUT P1, RZ, R50, 0x100000, RZ, 0xc0, !PT ;  /* 0x0010000032ff7812 */ /* 0x000fe2000782c0ff */
[----:B------:R-:W3:Y:S01]  /*15f5b0*/  LDL.LU R245, [R1+0x1590] ;  /* 0x0015900001f57983 */ /* 0x000ee20000300800 */
[----:B------:R-:W-:-:S02]  /*15f5c0*/  @P3 LOP3.LUT R53, R53, 0x200, RZ, 0xfc, !PT ;  /* 0x0000020035353812 */ /* 0x000fc400078efcff */
[----:B------:R-:W-:Y:S01]  /*15f5d0*/  LOP3.LUT P3, RZ, R50, 0x1000000, RZ, 0xc0, !PT ;  /* 0x0100000032ff7812 */ /* 0x000fe2000786c0ff */
[----:B------:R1:W-:Y:S01]  /*15f5e0*/  @P6 STG.E desc[UR40][R54.64], R240 ;  /* 0x000000f036006986 */ /* 0x0003e2000c101928 */
[----:B------:R-:W-:Y:S01]  /*15f5f0*/  LOP3.LUT R53, R53, 0xfffffbff, RZ, 0xc0, !PT ;  /* 0xfffffbff35357812 */ /* 0x000fe200078ec0ff */
[----:B-1----:R-:W-:-:S05]  /*15f600*/  IMAD.WIDE R54, R114, 0x4, R16 ;  /* 0x0000000472367825 */ /* 0x002fca00078e0210 */
[----:B----4-:R1:W-:Y:S05]  /*15f610*/  @P2 STG.E desc[UR40][R54.64], R244 ;  /* 0x000000f436002986 */ /* 0x0103ea000c101928 */
[----:B------:R-:W-:Y:S02]  /*15f620*/  @P3 LOP3.LUT R53, R53, 0x400, RZ, 0xfc, !PT ;  /* 0x0000040035353812 */ /* 0x000fe400078efcff */
[----:B------:R-:W-:Y:S01]  /*15f630*/  LOP3.LUT P3, RZ, R50, 0x800000, RZ, 0xc0, !PT ;  /* 0x0080000032ff7812 */ /* 0x000fe2000786c0ff */
[----:B-1----:R-:W-:-:S05]  /*15f640*/  IMAD.WIDE R54, R114, 0x4, R14 ;  /* 0x0000000472367825 */ /* 0x002fca00078e020e */
[----:B------:R1:W-:Y:S01]  /*15f650*/  @P1 STG.E desc[UR40][R54.64], R248 ;  /* 0x000000f836001986 */ /* 0x0003e2000c101928 */
[----:B------:R-:W-:-:S03]  /*15f660*/  LOP3.LUT R53, R53, 0xfffff7ff, RZ, 0xc0, !PT ;  /* 0xfffff7ff35357812 */ /* 0x000fc600078ec0ff */
[----:B-1----:R-:W4:Y:S04]  /*15f670*/  LDL.LU R248, [R1+0x2070] ;  /* 0x0020700001f87983 */ /* 0x002f280000300800 */
[----:B------:R-:W3:Y:S04]  /*15f680*/  LDL.LU R232, [R1+0x1400] ;  /* 0x0014000001e87983 */ /* 0x000ee80000300800 */
[----:B------:R-:W3:Y:S01]  /*15f690*/  LDL.LU R236, [R1+0xd30] ;  /* 0x000d300001ec7983 */ /* 0x000ee20000300800 */
[----:B------:R-:W-:Y:S02]  /*15f6a0*/  @P3 LOP3.LUT R53, R53, 0x800, RZ, 0xfc, !PT ;  /* 0x0000080035353812 */ /* 0x000fe400078efcff */
[----:B------:R-:W-:Y:S01]  /*15f6b0*/  LOP3.LUT P3, RZ, R50, 0x400000, RZ, 0xc0, !PT ;  /* 0x0040000032ff7812 */ /* 0x000fe2000786c0ff */
[----:B------:R-:W3:Y:S01]  /*15f6c0*/  LDL.LU R240, [R1+0x8f0] ;  /* 0x0008f00001f07983 */ /* 0x000ee20000300800 */
[----:B------:R-:W-:Y:S01]  /*15f6d0*/  LOP3.LUT R53, R53, 0xffffefff, RZ, 0xc0, !PT ;  /* 0xffffefff35357812 */ /* 0x000fe200078ec0ff */
[----:B------:R-:W-:-:S02]  /*15f6e0*/  IMAD.WIDE R54, R114, 0x4, R12 ;  /* 0x0000000472367825 */ /* 0x000fc400078e020c */
[----:B------:R-:W3:Y:S08]  /*15f6f0*/  LDL.LU R244, [R1+0x420] ;  /* 0x0004200001f47983 */ /* 0x000ef00000300800 */
[----:B------:R-:W-:Y:S02]  /*15f700*/  @P3 LOP3.LUT R53, R53, 0x1000, RZ, 0xfc, !PT ;  /* 0x0000100035353812 */ /* 0x000fe400078efcff */
[----:B------:R-:W-:-:S13]  /*15f710*/  LOP3.LUT P3, RZ, R50, 0x200000, RZ, 0xc0, !PT ;  /* 0x0020000032ff7812 */ /* 0x000fda000786c0ff */
[----:B------:R1:W-:Y:S01]  /*15f720*/  @P3 STG.E desc[UR40][R54.64], R115 ;  /* 0x0000007336003986 */ /* 0x0003e2000c101928 */
[C---:B------:R-:W-:Y:S01]  /*15f730*/  LOP3.LUT P3, RZ, R53.reuse, 0x1000, RZ, 0xc0, !PT ;  /* 0x0000100035ff7812 */ /* 0x040fe2000786c0ff */
[----:B-1----:R-:W-:Y:S02]  /*15f740*/  IMAD.WIDE R54, R250, 0x4, R18 ;  /* 0x00000004fa367825 */ /* 0x002fe400078e0212 */
[----:B------:R-:W4:Y:S10]  /*15f750*/  LDL.LU R115, [R1+0x90] ;  /* 0x0000900001737983 */ /* 0x000f340000300800 */
        /* <DEDUP_REMOVED lines=23> */
[----:B---3--:R1:W-:Y:S01]  /*15f8d0*/  @P3 STG.E desc[UR40][R54.64], R245 ;  /* 0x000000f536003986 */ /* 0x0083e2000c101928 */
[----:B------:R-:W-:Y:S02]  /*15f8e0*/  LOP3.LUT P3, RZ, R53, 0x20, RZ, 0xc0, !PT ;  /* 0x0000002035ff7812 */ /* 0x000fe4000786c0ff */
[----:B------:R-:W-:Y:S01]  /*15f8f0*/  LOP3.LUT P5, RZ, R50, 0x80000000, RZ, 0xc0, !PT ;  /* 0x8000000032ff7812 */ /* 0x000fe200078ac0ff */
[----:B-1----:R-:W-:-:S10]  /*15f900*/  IMAD.WIDE R54, R249, 0x4, R12 ;  /* 0x00000004f9367825 */ /* 0x002fd400078e020c */
[----:B------:R4:W-:Y:S02]  /*15f910*/  @P3 STG.E desc[UR40][R54.64], R232 ;  /* 0x000000e836003986 */ /* 0x0009e4000c101928 */
[----:B----4-:R-:W-:-:S05]  /*15f920*/  IMAD.WIDE R54, R248, 0x4, R18 ;  /* 0x00000004f8367825 */ /* 0x010fca00078e0212 */
[----:B------:R1:W-:Y:S02]  /*15f930*/  @P4 STG.E desc[UR40][R54.64], R236 ;  /* 0x000000ec36004986 */ /* 0x0003e4000c101928 */
[----:B-1----:R-:W-:-:S05]  /*15f940*/  IMAD.WIDE R54, R248, 0x4, R16 ;  /* 0x00000004f8367825 */ /* 0x002fca00078e0210 */
[----:B------:R1:W-:Y:S04]  /*15f950*/  @P5 STG.E desc[UR40][R54.64], R240 ;  /* 0x000000f036005986 */ /* 0x0003e8000c101928 */
[----:B-1----:R-:W3:Y:S01]  /*15f960*/  LDL.LU R240, [R1+0x1594] ;  /* 0x0015940001f07983 */ /* 0x002ee20000300800 */
[C---:B------:R-:W-:Y:S02]  /*15f970*/  LOP3.LUT P0, RZ, R49.reuse, 0x1, RZ, 0xc0, !PT ;  /* 0x0000000131ff7812 */ /* 0x040fe4000780c0ff */
[C---:B------:R-:W-:Y:S01]  /*15f980*/  LOP3.LUT P6, RZ, R49.reuse, 0x2, RZ, 0xc0, !PT ;  /* 0x0000000231ff7812 */ /* 0x040fe200078cc0ff */
        /* <DEDUP_REMOVED lines=45> */
[----:B---3--:R1:W-:Y:S02]  /*15fc60*/  @P0 STG.E desc[UR40][R54.64], R240 ;  /* 0x000000f036000986 */ /* 0x0083e4000c101928 */
[----:B-1----:R-:W-:Y:S02]  /*15fc70*/  IMAD.WIDE R54, R114, 0x4, R12 ;  /* 0x0000000472367825 */ /* 0x002fe400078e020c */
[----:B------:R-:W3:Y:S04]  /*15fc80*/  LDL.LU R114, [R1+0x2484] ;  /* 0x0024840001727983 */ /* 0x000ee80000300800 */
[----:B------:R-:W3:Y:S01]  /*15fc90*/  LDL.LU R237, [R1+0x1408] ;  /* 0x0014080001ed7983 */ /* 0x000ee20000300800 */
[----:B------:R-:W-:-:S02]  /*15fca0*/  LOP3.LUT R53, R53, 0xfffffff7, RZ, 0xc0, !PT ;  /* 0xfffffff735357812 */ /* 0x000fc400078ec0ff */
[----:B------:R-:W-:Y:S01]  /*15fcb0*/  LOP3.LUT P6, RZ, R49, 0x20, RZ, 0xc0, !PT ;  /* 0x0000002031ff7812 */ /* 0x000fe200078cc0ff */
[----:B------:R-:W3:Y:S01]  /*15fcc0*/  LDL.LU R240, [R1+0x15bc] ;  /* 0x0015bc0001f07983 */ /* 0x000ee20000300800 */
[----:B------:R-:W-:Y:S02]  /*15fcd0*/  @P3 LOP3.LUT R53, R53, 0x8, RZ, 0xfc, !PT ;  /* 0x0000000835353812 */ /* 0x000fe400078efcff */
[C---:B------:R-:W-:Y:S02]  /*15fce0*/  LOP3.LUT P3, RZ, R49.reuse, 0x200, RZ, 0xc0, !PT ;  /* 0x0000020031ff7812 */ /* 0x040fe4000786c0ff */
[C---:B------:R-:W-:Y:S02]  /*15fcf0*/  LOP3.LUT P2, RZ, R49.reuse, 0x40, RZ, 0xc0, !PT ;  /* 0x0000004031ff7812 */ /* 0x040fe4000784c0ff */
[----:B------:R-:W-:Y:S02]  /*15fd00*/  LOP3.LUT P1, RZ, R49, 0x80, RZ, 0xc0, !PT ;  /* 0x0000008031ff7812 */ /* 0x000fe4000782c0ff */
[----:B------:R-:W-:-:S03]  /*15fd10*/  LOP3.LUT R53, R53, 0xffffffef, RZ, 0xc0, !PT ;  /* 0xffffffef35357812 */ /* 0x000fc600078ec0ff */
[----:B----4-:R1:W-:Y:S04]  /*15fd20*/  @P6 STG.E desc[UR40][R54.64], R244 ;  /* 0x000000f436006986 */ /* 0x0103e8000c101928 */
[----:B------:R-:W-:Y:S02]  /*15fd30*/  @P3 LOP3.LUT R53, R53, 0x10, RZ, 0xfc, !PT ;  /* 0x0000001035353812 */ /* 0x000fe400078efcff */
[----:B------:R-:W-:Y:S01]  /*15fd40*/  LOP3.LUT P3, RZ, R49, 0x100, RZ, 0xc0, !PT ;  /* 0x0000010031ff7812 */ /* 0x000fe2000786c0ff */
[----:B-1----:R-:W4:Y:S01]  /*15fd50*/  LDL.LU R244, [R1+0x15ac] ;  /* 0x0015ac0001f47983 */ /* 0x002f220000300800 */
[----:B--2---:R-:W-:-:S05]  /*15fd60*/  IMAD.WIDE R54, R87, 0x4, R18 ;  /* 0x0000000457367825 */ /* 0x004fca00078e0212 */
[----:B------:R1:W-:Y:S02]  /*15fd70*/  @P2 STG.E desc[UR40][R54.64], R248 ;  /* 0x000000f836002986 */ /* 0x0003e4000c101928 */
[C---:B-1----:R-:W-:Y:S02]  /*15fd80*/  IMAD.WIDE R54, R87.reuse, 0x4, R16 ;  /* 0x0000000457367825 */ /* 0x042fe400078e0210 */
[----:B------:R-:W2:Y:S04]  /*15fd90*/  LDL.LU R248, [R1+0x159c] ;  /* 0x00159c0001f87983 */ /* 0x000ea80000300800 */
[----:B------:R1:W-:Y:S02]  /*15fda0*/  @P1 STG.E desc[UR40][R54.64], R115 ;  /* 0x0000007336001986 */ /* 0x0003e4000c101928 */
[----:B-1----:R-:W-:-:S05]  /*15fdb0*/  IMAD.WIDE R54, R87, 0x4, R14 ;  /* 0x0000000457367825 */ /* 0x002fca00078e020e */
[----:B------:R1:W-:Y:S02]  /*15fdc0*/  @P3 STG.E desc[UR40][R54.64], R86 ;  /* 0x0000005636003986 */ /* 0x0003e4000c101928 */
[----:B-1----:R-:W-:Y:S02]  /*15fdd0*/  IMAD.WIDE R54, R87, 0x4, R12 ;  /* 0x0000000457367825 */ /* 0x002fe400078e020c */
[----:B------:R-:W2:Y:S04]  /*15fde0*/  LDL.LU R86, [R1+0x140c] ;  /* 0x00140c0001567983 */ /* 0x000ea80000300800 */
[----:B------:R-:W2:Y:S04]  /*15fdf0*/  LDL.LU R87, [R1+0xd3c] ;  /* 0x000d3c0001577983 */ /* 0x000ea80000300800 */
        /* <DEDUP_REMOVED lines=37> */
[----:B--2---:R1:W-:Y:S04]  /*160050*/  @P6 STG.E desc[UR40][R52.64], R248 ;  /* 0x000000f834006986 */ /* 0x0043e8000c101928 */
[----:B-1----:R-:W2:Y:S01]  /*160060*/  LDL.LU R248, [R1+0x8fc] ;  /* 0x0008fc0001f87983 */ /* 0x002ea20000300800 */
[----:B------:R-:W-:-:S03]  /*160070*/  IMAD.WIDE R52, R114, 0x4, R12 ;  /* 0x0000000472347825 */ /* 0x000fc600078e020c */
[----:B------:R-:W3:Y:S04]  /*160080*/  LDL.LU R114, [R1+0x42c] ;  /* 0x00042c0001727983 */ /* 0x000ee80000300800 */
[----:B------:R1:W-:Y:S02]  /*160090*/  @P2 STG.E desc[UR40][R52.64], R86 ;  /* 0x0000005634002986 */ /* 0x0003e4000c101928 */
[----:B-1----:R-:W-:Y:S02]  /*1600a0*/  IMAD.WIDE R52, R115, 0x4, R18 ;  /* 0x0000000473347825 */ /* 0x002fe400078e0212 */
[----:B------:R-:W4:Y:S04]  /*1600b0*/  LDL.LU R86, [R1+0x9c] ;  /* 0x00009c0001567983 */ /* 0x000f280000300800 */
[----:B------:R-:W4:Y:S04]  /*1600c0*/  LDL.LU R234, [R1+0x15f0] ;  /* 0x0015f00001ea7983 */ /* 0x000f280000300800 */
[----:B------:R1:W-:Y:S04]  /*1600d0*/  @P1 STG.E desc[UR40][R52.64], R87 ;  /* 0x0000005734001986 */ /* 0x0003e8000c101928 */
[----:B------:R-:W4:Y:S04]  /*1600e0*/  LDL.LU R238, [R1+0x15e0] ;  /* 0x0015e00001ee7983 */ /* 0x000f280000300800 */
        /* <DEDUP_REMOVED lines=19> */
[----:B------:R-:W4:Y:S04]  /*160220*/  LDL.LU R236, [R1+0x15c4] ;  /* 0x0015c40001ec7983 */ /* 0x000f280000300800 */
[----:B------:R-:W4:Y:S02]  /*160230*/  LDL.LU R240, [R1+0x2494] ;  /* 0x0024940001f07983 */ /* 0x000f240000300800 */
[----:B------:R-:W-:Y:S02]  /*160240*/  @P3 LOP3.LUT R50, R50, 0x800000, RZ, 0xfc, !PT ;  /* 0x0080000032323812 */ /* 0x000fe400078efcff */
[----:B------:R-:W-:Y:S02]  /*160250*/  LOP3.LUT P3, RZ, R48, 0x1, RZ, 0xc0, !PT ;  /* 0x0000000130ff7812 */ /* 0x000fe4000786c0ff */
[----:B------:R-:W-:Y:S01]  /*160260*/  LOP3.LUT P6, RZ, R49, 0x1000000, RZ, 0xc0, !PT ;  /* 0x0100000031ff7812 */ /* 0x000fe200078cc0ff */
[----:B------:R-:W-:Y:S01]  /*160270*/  IMAD.WIDE R52, R115, 0x4, R16 ;  /* 0x0000000473347825 */ /* 0x000fe200078e0210 */
[----:B------:R-:W-:Y:S01]  /*160280*/  LOP3.LUT R50, R50, 0xfeffffff, RZ, 0xc0, !PT ;  /* 0xfeffffff32327812 */ /* 0x000fe200078ec0ff */
[----:B------:R-:W4:Y:S08]  /*160290*/  LDL.LU R244, [R1+0x13e4] ;  /* 0x0013e40001f47983 */ /* 0x000f300000300800 */
        /* <DEDUP_REMOVED lines=12> */
[----:B------:R-:W-:Y:S02]  /*160360*/  LOP3.LUT P1, RZ, R49, 0x4000000, RZ, 0xc0, !PT ;  /* 0x0400000031ff7812 */ /* 0x000fe4000782c0ff */
[----:B------:R-:W-:-:S09]  /*160370*/  LOP3.LUT R50, R50, 0xefffffff, RZ, 0xc0, !PT ;  /* 0xefffffff32327812 */ /* 0x000fd200078ec0ff */
        /* <DEDUP_REMOVED lines=8> */
[----:B------:R-:W2:Y:S04]  /*160400*/  LDL.LU R115, [R1+0x414] ;  /* 0x0004140001737983 */ /* 0x000ea80000300800 */
[----:B----4-:R1:W-:Y:S04]  /*160410*/  @P2 STG.E desc[UR40][R52.64], R86 ;  /* 0x0000005634002986 */ /* 0x0103e8000c101928 */
[----:B-1----:R-:W4:Y:S01]  /*160420*/  LDL.LU R86, [R1+0x2498] ;  /* 0x0024980001567983 */ /* 0x002f220000300800 */
[----:B------:R-:W-:-:S05]  /*160430*/  IMAD.WIDE R52, R87, 0x4, R18 ;  /* 0x0000000457347825 */ /* 0x000fca00078e0212 */
[----:B------:R1:W-:Y:S02]  /*160440*/  @P1 STG.E desc[UR40][R52.64], R234 ;  /* 0x000000ea34001986 */ /* 0x0003e4000c101928 */
[----:B-1----:R-:W-:-:S05]  /*160450*/  IMAD.WIDE R52, R87, 0x4, R16 ;  /* 0x0000000457347825 */ /* 0x002fca00078e0210 */
[----:B------:R1:W-:Y:S01]  /*160460*/  @P3 STG.E desc[UR40][R52.64], R238 ;  /* 0x000000ee34003986 */ /* 0x0003e2000c101928 */
[----:B------:R-:W-:Y:S01]  /*160470*/  LOP3.LUT P3, RZ, R50, 0x10000000, RZ, 0xc0, !PT ;  /* 0x1000000032ff7812 */ /* 0x000fe2000786c0ff */
[----:B-1----:R-:W-:-:S12]  /*160480*/  IMAD.WIDE R52, R87, 0x4, R14 ;  /* 0x0000000457347825 */ /* 0x002fd800078e020e */
[----:B------:R1:W-:Y:S02]  /*160490*/  @P3 STG.E desc[UR40][R52.64], R242 ;  /* 0x000000f234003986 */ /* 0x0003e4000c101928 */
[----:B-1----:R-:W-:Y:S02]  /*1604a0*/  IMAD.WIDE R52, R87, 0x4, R12 ;  /* 0x0000000457347825 */ /* 0x002fe400078e020c */
[----:B------:R-:W3:Y:S01]  /*1604b0*/  LDL.LU R87, [R1+0x84] ;  /* 0x0000840001577983 */ /* 0x000ee20000300800 */
        /* <DEDUP_REMOVED lines=31> */
[----:B----4-:R-:W-:-:S05]  /*1606b0*/  IMAD.WIDE R52, R86, 0x4, R18 ;  /* 0x0000000456347825 */ /* 0x010fca00078e0212 */
[----:B--2---:R1:W-:Y:S02]  /*1606c0*/  @P0 STG.E desc[UR40][R52.64], R248 ;  /* 0x000000f834000986 */ /* 0x0043e4000c101928 */
[----:B-1----:R-:W-:-:S05]  /*1606d0*/  IMAD.WIDE R52, R86, 0x4, R16 ;  /* 0x0000000456347825 */ /* 0x002fca00078e0210 */
[----:B---3--:R1:W-:Y:S02]  /*1606e0*/  @P6 STG.E desc[UR40][R52.64], R114 ;  /* 0x0000007234006986 */ /* 0x0083e4000c101928 */
[C---:B-1----:R-:W-:Y:S02]  /*1606f0*/  IMAD.WIDE R52, R86.reuse, 0x4, R14 ;  /* 0x0000000456347825 */ /* 0x042fe400078e020e */
[----:B------:R-:W2:Y:S04]  /*160700*/  LDL.LU R114, [R1+0x15f8] ;  /* 0x0015f80001727983 */ /* 0x000ea80000300800 */
[----:B------:R1:W-:Y:S02]  /*160710*/  @P2 STG.E desc[UR40][R52.64], R115 ;  /* 0x0000007334002986 */ /* 0x0003e4000c101928 */
[----:B-1----:R-:W-:-:S02]  /*160720*/  IMAD.WIDE R52, R86, 0x4, R12 ;  /* 0x0000000456347825 */ /* 0x002fc400078e020c */
[----:B------:R-:W3:Y:S04]  /*160730*/  LDL.LU R115, [R1+0x15e8] ;  /* 0x0015e80001737983 */ /* 0x000ee80000300800 */
[----:B------:R-:W4:Y:S04]  /*160740*/  LDL.LU R86, [R1+0x15c8] ;  /* 0x0015c80001567983 */ /* 0x000f280000300800 */
[----:B------:R1:W-:Y:S04]  /*160750*/  @P1 STG.E desc[UR40][R52.64], R87 ;  /* 0x0000005734001986 */ /* 0x0003e8000c101928 */
[----:B-1----:R-:W2:Y:S04]  /*160760*/  LDL.LU R87, [R1+0x249c] ;  /* 0x00249c0001577983 */ /* 0x002ea80000300800 */
        /* <DEDUP_REMOVED lines=16> */
[----:B------:R-:W-:-:S03]  /*160870*/  LOP3.LUT P2, RZ, R48, 0x1000, RZ, 0xc0, !PT ;  /* 0x0000100030ff7812 */ /* 0x000fc6000784c0ff */
[----:B------:R-:W4:Y:S01]  /*160880*/  LDL.LU R248, [R1+0x8c] ;  /* 0x00008c0001f87983 */ /* 0x000f220000300800 */
        /* <DEDUP_REMOVED lines=76> */
[----:B------:R1:W-:Y:S04]  /*160d50*/  @P0 STG.E desc[UR40][R52.64], R248 ;  /* 0x000000f834000986 */ /* 0x0003e8000c101928 */
[----:B-1----:R-:W4:Y:S01]  /*160d60*/  LDL.LU R248, [R1+0x13c0] ;  /* 0x0013c00001f87983 */ /* 0x002f220000300800 */
[----:B--2---:R-:W-:-:S05]  /*160d70*/  IMAD.WIDE R52, R114, 0x4, R18 ;  /* 0x0000000472347825 */ /* 0x004fca00078e0212 */
[----:B------:R1:W-:Y:S02]  /*160d80*/  @P6 STG.E desc[UR40][R52.64], R115 ;  /* 0x0000007334006986 */ /* 0x0003e4000c101928 */
[C---:B-1----:R-:W-:Y:S02]  /*160d90*/  IMAD.WIDE R52, R114.reuse, 0x4, R16 ;  /* 0x0000000472347825 */ /* 0x042fe400078e0210 */
[----:B------:R-:W2:Y:S04]  /*160da0*/  LDL.LU R115, [R1+0xce0] ;  /* 0x000ce00001737983 */ /* 0x000ea80000300800 */
[----:B---3--:R1:W-:Y:S02]  /*160db0*/  @P2 STG.E desc[UR40][R52.64], R86 ;  /* 0x0000005634002986 */ /* 0x0083e4000c101928 */
[----:B-1----:R-:W-:-:S02]  /*160dc0*/  IMAD.WIDE R52, R114, 0x4, R14 ;  /* 0x0000000472347825 */ /* 0x002fc400078e020e */
[----:B------:R-:W3:Y:S04]  /*160dd0*/  LDL.LU R86, [R1+0x910] ;  /* 0x0009100001567983 */ /* 0x000ee80000300800 */
[----:B----4-:R1:W-:Y:S04]  /*160de0*/  @P1 STG.E desc[UR40][R52.64], R87 ;  /* 0x0000005734001986 */ /* 0x0103e8000c101928 */
[----:B-1----:R-:W4:Y:S04]  /*160df0*/  LDL.LU R87, [R1+0x24b0] ;  /* 0x0024b00001577983 */ /* 0x002f280000300800 */
[----:B------:R-:W2:Y:S01]  /*160e00*/  LDL.LU R234, [R1+0x400] ;  /* 0x0004000001ea7983 */ /* 0x000ea20000300800 */
[----:B------:R-:W-:-:S03]  /*160e10*/  IMAD.WIDE R52, R114, 0x4, R12 ;  /* 0x0000000472347825 */ /* 0x000fc600078e020c */
        /* <DEDUP_REMOVED lines=9> */
[----:B------:R-:W3:Y:S01]  /*160eb0*/  LDL.LU R245, [R1+0x914] ;  /* 0x0009140001f57983 */ /* 0x000ee20000300800 */
[----:B------:R-:W-:-:S02]  /*160ec0*/  LOP3.LUT P0, RZ, R48, 0x20000000, RZ, 0xc0, !PT ;  /* 0x2000000030ff7812 */ /* 0x000fc4000780c0ff */
[C---:B------:R-:W-:Y:S01]  /*160ed0*/  LOP3.LUT P6, RZ, R48.reuse, 0x40000000, RZ, 0xc0, !PT ;  /* 0x4000000030ff7812 */ /* 0x040fe200078cc0ff */
[----:B------:R-:W3:Y:S01]  /*160ee0*/  LDL.LU R232, [R1+0x404] ;  /* 0x0004040001e87983 */ /* 0x000ee20000300800 */
[----:B------:R-:W-:-:S03]  /*160ef0*/  LOP3.LUT P2, RZ, R48, 0x80000000, RZ, 0xc0, !PT ;  /* 0x8000000030ff7812 */ /* 0x000fc6000784c0ff */
        /* <DEDUP_REMOVED lines=8> */
[----:B------:R-:W-:Y:S01]  /*160f80*/  LOP3.LUT P3, RZ, R47, 0x80, RZ, 0xc0, !PT ;  /* 0x000000802fff7812 */ /* 0x000fe2000786c0ff */
[----:B------:R1:W-:Y:S04]  /*160f90*/  @P0 STG.E desc[UR40][R52.64], R244 ;  /* 0x000000f434000986 */ /* 0x0003e8000c101928 */
[----:B-1----:R-:W3:Y:S01]  /*160fa0*/  LDL.LU R244, [R1+0x1628] ;  /* 0x0016280001f47983 */ /* 0x002ee20000300800 */
[----:B------:R-:W-:-:S07]  /*160fb0*/  LOP3.LUT R50, R50, 0xffffff7f, RZ, 0xc0, !PT ;  /* 0xffffff7f32327812 */ /* 0x000fce00078ec0ff */
[----:B------:R-:W-:Y:S02]  /*160fc0*/  @P3 LOP3.LUT R50, R50, 0x80, RZ, 0xfc, !PT ;  /* 0x0000008032323812 */ /* 0x000fe400078efcff */
[----:B------:R-:W-:Y:S01]  /*160fd0*/  LOP3.LUT P3, RZ, R47, 0x40, RZ, 0xc0, !PT ;  /* 0x000000402fff7812 */ /* 0x000fe2000786c0ff */
[----:B----4-:R-:W-:-:S05]  /*160fe0*/  IMAD.WIDE R52, R87, 0x4, R18 ;  /* 0x0000000457347825 */ /* 0x010fca00078e0212 */
[----:B------:R1:W-:Y:S02]  /*160ff0*/  @P6 STG.E desc[UR40][R52.64], R248 ;  /* 0x000000f834006986 */ /* 0x0003e4000c101928 */
[C---:B-1----:R-:W-:Y:S02]  /*161000*/  IMAD.WIDE R52, R87.reuse, 0x4, R16 ;  /* 0x0000000457347825 */ /* 0x042fe400078e0210 */
[----:B------:R-:W4:Y:S04]  /*161010*/  LDL.LU R248, [R1+0x1618] ;  /* 0x0016180001f87983 */ /* 0x000f280000300800 */
[----:B--2---:R1:W-:Y:S02]  /*161020*/  @P2 STG.E desc[UR40][R52.64], R115 ;  /* 0x0000007334002986 */ /* 0x0043e4000c101928 */
[----:B-1----:R-:W-:-:S02]  /*161030*/  IMAD.WIDE R52, R87, 0x4, R14 ;  /* 0x0000000457347825 */ /* 0x002fc400078e020e */
[----:B------:R-:W2:Y:S04]  /*161040*/  LDL.LU R115, [R1+0x1608] ;  /* 0x0016080001737983 */ /* 0x000ea80000300800 */
[----:B---3--:R1:W-:Y:S02]  /*161050*/  @P1 STG.E desc[UR40][R52.64], R86 ;  /* 0x0000005634001986 */ /* 0x0083e4000c101928 */
[----:B-1----:R-:W-:Y:S02]  /*161060*/  IMAD.WIDE R52, R87, 0x4, R12 ;  /* 0x0000000457347825 */ /* 0x002fe400078e020c */
[----:B------:R-:W3:Y:S04]  /*161070*/  LDL.LU R86, [R1+0x13c8] ;  /* 0x0013c80001567983 */ /* 0x000ee80000300800 */
[----:B------:R-:W3:Y:S04]  /*161080*/  LDL.LU R87, [R1+0xce8] ;  /* 0x000ce80001577983 */ /* 0x000ee80000300800 */
[----:B------:R-:W3:Y:S01]  /*161090*/  LDL.LU R236, [R1+0x24c0] ;  /* 0x0024c00001ec7983 */ /* 0x000ee20000300800 */
        /* <DEDUP_REMOVED lines=54> */
[----:B--2---:R3:W-:Y:S02]  /*161400*/  @P6 STG.E desc[UR40][R52.64], R115 ;  /* 0x0000007334006986 */ /* 0x0047e4000c101928 */
[----:B---3--:R-:W-:-:S05]  /*161410*/  IMAD.WIDE R52, R236, 0x4, R18 ;  /* 0x00000004ec347825 */ /* 0x008fca00078e0212 */
        /* <DEDUP_REMOVED lines=35> */
[C---:B------:R-:W-:Y:S01]  /*161650*/  LOP3.LUT P6, RZ, R47.reuse, 0x20000, RZ, 0xc0, !PT ;  /* 0x000200002fff7812 */ /* 0x040fe200078cc0ff */
[----:B------:R-:W2:Y:S01]  /*161660*/  LDL.LU R241, [R1+0x1680] ;  /* 0x0016800001f17983 */ /* 0x000ea20000300800 */
[C---:B------:R-:W-:Y:S01]  /*161670*/  LOP3.LUT P2, RZ, R47.reuse, 0x40000, RZ, 0xc0, !PT ;  /* 0x000400002fff7812 */ /* 0x040fe2000784c0ff */
[----:B------:R-:W-:Y:S01]  /*161680*/  IMAD.WIDE R52, R236, 0x4, R12 ;  /* 0x00000004ec347825 */ /* 0x000fe200078e020c */
[----:B------:R-:W-:Y:S01]  /*161690*/  LOP3.LUT P1, RZ, R47, 0x80000, RZ, 0xc0, !PT ;  /* 0x000800002fff7812 */ /* 0x000fe2000782c0ff */
[----:B------:R-:W2:Y:S04]  /*1616a0*/  LDL.LU R245, [R1+0x1670] ;  /* 0x0016700001f57983 */ /* 0x000ea80000300800 */
[----:B------:R-:W-:-:S02]  /*1616b0*/  @P3 LOP3.LUT R50, R50, 0x4, RZ, 0xfc, !PT ;  /* 0x0000000432323812 */ /* 0x000fc400078efcff */
[----:B------:R-:W-:Y:S02]  /*1616c0*/  LOP3.LUT P3, RZ, R47, 0x400000, RZ, 0xc0, !PT ;  /* 0x004000002fff7812 */ /* 0x000fe4000786c0ff */
[----:B------:R-:W-:Y:S01]  /*1616d0*/  LOP3.LUT R50, R50, 0xfffffff7, RZ, 0xc0, !PT ;  /* 0xfffffff732327812 */ /* 0x000fe200078ec0ff */
[----:B---3--:R1:W-:Y:S10]  /*1616e0*/  @P6 STG.E desc[UR40][R52.64], R240 ;  /* 0x000000f034006986 */ /* 0x0083f4000c101928 */
[----:B------:R-:W-:-:S02]  /*1616f0*/  @P3 LOP3.LUT R50, R50, 0x8, RZ, 0xfc, !PT ;  /* 0x0000000832323812 */ /* 0x000fc400078efcff */
[----:B------:R-:W-:Y:S01]  /*161700*/  LOP3.LUT P3, RZ, R47, 0x200000, RZ, 0xc0, !PT ;  /* 0x002000002fff7812 */ /* 0x000fe2000786c0ff */
[----:B-1----:R-:W-:Y:S01]  /*161710*/  IMAD.WIDE R52, R115, 0x4, R18 ;  /* 0x0000000473347825 */ /* 0x002fe200078e0212 */
[----:B------:R-:W-:-:S04]  /*161720*/  LOP3.LUT R50, R50, 0xffffffef, RZ, 0xc0, !PT ;  /* 0xffffffef32327812 */ /* 0x000fc800078ec0ff */
[----:B----4-:R1:W-:Y:S07]  /*161730*/  @P2 STG.E desc[UR40][R52.64], R244 ;  /* 0x000000f434002986 */ /* 0x0103ee000c101928 */
[----:B------:R-:W-:Y:S01]  /*161740*/  @P3 LOP3.LUT R50, R50, 0x10, RZ, 0xfc, !PT ;  /* 0x0000001032323812 */ /* 0x000fe200078efcff */
[----:B-1----:R-:W-:Y:S01]  /*161750*/  IMAD.WIDE R52, R115, 0x4, R16 ;  /* 0x0000000473347825 */ /* 0x002fe200078e0210 */
[----:B------:R-:W-:-:S04]  /*161760*/  LOP3.LUT P3, RZ, R47, 0x100000, RZ, 0xc0, !PT ;  /* 0x001000002fff7812 */ /* 0x000fc8000786c0ff */
[----:B------:R1:W-:Y:S04]  /*161770*/  @P1 STG.E desc[UR40][R52.64], R114 ;  /* 0x0000007234001986 */ /* 0x0003e8000c101928 */
[----:B-1----:R-:W3:Y:S04]  /*161780*/  LDL.LU R114, [R1+0x24d0] ;  /* 0x0024d00001727983 */ /* 0x002ee80000300800 */
[----:B------:R-:W4:Y:S01]  /*161790*/  LDL.LU R249, [R1+0x1660] ;  /* 0x0016600001f97983 */ /* 0x000f220000300800 */
[----:B------:R-:W-:-:S03]  /*1617a0*/  IMAD.WIDE R52, R115, 0x4, R14 ;  /* 0x0000000473347825 */ /* 0x000fc600078e020e */
[----:B------:R-:W3:Y:S04]  /*1617b0*/  LDL.LU R236, [R1+0x1650] ;  /* 0x0016500001ec7983 */ /* 0x000ee80000300800 */
[----:B------:R1:W-:Y:S01]  /*1617c0*/  @P3 STG.E desc[UR40][R52.64], R248 ;  /* 0x000000f834003986 */ /* 0x0003e2000c101928 */
[----:B------:R-:W-:-:S03]  /*1617d0*/  LOP3.LUT P3, RZ, R50, 0x10, RZ, 0xc0, !PT ;  /* 0x0000001032ff7812 */ /* 0x000fc6000786c0ff */
[----:B------:R-:W3:Y:S04]  /*1617e0*/  LDL.LU R240, [R1+0x13a0] ;  /* 0x0013a00001f07983 */ /* 0x000ee80000300800 */
[----:B------:R-:W3:Y:S01]  /*1617f0*/  LDL.LU R244, [R1+0xcc0] ;  /* 0x000cc00001f47983 */ /* 0x000ee20000300800 */
[----:B-1----:R-:W-:-:S03]  /*161800*/  IMAD.WIDE R52, R115, 0x4, R12 ;  /* 0x0000000473347825 */ /* 0x002fc600078e020c */
[----:B------:R-:W3:Y:S04]  /*161810*/  LDL.LU R248, [R1+0x920] ;  /* 0x0009200001f87983 */ /* 0x000ee80000300800 */
[----:B------:R1:W-:Y:S01]  /*161820*/  @P3 STG.E desc[UR40][R52.64], R86 ;  /* 0x0000005634003986 */ /* 0x0003e2000c101928 */
[----:B------:R-:W-:-:S03]  /*161830*/  LOP3.LUT P3, RZ, R50, 0x8, RZ, 0xc0, !PT ;  /* 0x0000000832ff7812 */ /* 0x000fc6000786c0ff */
[----:B------:R-:W3:Y:S01]  /*161840*/  LDL.LU R115, [R1+0x3f0] ;  /* 0x0003f00001737983 */ /* 0x000ee20000300800 */
        /* <DEDUP_REMOVED lines=21> */
[----:B------:R-:W-:-:S02]  /*1619a0*/  LOP3.LUT P3, RZ, R48, 0x20000000, RZ, 0xc0, !PT ;  /* 0x2000000030ff7812 */ /* 0x000fc4000786c0ff */
[----:B------:R-:W-:Y:S01]  /*1619b0*/  LOP3.LUT P5, RZ, R47, 0x40000000, RZ, 0xc0, !PT ;  /* 0x400000002fff7812 */ /* 0x000fe200078ac0ff */
[----:B-1----:R-:W-:-:S10]  /*1619c0*/  IMAD.WIDE R50, R232, 0x4, R14 ;  /* 0x00000004e8327825 */ /* 0x002fd400078e020e */
[----:B----4-:R1:W-:Y:S01]  /*1619d0*/  @P3 STG.E desc[UR40][R50.64], R249 ;  /* 0x000000f932003986 */ /* 0x0103e2000c101928 */
[----:B------:R-:W-:Y:S01]  /*1619e0*/  LOP3.LUT P0, RZ, R47, 0x80000000, RZ, 0xc0, !PT ;  /* 0x800000002fff7812 */ /* 0x000fe2000780c0ff */
[----:B-1----:R-:W-:-:S05]  /*1619f0*/  IMAD.WIDE R50, R232, 0x4, R12 ;  /* 0x00000004e8327825 */ /* 0x002fca00078e020c */
[----:B---3--:R1:W-:Y:S01]  /*161a00*/  @P4 STG.E desc[UR40][R50.64], R236 ;  /* 0x000000ec32004986 */ /* 0x0083e2000c101928 */
[----:B------:R-:W-:Y:S01]  /*161a10*/  LOP3.LUT P6, RZ, R46, 0x1, RZ, 0xc0, !PT ;  /* 0x000000012eff7812 */ /* 0x000fe200078cc0ff */
[----:B-1----:R-:W-:-:S05]  /*161a20*/  IMAD.WIDE R50, R114, 0x4, R18 ;  /* 0x0000000472327825 */ /* 0x002fca00078e0212 */
[----:B------:R1:W-:Y:S01]  /*161a30*/  @P5 STG.E desc[UR40][R50.64], R240 ;  /* 0x000000f032005986 */ /* 0x0003e2000c101928 */
[----:B------:R-:W-:Y:S01]  /*161a40*/  LOP3.LUT P2, RZ, R46, 0x2, RZ, 0xc0, !PT ;  /* 0x000000022eff7812 */ /* 0x000fe2000784c0ff */
[----:B-1----:R-:W-:-:S05]  /*161a50*/  IMAD.WIDE R50, R114, 0x4, R16 ;  /* 0x0000000472327825 */ /* 0x002fca00078e0210 */
[----:B------:R1:W-:Y:S02]  /*161a60*/  @P0 STG.E desc[UR40][R50.64], R244 ;  /* 0x000000f432000986 */ /* 0x0003e4000c101928 */
[----:B-1----:R-:W-:-:S05]  /*161a70*/  IMAD.WIDE R50, R114, 0x4, R14 ;  /* 0x0000000472327825 */ /* 0x002fca00078e020e */
[----:B------:R1:W-:Y:S01]  /*161a80*/  @P6 STG.E desc[UR40][R50.64], R248 ;  /* 0x000000f832006986 */ /* 0x0003e2000c101928 */
[----:B------:R-:W-:Y:S01]  /*161a90*/  LOP3.LUT P1, RZ, R46, 0x4, RZ, 0xc0, !PT ;  /* 0x000000042eff7812 */ /* 0x000fe2000782c0ff */
[----:B-1----:R-:W-:Y:S02]  /*161aa0*/  IMAD.WIDE R50, R114, 0x4, R12 ;  /* 0x0000000472327825 */ /* 0x002fe400078e020c */
[----:B------:R-:W3:Y:S04]  /*161ab0*/  LDL.LU R114, [R1+0x1674] ;  /* 0x0016740001727983 */ /* 0x000ee80000300800 */
[----:B------:R1:W-:Y:S04]  /*161ac0*/  @P2 STG.E desc[UR40][R50.64], R115 ;  /* 0x0000007332002986 */ /* 0x0003e8000c101928 */
[----:B-1----:R-:W4:Y:S04]  /*161ad0*/  LDL.LU R115, [R1+0x1664] ;  /* 0x0016640001737983 */ /* 0x002f280000300800 */
[----:B------:R-:W4:Y:S04]  /*161ae0*/  LDL.LU R251, [R1+0x1654] ;  /* 0x0016540001fb7983 */ /* 0x000f280000300800 */
[----:B------:R-:W4:Y:S04]  /*161af0*/  LDL.LU R234, [R1+0x13a4] ;  /* 0x0013a40001ea7983 */ /* 0x000f280000300800 */
[----:B------:R-:W4:Y:S01]  /*161b00*/  LDL.LU R238, [R1+0xcc4] ;  /* 0x000cc40001ee7983 */ /* 0x000f220000300800 */
[----:B--2---:R-:W-:-:S05]  /*161b10*/  IMAD.WIDE R50, R86, 0x4, R18 ;  /* 0x0000000456327825 */ /* 0x004fca00078e0212 */
[----:B------:R1:W-:Y:S04]  /*161b20*/  @P1 STG.E desc[UR40][R50.64], R87 ;  /* 0x0000005732001986 */ /* 0x0003e8000c101928 */
[----:B-1----:R-:W2:Y:S04]  /*161b30*/  LDL.LU R87, [R1+0x24dc] ;  /* 0x0024dc0001577983 */ /* 0x002ea80000300800 */
[----:B------:R-:W2:Y:S01]  /*161b40*/  LDL.LU R242, [R1+0x924] ;  /* 0x0009240001f27983 */ /* 0x000ea20000300800 */
        /* <DEDUP_REMOVED lines=15> */
[----:B------:R-:W2:Y:S04]  /*161c40*/  LDL.LU R236, [R1+0x928] ;  /* 0x0009280001ec7983 */ /* 0x000ea80000300800 */
[----:B------:R-:W2:Y:S01]  /*161c50*/  LDL.LU R240, [R1+0x2644] ;  /* 0x0026440001f07983 */ /* 0x000ea20000300800 */
[C---:B------:R-:W-:Y:S02]  /*161c60*/  LOP3.LUT P0, RZ, R46.reuse, 0x8, RZ, 0xc0, !PT ;  /* 0x000000082eff7812 */ /* 0x040fe4000780c0ff */
[----:B------:R-:W-:Y:S01]  /*161c70*/  LOP3.LUT P6, RZ, R46, 0x10, RZ, 0xc0, !PT ;  /* 0x000000102eff7812 */ /* 0x000fe200078cc0ff */
[----:B------:R-:W-:Y:S01]  /*161c80*/  IMAD.WIDE R50, R86, 0x4, R16 ;  /* 0x0000000456327825 */ /* 0x000fe200078e0210 */
[----:B------:R-:W2:Y:S01]  /*161c90*/  LDL.LU R244, [R1+0x3f8] ;  /* 0x0003f80001f47983 */ /* 0x000ea20000300800 */
[----:B------:R-:W-:-:S02]  /*161ca0*/  @P3 LOP3.LUT R48, R48, 0x800000, RZ, 0xfc, !PT ;  /* 0x0080000030303812 */ /* 0x000fc400078efcff */
        /* <DEDUP_REMOVED lines=19> */
[----:B---3--:R1:W-:Y:S02]  /*161de0*/  @P0 STG.E desc[UR40][R50.64], R114 ;  /* 0x0000007232000986 */ /* 0x0083e4000c101928 */
[C---:B-1----:R-:W-:Y:S02]  /*161df0*/  IMAD.WIDE R50, R86.reuse, 0x4, R14 ;  /* 0x0000000456327825 */ /* 0x042fe400078e020e */
[----:B------:R-:W3:Y:S04]  /*161e00*/  LDL.LU R114, [R1+0x167c] ;  /* 0x00167c0001727983 */ /* 0x000ee80000300800 */
[----:B----4-:R1:W-:Y:S02]  /*161e10*/  @P6 STG.E desc[UR40][R50.64], R115 ;  /* 0x0000007332006986 */ /* 0x0103e4000c101928 */
[----:B-1----:R-:W-:-:S02]  /*161e20*/  IMAD.WIDE R50, R86, 0x4, R12 ;  /* 0x0000000456327825 */ /* 0x002fc400078e020c */
[----:B------:R-:W4:Y:S04]  /*161e30*/  LDL.LU R115, [R1+0x166c] ;  /* 0x00166c0001737983 */ /* 0x000f280000300800 */
[----:B------:R-:W3:Y:S04]  /*161e40*/  LDL.LU R86, [R1+0x2648] ;  /* 0x0026480001567983 */ /* 0x000ee80000300800 */
[----:B------:R2:W-:Y:S02]  /*161e50*/  @P2 STG.E desc[UR40][R50.64], R251 ;  /* 0x000000fb32002986 */ /* 0x0005e4000c101928 */
        /* <DEDUP_REMOVED lines=39> */
[----:B------:R1:W-:Y:S02]  /*1620d0*/  @P0 STG.E desc[UR40][R50.64], R248 ;  /* 0x000000f832000986 */ /* 0x0003e4000c101928 */
[C---:B-1----:R-:W-:Y:S02]  /*1620e0*/  IMAD.WIDE R50, R86.reuse, 0x4, R16 ;  /* 0x0000000456327825 */ /* 0x042fe400078e0210 */
[----:B------:R-:W3:Y:S04]  /*1620f0*/  LDL.LU R248, [R1+0x13ac] ;  /* 0x0013ac0001f87983 */ /* 0x000ee80000300800 */
[----:B------:R1:W-:Y:S02]  /*162100*/  @P6 STG.E desc[UR40][R50.64], R114 ;  /* 0x0000007232006986 */ /* 0x0003e4000c101928 */
[----:B-1----:R-:W-:-:S02]  /*162110*/  IMAD.WIDE R50, R86, 0x4, R14 ;  /* 0x0000000456327825 */ /* 0x002fc400078e020e */
[----:B------:R-:W3:Y:S04]  /*162120*/  LDL.LU R114, [R1+0xccc] ;  /* 0x000ccc0001727983 */ /* 0x000ee80000300800 */
[----:B----4-:R1:W-:Y:S01]  /*162130*/  @P2 STG.E desc[UR40][R50.64], R115 ;  /* 0x0000007332002986 */ /* 0x0103e2000c101928 */
[----:B------:R-:W-:Y:S01]  /*162140*/  LOP3.LUT P1, RZ, R46, 0x200000, RZ, 0xc0, !PT ;  /* 0x002000002eff7812 */ /* 0x000fe2000782c0ff */
[----:B-1----:R-:W-:Y:S02]  /*162150*/  IMAD.WIDE R50, R86, 0x4, R12 ;  /* 0x0000000456327825 */ /* 0x002fe400078e020c */
[----:B------:R-:W4:Y:S04]  /*162160*/  LDL.LU R115, [R1+0x92c] ;  /* 0x00092c0001737983 */ /* 0x000f280000300800 */
[----:B------:R-:W3:Y:S06]  /*162170*/  LDL.LU R86, [R1+0x264c] ;  /* 0x00264c0001567983 */ /* 0x000eec0000300800 */
        /* <DEDUP_REMOVED lines=19> */
[----:B------:R-:W-:-:S03]  /*1622b0*/  LOP3.LUT P0, RZ, R46, 0x400000, RZ, 0xc0, !PT ;  /* 0x004000002eff7812 */ /* 0x000fc6000780c0ff */
[----:B------:R-:W2:Y:S02]  /*1622c0*/  LDL.LU R249, [R1+0x3e0] ;  /* 0x0003e00001f97983 */ /* 0x000ea40000300800 */
[----:B------:R-:W-:Y:S02]  /*1622d0*/  @P3 LOP3.LUT R48, R48, 0x8000, RZ, 0xfc, !PT ;  /* 0x0000800030303812 */ /* 0x000fe400078efcff */
[----:B------:R-:W-:Y:S01]  /*1622e0*/  LOP3.LUT P3, RZ, R46, 0x80000000, RZ, 0xc0, !PT ;  /* 0x800000002eff7812 */ /* 0x000fe2000786c0ff */
[----:B------:R-:W2:Y:S01]  /*1622f0*/  LDL.LU R232, [R1+0x16c4] ;  /* 0x0016c40001e87983 */ /* 0x000ea20000300800 */
[----:B------:R-:W-:Y:S02]  /*162300*/  LOP3.LUT R48, R48, 0xfffeffff, RZ, 0xc0, !PT ;  /* 0xfffeffff30307812 */ /* 0x000fe400078ec0ff */
[C---:B------:R-:W-:Y:S01]  /*162310*/  LOP3.LUT P6, RZ, R46.reuse, 0x800000, RZ, 0xc0, !PT ;  /* 0x008000002eff7812 */ /* 0x040fe200078cc0ff */
[----:B------:R-:W2:Y:S01]  /*162320*/  LDL.LU R236, [R1+0x16b4] ;  /* 0x0016b40001ec7983 */ /* 0x000ea20000300800 */
[----:B------:R-:W-:-:S02]  /*162330*/  LOP3.LUT P2, RZ, R46, 0x1000000, RZ, 0xc0, !PT ;  /* 0x010000002eff7812 */ /* 0x000fc4000784c0ff */
[----:B------:R-:W-:Y:S01]  /*162340*/  LOP3.LUT P1, RZ, R46, 0x2000000, RZ, 0xc0, !PT ;  /* 0x020000002eff7812 */ /* 0x000fe2000782c0ff */
[----:B------:R-:W2:Y:S04]  /*162350*/  LDL.LU R240, [R1+0x16a4] ;  /* 0x0016a40001f07983 */ /* 0x000ea80000300800 */
[----:B------:R-:W-:Y:S01]  /*162360*/  @P3 LOP3.LUT R48, R48, 0x10000, RZ, 0xfc, !PT ;  /* 0x0001000030303812 */ /* 0x000fe200078efcff */
[----:B------:R-:W2:Y:S01]  /*162370*/  LDL.LU R244, [R1+0x2658] ;  /* 0x0026580001f47983 */ /* 0x000ea20000300800 */
        /* <DEDUP_REMOVED lines=13> */
[----:B---3--:R-:W-:-:S05]  /*162450*/  IMAD.WIDE R46, R86, 0x4, R18 ;  /* 0x00000004562e7825 */ /* 0x008fca00078e0212 */
[----:B------:R1:W-:Y:S02]  /*162460*/  @P0 STG.E desc[UR40][R46.64], R248 ;  /* 0x000000f82e000986 */ /* 0x0003e4000c101928 */
[----:B-1----:R-:W-:-:S05]  /*162470*/  IMAD.WIDE R46, R86, 0x4, R16 ;  /* 0x00000004562e7825 */ /* 0x002fca00078e0210 */
[----:B------:R1:W-:Y:S02]  /*162480*/  @P6 STG.E desc[UR40][R46.64], R114 ;  /* 0x000000722e006986 */ /* 0x0003e4000c101928 */
[C---:B-1----:R-:W-:Y:S02]  /*162490*/  IMAD.WIDE R46, R86.reuse, 0x4, R14 ;  /* 0x00000004562e7825 */ /* 0x042fe400078e020e */
[----:B------:R-:W3:Y:S04]  /*1624a0*/  LDL.LU R114, [R1+0x1694] ;  /* 0x0016940001727983 */ /* 0x000ee80000300800 */
[----:B----4-:R1:W-:Y:S02]  /*1624b0*/  @P2 STG.E desc[UR40][R46.64], R115 ;  /* 0x000000732e002986 */ /* 0x0103e4000c101928 */
[----:B-1----:R-:W-:-:S02]  /*1624c0*/  IMAD.WIDE R46, R86, 0x4, R12 ;  /* 0x00000004562e7825 */ /* 0x002fc400078e020c */
[----:B------:R-:W4:Y:S04]  /*1624d0*/  LDL.LU R115, [R1+0x1384] ;  /* 0x0013840001737983 */ /* 0x000f280000300800 */
[----:B------:R-:W4:Y:S04]  /*1624e0*/  LDL.LU R86, [R1+0xc94] ;  /* 0x000c940001567983 */ /* 0x000f280000300800 */
[----:B--2---:R1:W-:Y:S04]  /*1624f0*/  @P1 STG.E desc[UR40][R46.64], R87 ;  /* 0x000000572e001986 */ /* 0x0043e8000c101928 */
[----:B-1----:R-:W2:Y:S04]  /*162500*/  LDL.LU R87, [R1+0x934] ;  /* 0x0009340001577983 */ /* 0x002ea80000300800 */
[----:B------:R-:W2:Y:S01]  /*162510*/  LDL.LU R248, [R1+0x265c] ;  /* 0x00265c0001f87983 */ /* 0x000ea20000300800 */
[----:B------:R-:W-:-:S05]  /*162520*/  IMAD.WIDE R46, R246, 0x4, R18 ;  /* 0x00000004f62e7825 */ /* 0x000fca00078e0212 */
        /* <DEDUP_REMOVED lines=35> */
[----:B------:R-:W-:Y:S01]  /*162760*/  LOP3.LUT P1, RZ, R45, 0x100, RZ, 0xc0, !PT ;  /* 0x000001002dff7812 */ /* 0x000fe2000782c0ff */
[----:B------:R-:W4:Y:S04]  /*162770*/  LDL.LU R244, [R1+0x3e4] ;  /* 0x0003e40001f47983 */ /* 0x000f280000300800 */
[----:B---3--:R1:W-:Y:S04]  /*162780*/  @P0 STG.E desc[UR40][R46.64], R114 ;  /* 0x000000722e000986 */ /* 0x0083e8000c101928 */
[----:B-1----:R-:W3:Y:S01]  /*162790*/  LDL.LU R114, [R1+0x16c8] ;  /* 0x0016c80001727983 */ /* 0x002ee20000300800 */
[----:B--2---:R-:W-:-:S05]  /*1627a0*/  IMAD.WIDE R46, R248, 0x4, R18 ;  /* 0x00000004f82e7825 */ /* 0x004fca00078e0212 */
[----:B----4-:R1:W-:Y:S02]  /*1627b0*/  @P6 STG.E desc[UR40][R46.64], R115 ;  /* 0x000000732e006986 */ /* 0x0103e4000c101928 */
[C---:B-1----:R-:W-:Y:S02]  /*1627c0*/  IMAD.WIDE R46, R248.reuse, 0x4, R16 ;  /* 0x00000004f82e7825 */ /* 0x042fe400078e0210 */
[----:B------:R-:W2:Y:S04]  /*1627d0*/  LDL.LU R115, [R1+0x16b8] ;  /* 0x0016b80001737983 */ /* 0x000ea80000300800 */
[----:B------:R1:W-:Y:S02]  /*1627e0*/  @P2 STG.E desc[UR40][R46.64], R86 ;  /* 0x000000562e002986 */ /* 0x0003e4000c101928 */
[----:B-1----:R-:W-:-:S02]  /*1627f0*/  IMAD.WIDE R46, R248, 0x4, R14 ;  /* 0x00000004f82e7825 */ /* 0x002fc400078e020e */
[----:B------:R-:W4:Y:S04]  /*162800*/  LDL.LU R86, [R1+0x16a8] ;  /* 0x0016a80001567983 */ /* 0x000f280000300800 */
[----:B------:R1:W-:Y:S04]  /*162810*/  @P1 STG.E desc[UR40][R46.64], R87 ;  /* 0x000000572e001986 */ /* 0x0003e8000c101928 */
[----:B-1----:R-:W2:Y:S04]  /*162820*/  LDL.LU R87, [R1+0x2660] ;  /* 0x0026600001577983 */ /* 0x002ea80000300800 */
[----:B------:R-:W3:Y:S01]  /*162830*/  LDL.LU R234, [R1+0x1698] ;  /* 0x0016980001ea7983 */ /* 0x000ee20000300800 */
        /* <DEDUP_REMOVED lines=15> */
[C---:B------:R-:W-:Y:S02]  /*162930*/  LOP3.LUT P6, RZ, R45.reuse, 0x400, RZ, 0xc0, !PT ;  /* 0x000004002dff7812 */ /* 0x040fe400078cc0ff */
[C---:B------:R-:W-:Y:S02]  /*162940*/  LOP3.LUT P2, RZ, R45.reuse, 0x800, RZ, 0xc0, !PT ;  /* 0x000008002dff7812 */ /* 0x040fe4000784c0ff */
[C---:B------:R-:W-:Y:S02]  /*162950*/  LOP3.LUT P1, RZ, R45.reuse, 0x1000, RZ, 0xc0, !PT ;  /* 0x000010002dff7812 */ /* 0x040fe4000782c0ff */
[----:B------:R-:W-:Y:S02]  /*162960*/  LOP3.LUT P3, RZ, R45, 0x200000, RZ, 0xc0, !PT ;  /* 0x002000002dff7812 */ /* 0x000fe4000786c0ff */
[----:B------:R-:W-:-:S11]  /*162970*/  LOP3.LUT R48, R48, 0xffffffdf, RZ, 0xc0, !PT ;  /* 0xffffffdf30307812 */ /* 0x000fd600078ec0ff */
[----:B------:R-:W-:Y:S02]  /*162980*/  @P3 LOP3.LUT R48, R48, 0x20, RZ, 0xfc, !PT ;  /* 0x0000002030303812 */ /* 0x000fe400078efcff */
[----:B------:R-:W-:Y:S02]  /*162990*/  LOP3.LUT P3, RZ, R45, 0x100000, RZ, 0xc0, !PT ;  /* 0x001000002dff7812 */ /* 0x000fe4000786c0ff */
[----:B------:R-:W-:Y:S01]  /*1629a0*/  LOP3.LUT R48, R48, 0xffffffbf, RZ, 0xc0, !PT ;  /* 0xffffffbf30307812 */ /* 0x000fe200078ec0ff */
[----:B------:R1:W-:Y:S04]  /*1629b0*/  @P0 STG.E desc[UR40][R46.64], R244 ;  /* 0x000000f42e000986 */ /* 0x0003e8000c101928 */
[----:B-1----:R-:W4:Y:S06]  /*1629c0*/  LDL.LU R244, [R1+0x93c] ;  /* 0x00093c0001f47983 */ /* 0x002f2c0000300800 */
        /* <DEDUP_REMOVED lines=12> */
[----:B---3--:R1:W-:Y:S02]  /*162a90*/  @P6 STG.E desc[UR40][R46.64], R114 ;  /* 0x000000722e006986 */ /* 0x0083e4000c101928 */
[C---:B-1----:R-:W-:Y:S02]  /*162aa0*/  IMAD.WIDE R46, R87.reuse, 0x4, R16 ;  /* 0x00000004572e7825 */ /* 0x042fe400078e0210 */
[----:B------:R-:W2:Y:S04]  /*162ab0*/  LDL.LU R114, [R1+0x3ec] ;  /* 0x0003ec0001727983 */ /* 0x000ea80000300800 */
[----:B------:R1:W-:Y:S02]  /*162ac0*/  @P2 STG.E desc[UR40][R46.64], R115 ;  /* 0x000000732e002986 */ /* 0x0003e4000c101928 */
[----:B-1----:R-:W-:-:S05]  /*162ad0*/  IMAD.WIDE R46, R87, 0x4, R14 ;  /* 0x00000004572e7825 */ /* 0x002fca00078e020e */
[----:B----4-:R1:W-:Y:S02]  /*162ae0*/  @P1 STG.E desc[UR40][R46.64], R86 ;  /* 0x000000562e001986 */ /* 0x0103e4000c101928 */
[----:B-1----:R-:W-:Y:S02]  /*162af0*/  IMAD.WIDE R46, R87, 0x4, R12 ;  /* 0x00000004572e7825 */ /* 0x002fe400078e020c */
[----:B------:R-:W3:Y:S04]  /*162b00*/  LDL.LU R86, [R1+0x1700] ;  /* 0x0017000001567983 */ /* 0x000ee80000300800 */
[----:B------:R-:W4:Y:S04]  /*162b10*/  LDL.LU R87, [R1+0x16f0] ;  /* 0x0016f00001577983 */ /* 0x000f280000300800 */
        /* <DEDUP_REMOVED lines=37> */
[----:B------:R1:W-:Y:S02]  /*162d70*/  @P3 STG.E desc[UR40][R46.64], R232 ;  /* 0x000000e82e003986 */ /* 0x0003e4000c101928 */
[----:B-1----:R-:W-:-:S05]  /*162d80*/  IMAD.WIDE R46, R248, 0x4, R18 ;  /* 0x00000004f82e7825 */ /* 0x002fca00078e0212 */
[----:B------:R1:W-:Y:S02]  /*162d90*/  @P4 STG.E desc[UR40][R46.64], R236 ;  /* 0x000000ec2e004986 */ /* 0x0003e4000c101928 */
[----:B-1----:R-:W-:-:S05]  /*162da0*/  IMAD.WIDE R46, R248, 0x4, R16 ;  /* 0x00000004f82e7825 */ /* 0x002fca00078e0210 */
[----:B------:R1:W-:Y:S04]  /*162db0*/  @P5 STG.E desc[UR40][R46.64], R240 ;  /* 0x000000f02e005986 */ /* 0x0003e8000c101928 */
[----:B-1----:R-:W4:Y:S01]  /*162dc0*/  LDL.LU R240, [R1+0x16e0] ;  /* 0x0016e00001f07983 */ /* 0x002f220000300800 */
        /* <DEDUP_REMOVED lines=8> */
[----:B--2---:R1:W-:Y:S04]  /*162e50*/  @P6 STG.E desc[UR40][R46.64], R114 ;  /* 0x000000722e006986 */ /* 0x0043e8000c101928 */
[----:B------:R-:W2:Y:S04]  /*162e60*/  LDL.LU R248, [R1+0x1370] ;  /* 0x0013700001f87983 */ /* 0x000ea80000300800 */
[----:B-1----:R-:W2:Y:S01]  /*162e70*/  LDL.LU R114, [R1+0xc70] ;  /* 0x000c700001727983 */ /* 0x002ea20000300800 */
[----:B---3--:R-:W-:-:S05]  /*162e80*/  IMAD.WIDE R46, R115, 0x4, R18 ;  /* 0x00000004732e7825 */ /* 0x008fca00078e0212 */
[----:B------:R1:W-:Y:S02]  /*162e90*/  @P2 STG.E desc[UR40][R46.64], R86 ;  /* 0x000000562e002986 */ /* 0x0003e4000c101928 */
[----:B-1----:R-:W-:Y:S02]  /*162ea0*/  IMAD.WIDE R46, R115, 0x4, R16 ;  /* 0x00000004732e7825 */ /* 0x002fe400078e0210 */
[----:B------:R-:W3:Y:S04]  /*162eb0*/  LDL.LU R86, [R1+0x940] ;  /* 0x0009400001567983 */ /* 0x000ee80000300800 */
[----:B----4-:R1:W-:Y:S04]  /*162ec0*/  @P1 STG.E desc[UR40][R46.64], R87 ;  /* 0x000000572e001986 */ /* 0x0103e8000c101928 */
[----:B-1----:R-:W4:Y:S01]  /*162ed0*/  LDL.LU R87, [R1+0x2674] ;  /* 0x0026740001577983 */ /* 0x002f220000300800 */
[----:B------:R-:W-:-:S03]  /*162ee0*/  LOP3.LUT P3, RZ, R44, 0x100, RZ, 0xc0, !PT ;  /* 0x000001002cff7812 */ /* 0x000fc6000786c0ff */
[----:B------:R-:W2:Y:S01]  /*162ef0*/  LDL.LU R238, [R1+0x3d0] ;  /* 0x0003d00001ee7983 */ /* 0x000ea20000300800 */
[C---:B------:R-:W-:Y:S02]  /*162f00*/  LOP3.LUT P0, RZ, R45.reuse, 0x10000000, RZ, 0xc0, !PT ;  /* 0x100000002dff7812 */ /* 0x040fe4000780c0ff */
[C---:B------:R-:W-:Y:S01]  /*162f10*/  LOP3.LUT P6, RZ, R45.reuse, 0x20000000, RZ, 0xc0, !PT ;  /* 0x200000002dff7812 */ /* 0x040fe200078cc0ff */
[----:B------:R-:W3:Y:S01]  /*162f20*/  LDL.LU R242, [R1+0x1704] ;  /* 0x0017040001f27983 */ /* 0x000ee20000300800 */
[C---:B------:R-:W-:Y:S02]  /*162f30*/  LOP3.LUT P2, RZ, R45.reuse, 0x40000000, RZ, 0xc0, !PT ;  /* 0x400000002dff7812 */ /* 0x040fe4000784c0ff */
[C---:B------:R-:W-:Y:S01]  /*162f40*/  LOP3.LUT P1, RZ, R45.reuse, 0x80000000, RZ, 0xc0, !PT ;  /* 0x800000002dff7812 */ /* 0x040fe2000782c0ff */
[----:B------:R-:W3:Y:S01]  /*162f50*/  LDL.LU R246, [R1+0x16f4] ;  /* 0x0016f40001f67983 */ /* 0x000ee20000300800 */
[----:B------:R-:W-:-:S03]  /*162f60*/  LOP3.LUT R45, R45, 0xdfffffff, RZ, 0xc0, !PT ;  /* 0xdfffffff2d2d7812 */ /* 0x000fc600078ec0ff */
[----:B------:R-:W3:Y:S01]  /*162f70*/  LDL.LU R250, [R1+0x16e4] ;  /* 0x0016e40001fa7983 */ /* 0x000ee20000300800 */
[----:B------:R-:W-:Y:S02]  /*162f80*/  @P3 LOP3.LUT R45, R45, 0x20000000, RZ, 0xfc, !PT ;  /* 0x200000002d2d3812 */ /* 0x000fe400078efcff */
[----:B------:R-:W-:Y:S01]  /*162f90*/  LOP3.LUT P3, RZ, R44, 0x80, RZ, 0xc0, !PT ;  /* 0x000000802cff7812 */ /* 0x000fe2000786c0ff */
[----:B------:R-:W-:Y:S01]  /*162fa0*/  IMAD.WIDE R46, R115, 0x4, R14 ;  /* 0x00000004732e7825 */ /* 0x000fe200078e020e */
[----:B------:R-:W-:Y:S01]  /*162fb0*/  LOP3.LUT R45, R45, 0xbfffffff, RZ, 0xc0, !PT ;  /* 0xbfffffff2d2d7812 */ /* 0x000fe200078ec0ff */
[----:B------:R-:W3:Y:S01]  /*162fc0*/  LDL.LU R241, [R1+0x1374] ;  /* 0x0013740001f17983 */ /* 0x000ee20000300800 */
[----:B------:R-:W-:-:S03]  /*162fd0*/  LOP3.LUT R48, R48, 0xfffffffe, RZ, 0xc0, !PT ;  /* 0xfffffffe30307812 */ /* 0x000fc600078ec0ff */
[----:B------:R-:W3:Y:S04]  /*162fe0*/  LDL.LU R245, [R1+0xc74] ;  /* 0x000c740001f57983 */ /* 0x000ee80000300800 */
[----:B------:R-:W3:Y:S02]  /*162ff0*/  LDL.LU R249, [R1+0x944] ;  /* 0x0009440001f97983 */ /* 0x000ee40000300800 */
[----:B------:R-:W-:Y:S02]  /*163000*/  @P3 LOP3.LUT R45, R45, 0x40000000, RZ, 0xfc, !PT ;  /* 0x400000002d2d3812 */ /* 0x000fe400078efcff */
[----:B------:R-:W-:Y:S01]  /*163010*/  LOP3.LUT P3, RZ, R44, 0x40, RZ, 0xc0, !PT ;  /* 0x000000402cff7812 */ /* 0x000fe2000786c0ff */
[----:B------:R-:W3:Y:S01]  /*163020*/  LDL.LU R232, [R1+0x267c] ;  /* 0x00267c0001e87983 */ /* 0x000ee20000300800 */
[----:B------:R-:W-:-:S03]  /*163030*/  LOP3.LUT R45, R45, 0x7fffffff, RZ, 0xc0, !PT ;  /* 0x7fffffff2d2d7812 */ /* 0x000fc600078ec0ff */
[----:B------:R-:W3:Y:S08]  /*163040*/  LDL.LU R236, [R1+0x3d4] ;  /* 0x0003d40001ec7983 */ /* 0x000ef00000300800 */
[----:B------:R-:W-:Y:S02]  /*163050*/  @P3 LOP3.LUT R45, R45, 0x80000000, RZ, 0xfc, !PT ;  /* 0x800000002d2d3812 */ /* 0x000fe400078efcff */
        /* <DEDUP_REMOVED lines=15> */
[----:B------:R1:W-:Y:S02]  /*163150*/  @P0 STG.E desc[UR40][R46.64], R240 ;  /* 0x000000f02e000986 */ /* 0x0003e4000c101928 */
[----:B-1----:R-:W-:Y:S02]  /*163160*/  IMAD.WIDE R46, R115, 0x4, R12 ;  /* 0x00000004732e7825 */ /* 0x002fe400078e020c */
[----:B------:R-:W3:Y:S04]  /*163170*/  LDL.LU R115, [R1+0x2680] ;  /* 0x0026800001737983 */ /* 0x000ee80000300800 */
[----:B------:R-:W3:Y:S04]  /*163180*/  LDL.LU R237, [R1+0x16d4] ;  /* 0x0016d40001ed7983 */ /* 0x000ee80000300800 */
[----:B------:R-:W3:Y:S04]  /*163190*/  LDL.LU R240, [R1+0x1708] ;  /* 0x0017080001f07983 */ /* 0x000ee80000300800 */
[----:B------:R4:W-:Y:S02]  /*1631a0*/  @P6 STG.E desc[UR40][R46.64], R244 ;  /* 0x000000f42e006986 */ /* 0x0009e4000c101928 */
[----:B----4-:R-:W-:-:S05]  /*1631b0*/  IMAD.WIDE R46, R87, 0x4, R18 ;  /* 0x00000004572e7825 */ /* 0x010fca00078e0212 */
[----:B--2---:R1:W-:Y:S02]  /*1631c0*/  @P2 STG.E desc[UR40][R46.64], R248 ;  /* 0x000000f82e002986 */ /* 0x0043e4000c101928 */
[C---:B-1----:R-:W-:Y:S02]  /*1631d0*/  IMAD.WIDE R46, R87.reuse, 0x4, R16 ;  /* 0x00000004572e7825 */ /* 0x042fe400078e0210 */
[----:B------:R-:W2:Y:S04]  /*1631e0*/  LDL.LU R248, [R1+0x16f8] ;  /* 0x0016f80001f87983 */ /* 0x000ea80000300800 */
[----:B------:R1:W-:Y:S02]  /*1631f0*/  @P1 STG.E desc[UR40][R46.64], R114 ;  /* 0x000000722e001986 */ /* 0x0003e4000c101928 */
[----:B-1----:R-:W-:-:S02]  /*163200*/  IMAD.WIDE R46, R87, 0x4, R14 ;  /* 0x00000004572e7825 */ /* 0x002fc400078e020e */
[----:B------:R-:W4:Y:S04]  /*163210*/  LDL.LU R114, [R1+0x16e8] ;  /* 0x0016e80001727983 */ /* 0x000f280000300800 */
[----:B---3--:R1:W-:Y:S02]  /*163220*/  @P3 STG.E desc[UR40][R46.64], R86 ;  /* 0x000000562e003986 */ /* 0x0083e4000c101928 */
[----:B-1----:R-:W-:Y:S02]  /*163230*/  IMAD.WIDE R46, R87, 0x4, R12 ;  /* 0x00000004572e7825 */ /* 0x002fe400078e020c */
[----:B------:R-:W3:Y:S04]  /*163240*/  LDL.LU R86, [R1+0x16d8] ;  /* 0x0016d80001567983 */ /* 0x000ee80000300800 */
[----:B------:R-:W3:Y:S04]  /*163250*/  LDL.LU R87, [R1+0x1378] ;  /* 0x0013780001577983 */ /* 0x000ee80000300800 */
        /* <DEDUP_REMOVED lines=14> */
[C---:B------:R-:W-:Y:S02]  /*163340*/  LOP3.LUT P4, RZ, R44.reuse, 0x200, RZ, 0xc0, !PT ;  /* 0x000002002cff7812 */ /* 0x040fe4000788c0ff */
[C---:B------:R-:W-:Y:S02]  /*163350*/  LOP3.LUT P5, RZ, R44.reuse, 0x400, RZ, 0xc0, !PT ;  /* 0x000004002cff7812 */ /* 0x040fe400078ac0ff */
[C---:B------:R-:W-:Y:S02]  /*163360*/  LOP3.LUT P0, RZ, R44.reuse, 0x800, RZ, 0xc0, !PT ;  /* 0x000008002cff7812 */ /* 0x040fe4000780c0ff */
[C---:B------:R-:W-:Y:S02]  /*163370*/  LOP3.LUT P6, RZ, R44.reuse, 0x1000, RZ, 0xc0, !PT ;  /* 0x000010002cff7812 */ /* 0x040fe400078cc0ff */
[----:B------:R-:W-:-:S02]  /*163380*/  LOP3.LUT P2, RZ, R44, 0x2000, RZ, 0xc0, !PT ;  /* 0x000020002cff7812 */ /* 0x000fc4000784c0ff */
[----:B------:R-:W-:Y:S01]  /*163390*/  LOP3.LUT P1, RZ, R44, 0x4000, RZ, 0xc0, !PT ;  /* 0x000040002cff7812 */ /* 0x000fe2000782c0ff */
[----:B------:R1:W-:Y:S01]  /*1633a0*/  @P3 STG.E desc[UR40][R46.64], R237 ;  /* 0x000000ed2e003986 */ /* 0x0003e2000c101928 */
[----:B------:R-:W-:Y:S01]  /*1633b0*/  LOP3.LUT P3, RZ, R45, 0x80000000, RZ, 0xc0, !PT ;  /* 0x800000002dff7812 */ /* 0x000fe2000786c0ff */
[----:B-1----:R-:W-:-:S12]  /*1633c0*/  IMAD.WIDE R46, R232, 0x4, R18 ;  /* 0x00000004e82e7825 */ /* 0x002fd800078e0212 */
[----:B------:R1:W-:Y:S01]  /*1633d0*/  @P3 STG.E desc[UR40][R46.64], R241 ;  /* 0x000000f12e003986 */ /* 0x0003e2000c101928 */
[C---:B------:R-:W-:Y:S01]  /*1633e0*/  LOP3.LUT P3, RZ, R45.reuse, 0x40000000, RZ, 0xc0, !PT ;  /* 0x400000002dff7812 */ /* 0x040fe2000786c0ff */
[C---:B-1----:R-:W-:Y:S02]  /*1633f0*/  IMAD.WIDE R46, R232.reuse, 0x4, R16 ;  /* 0x00000004e82e7825 */ /* 0x042fe400078e0210 */
[----:B------:R-:W3:Y:S10]  /*163400*/  LDL.LU R241, [R1+0x268c] ;  /* 0x00268c0001f17983 */ /* 0x000ef40000300800 */
[----:B------:R1:W-:Y:S01]  /*163410*/  @P3 STG.E desc[UR40][R46.64], R245 ;  /* 0x000000f52e003986 */ /* 0x0003e2000c101928 */
[----:B------:R-:W-:Y:S01]  /*163420*/  LOP3.LUT P3, RZ, R45, 0x20000000, RZ, 0xc0, !PT ;  /* 0x200000002dff7812 */ /* 0x000fe2000786c0ff */
[----:B-1----:R-:W-:-:S12]  /*163430*/  IMAD.WIDE R46, R232, 0x4, R14 ;  /* 0x00000004e82e7825 */ /* 0x002fd800078e020e */
[----:B------:R1:W-:Y:S02]  /*163440*/  @P3 STG.E desc[UR40][R46.64], R249 ;  /* 0x000000f92e003986 */ /* 0x0003e4000c101928 */
[----:B-1----:R-:W-:-:S05]  /*163450*/  IMAD.WIDE R46, R232, 0x4, R12 ;  /* 0x00000004e82e7825 */ /* 0x002fca00078e020c */
[----:B------:R1:W-:Y:S02]  /*163460*/  @P4 STG.E desc[UR40][R46.64], R236 ;  /* 0x000000ec2e004986 */ /* 0x0003e4000c101928 */
[----:B-1----:R-:W-:-:S05]  /*163470*/  IMAD.WIDE R46, R115, 0x4, R18 ;  /* 0x00000004732e7825 */ /* 0x002fca00078e0212 */
[----:B------:R1:W-:Y:S02]  /*163480*/  @P5 STG.E desc[UR40][R46.64], R240 ;  /* 0x000000f02e005986 */ /* 0x0003e4000c101928 */
[----:B-1----:R-:W-:-:S05]  /*163490*/  IMAD.WIDE R46, R115, 0x4, R16 ;  /* 0x00000004732e7825 */ /* 0x002fca00078e0210 */
[----:B--2---:R1:W-:Y:S02]  /*1634a0*/  @P0 STG.E desc[UR40][R46.64], R248 ;  /* 0x000000f82e000986 */ /* 0x0043e4000c101928 */
[----:B-1----:R-:W-:-:S05]  /*1634b0*/  IMAD.WIDE R46, R115, 0x4, R14 ;  /* 0x00000004732e7825 */ /* 0x002fca00078e020e */
[----:B----4-:R1:W-:Y:S02]  /*1634c0*/  @P6 STG.E desc[UR40][R46.64], R114 ;  /* 0x000000722e006986 */ /* 0x0103e4000c101928 */
[----:B-1----:R-:W-:-:S05]  /*1634d0*/  IMAD.WIDE R46, R115, 0x4, R12 ;  /* 0x00000004732e7825 */ /* 0x002fca00078e020c */
[----:B---3--:R1:W-:Y:S02]  /*1634e0*/  @P2 STG.E desc[UR40][R46.64], R86 ;  /* 0x000000562e002986 */ /* 0x0083e4000c101928 */
        /* <DEDUP_REMOVED lines=24> */
[----:B------:R-:W-:Y:S01]  /*163670*/  LOP3.LUT P3, RZ, R44, 0x800000, RZ, 0xc0, !PT ;  /* 0x008000002cff7812 */ /* 0x000fe2000786c0ff */
[----:B--2---:R1:W-:Y:S04]  /*163680*/  @P0 STG.E desc[UR40][R46.64], R87 ;  /* 0x000000572e000986 */ /* 0x0043e8000c101928 */
[----:B-1----:R-:W2:Y:S04]  /*163690*/  LDL.LU R87, [R1+0x16dc] ;  /* 0x0016dc0001577983 */ /* 0x002ea80000300800 */
[----:B------:R-:W2:Y:S01]  /*1636a0*/  LDL.LU R250, [R1+0x137c] ;  /* 0x00137c0001fa7983 */ /* 0x000ea20000300800 */
[----:B------:R-:W-:-:S03]  /*1636b0*/  LOP3.LUT R45, R45, 0xfdffffff, RZ, 0xc0, !PT ;  /* 0xfdffffff2d2d7812 */ /* 0x000fc600078ec0ff */
[----:B------:R-:W2:Y:S01]  /*1636c0*/  LDL.LU R233, [R1+0xc7c] ;  /* 0x000c7c0001e97983 */ /* 0x000ea20000300800 */
[----:B------:R-:W-:Y:S01]  /*1636d0*/  @P3 LOP3.LUT R45, R45, 0x2000000, RZ, 0xfc, !PT ;  /* 0x020000002d2d3812 */ /* 0x000fe200078efcff */
[----:B------:R-:W-:Y:S01]  /*1636e0*/  IMAD.WIDE R46, R244, 0x4, R14 ;  /* 0x00000004f42e7825 */ /* 0x000fe200078e020e */
[----:B------:R-:W-:-:S04]  /*1636f0*/  LOP3.LUT P3, RZ, R44, 0x400000, RZ, 0xc0, !PT ;  /* 0x004000002cff7812 */ /* 0x000fc8000786c0ff */
[----:B---3--:R1:W-:Y:S01]  /*163700*/  @P6 STG.E desc[UR40][R46.64], R240 ;  /* 0x000000f02e006986 */ /* 0x0083e2000c101928 */
[----:B------:R-:W-:-:S03]  /*163710*/  LOP3.LUT R45, R45, 0xfbffffff, RZ, 0xc0, !PT ;  /* 0xfbffffff2d2d7812 */ /* 0x000fc600078ec0ff */
[----:B-1----:R-:W3:Y:S04]  /*163720*/  LDL.LU R240, [R1+0x2690] ;  /* 0x0026900001f07983 */ /* 0x002ee80000300800 */
[----:B------:R-:W3:Y:S01]  /*163730*/  LDL.LU R237, [R1+0x94c] ;  /* 0x00094c0001ed7983 */ /* 0x000ee20000300800 */
[----:B------:R-:W-:Y:S02]  /*163740*/  @P3 LOP3.LUT R45, R45, 0x4000000, RZ, 0xfc, !PT ;  /* 0x040000002d2d3812 */ /* 0x000fe400078efcff */
[C---:B------:R-:W-:Y:S01]  /*163750*/  LOP3.LUT P3, RZ, R44.reuse, 0x200000, RZ, 0xc0, !PT ;  /* 0x002000002cff7812 */ /* 0x040fe2000786c0ff */
[----:B------:R-:W3:Y:S01]  /*163760*/  LDL.LU R245, [R1+0x3dc] ;  /* 0x0003dc0001f57983 */ /* 0x000ee20000300800 */
[----:B------:R-:W-:Y:S02]  /*163770*/  LOP3.LUT R45, R45, 0xf7ffffff, RZ, 0xc0, !PT ;  /* 0xf7ffffff2d2d7812 */ /* 0x000fe400078ec0ff */
[C---:B------:R-:W-:Y:S01]  /*163780*/  LOP3.LUT P2, RZ, R44.reuse, 0x20000, RZ, 0xc0, !PT ;  /* 0x000200002cff7812 */ /* 0x040fe2000784c0ff */
[----:B------:R-:W3:Y:S01]  /*163790*/  LDL.LU R249, [R1+0x1730] ;  /* 0x0017300001f97983 */ /* 0x000ee20000300800 */
[----:B------:R-:W-:Y:S01]  /*1637a0*/  LOP3.LUT P1, RZ, R44, 0x40000, RZ, 0xc0, !PT ;  /* 0x000400002cff7812 */ /* 0x000fe2000782c0ff */
[----:B------:R-:W-:-:S02]  /*1637b0*/  IMAD.WIDE R46, R244, 0x4, R12 ;  /* 0x00000004f42e7825 */ /* 0x000fc400078e020c */
[----:B------:R-:W3:Y:S04]  /*1637c0*/  LDL.LU R232, [R1+0x1720] ;  /* 0x0017200001e87983 */ /* 0x000ee80000300800 */
[----:B------:R-:W-:Y:S02]  /*1637d0*/  @P3 LOP3.LUT R45, R45, 0x8000000, RZ, 0xfc, !PT ;  /* 0x080000002d2d3812 */ /* 0x000fe400078efcff */
[----:B------:R-:W-:Y:S02]  /*1637e0*/  LOP3.LUT P3, RZ, R44, 0x100000, RZ, 0xc0, !PT ;  /* 0x001000002cff7812 */ /* 0x000fe4000786c0ff */
[----:B------:R-:W-:Y:S01]  /*1637f0*/  LOP3.LUT R45, R45, 0xefffffff, RZ, 0xc0, !PT ;  /* 0xefffffff2d2d7812 */ /* 0x000fe200078ec0ff */
[----:B----4-:R1:W-:Y:S10]  /*163800*/  @P2 STG.E desc[UR40][R46.64], R248 ;  /* 0x000000f82e002986 */ /* 0x0103f4000c101928 */
[----:B------:R-:W-:-:S02]  /*163810*/  @P3 LOP3.LUT R45, R45, 0x10000000, RZ, 0xfc, !PT ;  /* 0x100000002d2d3812 */ /* 0x000fc400078efcff */
[----:B------:R-:W-:Y:S01]  /*163820*/  LOP3.LUT P3, RZ, R44, 0x80000, RZ, 0xc0, !PT ;  /* 0x000800002cff7812 */ /* 0x000fe2000786c0ff */
        /* <DEDUP_REMOVED lines=149> */
[----:B-1----:R-:W-:Y:S02]  /*164180*/  IMAD.WIDE R46, R248, 0x4, R12 ;  /* 0x00000004f82e7825 */ /* 0x002fe400078e020c */
[----:B------:R-:W4:Y:S04]  /*164190*/  LDL.LU R244, [R1+0x136c] ;  /* 0x00136c0001f47983 */ /* 0x000f280000300800 */
[----:B------:R-:W4:Y:S04]  /*1641a0*/  LDL.LU R248, [R1+0xc4c] ;  /* 0x000c4c0001f87983 */ /* 0x000f280000300800 */
[----:B--2---:R1:W-:Y:S04]  /*1641b0*/  @P0 STG.E desc[UR40][R46.64], R114 ;  /* 0x000000722e000986 */ /* 0x0043e8000c101928 */
[----:B-1----:R-:W2:Y:S01]  /*1641c0*/  LDL.LU R114, [R1+0x95c] ;  /* 0x00095c0001727983 */ /* 0x002ea20000300800 */
[----:B---3--:R-:W-:-:S05]  /*1641d0*/  IMAD.WIDE R46, R240, 0x4, R18 ;  /* 0x00000004f02e7825 */ /* 0x008fca00078e0212 */
[----:B------:R1:W-:Y:S02]  /*1641e0*/  @P6 STG.E desc[UR40][R46.64], R115 ;  /* 0x000000732e006986 */ /* 0x0003e4000c101928 */
[C---:B-1----:R-:W-:Y:S02]  /*1641f0*/  IMAD.WIDE R46, R240.reuse, 0x4, R16 ;  /* 0x00000004f02e7825 */ /* 0x042fe400078e0210 */
[----:B------:R-:W3:Y:S04]  /*164200*/  LDL.LU R115, [R1+0x3cc] ;  /* 0x0003cc0001737983 */ /* 0x000ee80000300800 */
[----:B----4-:R1:W-:Y:S04]  /*164210*/  @P2 STG.E desc[UR40][R46.64], R86 ;  /* 0x000000562e002986 */ /* 0x0103e8000c101928 */
[----:B-1----:R-:W4:Y:S01]  /*164220*/  LDL.LU R86, [R1+0x26ac] ;  /* 0x0026ac0001567983 */ /* 0x002f220000300800 */
[----:B------:R-:W-:Y:S01]  /*164230*/  LOP3.LUT P1, RZ, R43, 0x100000, RZ, 0xc0, !PT ;  /* 0x001000002bff7812 */ /* 0x000fe2000782c0ff */
[----:B------:R-:W-:-:S12]  /*164240*/  IMAD.WIDE R46, R240, 0x4, R14 ;  /* 0x00000004f02e7825 */ /* 0x000fd800078e020e */
[----:B------:R1:W-:Y:S04]  /*164250*/  @P1 STG.E desc[UR40][R46.64], R87 ;  /* 0x000000572e001986 */ /* 0x0003e8000c101928 */
[----:B-1----:R-:W2:Y:S04]  /*164260*/  LDL.LU R87, [R1+0x2ac] ;  /* 0x0002ac0001577983 */ /* 0x002ea80000300800 */
[----:B------:R-:W2:Y:S04]  /*164270*/  LDL.LU R250, [R1+0x2af0] ;  /* 0x002af00001fa7983 */ /* 0x000ea80000300800 */
[----:B------:R-:W2:Y:S04]  /*164280*/  LDL.LU R238, [R1+0x1760] ;  /* 0x0017600001ee7983 */ /* 0x000ea80000300800 */
[----:B------:R-:W3:Y:S01]  /*164290*/  LDL.LU R242, [R1+0x1750] ;  /* 0x0017500001f27983 */ /* 0x000ee20000300800 */
[----:B------:R-:W-:-:S03]  /*1642a0*/  LOP3.LUT P3, RZ, R42, 0x2, RZ, 0xc0, !PT ;  /* 0x000000022aff7812 */ /* 0x000fc6000786c0ff */
        /* <DEDUP_REMOVED lines=8> */
[----:B------:R-:W3:Y:S01]  /*164330*/  LDL.LU R241, [R1+0x960] ;  /* 0x0009600001f17983 */ /* 0x000ee20000300800 */
[C---:B------:R-:W-:Y:S02]  /*164340*/  LOP3.LUT P0, RZ, R43.reuse, 0x200000, RZ, 0xc0, !PT ;  /* 0x002000002bff7812 */ /* 0x040fe4000780c0ff */
[----:B------:R-:W-:Y:S01]  /*164350*/  LOP3.LUT P6, RZ, R43, 0x400000, RZ, 0xc0, !PT ;  /* 0x004000002bff7812 */ /* 0x000fe200078cc0ff */
[----:B------:R-:W3:Y:S04]  /*164360*/  LDL.LU R245, [R1+0x3b0] ;  /* 0x0003b00001f57983 */ /* 0x000ee80000300800 */
[----:B------:R-:W-:Y:S02]  /*164370*/  @P3 LOP3.LUT R45, R45, 0x40, RZ, 0xfc, !PT ;  /* 0x000000402d2d3812 */ /* 0x000fe400078efcff */
[----:B------:R-:W-:-:S02]  /*164380*/  LOP3.LUT P3, RZ, R43, 0x80000000, RZ, 0xc0, !PT ;  /* 0x800000002bff7812 */ /* 0x000fc4000786c0ff */
[----:B------:R-:W-:-:S11]  /*164390*/  LOP3.LUT R45, R45, 0xffffff7f, RZ, 0xc0, !PT ;  /* 0xffffff7f2d2d7812 */ /* 0x000fd600078ec0ff */
[----:B------:R-:W-:Y:S02]  /*1643a0*/  @P3 LOP3.LUT R45, R45, 0x80, RZ, 0xfc, !PT ;  /* 0x000000802d2d3812 */ /* 0x000fe400078efcff */
[----:B------:R-:W-:Y:S02]  /*1643b0*/  LOP3.LUT P3, RZ, R43, 0x40000000, RZ, 0xc0, !PT ;  /* 0x400000002bff7812 */ /* 0x000fe4000786c0ff */
[----:B------:R-:W-:Y:S01]  /*1643c0*/  LOP3.LUT R45, R45, 0xfffffeff, RZ, 0xc0, !PT ;  /* 0xfffffeff2d2d7812 */ /* 0x000fe200078ec0ff */
[----:B------:R-:W-:-:S10]  /*1643d0*/  IMAD.WIDE R46, R240, 0x4, R12 ;  /* 0x00000004f02e7825 */ /* 0x000fd400078e020c */
        /* <DEDUP_REMOVED lines=11> */
[C---:B------:R-:W-:Y:S01]  /*164490*/  LOP3.LUT P3, RZ, R43.reuse, 0x4000000, RZ, 0xc0, !PT ;  /* 0x040000002bff7812 */ /* 0x040fe2000786c0ff */
[----:B------:R4:W-:Y:S01]  /*1644a0*/  @P0 STG.E desc[UR40][R46.64], R244 ;  /* 0x000000f42e000986 */ /* 0x0009e2000c101928 */
[----:B------:R-:W-:Y:S02]  /*1644b0*/  LOP3.LUT P1, RZ, R43, 0x1000000, RZ, 0xc0, !PT ;  /* 0x010000002bff7812 */ /* 0x000fe4000782c0ff */
[----:B------:R-:W-:-:S09]  /*1644c0*/  LOP3.LUT R45, R45, 0xffffefff, RZ, 0xc0, !PT ;  /* 0xffffefff2d2d7812 */ /* 0x000fd200078ec0ff */
[----:B------:R-:W-:Y:S02]  /*1644d0*/  @P3 LOP3.LUT R45, R45, 0x1000, RZ, 0xfc, !PT ;  /* 0x000010002d2d3812 */ /* 0x000fe400078efcff */
[----:B------:R-:W-:Y:S01]  /*1644e0*/  LOP3.LUT P3, RZ, R43, 0x2000000, RZ, 0xc0, !PT ;  /* 0x020000002bff7812 */ /* 0x000fe2000786c0ff */
[----:B----4-:R-:W-:-:S05]  /*1644f0*/  IMAD.WIDE R46, R86, 0x4, R18 ;  /* 0x00000004562e7825 */ /* 0x010fca00078e0212 */
[----:B------:R1:W-:Y:S04]  /*164500*/  @P6 STG.E desc[UR40][R46.64], R248 ;  /* 0x000000f82e006986 */ /* 0x0003e8000c101928 */
[----:B-1----:R-:W4:Y:S04]  /*164510*/  LDL.LU R248, [R1+0x2af8] ;  /* 0x002af80001f87983 */ /* 0x002f280000300800 */
[----:B------:R-:W4:Y:S04]  /*164520*/  LDL.LU R232, [R1+0x290] ;  /* 0x0002900001e87983 */ /* 0x000f280000300800 */
[----:B------:R-:W4:Y:S04]  /*164530*/  LDL.LU R236, [R1+0x1764] ;  /* 0x0017640001ec7983 */ /* 0x000f280000300800 */
[----:B------:R-:W4:Y:S01]  /*164540*/  LDL.LU R240, [R1+0x1754] ;  /* 0x0017540001f07983 */ /* 0x000f220000300800 */
[----:B------:R-:W-:-:S03]  /*164550*/  IMAD.WIDE R46, R86, 0x4, R16 ;  /* 0x00000004562e7825 */ /* 0x000fc600078e0210 */
[----:B------:R-:W4:Y:S04]  /*164560*/  LDL.LU R244, [R1+0x1744] ;  /* 0x0017440001f47983 */ /* 0x000f280000300800 */
[----:B--2---:R1:W-:Y:S02]  /*164570*/  @P2 STG.E desc[UR40][R46.64], R114 ;  /* 0x000000722e002986 */ /* 0x0043e4000c101928 */
[----:B-1----:R-:W-:-:S05]  /*164580*/  IMAD.WIDE R46, R86, 0x4, R14 ;  /* 0x00000004562e7825 */ /* 0x002fca00078e020e */
[----:B---3--:R1:W-:Y:S02]  /*164590*/  @P1 STG.E desc[UR40][R46.64], R115 ;  /* 0x000000732e001986 */ /* 0x0083e4000c101928 */
[----:B-1----:R-:W-:Y:S02]  /*1645a0*/  IMAD.WIDE R46, R86, 0x4, R12 ;  /* 0x00000004562e7825 */ /* 0x002fe400078e020c */
[----:B------:R-:W2:Y:S04]  /*1645b0*/  LDL.LU R115, [R1+0x1354] ;  /* 0x0013540001737983 */ /* 0x000ea80000300800 */
[----:B------:R1:W-:Y:S04]  /*1645c0*/  @P3 STG.E desc[UR40][R46.64], R87 ;  /* 0x000000572e003986 */ /* 0x0003e8000c101928 */
[----:B------:R-:W3:Y:S04]  /*1645d0*/  LDL.LU R86, [R1+0xc24] ;  /* 0x000c240001567983 */ /* 0x000ee80000300800 */
        /* <DEDUP_REMOVED lines=26> */
[C---:B------:R-:W-:Y:S01]  /*164780*/  LOP3.LUT P5, RZ, R42.reuse, 0x8, RZ, 0xc0, !PT ;  /* 0x000000082aff7812 */ /* 0x040fe200078ac0ff */
[----:B-1----:R-:W-:Y:S01]  /*164790*/  IMAD.WIDE R46, R249, 0x4, R12 ;  /* 0x00000004f92e7825 */ /* 0x002fe200078e020c */
[C---:B------:R-:W-:Y:S02]  /*1647a0*/  LOP3.LUT P0, RZ, R42.reuse, 0x10, RZ, 0xc0, !PT ;  /* 0x000000102aff7812 */ /* 0x040fe4000780c0ff */
[C---:B------:R-:W-:Y:S02]  /*1647b0*/  LOP3.LUT P6, RZ, R42.reuse, 0x20, RZ, 0xc0, !PT ;  /* 0x000000202aff7812 */ /* 0x040fe400078cc0ff */
[C---:B------:R-:W-:Y:S02]  /*1647c0*/  LOP3.LUT P2, RZ, R42.reuse, 0x40, RZ, 0xc0, !PT ;  /* 0x000000402aff7812 */ /* 0x040fe4000784c0ff */
[----:B------:R-:W-:-:S03]  /*1647d0*/  LOP3.LUT P1, RZ, R42, 0x80, RZ, 0xc0, !PT ;  /* 0x000000802aff7812 */ /* 0x000fc6000782c0ff */
[----:B----4-:R1:W-:Y:S02]  /*1647e0*/  @P3 STG.E desc[UR40][R46.64], R232 ;  /* 0x000000e82e003986 */ /* 0x0103e4000c101928 */
[----:B-1----:R-:W-:-:S05]  /*1647f0*/  IMAD.WIDE R46, R248, 0x4, R18 ;  /* 0x00000004f82e7825 */ /* 0x002fca00078e0212 */
[----:B------:R1:W-:Y:S02]  /*164800*/  @P4 STG.E desc[UR40][R46.64], R236 ;  /* 0x000000ec2e004986 */ /* 0x0003e4000c101928 */
[----:B-1----:R-:W-:-:S05]  /*164810*/  IMAD.WIDE R46, R248, 0x4, R16 ;  /* 0x00000004f82e7825 */ /* 0x002fca00078e0210 */
[----:B------:R1:W-:Y:S04]  /*164820*/  @P5 STG.E desc[UR40][R46.64], R240 ;  /* 0x000000f02e005986 */ /* 0x0003e8000c101928 */
[----:B-1----:R-:W4:Y:S01]  /*164830*/  LDL.LU R240, [R1+0x3b4] ;  /* 0x0003b40001f07983 */ /* 0x002f220000300800 */
[----:B------:R-:W-:-:S05]  /*164840*/  IMAD.WIDE R46, R248, 0x4, R14 ;  /* 0x00000004f82e7825 */ /* 0x000fca00078e020e */
[----:B------:R1:W-:Y:S02]  /*164850*/  @P0 STG.E desc[UR40][R46.64], R244 ;  /* 0x000000f42e000986 */ /* 0x0003e4000c101928 */
[----:B-1----:R-:W-:Y:S02]  /*164860*/  IMAD.WIDE R46, R248, 0x4, R12 ;  /* 0x00000004f82e7825 */ /* 0x002fe400078e020c */
[----:B------:R-:W4:Y:S04]  /*164870*/  LDL.LU R244, [R1+0x294] ;  /* 0x0002940001f47983 */ /* 0x000f280000300800 */
[----:B--2---:R1:W-:Y:S04]  /*164880*/  @P6 STG.E desc[UR40][R46.64], R115 ;  /* 0x000000732e006986 */ /* 0x0043e8000c101928 */
[----:B------:R-:W2:Y:S01]  /*164890*/  LDL.LU R248, [R1+0x1768] ;  /* 0x0017680001f87983 */ /* 0x000ea20000300800 */
[----:B-1----:R-:W-:-:S03]  /*1648a0*/  IMAD.WIDE R46, R114, 0x4, R18 ;  /* 0x00000004722e7825 */ /* 0x002fc600078e0212 */
[----:B------:R-:W2:Y:S04]  /*1648b0*/  LDL.LU R115, [R1+0x1758] ;  /* 0x0017580001737983 */ /* 0x000ea80000300800 */
[----:B---3--:R1:W-:Y:S02]  /*1648c0*/  @P2 STG.E desc[UR40][R46.64], R86 ;  /* 0x000000562e002986 */ /* 0x0083e4000c101928 */
[----:B-1----:R-:W-:Y:S02]  /*1648d0*/  IMAD.WIDE R46, R114, 0x4, R16 ;  /* 0x00000004722e7825 */ /* 0x002fe400078e0210 */
[----:B------:R-:W3:Y:S04]  /*1648e0*/  LDL.LU R86, [R1+0x1748] ;  /* 0x0017480001567983 */ /* 0x000ee80000300800 */
[----:B------:R1:W-:Y:S04]  /*1648f0*/  @P1 STG.E desc[UR40][R46.64], R87 ;  /* 0x000000572e001986 */ /* 0x0003e8000c101928 */
[----:B-1----:R-:W2:Y:S01]  /*164900*/  LDL.LU R87, [R1+0x2b10] ;  /* 0x002b100001577983 */ /* 0x002ea20000300800 */
        /* <DEDUP_REMOVED lines=8> */
[----:B------:R-:W-:-:S02]  /*164990*/  LOP3.LUT R43, R43, 0xbfffffff, RZ, 0xc0, !PT ;  /* 0xbfffffff2b2b7812 */ /* 0x000fc400078ec0ff */
[----:B------:R-:W-:Y:S01]  /*1649a0*/  LOP3.LUT P0, RZ, R42, 0x100, RZ, 0xc0, !PT ;  /* 0x000001002aff7812 */ /* 0x000fe2000780c0ff */
[----:B------:R-:W-:Y:S01]  /*1649b0*/  IMAD.WIDE R46, R114, 0x4, R14 ;  /* 0x00000004722e7825 */ /* 0x000fe200078e020e */
[----:B------:R-:W3:Y:S01]  /*1649c0*/  LDL.LU R241, [R1+0x176c] ;  /* 0x00176c0001f17983 */ /* 0x000ee20000300800 */
[----:B------:R-:W-:-:S03]  /*1649d0*/  LOP3.LUT R45, R45, 0xfffffffe, RZ, 0xc0, !PT ;  /* 0xfffffffe2d2d7812 */ /* 0x000fc600078ec0ff */
[----:B------:R-:W3:Y:S03]  /*1649e0*/  LDL.LU R245, [R1+0x175c] ;  /* 0x00175c0001f57983 */ /* 0x000ee60000300800 */
[----:B------:R-:W-:Y:S01]  /*1649f0*/  @P3 LOP3.LUT R43, R43, 0x40000000, RZ, 0xfc, !PT ;  /* 0x400000002b2b3812 */ /* 0x000fe200078efcff */
[----:B------:R-:W3:Y:S01]  /*164a00*/  LDL.LU R249, [R1+0x174c] ;  /* 0x00174c0001f97983 */ /* 0x000ee20000300800 */
[----:B------:R-:W-:Y:S02]  /*164a10*/  LOP3.LUT P3, RZ, R42, 0x40000, RZ, 0xc0, !PT ;  /* 0x000400002aff7812 */ /* 0x000fe4000786c0ff */
[----:B------:R-:W-:Y:S01]  /*164a20*/  LOP3.LUT R43, R43, 0x7fffffff, RZ, 0xc0, !PT ;  /* 0x7fffffff2b2b7812 */ /* 0x000fe200078ec0ff */
[----:B------:R-:W3:Y:S04]  /*164a30*/  LDL.LU R232, [R1+0x2b18] ;  /* 0x002b180001e87983 */ /* 0x000ee80000300800 */
[----:B------:R-:W3:Y:S06]  /*164a40*/  LDL.LU R236, [R1+0x135c] ;  /* 0x00135c0001ec7983 */ /* 0x000eec0000300800 */
        /* <DEDUP_REMOVED lines=11> */
[C---:B------:R-:W-:Y:S02]  /*164b00*/  LOP3.LUT P6, RZ, R42.reuse, 0x200, RZ, 0xc0, !PT ;  /* 0x000002002aff7812 */ /* 0x040fe400078cc0ff */
[----:B------:R-:W-:-:S07]  /*164b10*/  LOP3.LUT P2, RZ, R42, 0x400, RZ, 0xc0, !PT ;  /* 0x000004002aff7812 */ /* 0x000fce000784c0ff */
[----:B------:R-:W-:Y:S02]  /*164b20*/  @P3 LOP3.LUT R45, R45, 0x8, RZ, 0xfc, !PT ;  /* 0x000000082d2d3812 */ /* 0x000fe400078efcff */
[C---:B------:R-:W-:Y:S02]  /*164b30*/  LOP3.LUT P3, RZ, R42.reuse, 0x2000, RZ, 0xc0, !PT ;  /* 0x000020002aff7812 */ /* 0x040fe4000786c0ff */
[----:B------:R-:W-:Y:S02]  /*164b40*/  LOP3.LUT P1, RZ, R42, 0x800, RZ, 0xc0, !PT ;  /* 0x000008002aff7812 */ /* 0x000fe4000782c0ff */
[----:B------:R-:W-:-:S09]  /*164b50*/  LOP3.LUT R45, R45, 0xffffffef, RZ, 0xc0, !PT ;  /* 0xffffffef2d2d7812 */ /* 0x000fd200078ec0ff */
[----:B------:R-:W-:Y:S02]  /*164b60*/  @P3 LOP3.LUT R45, R45, 0x10, RZ, 0xfc, !PT ;  /* 0x000000102d2d3812 */ /* 0x000fe400078efcff */
[----:B------:R-:W-:Y:S01]  /*164b70*/  LOP3.LUT P3, RZ, R42, 0x1000, RZ, 0xc0, !PT ;  /* 0x000010002aff7812 */ /* 0x000fe2000786c0ff */
[----:B----4-:R1:W-:Y:S02]  /*164b80*/  @P0 STG.E desc[UR40][R46.64], R240 ;  /* 0x000000f02e000986 */ /* 0x0103e4000c101928 */
[----:B-1----:R-:W-:Y:S02]  /*164b90*/  IMAD.WIDE R46, R114, 0x4, R12 ;  /* 0x00000004722e7825 */ /* 0x002fe400078e020c */
[----:B------:R-:W4:Y:S04]  /*164ba0*/  LDL.LU R114, [R1+0x2b1c] ;  /* 0x002b1c0001727983 */ /* 0x000f280000300800 */
[----:B------:R-:W4:Y:S04]  /*164bb0*/  LDL.LU R237, [R1+0x298] ;  /* 0x0002980001ed7983 */ /* 0x000f280000300800 */
[----:B------:R1:W-:Y:S04]  /*164bc0*/  @P6 STG.E desc[UR40][R46.64], R244 ;  /* 0x000000f42e006986 */ /* 0x0003e8000c101928 */
[----:B------:R-:W4:Y:S04]  /*164bd0*/  LDL.LU R240, [R1+0xc2c] ;  /* 0x000c2c0001f07983 */ /* 0x000f280000300800 */
[----:B-1----:R-:W4:Y:S01]  /*164be0*/  LDL.LU R244, [R1+0x96c] ;  /* 0x00096c0001f47983 */ /* 0x002f220000300800 */
[----:B--2---:R-:W-:-:S05]  /*164bf0*/  IMAD.WIDE R46, R87, 0x4, R18 ;  /* 0x00000004572e7825 */ /* 0x004fca00078e0212 */
[----:B------:R1:W-:Y:S02]  /*164c00*/  @P2 STG.E desc[UR40][R46.64], R248 ;  /* 0x000000f82e002986 */ /* 0x0003e4000c101928 */
[C---:B-1----:R-:W-:Y:S02]  /*164c10*/  IMAD.WIDE R46, R87.reuse, 0x4, R16 ;  /* 0x00000004572e7825 */ /* 0x042fe400078e0210 */
[----:B------:R-:W2:Y:S04]  /*164c20*/  LDL.LU R248, [R1+0x3bc] ;  /* 0x0003bc0001f87983 */ /* 0x000ea80000300800 */
[----:B------:R1:W-:Y:S02]  /*164c30*/  @P1 STG.E desc[UR40][R46.64], R115 ;  /* 0x000000732e001986 */ /* 0x0003e4000c101928 */
[----:B-1----:R-:W-:-:S02]  /*164c40*/  IMAD.WIDE R46, R87, 0x4, R14 ;  /* 0x00000004572e7825 */ /* 0x002fc400078e020e */
[----:B------:R-:W2:Y:S04]  /*164c50*/  LDL.LU R115, [R1+0x29c] ;  /* 0x00029c0001737983 */ /* 0x000ea80000300800 */
[----:B---3--:R1:W-:Y:S02]  /*164c60*/  @P3 STG.E desc[UR40][R46.64], R86 ;  /* 0x000000562e003986 */ /* 0x0083e4000c101928 */
[----:B-1----:R-:W-:Y:S02]  /*164c70*/  IMAD.WIDE R46, R87, 0x4, R12 ;  /* 0x00000004572e7825 */ /* 0x002fe400078e020c */
[----:B------:R-:W3:Y:S04]  /*164c80*/  LDL.LU R87, [R1+0x1790] ;  /* 0x0017900001577983 */ /* 0x000ee80000300800 */
        /* <DEDUP_REMOVED lines=13> */
[----:B------:R-:W-:Y:S01]  /*164d60*/  IMAD.WIDE R44, R233, 0x4, R12 ;  /* 0x00000004e92c7825 */ /* 0x000fe200078e020c */
[C---:B------:R-:W-:Y:S02]  /*164d70*/  LOP3.LUT P4, RZ, R42.reuse, 0x200000, RZ, 0xc0, !PT ;  /* 0x002000002aff7812 */ /* 0x040fe4000788c0ff */
[C---:B------:R-:W-:Y:S02]  /*164d80*/  LOP3.LUT P5, RZ, R42.reuse, 0x400000, RZ, 0xc0, !PT ;  /* 0x004000002aff7812 */ /* 0x040fe400078ac0ff */
[C---:B------:R-:W-:Y:S02]  /*164d90*/  LOP3.LUT P0, RZ, R42.reuse, 0x800000, RZ, 0xc0, !PT ;  /* 0x008000002aff7812 */ /* 0x040fe4000780c0ff */
[C---:B------:R-:W-:Y:S02]  /*164da0*/  LOP3.LUT P6, RZ, R42.reuse, 0x1000000, RZ, 0xc0, !PT ;  /* 0x010000002aff7812 */ /* 0x040fe400078cc0ff */
[----:B------:R-:W-:-:S02]  /*164db0*/  LOP3.LUT P2, RZ, R42, 0x2000000, RZ, 0xc0, !PT ;  /* 0x020000002aff7812 */ /* 0x000fc4000784c0ff */
[----:B------:R-:W-:Y:S01]  /*164dc0*/  LOP3.LUT P1, RZ, R42, 0x4000000, RZ, 0xc0, !PT ;  /* 0x040000002aff7812 */ /* 0x000fe2000782c0ff */
[----:B----4-:R1:W-:Y:S01]  /*164dd0*/  @P3 STG.E desc[UR40][R44.64], R237 ;  /* 0x000000ed2c003986 */ /* 0x0103e2000c101928 */
[----:B------:R-:W-:Y:S01]  /*164de0*/  LOP3.LUT P3, RZ, R43, 0x80000000, RZ, 0xc0, !PT ;  /* 0x800000002bff7812 */ /* 0x000fe2000786c0ff */
[----:B-1----:R-:W-:-:S12]  /*164df0*/  IMAD.WIDE R44, R232, 0x4, R18 ;  /* 0x00000004e82c7825 */ /* 0x002fd800078e0212 */
[----:B------:R1:W-:Y:S01]  /*164e00*/  @P3 STG.E desc[UR40][R44.64], R241 ;  /* 0x000000f12c003986 */ /* 0x0003e2000c101928 */
[C---:B------:R-:W-:Y:S01]  /*164e10*/  LOP3.LUT P3, RZ, R43.reuse, 0x40000000, RZ, 0xc0, !PT ;  /* 0x400000002bff7812 */ /* 0x040fe2000786c0ff */
[C---:B-1----:R-:W-:Y:S02]  /*164e20*/  IMAD.WIDE R44, R232.reuse, 0x4, R16 ;  /* 0x00000004e82c7825 */ /* 0x042fe400078e0210 */
[----:B------:R-:W4:Y:S10]  /*164e30*/  LDL.LU R241, [R1+0x2b38] ;  /* 0x002b380001f17983 */ /* 0x000f340000300800 */
        /* <DEDUP_REMOVED lines=9> */
[----:B------:R1:W-:Y:S02]  /*164ed0*/  @P0 STG.E desc[UR40][R44.64], R244 ;  /* 0x000000f42c000986 */ /* 0x0003e4000c101928 */
[----:B-1----:R-:W-:-:S05]  /*164ee0*/  IMAD.WIDE R44, R114, 0x4, R14 ;  /* 0x00000004722c7825 */ /* 0x002fca00078e020e */
[----:B--2---:R1:W-:Y:S02]  /*164ef0*/  @P6 STG.E desc[UR40][R44.64], R248 ;  /* 0x000000f82c006986 */ /* 0x0043e4000c101928 */
[----:B-1----:R-:W-:Y:S02]  /*164f00*/  IMAD.WIDE R44, R114, 0x4, R12 ;  /* 0x00000004722c7825 */ /* 0x002fe400078e020c */
[----:B------:R-:W2:Y:S04]  /*164f10*/  LDL.LU R114, [R1+0x1780] ;  /* 0x0017800001727983 */ /* 0x000ea80000300800 */
[----:B------:R1:W-:Y:S04]  /*164f20*/  @P2 STG.E desc[UR40][R44.64], R115 ;  /* 0x000000732c002986 */ /* 0x0003e8000c101928 */
[----:B-1----:R-:W4:Y:S01]  /*164f30*/  LDL.LU R115, [R1+0x1770] ;  /* 0x0017700001737983 */ /* 0x002f220000300800 */
[----:B------:R-:W-:-:S03]  /*164f40*/  IMAD.WIDE R44, R86, 0x4, R18 ;  /* 0x00000004562c7825 */ /* 0x000fc600078e0212 */
[----:B------:R-:W4:Y:S04]  /*164f50*/  LDL.LU R251, [R1+0x1340] ;  /* 0x0013400001fb7983 */ /* 0x000f280000300800 */
[----:B------:R-:W4:Y:S04]  /*164f60*/  LDL.LU R234, [R1+0xbf0] ;  /* 0x000bf00001ea7983 */ /* 0x000f280000300800 */
[----:B---3--:R1:W-:Y:S04]  /*164f70*/  @P1 STG.E desc[UR40][R44.64], R87 ;  /* 0x000000572c001986 */ /* 0x0083e8000c101928 */
[----:B------:R-:W3:Y:S04]  /*164f80*/  LDL.LU R238, [R1+0x970] ;  /* 0x0009700001ee7983 */ /* 0x000ee80000300800 */
[----:B-1----:R-:W3:Y:S04]  /*164f90*/  LDL.LU R87, [R1+0x2b34] ;  /* 0x002b340001577983 */ /* 0x002ee80000300800 */
[----:B------:R-:W3:Y:S01]  /*164fa0*/  LDL.LU R242, [R1+0x3a0] ;  /* 0x0003a00001f27983 */ /* 0x000ee20000300800 */
[----:B------:R-:W-:-:S02]  /*164fb0*/  LOP3.LUT P3, RZ, R41, 0x80, RZ, 0xc0, !PT ;  /* 0x0000008029ff7812 */ /* 0x000fc4000786c0ff */
[----:B------:R-:W-:Y:S01]  /*164fc0*/  LOP3.LUT R43, R43, 0xffdfffff, RZ, 0xc0, !PT ;  /* 0xffdfffff2b2b7812 */ /* 0x000fe200078ec0ff */
[----:B------:R-:W3:Y:S04]  /*164fd0*/  LDL.LU R246, [R1+0x280] ;  /* 0x0002800001f67983 */ /* 0x000ee80000300800 */
[----:B------:R-:W3:Y:S04]  /*164fe0*/  LDL.LU R250, [R1+0x1794] ;  /* 0x0017940001fa7983 */ /* 0x000ee80000300800 */
[----:B------:R-:W3:Y:S02]  /*164ff0*/  LDL.LU R233, [R1+0x1784] ;  /* 0x0017840001e97983 */ /* 0x000ee40000300800 */
[----:B------:R-:W-:-:S02]  /*165000*/  @P3 LOP3.LUT R43, R43, 0x200000, RZ, 0xfc, !PT ;  /* 0x002000002b2b3812 */ /* 0x000fc400078efcff */
[----:B------:R-:W-:Y:S01]  /*165010*/  LOP3.LUT P3, RZ, R41, 0x40, RZ, 0xc0, !PT ;  /* 0x0000004029ff7812 */ /* 0x000fe2000786c0ff */
[----:B------:R-:W3:Y:S01]  /*165020*/  LDL.LU R237, [R1+0x1774] ;  /* 0x0017740001ed7983 */ /* 0x000ee20000300800 */
[----:B------:R-:W-:-:S03]  /*165030*/  LOP3.LUT R43, R43, 0xffbfffff, RZ, 0xc0, !PT ;  /* 0xffbfffff2b2b7812 */ /* 0x000fc600078ec0ff */
[----:B------:R-:W3:Y:S04]  /*165040*/  LDL.LU R245, [R1+0x1344] ;  /* 0x0013440001f57983 */ /* 0x000ee80000300800 */
[----:B------:R-:W3:Y:S04]  /*165050*/  LDL.LU R249, [R1+0xbf4] ;  /* 0x000bf40001f97983 */ /* 0x000ee80000300800 */
[----:B------:R-:W-:Y:S01]  /*165060*/  @P3 LOP3.LUT R43, R43, 0x400000, RZ, 0xfc, !PT ;  /* 0x004000002b2b3812 */ /* 0x000fe200078efcff */
[----:B------:R-:W3:Y:S01]  /*165070*/  LDL.LU R232, [R1+0x974] ;  /* 0x0009740001e87983 */ /* 0x000ee20000300800 */
[----:B------:R-:W-:-:S02]  /*165080*/  LOP3.LUT P3, RZ, R41, 0x20, RZ, 0xc0, !PT ;  /* 0x0000002029ff7812 */ /* 0x000fc4000786c0ff */
[----:B------:R-:W-:Y:S01]  /*165090*/  LOP3.LUT R43, R43, 0xff7fffff, RZ, 0xc0, !PT ;  /* 0xff7fffff2b2b7812 */ /* 0x000fe200078ec0ff */
[----:B------:R-:W3:Y:S01]  /*1650a0*/  LDL.LU R236, [R1+0x3a4] ;  /* 0x0003a40001ec7983 */ /* 0x000ee20000300800 */
[----:B------:R-:W-:-:S03]  /*1650b0*/  LOP3.LUT P0, RZ, R42, 0x8000000, RZ, 0xc0, !PT ;  /* 0x080000002aff7812 */ /* 0x000fc6000780c0ff */
[----:B------:R-:W3:Y:S01]  /*1650c0*/  LDL.LU R240, [R1+0x2b3c] ;  /* 0x002b3c0001f07983 */ /* 0x000ee20000300800 */
[----:B------:R-:W-:Y:S01]  /*1650d0*/  LOP3.LUT P6, RZ, R42, 0x10000000, RZ, 0xc0, !PT ;  /* 0x100000002aff7812 */ /* 0x000fe200078cc0ff */
[----:B------:R-:W-:Y:S01]  /*1650e0*/  IMAD.WIDE R44, R86, 0x4, R16 ;  /* 0x00000004562c7825 */ /* 0x000fe200078e0210 */
[----:B------:R-:W-:Y:S01]  /*1650f0*/  LOP3.LUT P2, RZ, R42, 0x20000000, RZ, 0xc0, !PT ;  /* 0x200000002aff7812 */ /* 0x000fe2000784c0ff */
[----:B------:R-:W3:Y:S02]  /*165100*/  LDL.LU R244, [R1+0x284] ;  /* 0x0002840001f47983 */ /* 0x000ee40000300800 */
[----:B------:R-:W-:Y:S02]  /*165110*/  @P3 LOP3.LUT R43, R43, 0x800000, RZ, 0xfc, !PT ;  /* 0x008000002b2b3812 */ /* 0x000fe400078efcff */
[----:B------:R-:W-:Y:S01]  /*165120*/  LOP3.LUT P3, RZ, R41, 0x10, RZ, 0xc0, !PT ;  /* 0x0000001029ff7812 */ /* 0x000fe2000786c0ff */
[----:B------:R-:W3:Y:S01]  /*165130*/  LDL.LU R248, [R1+0x1798] ;  /* 0x0017980001f87983 */ /* 0x000ee20000300800 */
        /* <DEDUP_REMOVED lines=19> */
[----:B----4-:R1:W-:Y:S02]  /*165270*/  @P6 STG.E desc[UR40][R44.64], R115 ;  /* 0x000000732c006986 */ /* 0x0103e4000c101928 */
[----:B-1----:R-:W-:-:S02]  /*165280*/  IMAD.WIDE R44, R86, 0x4, R12 ;  /* 0x00000004562c7825 */ /* 0x002fc400078e020c */
[----:B------:R-:W4:Y:S04]  /*165290*/  LDL.LU R115, [R1+0x1778] ;  /* 0x0017780001737983 */ /* 0x000f280000300800 */
[----:B------:R3:W-:Y:S04]  /*1652a0*/  @P2 STG.E desc[UR40][R44.64], R251 ;  /* 0x000000fb2c002986 */ /* 0x0007e8000c101928 */
[----:B------:R-:W2:Y:S01]  /*1652b0*/  LDL.LU R86, [R1+0x2b40] ;  /* 0x002b400001567983 */ /* 0x000ea20000300800 */
[----:B---3--:R-:W-:-:S05]  /*1652c0*/  IMAD.WIDE R44, R87, 0x4, R18 ;  /* 0x00000004572c7825 */ /* 0x008fca00078e0212 */
        /* <DEDUP_REMOVED lines=43> */
[----:B-1----:R-:W-:-:S05]  /*165580*/  IMAD.WIDE R44, R86, 0x4, R14 ;  /* 0x00000004562c7825 */ /* 0x002fca00078e020e */
[----:B----4-:R1:W-:Y:S02]  /*165590*/  @P2 STG.E desc[UR40][R44.64], R115 ;  /* 0x000000732c002986 */ /* 0x0103e4000c101928 */
[----:B-1----:R-:W-:-:S05]  /*1655a0*/  IMAD.WIDE R44, R86, 0x4, R12 ;  /* 0x00000004562c7825 */ /* 0x002fca00078e020c */
[----:B---3--:R1:W-:Y:S04]  /*1655b0*/  @P1 STG.E desc[UR40][R44.64], R87 ;  /* 0x000000572c001986 */ /* 0x0083e8000c101928 */
        /* <DEDUP_REMOVED lines=27> */
[----:B------:R-:W2:Y:S01]  /*165770*/  LDL.LU R233, [R1+0xbfc] ;  /* 0x000bfc0001e97983 */ /* 0x000ea20000300800 */
[----:B------:R-:W-:-:S02]  /*165780*/  @P3 LOP3.LUT R43, R43, 0x20000, RZ, 0xfc, !PT ;  /* 0x000200002b2b3812 */ /* 0x000fc400078efcff */
[----:B------:R-:W-:Y:S01]  /*165790*/  LOP3.LUT P3, RZ, R41, 0x200000, RZ, 0xc0, !PT ;  /* 0x0020000029ff7812 */ /* 0x000fe2000786c0ff */
[----:B------:R-:W2:Y:S01]  /*1657a0*/  LDL.LU R237, [R1+0x97c] ;  /* 0x00097c0001ed7983 */ /* 0x000ea20000300800 */
[----:B------:R-:W-:Y:S02]  /*1657b0*/  LOP3.LUT R43, R43, 0xfffbffff, RZ, 0xc0, !PT ;  /* 0xfffbffff2b2b7812 */ /* 0x000fe400078ec0ff */
[C---:B------:R-:W-:Y:S01]  /*1657c0*/  LOP3.LUT P6, RZ, R41.reuse, 0x8000, RZ, 0xc0, !PT ;  /* 0x0000800029ff7812 */ /* 0x040fe200078cc0ff */
[----:B------:R-:W2:Y:S01]  /*1657d0*/  LDL.LU R241, [R1+0x3ac] ;  /* 0x0003ac0001f17983 */ /* 0x000ea20000300800 */
[----:B------:R-:W-:-:S07]  /*1657e0*/  LOP3.LUT P2, RZ, R41, 0x10000, RZ, 0xc0, !PT ;  /* 0x0001000029ff7812 */ /* 0x000fce000784c0ff */
[----:B------:R-:W-:Y:S02]  /*1657f0*/  @P3 LOP3.LUT R43, R43, 0x40000, RZ, 0xfc, !PT ;  /* 0x000400002b2b3812 */ /* 0x000fe400078efcff */
[----:B------:R-:W-:Y:S01]  /*165800*/  LOP3.LUT P3, RZ, R41, 0x100000, RZ, 0xc0, !PT ;  /* 0x0010000029ff7812 */ /* 0x000fe2000786c0ff */
[----:B------:R-:W-:Y:S01]  /*165810*/  IMAD.WIDE R44, R248, 0x4, R16 ;  /* 0x00000004f82c7825 */ /* 0x000fe200078e0210 */
[----:B------:R-:W-:-:S04]  /*165820*/  LOP3.LUT R43, R43, 0xfff7ffff, RZ, 0xc0, !PT ;  /* 0xfff7ffff2b2b7812 */ /* 0x000fc800078ec0ff */
[----:B---3--:R1:W-:Y:S07]  /*165830*/  @P6 STG.E desc[UR40][R44.64], R240 ;  /* 0x000000f02c006986 */ /* 0x0083ee000c101928 */
[----:B------:R-:W-:Y:S02]  /*165840*/  @P3 LOP3.LUT R43, R43, 0x80000, RZ, 0xfc, !PT ;  /* 0x000800002b2b3812 */ /* 0x000fe400078efcff */
[C---:B------:R-:W-:Y:S01]  /*165850*/  LOP3.LUT P3, RZ, R41.reuse, 0x80000, RZ, 0xc0, !PT ;  /* 0x0008000029ff7812 */ /* 0x040fe2000786c0ff */
[----:B-1----:R-:W-:Y:S01]  /*165860*/  IMAD.WIDE R44, R248, 0x4, R14 ;  /* 0x00000004f82c7825 */ /* 0x002fe200078e020e */
[----:B------:R-:W-:-:S04]  /*165870*/  LOP3.LUT P1, RZ, R41, 0x20000, RZ, 0xc0, !PT ;  /* 0x0002000029ff7812 */ /* 0x000fc8000782c0ff */
[----:B----4-:R1:W-:Y:S01]  /*165880*/  @P2 STG.E desc[UR40][R44.64], R244 ;  /* 0x000000f42c002986 */ /* 0x0103e2000c101928 */
[----:B------:R-:W-:-:S03]  /*165890*/  LOP3.LUT R43, R43, 0xffefffff, RZ, 0xc0, !PT ;  /* 0xffefffff2b2b7812 */ /* 0x000fc600078ec0ff */
[----:B-1----:R-:W3:Y:S04]  /*1658a0*/  LDL.LU R244, [R1+0x2b50] ;  /* 0x002b500001f47983 */ /* 0x002ee80000300800 */
[----:B------:R-:W4:Y:S01]  /*1658b0*/  LDL.LU R249, [R1+0x28c] ;  /* 0x00028c0001f97983 */ /* 0x000f220000300800 */
[----:B------:R-:W-:Y:S02]  /*1658c0*/  @P3 LOP3.LUT R43, R43, 0x100000, RZ, 0xfc, !PT ;  /* 0x001000002b2b3812 */ /* 0x000fe400078efcff */
[----:B------:R-:W-:Y:S01]  /*1658d0*/  LOP3.LUT P3, RZ, R41, 0x40000, RZ, 0xc0, !PT ;  /* 0x0004000029ff7812 */ /* 0x000fe2000786c0ff */
[----:B------:R-:W-:Y:S01]  /*1658e0*/  IMAD.WIDE R44, R248, 0x4, R12 ;  /* 0x00000004f82c7825 */ /* 0x000fe200078e020c */
[----:B------:R-:W3:Y:S04]  /*1658f0*/  LDL.LU R232, [R1+0x17b0] ;  /* 0x0017b00001e87983 */ /* 0x000ee80000300800 */
        /* <DEDUP_REMOVED lines=9> */
[----:B------:R-:W3:Y:S06]  /*165990*/  LDL.LU R115, [R1+0xb60] ;  /* 0x000b600001737983 */ /* 0x000eec0000300800 */
[----:B------:R1:W-:Y:S01]  /*1659a0*/  @P3 STG.E desc[UR40][R44.64], R86 ;  /* 0x000000562c003986 */ /* 0x0003e2000c101928 */
[----:B------:R-:W-:-:S03]  /*1659b0*/  LOP3.LUT P3, RZ, R43, 0x80000, RZ, 0xc0, !PT ;  /* 0x000800002bff7812 */ /* 0x000fc6000786c0ff */
[----:B-1----:R-:W3:Y:S01]  /*1659c0*/  LDL.LU R86, [R1+0x980] ;  /* 0x0009800001567983 */ /* 0x002ee20000300800 */
        /* <DEDUP_REMOVED lines=17> */
[----:B----4-:R3:W-:Y:S01]  /*165ae0*/  @P3 STG.E desc[UR40][R44.64], R249 ;  /* 0x000000f92c003986 */ /* 0x0107e2000c101928 */
[----:B------:R-:W-:Y:S02]  /*165af0*/  LOP3.LUT P3, RZ, R43, 0x2000, RZ, 0xc0, !PT ;  /* 0x000020002bff7812 */ /* 0x000fe4000786c0ff */
[C---:B------:R-:W-:Y:S02]  /*165b00*/  LOP3.LUT P4, RZ, R41.reuse, 0x8000000, RZ, 0xc0, !PT ;  /* 0x0800000029ff7812 */ /* 0x040fe4000788c0ff */
[----:B------:R-:W-:Y:S01]  /*165b10*/  LOP3.LUT P5, RZ, R41, 0x10000000, RZ, 0xc0, !PT ;  /* 0x1000000029ff7812 */ /* 0x000fe200078ac0ff */
[----:B---3--:R-:W-:-:S08]  /*165b20*/  IMAD.WIDE R44, R244, 0x4, R18 ;  /* 0x00000004f42c7825 */ /* 0x008fd000078e0212 */
        /* <DEDUP_REMOVED lines=39> */
[C---:B------:R-:W-:Y:S02]  /*165da0*/  LOP3.LUT P1, RZ, R40.reuse, 0x10, RZ, 0xc0, !PT ;  /* 0x0000001028ff7812 */ /* 0x040fe4000782c0ff */
[----:B------:R-:W-:Y:S02]  /*165db0*/  LOP3.LUT P3, RZ, R40, 0x2000, RZ, 0xc0, !PT ;  /* 0x0000200028ff7812 */ /* 0x000fe4000786c0ff */
[----:B------:R-:W-:Y:S01]  /*165dc0*/  LOP3.LUT R43, R43, 0xffffffdf, RZ, 0xc0, !PT ;  /* 0xffffffdf2b2b7812 */ /* 0x000fe200078ec0ff */
[----:B---3--:R1:W-:Y:S04]  /*165dd0*/  @P0 STG.E desc[UR40][R44.64], R244 ;  /* 0x000000f42c000986 */ /* 0x0083e8000c101928 */
[----:B-1----:R-:W3:Y:S06]  /*165de0*/  LDL.LU R244, [R1+0x988] ;  /* 0x0009880001f47983 */ /* 0x002eec0000300800 */
        /* <DEDUP_REMOVED lines=10> */
[----:B----4-:R1:W-:Y:S02]  /*165e90*/  @P6 STG.E desc[UR40][R44.64], R248 ;  /* 0x000000f82c006986 */ /* 0x0103e4000c101928 */
        /* <DEDUP_REMOVED lines=58> */
[----:B---3--:R1:W-:Y:S02]  /*166240*/  @P5 STG.E desc[UR40][R44.64], R244 ;  /* 0x000000f42c005986 */ /* 0x0083e4000c101928 */
[----:B-1----:R-:W-:-:S02]  /*166250*/  IMAD.WIDE R44, R114, 0x4, R14 ;  /* 0x00000004722c7825 */ /* 0x002fc400078e020e */
[----:B------:R-:W3:Y:S04]  /*166260*/  LDL.LU R244, [R1+0x133c] ;  /* 0x00133c0001f47983 */ /* 0x000ee80000300800 */
[----:B--2---:R1:W-:Y:S02]  /*166270*/  @P0 STG.E desc[UR40][R44.64], R248 ;  /* 0x000000f82c000986 */ /* 0x0043e4000c101928 */
[----:B-1----:R-:W-:Y:S02]  /*166280*/  IMAD.WIDE R44, R114, 0x4, R12 ;  /* 0x00000004722c7825 */ /* 0x002fe400078e020c */
[----:B------:R-:W2:Y:S04]  /*166290*/  LDL.LU R248, [R1+0xb6c] ;  /* 0x000b6c0001f87983 */ /* 0x000ea80000300800 */
[----:B----4-:R1:W-:Y:S04]  /*1662a0*/  @P6 STG.E desc[UR40][R44.64], R115 ;  /* 0x000000732c006986 */ /* 0x0103e8000c101928 */
[----:B------:R-:W4:Y:S04]  /*1662b0*/  LDL.LU R114, [R1+0x98c] ;  /* 0x00098c0001727983 */ /* 0x000f280000300800 */
[----:B-1----:R-:W2:Y:S01]  /*1662c0*/  LDL.LU R115, [R1+0x39c] ;  /* 0x00039c0001737983 */ /* 0x002ea20000300800 */
[----:B------:R-:W-:-:S05]  /*1662d0*/  IMAD.WIDE R44, R240, 0x4, R18 ;  /* 0x00000004f02c7825 */ /* 0x000fca00078e0212 */
[----:B------:R1:W-:Y:S04]  /*1662e0*/  @P2 STG.E desc[UR40][R44.64], R86 ;  /* 0x000000562c002986 */ /* 0x0003e8000c101928 */
[----:B-1----:R-:W2:Y:S01]  /*1662f0*/  LDL.LU R86, [R1+0x2b6c] ;  /* 0x002b6c0001567983 */ /* 0x002ea20000300800 */
[----:B------:R-:W-:Y:S01]  /*166300*/  LOP3.LUT P1, RZ, R40, 0x80000, RZ, 0xc0, !PT ;  /* 0x0008000028ff7812 */ /* 0x000fe2000782c0ff */
[----:B------:R-:W-:-:S12]  /*166310*/  IMAD.WIDE R44, R240, 0x4, R16 ;  /* 0x00000004f02c7825 */ /* 0x000fd800078e0210 */
[----:B------:R1:W-:Y:S04]  /*166320*/  @P1 STG.E desc[UR40][R44.64], R87 ;  /* 0x000000572c001986 */ /* 0x0003e8000c101928 */
[----:B-1----:R-:W4:Y:S01]  /*166330*/  LDL.LU R87, [R1+0x27c] ;  /* 0x00027c0001577983 */ /* 0x002f220000300800 */
[----:B------:R-:W-:Y:S02]  /*166340*/  LOP3.LUT P3, RZ, R39, 0x1, RZ, 0xc0, !PT ;  /* 0x0000000127ff7812 */ /* 0x000fe4000786c0ff */
[----:B------:R-:W-:Y:S01]  /*166350*/  LOP3.LUT R41, R41, 0xdfffffff, RZ, 0xc0, !PT ;  /* 0xdfffffff29297812 */ /* 0x000fe200078ec0ff */
[----:B------:R-:W4:Y:S04]  /*166360*/  LDL.LU R233, [R1+0x2b70] ;  /* 0x002b700001e97983 */ /* 0x000f280000300800 */
[----:B------:R-:W4:Y:S04]  /*166370*/  LDL.LU R242, [R1+0x17f0] ;  /* 0x0017f00001f27983 */ /* 0x000f280000300800 */
[----:B------:R-:W4:Y:S02]  /*166380*/  LDL.LU R246, [R1+0x17e0] ;  /* 0x0017e00001f67983 */ /* 0x000f240000300800 */
[----:B------:R-:W-:-:S02]  /*166390*/  @P3 LOP3.LUT R41, R41, 0x20000000, RZ, 0xfc, !PT ;  /* 0x2000000029293812 */ /* 0x000fc400078efcff */
[C---:B------:R-:W-:Y:S01]  /*1663a0*/  LOP3.LUT P3, RZ, R40.reuse, 0x80000000, RZ, 0xc0, !PT ;  /* 0x8000000028ff7812 */ /* 0x040fe2000786c0ff */
[----:B------:R-:W4:Y:S01]  /*1663b0*/  LDL.LU R250, [R1+0x17d0] ;  /* 0x0017d00001fa7983 */ /* 0x000f220000300800 */
[----:B------:R-:W-:Y:S02]  /*1663c0*/  LOP3.LUT R41, R41, 0xbfffffff, RZ, 0xc0, !PT ;  /* 0xbfffffff29297812 */ /* 0x000fe400078ec0ff */
[----:B------:R-:W-:Y:S01]  /*1663d0*/  LOP3.LUT R43, R43, 0xfffffffe, RZ, 0xc0, !PT ;  /* 0xfffffffe2b2b7812 */ /* 0x000fe200078ec0ff */
[----:B------:R-:W4:Y:S01]  /*1663e0*/  LDL.LU R237, [R1+0x1320] ;  /* 0x0013200001ed7983 */ /* 0x000f220000300800 */
[----:B------:R-:W-:-:S03]  /*1663f0*/  LOP3.LUT P0, RZ, R40, 0x100000, RZ, 0xc0, !PT ;  /* 0x0010000028ff7812 */ /* 0x000fc6000780c0ff */
[----:B------:R-:W4:Y:S04]  /*166400*/  LDL.LU R232, [R1+0x2b74] ;  /* 0x002b740001e87983 */ /* 0x000f280000300800 */
[----:B------:R-:W-:Y:S01]  /*166410*/  @P3 LOP3.LUT R41, R41, 0x40000000, RZ, 0xfc, !PT ;  /* 0x4000000029293812 */ /* 0x000fe200078efcff */
[----:B------:R-:W4:Y:S01]  /*166420*/  LDL.LU R241, [R1+0xb40] ;  /* 0x000b400001f17983 */ /* 0x000f220000300800 */
[C---:B------:R-:W-:Y:S02]  /*166430*/  LOP3.LUT P3, RZ, R40.reuse, 0x40000000, RZ, 0xc0, !PT ;  /* 0x4000000028ff7812 */ /* 0x040fe4000786c0ff */
[----:B------:R-:W-:Y:S02]  /*166440*/  LOP3.LUT R41, R41, 0x7fffffff, RZ, 0xc0, !PT ;  /* 0x7fffffff29297812 */ /* 0x000fe400078ec0ff */
[----:B------:R-:W-:Y:S01]  /*166450*/  LOP3.LUT P6, RZ, R40, 0x200000, RZ, 0xc0, !PT ;  /* 0x0020000028ff7812 */ /* 0x000fe200078cc0ff */
[----:B------:R-:W-:Y:S01]  /*166460*/  IMAD.WIDE R44, R240, 0x4, R14 ;  /* 0x00000004f02c7825 */ /* 0x000fe200078e020e */
[----:B------:R-:W-:Y:S01]  /*166470*/  LOP3.LUT P2, RZ, R40, 0x400000, RZ, 0xc0, !PT ;  /* 0x0040000028ff7812 */ /* 0x000fe2000784c0ff */
[----:B------:R-:W4:Y:S06]  /*166480*/  LDL.LU R245, [R1+0x990] ;  /* 0x0009900001f57983 */ /* 0x000f2c0000300800 */
        /* <DEDUP_REMOVED lines=10> */
[----:B------:R-:W-:Y:S02]  /*166530*/  LOP3.LUT P1, RZ, R40, 0x800000, RZ, 0xc0, !PT ;  /* 0x0080000028ff7812 */ /* 0x000fe4000782c0ff */
[----:B------:R-:W-:-:S09]  /*166540*/  LOP3.LUT R43, R43, 0xfffffff7, RZ, 0xc0, !PT ;  /* 0xfffffff72b2b7812 */ /* 0x000fd200078ec0ff */
[----:B------:R-:W-:Y:S02]  /*166550*/  @P3 LOP3.LUT R43, R43, 0x8, RZ, 0xfc, !PT ;  /* 0x000000082b2b3812 */ /* 0x000fe400078efcff */
[----:B------:R-:W-:Y:S02]  /*166560*/  LOP3.LUT P3, RZ, R40, 0x2000000, RZ, 0xc0, !PT ;  /* 0x0200000028ff7812 */ /* 0x000fe4000786c0ff */
[----:B------:R-:W-:-:S11]  /*166570*/  LOP3.LUT R43, R43, 0xffffffef, RZ, 0xc0, !PT ;  /* 0xffffffef2b2b7812 */ /* 0x000fd600078ec0ff */
[----:B------:R-:W-:Y:S02]  /*166580*/  @P3 LOP3.LUT R43, R43, 0x10, RZ, 0xfc, !PT ;  /* 0x000000102b2b3812 */ /* 0x000fe400078efcff */
[----:B------:R-:W-:Y:S01]  /*166590*/  LOP3.LUT P3, RZ, R40, 0x1000000, RZ, 0xc0, !PT ;  /* 0x0100000028ff7812 */ /* 0x000fe2000786c0ff */
[----:B------:R1:W-:Y:S02]  /*1665a0*/  @P0 STG.E desc[UR40][R44.64], R236 ;  /* 0x000000ec2c000986 */ /* 0x0003e4000c101928 */
[----:B-1----:R-:W-:-:S05]  /*1665b0*/  IMAD.WIDE R44, R240, 0x4, R12 ;  /* 0x00000004f02c7825 */ /* 0x002fca00078e020c */
[----:B---3--:R2:W-:Y:S02]  /*1665c0*/  @P6 STG.E desc[UR40][R44.64], R244 ;  /* 0x000000f42c006986 */ /* 0x0085e4000c101928 */
[----:B--2---:R-:W-:-:S05]  /*1665d0*/  IMAD.WIDE R44, R86, 0x4, R18 ;  /* 0x00000004562c7825 */ /* 0x004fca00078e0212 */
[----:B------:R1:W-:Y:S02]  /*1665e0*/  @P2 STG.E desc[UR40][R44.64], R248 ;  /* 0x000000f82c002986 */ /* 0x0003e4000c101928 */
[----:B-1----:R-:W-:-:S05]  /*1665f0*/  IMAD.WIDE R44, R86, 0x4, R16 ;  /* 0x00000004562c7825 */ /* 0x002fca00078e0210 */
[----:B----4-:R1:W-:Y:S04]  /*166600*/  @P1 STG.E desc[UR40][R44.64], R114 ;  /* 0x000000722c001986 */ /* 0x0103e8000c101928 */
[----:B-1----:R-:W2:Y:S04]  /*166610*/  LDL.LU R114, [R1+0x2b78] ;  /* 0x002b780001727983 */ /* 0x002ea80000300800 */
[----:B------:R-:W3:Y:S04]  /*166620*/  LDL.LU R249, [R1+0x380] ;  /* 0x0003800001f97983 */ /* 0x000ee80000300800 */
[----:B------:R-:W4:Y:S01]  /*166630*/  LDL.LU R236, [R1+0x260] ;  /* 0x0002600001ec7983 */ /* 0x000f220000300800 */
[----:B------:R-:W-:-:S03]  /*166640*/  IMAD.WIDE R44, R86, 0x4, R14 ;  /* 0x00000004562c7825 */ /* 0x000fc600078e020e */
[----:B------:R-:W2:Y:S04]  /*166650*/  LDL.LU R240, [R1+0x17f4] ;  /* 0x0017f40001f07983 */ /* 0x000ea80000300800 */
[----:B------:R1:W-:Y:S01]  /*166660*/  @P3 STG.E desc[UR40][R44.64], R115 ;  /* 0x000000732c003986 */ /* 0x0003e2000c101928 */
[----:B------:R-:W-:-:S03]  /*166670*/  LOP3.LUT P3, RZ, R43, 0x10, RZ, 0xc0, !PT ;  /* 0x000000102bff7812 */ /* 0x000fc6000786c0ff */
[----:B------:R-:W2:Y:S04]  /*166680*/  LDL.LU R244, [R1+0x17e4] ;  /* 0x0017e40001f47983 */ /* 0x000ea80000300800 */
[----:B------:R-:W2:Y:S01]  /*166690*/  LDL.LU R248, [R1+0x17d4] ;  /* 0x0017d40001f87983 */ /* 0x000ea20000300800 */
[----:B-1----:R-:W-:-:S03]  /*1666a0*/  IMAD.WIDE R44, R86, 0x4, R12 ;  /* 0x00000004562c7825 */ /* 0x002fc600078e020c */
[----:B------:R-:W2:Y:S04]  /*1666b0*/  LDL.LU R115, [R1+0x1324] ;  /* 0x0013240001737983 */ /* 0x000ea80000300800 */
[----:B------:R1:W-:Y:S04]  /*1666c0*/  @P3 STG.E desc[UR40][R44.64], R87 ;  /* 0x000000572c003986 */ /* 0x0003e8000c101928 */
        /* <DEDUP_REMOVED lines=23> */
[C---:B------:R-:W-:Y:S01]  /*166840*/  LOP3.LUT P5, RZ, R39.reuse, 0x4, RZ, 0xc0, !PT ;  /* 0x0000000427ff7812 */ /* 0x040fe200078ac0ff */
[----:B-1----:R-:W-:Y:S01]  /*166850*/  IMAD.WIDE R42, R232, 0x4, R14 ;  /* 0x00000004e82a7825 */ /* 0x002fe200078e020e */
[C---:B------:R-:W-:Y:S02]  /*166860*/  LOP3.LUT P0, RZ, R39.reuse, 0x8, RZ, 0xc0, !PT ;  /* 0x0000000827ff7812 */ /* 0x040fe4000780c0ff */
[C---:B------:R-:W-:Y:S02]  /*166870*/  LOP3.LUT P6, RZ, R39.reuse, 0x10, RZ, 0xc0, !PT ;  /* 0x0000001027ff7812 */ /* 0x040fe400078cc0ff */
[C---:B------:R-:W-:Y:S02]  /*166880*/  LOP3.LUT P2, RZ, R39.reuse, 0x20, RZ, 0xc0, !PT ;  /* 0x0000002027ff7812 */ /* 0x040fe4000784c0ff */
[----:B------:R-:W-:-:S03]  /*166890*/  LOP3.LUT P1, RZ, R39, 0x40, RZ, 0xc0, !PT ;  /* 0x0000004027ff7812 */ /* 0x000fc6000782c0ff */
[----:B---3--:R1:W-:Y:S02]  /*1668a0*/  @P3 STG.E desc[UR40][R42.64], R249 ;  /* 0x000000f92a003986 */ /* 0x0083e4000c101928 */
[----:B-1----:R-:W-:-:S05]  /*1668b0*/  IMAD.WIDE R42, R232, 0x4, R12 ;  /* 0x00000004e82a7825 */ /* 0x002fca00078e020c */
[----:B----4-:R2:W-:Y:S02]  /*1668c0*/  @P4 STG.E desc[UR40][R42.64], R236 ;  /* 0x000000ec2a004986 */ /* 0x0105e4000c101928 */
[----:B--2---:R-:W-:-:S05]  /*1668d0*/  IMAD.WIDE R42, R114, 0x4, R18 ;  /* 0x00000004722a7825 */ /* 0x004fca00078e0212 */
[----:B------:R1:W-:Y:S02]  /*1668e0*/  @P5 STG.E desc[UR40][R42.64], R240 ;  /* 0x000000f02a005986 */ /* 0x0003e4000c101928 */
[----:B-1----:R-:W-:-:S05]  /*1668f0*/  IMAD.WIDE R42, R114, 0x4, R16 ;  /* 0x00000004722a7825 */ /* 0x002fca00078e0210 */
[----:B------:R1:W-:Y:S02]  /*166900*/  @P0 STG.E desc[UR40][R42.64], R244 ;  /* 0x000000f42a000986 */ /* 0x0003e4000c101928 */
[----:B-1----:R-:W-:-:S05]  /*166910*/  IMAD.WIDE R42, R114, 0x4, R14 ;  /* 0x00000004722a7825 */ /* 0x002fca00078e020e */
[----:B------:R1:W-:Y:S02]  /*166920*/  @P6 STG.E desc[UR40][R42.64], R248 ;  /* 0x000000f82a006986 */ /* 0x0003e4000c101928 */
[----:B-1----:R-:W-:Y:S02]  /*166930*/  IMAD.WIDE R42, R114, 0x4, R12 ;  /* 0x00000004722a7825 */ /* 0x002fe400078e020c */
[----:B------:R-:W2:Y:S04]  /*166940*/  LDL.LU R114, [R1+0x994] ;  /* 0x0009940001727983 */ /* 0x000ea80000300800 */
[----:B------:R1:W-:Y:S04]  /*166950*/  @P2 STG.E desc[UR40][R42.64], R115 ;  /* 0x000000732a002986 */ /* 0x0003e8000c101928 */
[----:B-1----:R-:W3:Y:S01]  /*166960*/  LDL.LU R115, [R1+0x384] ;  /* 0x0003840001737983 */ /* 0x002ee20000300800 */
[----:B------:R-:W-:-:S03]  /*166970*/  IMAD.WIDE R42, R86, 0x4, R18 ;  /* 0x00000004562a7825 */ /* 0x000fc600078e0212 */
        /* <DEDUP_REMOVED lines=53> */
[----:B----4-:R1:W-:Y:S04]  /*166cd0*/  @P2 STG.E desc[UR40][R42.64], R251 ;  /* 0x000000fb2a002986 */ /* 0x0103e8000c101928 */
[----:B------:R-:W4:Y:S01]  /*166ce0*/  LDL.LU R86, [R1+0x2b8c] ;  /* 0x002b8c0001567983 */ /* 0x000f220000300800 */
[----:B-1----:R-:W-:-:S05]  /*166cf0*/  IMAD.WIDE R42, R87, 0x4, R18 ;  /* 0x00000004572a7825 */ /* 0x002fca00078e0212 */
        /* <DEDUP_REMOVED lines=39> */
[----:B------:R1:W-:Y:S02]  /*166f70*/  @P0 STG.E desc[UR40][R42.64], R248 ;  /* 0x000000f82a000986 */ /* 0x0003e4000c101928 */
[----:B-1----:R-:W-:-:S05]  /*166f80*/  IMAD.WIDE R42, R86, 0x4, R16 ;  /* 0x00000004562a7825 */ /* 0x002fca00078e0210 */
[----:B--2---:R1:W-:Y:S02]  /*166f90*/  @P6 STG.E desc[UR40][R42.64], R114 ;  /* 0x000000722a006986 */ /* 0x0043e4000c101928 */
[C---:B-1----:R-:W-:Y:S02]  /*166fa0*/  IMAD.WIDE R42, R86.reuse, 0x4, R14 ;  /* 0x00000004562a7825 */ /* 0x042fe400078e020e */
[----:B------:R-:W2:Y:S04]  /*166fb0*/  LDL.LU R114, [R1+0x1820] ;  /* 0x0018200001727983 */ /* 0x000ea80000300800 */
[----:B---3--:R1:W-:Y:S02]  /*166fc0*/  @P2 STG.E desc[UR40][R42.64], R115 ;  /* 0x000000732a002986 */ /* 0x0083e4000c101928 */
        /* <DEDUP_REMOVED lines=42> */
[----:B------:R1:W-:Y:S02]  /*167270*/  @P0 STG.E desc[UR40][R42.64], R114 ;  /* 0x000000722a000986 */ /* 0x0003e4000c101928 */
[C---:B-1----:R-:W-:Y:S02]  /*167280*/  IMAD.WIDE R42, R87.reuse, 0x4, R16 ;  /* 0x00000004572a7825 */ /* 0x042fe400078e0210 */
[----:B------:R-:W2:Y:S04]  /*167290*/  LDL.LU R114, [R1+0x254] ;  /* 0x0002540001727983 */ /* 0x000ea80000300800 */
[----:B---3--:R1:W-:Y:S02]  /*1672a0*/  @P6 STG.E desc[UR40][R42.64], R115 ;  /* 0x000000732a006986 */ /* 0x0083e4000c101928 */
[----:B-1----:R-:W-:-:S02]  /*1672b0*/  IMAD.WIDE R42, R87, 0x4, R14 ;  /* 0x00000004572a7825 */ /* 0x002fc400078e020e */
[----:B------:R-:W3:Y:S04]  /*1672c0*/  LDL.LU R115, [R1+0x1828] ;  /* 0x0018280001737983 */ /* 0x000ee80000300800 */
[----:B----4-:R1:W-:Y:S02]  /*1672d0*/  @P2 STG.E desc[UR40][R42.64], R86 ;  /* 0x000000562a002986 */ /* 0x0103e4000c101928 */
        /* <DEDUP_REMOVED lines=274> */
[C---:B------:R-:W-:Y:S01]  /*168400*/  LOP3.LUT P0, RZ, R37.reuse, 0x80000, RZ, 0xc0, !PT ;  /* 0x0008000025ff7812 */ /* 0x040fe2000780c0ff */
        /* <DEDUP_REMOVED lines=27> */
[C---:B------:R-:W-:Y:S01]  /*1685c0*/  LOP3.LUT P3, RZ, R37.reuse, 0x2000000, RZ, 0xc0, !PT ;  /* 0x0200000025ff7812 */ /* 0x040fe2000786c0ff */
        /* <DEDUP_REMOVED lines=337> */
[C---:B------:R-:W-:Y:S01]  /*169ae0*/  LOP3.LUT P3, RZ, R38.reuse, 0x10, RZ, 0xc0, !PT ;  /* 0x0000001026ff7812 */ /* 0x040fe2000786c0ff */
        /* <DEDUP_REMOVED lines=71> */
[----:B------:R-:W-:Y:S01]  /*169f60*/  LOP3.LUT P6, RZ, R34, 0x1, RZ, 0xc0, !PT ;  /* 0x0000000122ff7812 */ /* 0x000fe200078cc0ff */
        /* <DEDUP_REMOVED lines=278> */
[C---:B-1----:R-:W-:Y:S01]  /*16b0d0*/  IMAD.WIDE R38, R114.reuse, 0x4, R14 ;  /* 0x0000000472267825 */ /* 0x042fe200078e020e */
        /* <DEDUP_REMOVED lines=36> */
[C---:B------:R-:W-:Y:S01]  /*16b320*/  LOP3.LUT P6, RZ, R33.reuse, 0x2000000, RZ, 0xc0, !PT ;  /* 0x0200000021ff7812 */ /* 0x040fe200078cc0ff */
        /* <DEDUP_REMOVED lines=102> */
[----:B------:R-:W-:Y:S01]  /*16b990*/  LOP3.LUT P6, RZ, R30, 0x1000, RZ, 0xc0, !PT ;  /* 0x000010001eff7812 */ /* 0x000fe200078cc0ff */
        /* <DEDUP_REMOVED lines=192> */
[C---:B------:R-:W-:Y:S02]  /*16c5a0*/  LOP3.LUT P6, RZ, R32.reuse, 0x80000, RZ, 0xc0, !PT ;  /* 0x0008000020ff7812 */ /* 0x040fe400078cc0ff */
[C---:B------:R-:W-:Y:S02]  /*16c5b0*/  LOP3.LUT P2, RZ, R32.reuse, 0x100000, RZ, 0xc0, !PT ;  /* 0x0010000020ff7812 */ /* 0x040fe4000784c0ff */
        /* <DEDUP_REMOVED lines=21> */
[----:B---3--:R-:W-:-:S03]  /*16c710*/  IMAD.WIDE R36, R114, 0x4, R18 ;  /* 0x0000000472247825 */ /* 0x008fc600078e0212 */
[----:B------:R-:W3:Y:S04]  /*16c720*/  LDL.LU R245, [R1+0x1980] ;  /* 0x0019800001f57983 */ /* 0x000ee80000300800 */
[----:B------:R1:W-:Y:S02]  /*16c730*/  @P6 STG.E desc[UR40][R36.64], R240 ;  /* 0x000000f024006986 */ /* 0x0003e4000c101928 */
[----:B-1----:R-:W-:-:S05]  /*16c740*/  IMAD.WIDE R36, R114, 0x4, R16 ;  /* 0x0000000472247825 */ /* 0x002fca00078e0210 */
[----:B----4-:R1:W-:Y:S02]  /*16c750*/  @P2 STG.E desc[UR40][R36.64], R244 ;  /* 0x000000f424002986 */ /* 0x0103e4000c101928 */
[----:B-1----:R-:W-:-:S05]  /*16c760*/  IMAD.WIDE R36, R114, 0x4, R14 ;  /* 0x0000000472247825 */ /* 0x002fca00078e020e */
[----:B------:R1:W-:Y:S04]  /*16c770*/  @P1 STG.E desc[UR40][R36.64], R248 ;  /* 0x000000f824001986 */ /* 0x0003e8000c101928 */
[----:B-1----:R-:W4:Y:S04]  /*16c780*/  LDL.LU R248, [R1+0x2ca4] ;  /* 0x002ca40001f87983 */ /* 0x002f280000300800 */
[----:B------:R-:W3:Y:S04]  /*16c790*/  LDL.LU R232, [R1+0xe00] ;  /* 0x000e000001e87983 */ /* 0x000ee80000300800 */
[----:B------:R-:W3:Y:S04]  /*16c7a0*/  LDL.LU R236, [R1+0x1d0] ;  /* 0x0001d00001ec7983 */ /* 0x000ee80000300800 */
[----:B------:R-:W3:Y:S01]  /*16c7b0*/  LDL.LU R240, [R1+0x1490] ;  /* 0x0014900001f07983 */ /* 0x000ee20000300800 */
[----:B------:R-:W-:Y:S01]  /*16c7c0*/  LOP3.LUT R34, R34, 0xfffffdff, RZ, 0xc0, !PT ;  /* 0xfffffdff22227812 */ /* 0x000fe200078ec0ff */
[----:B------:R-:W-:-:S02]  /*16c7d0*/  IMAD.WIDE R36, R114, 0x4, R12 ;  /* 0x0000000472247825 */ /* 0x000fc400078e020c */
[----:B------:R-:W3:Y:S01]  /*16c7e0*/  LDL.LU R244, [R1+0xa20] ;  /* 0x000a200001f47983 */ /* 0x000ee20000300800 */
        /* <DEDUP_REMOVED lines=64> */
[----:B-1----:R-:W2:Y:S04]  /*16cbf0*/  LDL.LU R87, [R1+0x2cac] ;  /* 0x002cac0001577983 */ /* 0x002ea80000300800 */
[----:B------:R-:W2:Y:S04]  /*16cc00*/  LDL.LU R242, [R1+0x2f4] ;  /* 0x0002f40001f27983 */ /* 0x000ea80000300800 */
[----:B------:R-:W2:Y:S04]  /*16cc10*/  LDL.LU R246, [R1+0x19a8] ;  /* 0x0019a80001f67983 */ /* 0x000ea80000300800 */
[----:B------:R-:W2:Y:S01]  /*16cc20*/  LDL.LU R250, [R1+0x1998] ;  /* 0x0019980001fa7983 */ /* 0x000ea20000300800 */
[----:B------:R-:W-:-:S03]  /*16cc30*/  LOP3.LUT P0, RZ, R2, 0x80, RZ, 0xc0, !PT ;  /* 0x0000008002ff7812 */ /* 0x000fc6000780c0ff */
[----:B------:R-:W2:Y:S01]  /*16cc40*/  LDL.LU R233, [R1+0x1988] ;  /* 0x0019880001e97983 */ /* 0x000ea20000300800 */
[----:B------:R-:W-:-:S03]  /*16cc50*/  IMAD.WIDE R36, R114, 0x4, R14 ;  /* 0x0000000472247825 */ /* 0x000fc600078e020e */
[----:B------:R-:W2:Y:S04]  /*16cc60*/  LDL.LU R245, [R1+0x1d8] ;  /* 0x0001d80001f57983 */ /* 0x000ea80000300800 */
[----:B------:R-:W2:Y:S04]  /*16cc70*/  LDL.LU R249, [R1+0x1498] ;  /* 0x0014980001f97983 */ /* 0x000ea80000300800 */
[----:B------:R-:W2:Y:S04]  /*16cc80*/  LDL.LU R232, [R1+0xa28] ;  /* 0x000a280001e87983 */ /* 0x000ea80000300800 */
[----:B------:R-:W2:Y:S01]  /*16cc90*/  LDL.LU R236, [R1+0x2cb4] ;  /* 0x002cb40001ec7983 */ /* 0x000ea20000300800 */
[----:B------:R-:W-:-:S02]  /*16cca0*/  LOP3.LUT P3, RZ, R2, 0x80000, RZ, 0xc0, !PT ;  /* 0x0008000002ff7812 */ /* 0x000fc4000786c0ff */
        /* <DEDUP_REMOVED lines=10> */
[----:B------:R-:W3:Y:S02]  /*16cd50*/  LDL.LU R241, [R1+0xe08] ;  /* 0x000e080001f17983 */ /* 0x000ee40000300800 */
[----:B------:R-:W-:-:S02]  /*16cd60*/  @P3 LOP3.LUT R30, R30, 0x80000000, RZ, 0xfc, !PT ;  /* 0x800000001e1e3812 */ /* 0x000fc400078efcff */
        /* <DEDUP_REMOVED lines=12> */
[C---:B------:R-:W-:Y:S02]  /*16ce30*/  LOP3.LUT P6, RZ, R2.reuse, 0x100, RZ, 0xc0, !PT ;  /* 0x0000010002ff7812 */ /* 0x040fe400078cc0ff */
[----:B------:R-:W-:-:S07]  /*16ce40*/  LOP3.LUT P2, RZ, R2, 0x200, RZ, 0xc0, !PT ;  /* 0x0000020002ff7812 */ /* 0x000fce000784c0ff */
[----:B------:R-:W-:Y:S02]  /*16ce50*/  @P3 LOP3.LUT R34, R34, 0x8, RZ, 0xfc, !PT ;  /* 0x0000000822223812 */ /* 0x000fe400078efcff */
[C---:B------:R-:W-:Y:S02]  /*16ce60*/  LOP3.LUT P3, RZ, R2.reuse, 0x1000, RZ, 0xc0, !PT ;  /* 0x0000100002ff7812 */ /* 0x040fe4000786c0ff */
[----:B------:R-:W-:Y:S01]  /*16ce70*/  LOP3.LUT P1, RZ, R2, 0x400, RZ, 0xc0, !PT ;  /* 0x0000040002ff7812 */ /* 0x000fe2000782c0ff */
[----:B----4-:R1:W-:Y:S01]  /*16ce80*/  @P6 STG.E desc[UR40][R36.64], R244 ;  /* 0x000000f424006986 */ /* 0x0103e2000c101928 */
[----:B------:R-:W-:-:S09]  /*16ce90*/  LOP3.LUT R34, R34, 0xffffffef, RZ, 0xc0, !PT ;  /* 0xffffffef22227812 */ /* 0x000fd200078ec0ff */
        /* <DEDUP_REMOVED lines=46> */
[----:B------:R1:W-:Y:S01]  /*16d180*/  @P5 STG.E desc[UR40][R34.64], R240 ;  /* 0x000000f022005986 */ /* 0x0003e2000c101928 */
[----:B------:R-:W-:Y:S01]  /*16d190*/  LOP3.LUT P1, RZ, R2, 0x2000000, RZ, 0xc0, !PT ;  /* 0x0200000002ff7812 */ /* 0x000fe2000782c0ff */
[----:B-1----:R-:W-:-:S05]  /*16d1a0*/  IMAD.WIDE R34, R114, 0x4, R16 ;  /* 0x0000000472227825 */ /* 0x002fca00078e0210 */
[----:B----4-:R1:W-:Y:S02]  /*16d1b0*/  @P0 STG.E desc[UR40][R34.64], R244 ;  /* 0x000000f422000986 */ /* 0x0103e4000c101928 */
[----:B-1----:R-:W-:-:S05]  /*16d1c0*/  IMAD.WIDE R34, R114, 0x4, R14 ;  /* 0x0000000472227825 */ /* 0x002fca00078e020e */
[----:B--2---:R1:W-:Y:S04]  /*16d1d0*/  @P6 STG.E desc[UR40][R34.64], R248 ;  /* 0x000000f822006986 */ /* 0x0043e8000c101928 */
[----:B-1----:R-:W2:Y:S01]  /*16d1e0*/  LDL.LU R248, [R1+0x149c] ;  /* 0x00149c0001f87983 */ /* 0x002ea20000300800 */
[----:B------:R-:W-:-:S03]  /*16d1f0*/  IMAD.WIDE R34, R114, 0x4, R12 ;  /* 0x0000000472227825 */ /* 0x000fc600078e020c */
[----:B------:R-:W4:Y:S04]  /*16d200*/  LDL.LU R114, [R1+0xa2c] ;  /* 0x000a2c0001727983 */ /* 0x000f280000300800 */
        /* <DEDUP_REMOVED lines=8> */
[----:B------:R-:W-:-:S03]  /*16d290*/  LOP3.LUT R30, R30, 0xffdfffff, RZ, 0xc0, !PT ;  /* 0xffdfffff1e1e7812 */ /* 0x000fc600078ec0ff */
        /* <DEDUP_REMOVED lines=11> */
[C---:B------:R-:W-:Y:S01]  /*16d350*/  LOP3.LUT P6, RZ, R2.reuse, 0x8000000, RZ, 0xc0, !PT ;  /* 0x0800000002ff7812 */ /* 0x040fe200078cc0ff */
[----:B------:R-:W-:Y:S01]  /*16d360*/  IMAD.WIDE R34, R115, 0x4, R16 ;  /* 0x0000000473227825 */ /* 0x000fe200078e0210 */
[----:B------:R-:W-:Y:S01]  /*16d370*/  LOP3.LUT P2, RZ, R2, 0x10000000, RZ, 0xc0, !PT ;  /* 0x1000000002ff7812 */ /* 0x000fe2000784c0ff */
[----:B------:R-:W4:Y:S01]  /*16d380*/  LDL.LU R244, [R1+0x1634] ;  /* 0x0016340001f47983 */ /* 0x000f220000300800 */
[----:B---3--:R-:W-:-:S13]  /*16d390*/  LOP3.LUT P3, RZ, R3, 0x40, RZ, 0xc0, !PT ;  /* 0x0000004003ff7812 */ /* 0x008fda000786c0ff */
        /* <DEDUP_REMOVED lines=18> */
[----:B--2---:R1:W-:Y:S10]  /*16d4c0*/  @P0 STG.E desc[UR40][R34.64], R248 ;  /* 0x000000f822000986 */ /* 0x0043f4000c101928 */
[----:B------:R-:W-:-:S02]  /*16d4d0*/  @P3 LOP3.LUT R30, R30, 0x8000000, RZ, 0xfc, !PT ;  /* 0x080000001e1e3812 */ /* 0x000fc400078efcff */
[C---:B------:R-:W-:Y:S01]  /*16d4e0*/  LOP3.LUT P3, RZ, R2.reuse, 0x80000000, RZ, 0xc0, !PT ;  /* 0x8000000002ff7812 */ /* 0x040fe2000786c0ff */
[----:B-1----:R-:W-:Y:S01]  /*16d4f0*/  IMAD.WIDE R34, R115, 0x4, R14 ;  /* 0x0000000473227825 */ /* 0x002fe200078e020e */
[----:B------:R-:W-:Y:S01]  /*16d500*/  LOP3.LUT P1, RZ, R2, 0x20000000, RZ, 0xc0, !PT ;  /* 0x2000000002ff7812 */ /* 0x000fe2000782c0ff */
[----:B------:R-:W2:Y:S01]  /*16d510*/  LDL.LU R248, [R1+0xe24] ;  /* 0x000e240001f87983 */ /* 0x000ea20000300800 */
[----:B------:R-:W-:-:S03]  /*16d520*/  LOP3.LUT R30, R30, 0xefffffff, RZ, 0xc0, !PT ;  /* 0xefffffff1e1e7812 */ /* 0x000fc600078ec0ff */
[----:B----4-:R1:W-:Y:S06]  /*16d530*/  @P6 STG.E desc[UR40][R34.64], R114 ;  /* 0x0000007222006986 */ /* 0x0103ec000c101928 */
[----:B------:R-:W-:Y:S02]  /*16d540*/  @P3 LOP3.LUT R30, R30, 0x10000000, RZ, 0xfc, !PT ;  /* 0x100000001e1e3812 */ /* 0x000fe400078efcff */
[----:B------:R-:W-:Y:S01]  /*16d550*/  LOP3.LUT P3, RZ, R2, 0x40000000, RZ, 0xc0, !PT ;  /* 0x4000000002ff7812 */ /* 0x000fe2000786c0ff */
[----:B-1----:R-:W-:Y:S01]  /*16d560*/  IMAD.WIDE R34, R115, 0x4, R12 ;  /* 0x0000000473227825 */ /* 0x002fe200078e020c */
[----:B------:R-:W3:Y:S04]  /*16d570*/  LDL.LU R114, [R1+0xa34] ;  /* 0x000a340001727983 */ /* 0x000ee80000300800 */
[----:B------:R1:W-:Y:S04]  /*16d580*/  @P2 STG.E desc[UR40][R34.64], R86 ;  /* 0x0000005622002986 */ /* 0x0003e8000c101928 */
[----:B------:R-:W4:Y:S04]  /*16d590*/  LDL.LU R115, [R1+0x2e4] ;  /* 0x0002e40001737983 */ /* 0x000f280000300800 */
[----:B-1----:R-:W2:Y:S01]  /*16d5a0*/  LDL.LU R86, [R1+0x2cd0] ;  /* 0x002cd00001567983 */ /* 0x002ea20000300800 */
        /* <DEDUP_REMOVED lines=28> */
[C---:B------:R-:W-:Y:S01]  /*16d770*/  LOP3.LUT P5, RZ, R3.reuse, 0x100, RZ, 0xc0, !PT ;  /* 0x0000010003ff7812 */ /* 0x040fe200078ac0ff */
[C---:B-1----:R-:W-:Y:S01]  /*16d780*/  IMAD.WIDE R34, R240.reuse, 0x4, R16 ;  /* 0x00000004f0227825 */ /* 0x042fe200078e0210 */
[C---:B------:R-:W-:Y:S01]  /*16d790*/  LOP3.LUT P0, RZ, R3.reuse, 0x200, RZ, 0xc0, !PT ;  /* 0x0000020003ff7812 */ /* 0x040fe2000780c0ff */
[----:B------:R-:W4:Y:S06]  /*16d7a0*/  LDL.LU R249, [R1+0x2cdc] ;  /* 0x002cdc0001f97983 */ /* 0x000f2c0000300800 */
        /* <DEDUP_REMOVED lines=24> */
[----:B------:R-:W3:Y:S01]  /*16d930*/  LDL.LU R250, [R1+0x2e8] ;  /* 0x0002e80001fa7983 */ /* 0x000ee20000300800 */
[----:B------:R-:W-:-:S02]  /*16d940*/  LOP3.LUT P3, RZ, R3, 0x2000000, RZ, 0xc0, !PT ;  /* 0x0200000003ff7812 */ /* 0x000fc4000786c0ff */
[----:B------:R-:W-:Y:S01]  /*16d950*/  LOP3.LUT R30, R30, 0xffffdfff, RZ, 0xc0, !PT ;  /* 0xffffdfff1e1e7812 */ /* 0x000fe200078ec0ff */
[----:B------:R-:W4:Y:S01]  /*16d960*/  LDL.LU R237, [R1+0x19dc] ;  /* 0x0019dc0001ed7983 */ /* 0x000f220000300800 */
[C---:B------:R-:W-:Y:S02]  /*16d970*/  LOP3.LUT P0, RZ, R3.reuse, 0x2000, RZ, 0xc0, !PT ;  /* 0x0000200003ff7812 */ /* 0x040fe4000780c0ff */
[C---:B------:R-:W-:Y:S01]  /*16d980*/  LOP3.LUT P6, RZ, R3.reuse, 0x4000, RZ, 0xc0, !PT ;  /* 0x0000400003ff7812 */ /* 0x040fe200078cc0ff */
[----:B------:R-:W4:Y:S01]  /*16d990*/  LDL.LU R241, [R1+0x19cc] ;  /* 0x0019cc0001f17983 */ /* 0x000f220000300800 */
[C---:B------:R-:W-:Y:S02]  /*16d9a0*/  LOP3.LUT P2, RZ, R3.reuse, 0x8000, RZ, 0xc0, !PT ;  /* 0x0000800003ff7812 */ /* 0x040fe4000784c0ff */
[----:B------:R-:W-:Y:S01]  /*16d9b0*/  LOP3.LUT P1, RZ, R3, 0x10000, RZ, 0xc0, !PT ;  /* 0x0001000003ff7812 */ /* 0x000fe2000782c0ff */
        /* <DEDUP_REMOVED lines=11> */
[----:B------:R-:W4:Y:S10]  /*16da70*/  LDL.LU R248, [R1+0x1cc] ;  /* 0x0001cc0001f87983 */ /* 0x000f340000300800 */
        /* <DEDUP_REMOVED lines=19> */
[C---:B-1----:R-:W-:Y:S02]  /*16dbb0*/  IMAD.WIDE R34, R87.reuse, 0x4, R16 ;  /* 0x0000000457227825 */ /* 0x042fe400078e0210 */
[----:B------:R-:W2:Y:S04]  /*16dbc0*/  LDL.LU R114, [R1+0x1a10] ;  /* 0x001a100001727983 */ /* 0x000ea80000300800 */
[----:B---3--:R1:W-:Y:S02]  /*16dbd0*/  @P6 STG.E desc[UR40][R34.64], R115 ;  /* 0x0000007322006986 */ /* 0x0083e4000c101928 */
[----:B-1----:R-:W-:-:S05]  /*16dbe0*/  IMAD.WIDE R34, R87, 0x4, R14 ;  /* 0x0000000457227825 */ /* 0x002fca00078e020e */
[----:B----4-:R1:W-:Y:S02]  /*16dbf0*/  @P2 STG.E desc[UR40][R34.64], R86 ;  /* 0x0000005622002986 */ /* 0x0103e4000c101928 */
[----:B-1----:R-:W-:Y:S02]  /*16dc00*/  IMAD.WIDE R34, R87, 0x4, R12 ;  /* 0x0000000457227825 */ /* 0x002fe400078e020c */
[----:B------:R-:W3:Y:S04]  /*16dc10*/  LDL.LU R86, [R1+0x1a00] ;  /* 0x001a000001567983 */ /* 0x000ee80000300800 */
[----:B------:R1:W-:Y:S04]  /*16dc20*/  @P1 STG.E desc[UR40][R34.64], R238 ;  /* 0x000000ee22001986 */ /* 0x0003e8000c101928 */
[----:B------:R-:W4:Y:S04]  /*16dc30*/  LDL.LU R87, [R1+0x19f0] ;  /* 0x0019f00001577983 */ /* 0x000f280000300800 */
[----:B------:R-:W2:Y:S01]  /*16dc40*/  LDL.LU R115, [R1+0x2ce4] ;  /* 0x002ce40001737983 */ /* 0x000ea20000300800 */
[----:B-1----:R-:W-:-:S05]  /*16dc50*/  IMAD.WIDE R34, R233, 0x4, R18 ;  /* 0x00000004e9227825 */ /* 0x002fca00078e0212 */
        /* <DEDUP_REMOVED lines=9> */
[----:B------:R1:W-:Y:S04]  /*16dcf0*/  @P3 STG.E desc[UR40][R34.64], R4 ;  /* 0x0000000422003986 */ /* 0x0003e8000c101928 */
        /* <DEDUP_REMOVED lines=21> */
[----:B--2---:R1:W-:Y:S04]  /*16de50*/  @P3 STG.E desc[UR40][R34.64], R4 ;  /* 0x0000000422003986 */ /* 0x0043e8000c101928 */
[----:B-1----:R-:W2:Y:S01]  /*16de60*/  LDL.LU R4, [R1+0x5dac] ;  /* 0x005dac0001047983 */ /* 0x002ea20000300800 */
[----:B------:R-:W-:-:S03]  /*16de70*/  IMAD.WIDE R34, R244, 0x4, R16 ;  /* 0x00000004f4227825 */ /* 0x000fc600078e0210 */
[----:B------:R-:W2:Y:S04]  /*16de80*/  LDL.LU R237, [R1+0x2cec] ;  /* 0x002cec0001ed7983 */ /* 0x000ea80000300800 */
[----:B------:R1:W-:Y:S02]  /*16de90*/  @P4 STG.E desc[UR40][R34.64], R236 ;  /* 0x000000ec22004986 */ /* 0x0003e4000c101928 */
[----:B-1----:R-:W-:-:S05]  /*16dea0*/  IMAD.WIDE R34, R244, 0x4, R14 ;  /* 0x00000004f4227825 */ /* 0x002fca00078e020e */
[----:B------:R1:W-:Y:S02]  /*16deb0*/  @P5 STG.E desc[UR40][R34.64], R240 ;  /* 0x000000f022005986 */ /* 0x0003e4000c101928 */
[----:B-1----:R-:W-:Y:S02]  /*16dec0*/  IMAD.WIDE R34, R244, 0x4, R12 ;  /* 0x00000004f4227825 */ /* 0x002fe400078e020c */
[----:B------:R-:W2:Y:S04]  /*16ded0*/  LDL.LU R244, [R1+0x19e0] ;  /* 0x0019e00001f47983 */ /* 0x000ea80000300800 */
[----:B------:R1:W-:Y:S02]  /*16dee0*/  @P0 STG.E desc[UR40][R34.64], R248 ;  /* 0x000000f822000986 */ /* 0x0003e4000c101928 */
[----:B-1----:R-:W-:-:S02]  /*16def0*/  IMAD.WIDE R34, R115, 0x4, R18 ;  /* 0x0000000473227825 */ /* 0x002fc400078e0212 */
[----:B------:R-:W2:Y:S04]  /*16df00*/  LDL.LU R248, [R1+0x15d0] ;  /* 0x0015d00001f87983 */ /* 0x000ea80000300800 */
        /* <DEDUP_REMOVED lines=8> */
[----:B------:R-:W3:Y:S04]  /*16df90*/  LDL.LU R242, [R1+0x2d0] ;  /* 0x0002d00001f27983 */ /* 0x000ee80000300800 */
[----:B------:R-:W3:Y:S04]  /*16dfa0*/  LDL.LU R246, [R1+0x1a14] ;  /* 0x001a140001f67983 */ /* 0x000ee80000300800 */
[----:B------:R-:W3:Y:S01]  /*16dfb0*/  LDL.LU R250, [R1+0x1a04] ;  /* 0x001a040001fa7983 */ /* 0x000ee20000300800 */
[----:B------:R-:W-:-:S03]  /*16dfc0*/  IMAD.WIDE R34, R115, 0x4, R12 ;  /* 0x0000000473227825 */ /* 0x000fc600078e020c */
        /* <DEDUP_REMOVED lines=8> */
[----:B--2---:R-:W-:-:S13]  /*16e050*/  LOP3.LUT P3, RZ, R4, 0x1000, RZ, 0xc0, !PT ;  /* 0x0000100004ff7812 */ /* 0x004fda000786c0ff */
        /* <DEDUP_REMOVED lines=18> */
[----:B------:R-:W-:Y:S02]  /*16e180*/  LOP3.LUT R30, R30, 0xfffff7ff, RZ, 0xc0, !PT ;  /* 0xfffff7ff1e1e7812 */ /* 0x000fe400078ec0ff */
[C---:B------:R-:W-:Y:S01]  /*16e190*/  LOP3.LUT P6, RZ, R4.reuse, 0x2, RZ, 0xc0, !PT ;  /* 0x0000000204ff7812 */ /* 0x040fe200078cc0ff */
[----:B------:R4:W-:Y:S01]  /*16e1a0*/  @P0 STG.E desc[UR40][R34.64], R244 ;  /* 0x000000f422000986 */ /* 0x0009e2000c101928 */
[----:B------:R-:W-:-:S07]  /*16e1b0*/  LOP3.LUT P2, RZ, R4, 0x4, RZ, 0xc0, !PT ;  /* 0x0000000404ff7812 */ /* 0x000fce000784c0ff */
[----:B------:R-:W-:Y:S02]  /*16e1c0*/  @P3 LOP3.LUT R30, R30, 0x800, RZ, 0xfc, !PT ;  /* 0x000008001e1e3812 */ /* 0x000fe400078efcff */
[C---:B------:R-:W-:Y:S01]  /*16e1d0*/  LOP3.LUT P3, RZ, R4.reuse, 0x20, RZ, 0xc0, !PT ;  /* 0x0000002004ff7812 */ /* 0x040fe2000786c0ff */
[----:B----4-:R-:W-:Y:S01]  /*16e1e0*/  IMAD.WIDE R34, R87, 0x4, R18 ;  /* 0x0000000457227825 */ /* 0x010fe200078e0212 */
[----:B------:R-:W-:Y:S01]  /*16e1f0*/  LOP3.LUT P1, RZ, R4, 0x8, RZ, 0xc0, !PT ;  /* 0x0000000804ff7812 */ /* 0x000fe2000782c0ff */
[----:B------:R-:W2:Y:S01]  /*16e200*/  LDL.LU R244, [R1+0x1a18] ;  /* 0x001a180001f47983 */ /* 0x000ea20000300800 */
[----:B------:R-:W-:-:S03]  /*16e210*/  LOP3.LUT R30, R30, 0xffffefff, RZ, 0xc0, !PT ;  /* 0xffffefff1e1e7812 */ /* 0x000fc600078ec0ff */
[----:B------:R1:W-:Y:S06]  /*16e220*/  @P6 STG.E desc[UR40][R34.64], R248 ;  /* 0x000000f822006986 */ /* 0x0003ec000c101928 */
[----:B------:R-:W-:Y:S02]  /*16e230*/  @P3 LOP3.LUT R30, R30, 0x1000, RZ, 0xfc, !PT ;  /* 0x000010001e1e3812 */ /* 0x000fe400078efcff */
[----:B------:R-:W-:Y:S01]  /*16e240*/  LOP3.LUT P3, RZ, R4, 0x10, RZ, 0xc0, !PT ;  /* 0x0000001004ff7812 */ /* 0x000fe2000786c0ff */
[C---:B-1----:R-:W-:Y:S01]  /*16e250*/  IMAD.WIDE R34, R87.reuse, 0x4, R16 ;  /* 0x0000000457227825 */ /* 0x042fe200078e0210 */
[----:B------:R-:W4:Y:S04]  /*16e260*/  LDL.LU R248, [R1+0x1a08] ;  /* 0x001a080001f87983 */ /* 0x000f280000300800 */
[----:B------:R1:W-:Y:S02]  /*16e270*/  @P2 STG.E desc[UR40][R34.64], R114 ;  /* 0x0000007222002986 */ /* 0x0003e4000c101928 */
[----:B-1----:R-:W-:-:S02]  /*16e280*/  IMAD.WIDE R34, R87, 0x4, R14 ;  /* 0x0000000457227825 */ /* 0x002fc400078e020e */
[----:B------:R-:W4:Y:S04]  /*16e290*/  LDL.LU R114, [R1+0x19f8] ;  /* 0x0019f80001727983 */ /* 0x000f280000300800 */
[----:B---3--:R1:W-:Y:S02]  /*16e2a0*/  @P1 STG.E desc[UR40][R34.64], R86 ;  /* 0x0000005622001986 */ /* 0x0083e4000c101928 */
[----:B-1----:R-:W-:Y:S02]  /*16e2b0*/  IMAD.WIDE R34, R87, 0x4, R12 ;  /* 0x0000000457227825 */ /* 0x002fe400078e020c */
[----:B------:R-:W3:Y:S04]  /*16e2c0*/  LDL.LU R86, [R1+0x19e8] ;  /* 0x0019e80001567983 */ /* 0x000ee80000300800 */
[----:B------:R1:W-:Y:S01]  /*16e2d0*/  @P3 STG.E desc[UR40][R34.64], R242 ;  /* 0x000000f222003986 */ /* 0x0003e2000c101928 */
[----:B------:R-:W-:-:S03]  /*16e2e0*/  LOP3.LUT P3, RZ, R30, 0x1000, RZ, 0xc0, !PT ;  /* 0x000010001eff7812 */ /* 0x000fc6000786c0ff */
[----:B------:R-:W3:Y:S04]  /*16e2f0*/  LDL.LU R87, [R1+0x15d8] ;  /* 0x0015d80001577983 */ /* 0x000ee80000300800 */
[----:B------:R-:W3:Y:S01]  /*16e300*/  LDL.LU R236, [R1+0x2cf8] ;  /* 0x002cf80001ec7983 */ /* 0x000ee20000300800 */
        /* <DEDUP_REMOVED lines=23> */
[----:B-1----:R-:W3:Y:S01]  /*16e480*/  LDL.LU R5, [R1+0x5da8] ;  /* 0x005da80001057983 */ /* 0x002ee20000300800 */
[C---:B------:R-:W-:Y:S02]  /*16e490*/  LOP3.LUT P4, RZ, R4.reuse, 0x2000, RZ, 0xc0, !PT ;  /* 0x0000200004ff7812 */ /* 0x040fe4000788c0ff */
[C---:B------:R-:W-:Y:S01]  /*16e4a0*/  LOP3.LUT P5, RZ, R4.reuse, 0x4000, RZ, 0xc0, !PT ;  /* 0x0000400004ff7812 */ /* 0x040fe200078ac0ff */
[----:B------:R-:W-:Y:S01]  /*16e4b0*/  IMAD.WIDE R34, R115, 0x4, R18 ;  /* 0x0000000473227825 */ /* 0x000fe200078e0212 */
[C---:B------:R-:W-:Y:S01]  /*16e4c0*/  LOP3.LUT P0, RZ, R4.reuse, 0x8000, RZ, 0xc0, !PT ;  /* 0x0000800004ff7812 */ /* 0x040fe2000780c0ff */
[----:B------:R-:W3:Y:S01]  /*16e4d0*/  LDL.LU R233, [R1+0x2d00] ;  /* 0x002d000001e97983 */ /* 0x000ee20000300800 */
[----:B------:R-:W-:-:S02]  /*16e4e0*/  LOP3.LUT P6, RZ, R4, 0x10000, RZ, 0xc0, !PT ;  /* 0x0001000004ff7812 */ /* 0x000fc400078cc0ff */
[C---:B------:R-:W-:Y:S02]  /*16e4f0*/  LOP3.LUT P2, RZ, R4.reuse, 0x20000, RZ, 0xc0, !PT ;  /* 0x0002000004ff7812 */ /* 0x040fe4000784c0ff */
[----:B------:R-:W-:-:S03]  /*16e500*/  LOP3.LUT P1, RZ, R4, 0x40000, RZ, 0xc0, !PT ;  /* 0x0004000004ff7812 */ /* 0x000fc6000782c0ff */
[----:B--2---:R1:W-:Y:S02]  /*16e510*/  @P4 STG.E desc[UR40][R34.64], R244 ;  /* 0x000000f422004986 */ /* 0x0043e4000c101928 */
[----:B-1----:R-:W-:-:S05]  /*16e520*/  IMAD.WIDE R34, R115, 0x4, R16 ;  /* 0x0000000473227825 */ /* 0x002fca00078e0210 */
[----:B----4-:R1:W-:Y:S02]  /*16e530*/  @P5 STG.E desc[UR40][R34.64], R248 ;  /* 0x000000f822005986 */ /* 0x0103e4000c101928 */
[----:B-1----:R-:W-:-:S05]  /*16e540*/  IMAD.WIDE R34, R115, 0x4, R14 ;  /* 0x0000000473227825 */ /* 0x002fca00078e020e */
[----:B------:R1:W-:Y:S02]  /*16e550*/  @P0 STG.E desc[UR40][R34.64], R114 ;  /* 0x0000007222000986 */ /* 0x0003e4000c101928 */
[----:B-1----:R-:W-:-:S05]  /*16e560*/  IMAD.WIDE R34, R115, 0x4, R12 ;  /* 0x0000000473227825 */ /* 0x002fca00078e020c */
[----:B---3--:R1:W-:Y:S02]  /*16e570*/  @P6 STG.E desc[UR40][R34.64], R86 ;  /* 0x0000005622006986 */ /* 0x0083e4000c101928 */
[----:B-1----:R-:W-:-:S05]  /*16e580*/  IMAD.WIDE R34, R236, 0x4, R18 ;  /* 0x00000004ec227825 */ /* 0x002fca00078e0212 */
[----:B------:R1:W-:Y:S02]  /*16e590*/  @P2 STG.E desc[UR40][R34.64], R87 ;  /* 0x0000005722002986 */ /* 0x0003e4000c101928 */
[----:B-1----:R-:W-:-:S05]  /*16e5a0*/  IMAD.WIDE R34, R236, 0x4, R16 ;  /* 0x00000004ec227825 */ /* 0x002fca00078e0210 */
[----:B------:R1:W-:Y:S04]  /*16e5b0*/  @P1 STG.E desc[UR40][R34.64], R5 ;  /* 0x0000000522001986 */ /* 0x0003e8000c101928 */
[----:B-1----:R-:W2:Y:S04]  /*16e5c0*/  LDL.LU R5, [R1+0x5da4] ;  /* 0x005da40001057983 */ /* 0x002ea80000300800 */
[----:B------:R-:W3:Y:S04]  /*16e5d0*/  LDL.LU R87, [R1+0xa48] ;  /* 0x000a480001577983 */ /* 0x000ee80000300800 */
[----:B------:R-:W4:Y:S04]  /*16e5e0*/  LDL.LU R240, [R1+0x2d8] ;  /* 0x0002d80001f07983 */ /* 0x000f280000300800 */
[----:B------:R-:W2:Y:S04]  /*16e5f0*/  LDL.LU R244, [R1+0x1a1c] ;  /* 0x001a1c0001f47983 */ /* 0x000ea80000300800 */
[----:B------:R-:W2:Y:S04]  /*16e600*/  LDL.LU R114, [R1+0x1a0c] ;  /* 0x001a0c0001727983 */ /* 0x000ea80000300800 */
[----:B------:R-:W2:Y:S04]  /*16e610*/  LDL.LU R248, [R1+0x19fc] ;  /* 0x0019fc0001f87983 */ /* 0x000ea80000300800 */
[----:B------:R-:W2:Y:S01]  /*16e620*/  LDL.LU R115, [R1+0x2cfc] ;  /* 0x002cfc0001737983 */ /* 0x000ea20000300800 */
[----:B------:R-:W-:-:S03]  /*16e630*/  LOP3.LUT P0, RZ, R4, 0x80000, RZ, 0xc0, !PT ;  /* 0x0008000004ff7812 */ /* 0x000fc6000780c0ff */
[----:B------:R-:W2:Y:S01]  /*16e640*/  LDL.LU R86, [R1+0x19ec] ;  /* 0x0019ec0001567983 */ /* 0x000ea20000300800 */
        /* <DEDUP_REMOVED lines=14> */
[----:B---3--:R1:W-:Y:S04]  /*16e730*/  @P0 STG.E desc[UR40][R34.64], R87 ;  /* 0x0000005722000986 */ /* 0x0083e8000c101928 */
[----:B-1----:R-:W3:Y:S04]  /*16e740*/  LDL.LU R87, [R1+0x15dc] ;  /* 0x0015dc0001577983 */ /* 0x002ee80000300800 */
[----:B------:R-:W3:Y:S01]  /*16e750*/  LDL.LU R246, [R1+0xdfc] ;  /* 0x000dfc0001f67983 */ /* 0x000ee20000300800 */
[----:B------:R-:W-:-:S03]  /*16e760*/  LOP3.LUT R30, R30, 0xfffffffd, RZ, 0xc0, !PT ;  /* 0xfffffffd1e1e7812 */ /* 0x000fc600078ec0ff */
[----:B------:R-:W3:Y:S01]  /*16e770*/  LDL.LU R250, [R1+0xa4c] ;  /* 0x000a4c0001fa7983 */ /* 0x000ee20000300800 */
[----:B------:R-:W-:Y:S02]  /*16e780*/  @P3 LOP3.LUT R30, R30, 0x2, RZ, 0xfc, !PT ;  /* 0x000000021e1e3812 */ /* 0x000fe400078efcff */
[----:B------:R-:W-:Y:S01]  /*16e790*/  LOP3.LUT P3, RZ, R4, 0x4000000, RZ, 0xc0, !PT ;  /* 0x0400000004ff7812 */ /* 0x000fe2000786c0ff */
[----:B------:R-:W3:Y:S01]  /*16e7a0*/  LDL.LU R237, [R1+0x2dc] ;  /* 0x0002dc0001ed7983 */ /* 0x000ee20000300800 */
[----:B------:R-:W-:-:S03]  /*16e7b0*/  LOP3.LUT R30, R30, 0xfffffffb, RZ, 0xc0, !PT ;  /* 0xfffffffb1e1e7812 */ /* 0x000fc600078ec0ff */
[----:B------:R-:W3:Y:S01]  /*16e7c0*/  LDL.LU R232, [R1+0x2d04] ;  /* 0x002d040001e87983 */ /* 0x000ee20000300800 */
[----:B------:R-:W-:-:S03]  /*16e7d0*/  LOP3.LUT P6, RZ, R4, 0x100000, RZ, 0xc0, !PT ;  /* 0x0010000004ff7812 */ /* 0x000fc600078cc0ff */
[----:B------:R-:W3:Y:S04]  /*16e7e0*/  LDL.LU R241, [R1+0x1a50] ;  /* 0x001a500001f17983 */ /* 0x000ee80000300800 */
[----:B------:R-:W-:Y:S02]  /*16e7f0*/  @P3 LOP3.LUT R30, R30, 0x4, RZ, 0xfc, !PT ;  /* 0x000000041e1e3812 */ /* 0x000fe400078efcff */
[----:B------:R-:W-:Y:S01]  /*16e800*/  LOP3.LUT P2, RZ, R4, 0x200000, RZ, 0xc0, !PT ;  /* 0x0020000004ff7812 */ /* 0x000fe2000784c0ff */
[----:B------:R-:W-:Y:S01]  /*16e810*/  IMAD.WIDE R34, R236, 0x4, R12 ;  /* 0x00000004ec227825 */ /* 0x000fe200078e020c */
[----:B------:R-:W-:Y:S01]  /*16e820*/  LOP3.LUT P3, RZ, R4, 0x2000000, RZ, 0xc0, !PT ;  /* 0x0200000004ff7812 */ /* 0x000fe2000786c0ff */
[----:B------:R-:W3:Y:S01]  /*16e830*/  LDL.LU R245, [R1+0x1a40] ;  /* 0x001a400001f57983 */ /* 0x000ee20000300800 */
[----:B------:R-:W-:-:S02]  /*16e840*/  LOP3.LUT R30, R30, 0xfffffff7, RZ, 0xc0, !PT ;  /* 0xfffffff71e1e7812 */ /* 0x000fc400078ec0ff */
[----:B------:R-:W-:-:S09]  /*16e850*/  LOP3.LUT P1, RZ, R4, 0x400000, RZ, 0xc0, !PT ;  /* 0x0040000004ff7812 */ /* 0x000fd2000782c0ff */
[----:B------:R-:W-:Y:S02]  /*16e860*/  @P3 LOP3.LUT R30, R30, 0x8, RZ, 0xfc, !PT ;  /* 0x000000081e1e3812 */ /* 0x000fe400078efcff */
[----:B------:R-:W-:Y:S01]  /*16e870*/  LOP3.LUT P3, RZ, R4, 0x1000000, RZ, 0xc0, !PT ;  /* 0x0100000004ff7812 */ /* 0x000fe2000786c0ff */
[----:B----4-:R2:W-:Y:S01]  /*16e880*/  @P6 STG.E desc[UR40][R34.64], R240 ;  /* 0x000000f022006986 */ /* 0x0105e2000c101928 */
[----:B------:R-:W-:Y:S01]  /*16e890*/  LOP3.LUT R30, R30, 0xffffffef, RZ, 0xc0, !PT ;  /* 0xffffffef1e1e7812 */ /* 0x000fe200078ec0ff */
[----:B--2---:R-:W-:-:S10]  /*16e8a0*/  IMAD.WIDE R34, R115, 0x4, R18 ;  /* 0x0000000473227825 */ /* 0x004fd400078e0212 */
[----:B------:R-:W-:Y:S02]  /*16e8b0*/  @P3 LOP3.LUT R30, R30, 0x10, RZ, 0xfc, !PT ;  /* 0x000000101e1e3812 */ /* 0x000fe400078efcff */
[----:B------:R-:W-:Y:S01]  /*16e8c0*/  LOP3.LUT P3, RZ, R4, 0x800000, RZ, 0xc0, !PT ;  /* 0x0080000004ff7812 */ /* 0x000fe2000786c0ff */
[----:B------:R1:W-:Y:S02]  /*16e8d0*/  @P2 STG.E desc[UR40][R34.64], R244 ;  /* 0x000000f422002986 */ /* 0x0003e4000c101928 */
[----:B-1----:R-:W-:-:S05]  /*16e8e0*/  IMAD.WIDE R34, R115, 0x4, R16 ;  /* 0x0000000473227825 */ /* 0x002fca00078e0210 */
[----:B------:R1:W-:Y:S02]  /*16e8f0*/  @P1 STG.E desc[UR40][R34.64], R114 ;  /* 0x0000007222001986 */ /* 0x0003e4000c101928 */
[----:B-1----:R-:W-:Y:S02]  /*16e900*/  IMAD.WIDE R34, R115, 0x4, R14 ;  /* 0x0000000473227825 */ /* 0x002fe400078e020e */
[----:B------:R-:W2:Y:S04]  /*16e910*/  LDL.LU R114, [R1+0x2d08] ;  /* 0x002d080001727983 */ /* 0x000ea80000300800 */
[----:B------:R-:W4:Y:S04]  /*16e920*/  LDL.LU R249, [R1+0x1a30] ;  /* 0x001a300001f97983 */ /* 0x000f280000300800 */
[----:B------:R1:W-:Y:S01]  /*16e930*/  @P3 STG.E desc[UR40][R34.64], R248 ;  /* 0x000000f822003986 */ /* 0x0003e2000c101928 */
[----:B------:R-:W-:-:S03]  /*16e940*/  LOP3.LUT P3, RZ, R30, 0x10, RZ, 0xc0, !PT ;  /* 0x000000101eff7812 */ /* 0x000fc6000786c0ff */
[----:B------:R-:W2:Y:S04]  /*16e950*/  LDL.LU R236, [R1+0x1a20] ;  /* 0x001a200001ec7983 */ /* 0x000ea80000300800 */
[----:B------:R-:W2:Y:S01]  /*16e960*/  LDL.LU R240, [R1+0x1540] ;  /* 0x0015400001f07983 */ /* 0x000ea20000300800 */
[----:B-1----:R-:W-:-:S03]  /*16e970*/  IMAD.WIDE R34, R115, 0x4, R12 ;  /* 0x0000000473227825 */ /* 0x002fc600078e020c */
[----:B------:R-:W2:Y:S04]  /*16e980*/  LDL.LU R244, [R1+0xdd0] ;  /* 0x000dd00001f47983 */ /* 0x000ea80000300800 */
[----:B------:R1:W-:Y:S01]  /*16e990*/  @P3 STG.E desc[UR40][R34.64], R86 ;  /* 0x0000005622003986 */ /* 0x0003e2000c101928 */
[----:B------:R-:W-:-:S03]  /*16e9a0*/  LOP3.LUT P3, RZ, R30, 0x8, RZ, 0xc0, !PT ;  /* 0x000000081eff7812 */ /* 0x000fc6000786c0ff */
[----:B------:R-:W2:Y:S04]  /*16e9b0*/  LDL.LU R248, [R1+0xa50] ;  /* 0x000a500001f87983 */ /* 0x000ea80000300800 */
[----:B------:R-:W2:Y:S01]  /*16e9c0*/  LDL.LU R115, [R1+0x2c0] ;  /* 0x0002c00001737983 */ /* 0x000ea20000300800 */
[----:B-1----:R-:W-:-:S05]  /*16e9d0*/  IMAD.WIDE R34, R233, 0x4, R18 ;  /* 0x00000004e9227825 */ /* 0x002fca00078e0212 */
[----:B---3--:R1:W-:Y:S04]  /*16e9e0*/  @P3 STG.E desc[UR40][R34.64], R87 ;  /* 0x0000005722003986 */ /* 0x0083e8000c101928 */
[----:B-1----:R-:W3:Y:S04]  /*16e9f0*/  LDL.LU R87, [R1+0x1a54] ;  /* 0x001a540001577983 */ /* 0x002ee80000300800 */
[----:B------:R-:W3:Y:S01]  /*16ea00*/  LDL.LU R86, [R1+0x2d0c] ;  /* 0x002d0c0001567983 */ /* 0x000ee20000300800 */
        /* <DEDUP_REMOVED lines=19> */
[----:B----4-:R1:W-:Y:S01]  /*16eb40*/  @P3 STG.E desc[UR40][R34.64], R249 ;  /* 0x000000f922003986 */ /* 0x0103e2000c101928 */
[C---:B------:R-:W-:Y:S01]  /*16eb50*/  LOP3.LUT P0, RZ, R5.reuse, 0x4, RZ, 0xc0, !PT ;  /* 0x0000000405ff7812 */ /* 0x040fe2000780c0ff */
[----:B-1----:R-:W-:Y:S01]  /*16eb60*/  IMAD.WIDE R34, R232, 0x4, R12 ;  /* 0x00000004e8227825 */ /* 0x002fe200078e020c */
[C---:B------:R-:W-:Y:S01]  /*16eb70*/  LOP3.LUT P6, RZ, R5.reuse, 0x8, RZ, 0xc0, !PT ;  /* 0x0000000805ff7812 */ /* 0x040fe200078cc0ff */
[----:B------:R-:W4:Y:S04]  /*16eb80*/  LDL.LU R249, [R1+0x2d14] ;  /* 0x002d140001f97983 */ /* 0x000f280000300800 */
[----:B--2---:R1:W-:Y:S01]  /*16eb90*/  @P4 STG.E desc[UR40][R34.64], R236 ;  /* 0x000000ec22004986 */ /* 0x0043e2000c101928 */
[----:B------:R-:W-:Y:S01]  /*16eba0*/  LOP3.LUT P2, RZ, R5, 0x10, RZ, 0xc0, !PT ;  /* 0x0000001005ff7812 */ /* 0x000fe2000784c0ff */
[----:B-1----:R-:W-:-:S05]  /*16ebb0*/  IMAD.WIDE R34, R114, 0x4, R18 ;  /* 0x0000000472227825 */ /* 0x002fca00078e0212 */
[----:B------:R1:W-:Y:S02]  /*16ebc0*/  @P5 STG.E desc[UR40][R34.64], R240 ;  /* 0x000000f022005986 */ /* 0x0003e4000c101928 */
[----:B-1----:R-:W-:-:S05]  /*16ebd0*/  IMAD.WIDE R34, R114, 0x4, R16 ;  /* 0x0000000472227825 */ /* 0x002fca00078e0210 */
[----:B------:R1:W-:Y:S01]  /*16ebe0*/  @P0 STG.E desc[UR40][R34.64], R244 ;  /* 0x000000f422000986 */ /* 0x0003e2000c101928 */
[----:B------:R-:W-:Y:S01]  /*16ebf0*/  LOP3.LUT P1, RZ, R5, 0x20, RZ, 0xc0, !PT ;  /* 0x0000002005ff7812 */ /* 0x000fe2000782c0ff */
[----:B-1----:R-:W-:-:S05]  /*16ec00*/  IMAD.WIDE R34, R114, 0x4, R14 ;  /* 0x0000000472227825 */ /* 0x002fca00078e020e */
[----:B------:R1:W-:Y:S02]  /*16ec10*/  @P6 STG.E desc[UR40][R34.64], R248 ;  /* 0x000000f822006986 */ /* 0x0003e4000c101928 */
[----:B-1----:R-:W-:Y:S02]  /*16ec20*/  IMAD.WIDE R34, R114, 0x4, R12 ;  /* 0x0000000472227825 */ /* 0x002fe400078e020c */
[----:B------:R-:W2:Y:S04]  /*16ec30*/  LDL.LU R114, [R1+0x1a44] ;  /* 0x001a440001727983 */ /* 0x000ea80000300800 */
[----:B------:R1:W-:Y:S04]  /*16ec40*/  @P2 STG.E desc[UR40][R34.64], R115 ;  /* 0x0000007322002986 */ /* 0x0003e8000c101928 */
[----:B-1----:R-:W4:Y:S04]  /*16ec50*/  LDL.LU R115, [R1+0x1a34] ;  /* 0x001a340001737983 */ /* 0x002f280000300800 */
[----:B------:R-:W4:Y:S04]  /*16ec60*/  LDL.LU R242, [R1+0x1a24] ;  /* 0x001a240001f27983 */ /* 0x000f280000300800 */
[----:B------:R-:W4:Y:S04]  /*16ec70*/  LDL.LU R246, [R1+0x1544] ;  /* 0x0015440001f67983 */ /* 0x000f280000300800 */
[----:B------:R-:W4:Y:S04]  /*16ec80*/  LDL.LU R250, [R1+0xdd4] ;  /* 0x000dd40001fa7983 */ /* 0x000f280000300800 */
[----:B------:R-:W4:Y:S01]  /*16ec90*/  LDL.LU R233, [R1+0xa54] ;  /* 0x000a540001e97983 */ /* 0x000f220000300800 */
[----:B---3--:R-:W-:-:S05]  /*16eca0*/  IMAD.WIDE R34, R86, 0x4, R18 ;  /* 0x0000000456227825 */ /* 0x008fca00078e0212 */
[----:B------:R1:W-:Y:S04]  /*16ecb0*/  @P1 STG.E desc[UR40][R34.64], R87 ;  /* 0x0000005722001986 */ /* 0x0003e8000c101928 */
[----:B-1----:R-:W3:Y:S01]  /*16ecc0*/  LDL.LU R87, [R1+0x2d10] ;  /* 0x002d100001577983 */ /* 0x002ee20000300800 */
[C---:B------:R-:W-:Y:S02]  /*16ecd0*/  LOP3.LUT P3, RZ, R5.reuse, 0x40000, RZ, 0xc0, !PT ;  /* 0x0004000005ff7812 */ /* 0x040fe4000786c0ff */
[----:B------:R-:W-:Y:S02]  /*16ece0*/  LOP3.LUT R2, R2, 0xffdfffff, RZ, 0xc0, !PT ;  /* 0xffdfffff02027812 */ /* 0x000fe400078ec0ff */
[C---:B------:R-:W-:Y:S02]  /*16ecf0*/  LOP3.LUT P0, RZ, R5.reuse, 0x40, RZ, 0xc0, !PT ;  /* 0x0000004005ff7812 */ /* 0x040fe4000780c0ff */
[C---:B------:R-:W-:Y:S01]  /*16ed00*/  LOP3.LUT P6, RZ, R5.reuse, 0x80, RZ, 0xc0, !PT ;  /* 0x0000008005ff7812 */ /* 0x040fe200078cc0ff */
[----:B------:R-:W-:Y:S01]  /*16ed10*/  IMAD.WIDE R34, R86, 0x4, R16 ;  /* 0x0000000456227825 */ /* 0x000fe200078e0210 */
[----:B------:R-:W3:Y:S01]  /*16ed20*/  LDL.LU R237, [R1+0x1a58] ;  /* 0x001a580001ed7983 */ /* 0x000ee20000300800 */
[----:B------:R-:W-:-:S02]  /*16ed30*/  LOP3.LUT P2, RZ, R5, 0x100, RZ, 0xc0, !PT ;  /* 0x0000010005ff7812 */ /* 0x000fc4000784c0ff */
[C---:B------:R-:W-:Y:S01]  /*16ed40*/  LOP3.LUT P1, RZ, R5.reuse, 0x200, RZ, 0xc0, !PT ;  /* 0x0000020005ff7812 */ /* 0x040fe2000782c0ff */
[----:B------:R-:W3:Y:S01]  /*16ed50*/  LDL.LU R241, [R1+0x1a48] ;  /* 0x001a480001f17983 */ /* 0x000ee20000300800 */
[----:B------:R-:W-:Y:S02]  /*16ed60*/  @P3 LOP3.LUT R2, R2, 0x200000, RZ, 0xfc, !PT ;  /* 0x0020000002023812 */ /* 0x000fe400078efcff */
        /* <DEDUP_REMOVED lines=9> */
[----:B------:R-:W3:Y:S04]  /*16ee00*/  LDL.LU R244, [R1+0x2d18] ;  /* 0x002d180001f47983 */ /* 0x000ee80000300800 */
[----:B------:R-:W3:Y:S06]  /*16ee10*/  LDL.LU R248, [R1+0x2c8] ;  /* 0x0002c80001f87983 */ /* 0x000eec0000300800 */
        /* <DEDUP_REMOVED lines=31> */
[----:B------:R1:W-:Y:S01]  /*16f010*/  @P3 STG.E desc[UR40][R34.64], R233 ;  /* 0x000000e922003986 */ /* 0x0003e2000c101928 */
[C---:B------:R-:W-:Y:S01]  /*16f020*/  LOP3.LUT P3, RZ, R2.reuse, 0x8000000, RZ, 0xc0, !PT ;  /* 0x0800000002ff7812 */ /* 0x040fe2000786c0ff */
[----:B-1----:R-:W-:Y:S02]  /*16f030*/  IMAD.WIDE R34, R87, 0x4, R12 ;  /* 0x0000000457227825 */ /* 0x002fe400078e020c */
[----:B------:R-:W3:Y:S10]  /*16f040*/  LDL.LU R87, [R1+0x1a2c] ;  /* 0x001a2c0001577983 */ /* 0x000ef40000300800 */
        /* <DEDUP_REMOVED lines=16> */
[----:B--2---:R1:W-:Y:S04]  /*16f150*/  @P3 STG.E desc[UR40][R34.64], R6 ;  /* 0x0000000622003986 */ /* 0x0043e8000c101928 */
[----:B-1----:R-:W2:Y:S01]  /*16f160*/  LDL.LU R6, [R1+0x5d9c] ;  /* 0x005d9c0001067983 */ /* 0x002ea20000300800 */
[----:B------:R-:W-:Y:S02]  /*16f170*/  LOP3.LUT P3, RZ, R2, 0x200000, RZ, 0xc0, !PT ;  /* 0x0020000002ff7812 */ /* 0x000fe4000786c0ff */
[C---:B------:R-:W-:Y:S01]  /*16f180*/  LOP3.LUT P4, RZ, R5.reuse, 0x80000, RZ, 0xc0, !PT ;  /* 0x0008000005ff7812 */ /* 0x040fe2000788c0ff */
[----:B------:R-:W-:Y:S01]  /*16f190*/  IMAD.WIDE R34, R244, 0x4, R16 ;  /* 0x00000004f4227825 */ /* 0x000fe200078e0210 */
[C---:B------:R-:W-:Y:S02]  /*16f1a0*/  LOP3.LUT P5, RZ, R5.reuse, 0x100000, RZ, 0xc0, !PT ;  /* 0x0010000005ff7812 */ /* 0x040fe400078ac0ff */
[----:B------:R-:W-:-:S07]  /*16f1b0*/  LOP3.LUT P0, RZ, R5, 0x200000, RZ, 0xc0, !PT ;  /* 0x0020000005ff7812 */ /* 0x000fce000780c0ff */
        /* <DEDUP_REMOVED lines=10> */
[----:B----4-:R1:W-:Y:S02]  /*16f260*/  @P6 STG.E desc[UR40][R34.64], R115 ;  /* 0x0000007322006986 */ /* 0x0103e4000c101928 */
[----:B-1----:R-:W-:Y:S01]  /*16f270*/  IMAD.WIDE R34, R86, 0x4, R14 ;  /* 0x0000000456227825 */ /* 0x002fe200078e020e */
[----:B------:R-:W-:-:S04]  /*16f280*/  LOP3.LUT P1, RZ, R5, 0x1000000, RZ, 0xc0, !PT ;  /* 0x0100000005ff7812 */ /* 0x000fc8000782c0ff */
[----:B--2---:R1:W-:Y:S04]  /*16f290*/  @P2 STG.E desc[UR40][R34.64], R6 ;  /* 0x0000000622002986 */ /* 0x0043e8000c101928 */
[----:B-1----:R-:W2:Y:S01]  /*16f2a0*/  LDL.LU R6, [R1+0x5d98] ;  /* 0x005d980001067983 */ /* 0x002ea20000300800 */
[----:B------:R-:W-:-:S03]  /*16f2b0*/  IMAD.WIDE R34, R86, 0x4, R12 ;  /* 0x0000000456227825 */ /* 0x000fc600078e020c */
[----:B------:R-:W4:Y:S04]  /*16f2c0*/  LDL.LU R248, [R1+0x154c] ;  /* 0x00154c0001f87983 */ /* 0x000f280000300800 */
[----:B------:R-:W2:Y:S04]  /*16f2d0*/  LDL.LU R114, [R1+0xddc] ;  /* 0x000ddc0001727983 */ /* 0x000ea80000300800 */
[----:B------:R-:W2:Y:S04]  /*16f2e0*/  LDL.LU R115, [R1+0xa5c] ;  /* 0x000a5c0001737983 */ /* 0x000ea80000300800 */
[----:B------:R-:W2:Y:S04]  /*16f2f0*/  LDL.LU R86, [R1+0x2d20] ;  /* 0x002d200001567983 */ /* 0x000ea80000300800 */
[----:B---3--:R1:W-:Y:S04]  /*16f300*/  @P1 STG.E desc[UR40][R34.64], R87 ;  /* 0x0000005722001986 */ /* 0x0083e8000c101928 */
        /* <DEDUP_REMOVED lines=11> */
[----:B------:R-:W3:Y:S01]  /*16f3c0*/  LDL.LU R249, [R1+0x7d0] ;  /* 0x0007d00001f97983 */ /* 0x000ee20000300800 */
[----:B------:R-:W-:-:S03]  /*16f3d0*/  LOP3.LUT P6, RZ, R5, 0x4000000, RZ, 0xc0, !PT ;  /* 0x0400000005ff7812 */ /* 0x000fc600078cc0ff */
[----:B------:R-:W3:Y:S04]  /*16f3e0*/  LDL.LU R232, [R1+0x1a94] ;  /* 0x001a940001e87983 */ /* 0x000ee80000300800 */
[----:B------:R-:W3:Y:S04]  /*16f3f0*/  LDL.LU R236, [R1+0x1a84] ;  /* 0x001a840001ec7983 */ /* 0x000ee80000300800 */
[----:B------:R-:W3:Y:S01]  /*16f400*/  LDL.LU R240, [R1+0x1a74] ;  /* 0x001a740001f07983 */ /* 0x000ee20000300800 */
[----:B------:R-:W-:-:S03]  /*16f410*/  LOP3.LUT P2, RZ, R5, 0x8000000, RZ, 0xc0, !PT ;  /* 0x0800000005ff7812 */ /* 0x000fc6000784c0ff */
[----:B------:R-:W3:Y:S01]  /*16f420*/  LDL.LU R244, [R1+0x2d2c] ;  /* 0x002d2c0001f47983 */ /* 0x000ee20000300800 */
[----:B------:R-:W-:Y:S02]  /*16f430*/  LOP3.LUT P1, RZ, R5, 0x10000000, RZ, 0xc0, !PT ;  /* 0x1000000005ff7812 */ /* 0x000fe4000782c0ff */
[----:B------:R-:W-:Y:S01]  /*16f440*/  LOP3.LUT R2, R2, 0xffffdfff, RZ, 0xc0, !PT ;  /* 0xffffdfff02027812 */ /* 0x000fe200078ec0ff */
[----:B--2---:R-:W-:-:S05]  /*16f450*/  IMAD.WIDE R34, R86, 0x4, R18 ;  /* 0x0000000456227825 */ /* 0x004fca00078e0212 */
[----:B----4-:R1:W-:Y:S02]  /*16f460*/  @P0 STG.E desc[UR40][R34.64], R248 ;  /* 0x000000f822000986 */ /* 0x0103e4000c101928 */
[C---:B-1----:R-:W-:Y:S02]  /*16f470*/  IMAD.WIDE R34, R86.reuse, 0x4, R16 ;  /* 0x0000000456227825 */ /* 0x042fe400078e0210 */
[----:B------:R-:W2:Y:S04]  /*16f480*/  LDL.LU R248, [R1+0x1a64] ;  /* 0x001a640001f87983 */ /* 0x000ea80000300800 */
[----:B------:R1:W-:Y:S02]  /*16f490*/  @P6 STG.E desc[UR40][R34.64], R114 ;  /* 0x0000007222006986 */ /* 0x0003e4000c101928 */
[----:B-1----:R-:W-:-:S05]  /*16f4a0*/  IMAD.WIDE R34, R86, 0x4, R14 ;  /* 0x0000000456227825 */ /* 0x002fca00078e020e */
[----:B------:R1:W-:Y:S02]  /*16f4b0*/  @P2 STG.E desc[UR40][R34.64], R115 ;  /* 0x0000007322002986 */ /* 0x0003e4000c101928 */
[----:B-1----:R-:W-:Y:S02]  /*16f4c0*/  IMAD.WIDE R34, R86, 0x4, R12 ;  /* 0x0000000456227825 */ /* 0x002fe400078e020c */
[----:B------:R-:W4:Y:S04]  /*16f4d0*/  LDL.LU R115, [R1+0x1474] ;  /* 0x0014740001737983 */ /* 0x000f280000300800 */
[----:B---3--:R1:W-:Y:S04]  /*16f4e0*/  @P1 STG.E desc[UR40][R34.64], R87 ;  /* 0x0000005722001986 */ /* 0x0083e8000c101928 */
[----:B------:R-:W3:Y:S04]  /*16f4f0*/  LDL.LU R86, [R1+0xdc4] ;  /* 0x000dc40001567983 */ /* 0x000ee80000300800 */
[----:B-1----:R-:W2:Y:S04]  /*16f500*/  LDL.LU R87, [R1+0xa64] ;  /* 0x000a640001577983 */ /* 0x002ea80000300800 */
[----:B------:R-:W2:Y:S01]  /*16f510*/  LDL.LU R114, [R1+0x2d30] ;  /* 0x002d300001727983 */ /* 0x000ea20000300800 */
        /* <DEDUP_REMOVED lines=22> */
[----:B------:R-:W-:-:S10]  /*16f680*/  IMAD.WIDE R34, R246, 0x4, R18 ;  /* 0x00000004f6227825 */ /* 0x000fd400078e0212 */
        /* <DEDUP_REMOVED lines=40> */
[----:B--2---:R1:W-:Y:S02]  /*16f910*/  @P0 STG.E desc[UR40][R34.64], R248 ;  /* 0x000000f822000986 */ /* 0x0043e4000c101928 */
[----:B-1----:R-:W-:-:S02]  /*16f920*/  IMAD.WIDE R34, R114, 0x4, R18 ;  /* 0x0000000472227825 */ /* 0x002fc400078e0212 */
[----:B------:R-:W2:Y:S04]  /*16f930*/  LDL.LU R248, [R1+0x1a98] ;  /* 0x001a980001f87983 */ /* 0x000ea80000300800 */
[----:B----4-:R1:W-:Y:S02]  /*16f940*/  @P6 STG.E desc[UR40][R34.64], R115 ;  /* 0x0000007322006986 */ /* 0x0103e4000c101928 */
[C---:B-1----:R-:W-:Y:S02]  /*16f950*/  IMAD.WIDE R34, R114.reuse, 0x4, R16 ;  /* 0x0000000472227825 */ /* 0x042fe400078e0210 */
[----:B------:R-:W4:Y:S04]  /*16f960*/  LDL.LU R115, [R1+0x1a88] ;  /* 0x001a880001737983 */ /* 0x000f280000300800 */
[----:B---3--:R1:W-:Y:S02]  /*16f970*/  @P2 STG.E desc[UR40][R34.64], R86 ;  /* 0x0000005622002986 */ /* 0x0083e4000c101928 */
[----:B-1----:R-:W-:-:S02]  /*16f980*/  IMAD.WIDE R34, R114, 0x4, R14 ;  /* 0x0000000472227825 */ /* 0x002fc400078e020e */
[----:B------:R-:W3:Y:S04]  /*16f990*/  LDL.LU R86, [R1+0x1a78] ;  /* 0x001a780001567983 */ /* 0x000ee80000300800 */
[----:B------:R1:W-:Y:S04]  /*16f9a0*/  @P1 STG.E desc[UR40][R34.64], R87 ;  /* 0x0000005722001986 */ /* 0x0003e8000c101928 */
[----:B-1----:R-:W2:Y:S04]  /*16f9b0*/  LDL.LU R87, [R1+0x2d34] ;  /* 0x002d340001577983 */ /* 0x002ea80000300800 */
        /* <DEDUP_REMOVED lines=14> */
[----:B------:R-:W3:Y:S01]  /*16faa0*/  LDL.LU R240, [R1+0x147c] ;  /* 0x00147c0001f07983 */ /* 0x000ee20000300800 */
        /* <DEDUP_REMOVED lines=14> */
[----:B------:R-:W-:Y:S02]  /*16fb90*/  LOP3.LUT P3, RZ, R6, 0x100000, RZ, 0xc0, !PT ;  /* 0x0010000006ff7812 */ /* 0x000fe4000786c0ff */
[----:B------:R-:W-:Y:S01]  /*16fba0*/  LOP3.LUT R2, R2, 0xfffffdff, RZ, 0xc0, !PT ;  /* 0xfffffdff02027812 */ /* 0x000fe200078ec0ff */
[----:B------:R1:W-:Y:S04]  /*16fbb0*/  @P0 STG.E desc[UR40][R34.64], R244 ;  /* 0x000000f422000986 */ /* 0x0003e8000c101928 */
[----:B-1----:R-:W3:Y:S01]  /*16fbc0*/  LDL.LU R244, [R1+0xdcc] ;  /* 0x000dcc0001f47983 */ /* 0x002ee20000300800 */
[----:B--2---:R-:W-:-:S05]  /*16fbd0*/  IMAD.WIDE R34, R87, 0x4, R18 ;  /* 0x0000000457227825 */ /* 0x004fca00078e0212 */
[----:B------:R1:W-:Y:S04]  /*16fbe0*/  @P6 STG.E desc[UR40][R34.64], R248 ;  /* 0x000000f822006986 */ /* 0x0003e8000c101928 */
[----:B-1----:R-:W2:Y:S01]  /*16fbf0*/  LDL.LU R248, [R1+0xa6c] ;  /* 0x000a6c0001f87983 */ /* 0x002ea20000300800 */
[----:B------:R-:W-:-:S05]  /*16fc00*/  IMAD.WIDE R34, R87, 0x4, R16 ;  /* 0x0000000457227825 */ /* 0x000fca00078e0210 */
[----:B----4-:R1:W-:Y:S02]  /*16fc10*/  @P2 STG.E desc[UR40][R34.64], R115 ;  /* 0x0000007322002986 */ /* 0x0103e4000c101928 */
[C---:B-1----:R-:W-:Y:S02]  /*16fc20*/  IMAD.WIDE R34, R87.reuse, 0x4, R14 ;  /* 0x0000000457227825 */ /* 0x042fe400078e020e */
[----:B------:R-:W4:Y:S04]  /*16fc30*/  LDL.LU R115, [R1+0x1ad0] ;  /* 0x001ad00001737983 */ /* 0x000f280000300800 */
[----:B---3--:R1:W-:Y:S02]  /*16fc40*/  @P1 STG.E desc[UR40][R34.64], R86 ;  /* 0x0000005622001986 */ /* 0x0083e4000c101928 */
[----:B-1----:R-:W-:-:S02]  /*16fc50*/  IMAD.WIDE R34, R87, 0x4, R12 ;  /* 0x0000000457227825 */ /* 0x002fc400078e020c */
[----:B------:R-:W3:Y:S04]  /*16fc60*/  LDL.LU R87, [R1+0x1ac0] ;  /* 0x001ac00001577983 */ /* 0x000ee80000300800 */
        /* <DEDUP_REMOVED lines=46> */
[----:B--2---:R1:W-:Y:S02]  /*16ff50*/  @P0 STG.E desc[UR40][R34.64], R248 ;  /* 0x000000f822000986 */ /* 0x0043e4000c101928 */
[----:B-1----:R-:W-:-:S05]  /*16ff60*/  IMAD.WIDE R34, R114, 0x4, R12 ;  /* 0x0000000472227825 */ /* 0x002fca00078e020c */
[----:B------:R1:W-:Y:S04]  /*16ff70*/  @P6 STG.E desc[UR40][R34.64], R7 ;  /* 0x0000000722006986 */ /* 0x0003e8000c101928 */
[----:B-1----:R-:W2:Y:S01]  /*16ff80*/  LDL.LU R7, [R1+0x5d94] ;  /* 0x005d940001077983 */ /* 0x002ea20000300800 */
[C---:B------:R-:W-:Y:S02]  /*16ff90*/  LOP3.LUT P2, RZ, R6.reuse, 0x20000000, RZ, 0xc0, !PT ;  /* 0x2000000006ff7812 */ /* 0x040fe4000784c0ff */
[----:B------:R-:W-:Y:S01]  /*16ffa0*/  LOP3.LUT P1, RZ, R6, 0x40000000, RZ, 0xc0, !PT ;  /* 0x4000000006ff7812 */ /* 0x000fe2000782c0ff */
[----:B------:R-:W2:Y:S04]  /*16ffb0*/  LDL.LU R241, [R1+0x2d4c] ;  /* 0x002d4c0001f17983 */ /* 0x000ea80000300800 */
[----:B------:R-:W2:Y:S01]  /*16ffc0*/  LDL.LU R248, [R1+0x1ab0] ;  /* 0x001ab00001f87983 */ /* 0x000ea20000300800 */
[----:B---3--:R-:W-:-:S03]  /*16ffd0*/  IMAD.WIDE R34, R86, 0x4, R18 ;  /* 0x0000000456227825 */ /* 0x008fc600078e0212 */
[----:B------:R-:W3:Y:S04]  /*16ffe0*/  LDL.LU R242, [R1+0x1aa0] ;  /* 0x001aa00001f27983 */ /* 0x000ee80000300800 */
[----:B----4-:R1:W-:Y:S04]  /*16fff0*/  @P2 STG.E desc[UR40][R34.64], R115 ;  /* 0x0000007322002986 */ /* 0x0103e8000c101928 */
[----:B------:R-:W4:Y:S04]  /*170000*/  LDL.LU R244, [R1+0x1410] ;  /* 0x0014100001f47983 */ /* 0x000f280000300800 */
[----:B------:R-:W3:Y:S01]  /*170010*/  LDL.LU R114, [R1+0xd90] ;  /* 0x000d900001727983 */ /* 0x000ee20000300800 */
[----:B-1----:R-:W-:-:S03]  /*170020*/  IMAD.WIDE R34, R86, 0x4, R16 ;  /* 0x0000000456227825 */ /* 0x002fc600078e0210 */
[----:B------:R-:W3:Y:S04]  /*170030*/  LDL.LU R115, [R1+0xa70] ;  /* 0x000a700001737983 */ /* 0x000ee80000300800 */
[----:B------:R1:W-:Y:S04]  /*170040*/  @P1 STG.E desc[UR40][R34.64], R87 ;  /* 0x0000005722001986 */ /* 0x0003e8000c101928 */
        /* <DEDUP_REMOVED lines=11> */
[----:B------:R-:W-:Y:S02]  /*170100*/  LOP3.LUT R2, R2, 0xfffffffe, RZ, 0xc0, !PT ;  /* 0xfffffffe02027812 */ /* 0x000fe400078ec0ff */
[----:B------:R-:W-:Y:S01]  /*170110*/  LOP3.LUT P0, RZ, R6, 0x80000000, RZ, 0xc0, !PT ;  /* 0x8000000006ff7812 */ /* 0x000fe2000780c0ff */
[----:B------:R-:W-:Y:S01]  /*170120*/  IMAD.WIDE R34, R86, 0x4, R14 ;  /* 0x0000000456227825 */ /* 0x000fe200078e020e */
        /* <DEDUP_REMOVED lines=18> */
[C---:B------:R-:W-:Y:S01]  /*170250*/  LOP3.LUT P6, RZ, R7.reuse, 0x1, RZ, 0xc0, !PT ;  /* 0x0000000107ff7812 */ /* 0x040fe200078cc0ff */
[----:B------:R1:W-:Y:S01]  /*170260*/  @P0 STG.E desc[UR40][R34.64], R248 ;  /* 0x000000f822000986 */ /* 0x0003e2000c101928 */
[----:B------:R-:W-:-:S07]  /*170270*/  LOP3.LUT P2, RZ, R7, 0x2, RZ, 0xc0, !PT ;  /* 0x0000000207ff7812 */ /* 0x000fce000784c0ff */
[----:B------:R-:W-:Y:S02]  /*170280*/  @P3 LOP3.LUT R2, R2, 0x8, RZ, 0xfc, !PT ;  /* 0x0000000802023812 */ /* 0x000fe400078efcff */
[C---:B------:R-:W-:Y:S01]  /*170290*/  LOP3.LUT P3, RZ, R7.reuse, 0x10, RZ, 0xc0, !PT ;  /* 0x0000001007ff7812 */ /* 0x040fe2000786c0ff */
[----:B-1----:R-:W-:Y:S01]  /*1702a0*/  IMAD.WIDE R34, R86, 0x4, R12 ;  /* 0x0000000456227825 */ /* 0x002fe200078e020c */
[----:B------:R-:W-:Y:S01]  /*1702b0*/  LOP3.LUT P1, RZ, R7, 0x4, RZ, 0xc0, !PT ;  /* 0x0000000407ff7812 */ /* 0x000fe2000782c0ff */
[----:B------:R-:W2:Y:S01]  /*1702c0*/  LDL.LU R248, [R1+0x1ad8] ;  /* 0x001ad80001f87983 */ /* 0x000ea20000300800 */
[----:B------:R-:W-:-:S03]  /*1702d0*/  LOP3.LUT R2, R2, 0xffffffef, RZ, 0xc0, !PT ;  /* 0xffffffef02027812 */ /* 0x000fc600078ec0ff */
[----:B---3--:R1:W-:Y:S04]  /*1702e0*/  @P6 STG.E desc[UR40][R34.64], R242 ;  /* 0x000000f222006986 */ /* 0x0083e8000c101928 */
[----:B------:R-:W3:Y:S02]  /*1702f0*/  LDL.LU R86, [R1+0x2d54] ;  /* 0x002d540001567983 */ /* 0x000ee40000300800 */
[----:B------:R-:W-:Y:S02]  /*170300*/  @P3 LOP3.LUT R2, R2, 0x10, RZ, 0xfc, !PT ;  /* 0x0000001002023812 */ /* 0x000fe400078efcff */
[----:B------:R-:W-:Y:S01]  /*170310*/  LOP3.LUT P3, RZ, R7, 0x8, RZ, 0xc0, !PT ;  /* 0x0000000807ff7812 */ /* 0x000fe2000786c0ff */
[----:B-1----:R-:W-:-:S05]  /*170320*/  IMAD.WIDE R34, R87, 0x4, R18 ;  /* 0x0000000457227825 */ /* 0x002fca00078e0212 */
[----:B----4-:R1:W-:Y:S02]  /*170330*/  @P2 STG.E desc[UR40][R34.64], R244 ;  /* 0x000000f422002986 */ /* 0x0103e4000c101928 */
[----:B-1----:R-:W-:-:S05]  /*170340*/  IMAD.WIDE R34, R87, 0x4, R16 ;  /* 0x0000000457227825 */ /* 0x002fca00078e0210 */
[----:B------:R1:W-:Y:S02]  /*170350*/  @P1 STG.E desc[UR40][R34.64], R114 ;  /* 0x0000007222001986 */ /* 0x0003e4000c101928 */
[C---:B-1----:R-:W-:Y:S02]  /*170360*/  IMAD.WIDE R34, R87.reuse, 0x4, R14 ;  /* 0x0000000457227825 */ /* 0x042fe400078e020e */
[----:B------:R-:W4:Y:S04]  /*170370*/  LDL.LU R114, [R1+0x1ac8] ;  /* 0x001ac80001727983 */ /* 0x000f280000300800 */
[----:B------:R1:W-:Y:S01]  /*170380*/  @P3 STG.E desc[UR40][R34.64], R115 ;  /* 0x0000007322003986 */ /* 0x0003e2000c101928 */
[C---:B------:R-:W-:Y:S01]  /*170390*/  LOP3.LUT P3, RZ, R2.reuse, 0x10, RZ, 0xc0, !PT ;  /* 0x0000001002ff7812 */ /* 0x040fe2000786c0ff */
[----:B-1----:R-:W-:Y:S01]  /*1703a0*/  IMAD.WIDE R34, R87, 0x4, R12 ;  /* 0x0000000457227825 */ /* 0x002fe200078e020c */
[----:B------:R-:W-:Y:S01]  /*1703b0*/  LOP3.LUT P4, RZ, R7, 0x1000, RZ, 0xc0, !PT ;  /* 0x0000100007ff7812 */ /* 0x000fe2000788c0ff */
[----:B------:R-:W4:Y:S10]  /*1703c0*/  LDL.LU R115, [R1+0x1ab8] ;  /* 0x001ab80001737983 */ /* 0x000f340000300800 */
[----:B------:R1:W-:Y:S01]  /*1703d0*/  @P3 STG.E desc[UR40][R34.64], R246 ;  /* 0x000000f622003986 */ /* 0x0003e2000c101928 */
[----:B------:R-:W-:-:S03]  /*1703e0*/  LOP3.LUT P3, RZ, R2, 0x8, RZ, 0xc0, !PT ;  /* 0x0000000802ff7812 */ /* 0x000fc6000786c0ff */
[----:B------:R-:W4:Y:S04]  /*1703f0*/  LDL.LU R87, [R1+0x1aa8] ;  /* 0x001aa80001577983 */ /* 0x000f280000300800 */
[----:B------:R-:W4:Y:S01]  /*170400*/  LDL.LU R244, [R1+0x2d58] ;  /* 0x002d580001f47983 */ /* 0x000f220000300800 */
        /* <DEDUP_REMOVED lines=19> */
[----:B------:R1:W-:Y:S02]  /*170540*/  @P3 STG.E desc[UR40][R34.64], R236 ;  /* 0x000000ec22003986 */ /* 0x0003e4000c101928 */
[----:B-1----:R-:W-:-:S05]  /*170550*/  IMAD.WIDE R34, R240, 0x4, R12 ;  /* 0x00000004f0227825 */ /* 0x002fca00078e020c */
[----:B------:R1:W-:Y:S04]  /*170560*/  @P4 STG.E desc[UR40][R34.64], R8 ;  /* 0x0000000822004986 */ /* 0x0003e8000c101928 */
[----:B-1----:R-:W4:Y:S01]  /*170570*/  LDL.LU R8, [R1+0x5d90] ;  /* 0x005d900001087983 */ /* 0x002f220000300800 */
[C---:B------:R-:W-:Y:S02]  /*170580*/  LOP3.LUT P5, RZ, R7.reuse, 0x2000, RZ, 0xc0, !PT ;  /* 0x0000200007ff7812 */ /* 0x040fe400078ac0ff */
[C---:B------:R-:W-:Y:S01]  /*170590*/  LOP3.LUT P0, RZ, R7.reuse, 0x4000, RZ, 0xc0, !PT ;  /* 0x0000400007ff7812 */ /* 0x040fe2000780c0ff */
[----:B------:R-:W4:Y:S01]  /*1705a0*/  LDL.LU R241, [R1+0x2d60] ;  /* 0x002d600001f17983 */ /* 0x000f220000300800 */
[C---:B------:R-:W-:Y:S02]  /*1705b0*/  LOP3.LUT P6, RZ, R7.reuse, 0x8000, RZ, 0xc0, !PT ;  /* 0x0000800007ff7812 */ /* 0x040fe400078cc0ff */
[----:B------:R-:W-:-:S02]  /*1705c0*/  LOP3.LUT P2, RZ, R7, 0x10000, RZ, 0xc0, !PT ;  /* 0x0001000007ff7812 */ /* 0x000fc4000784c0ff */
[----:B------:R-:W-:Y:S01]  /*1705d0*/  LOP3.LUT P1, RZ, R7, 0x20000, RZ, 0xc0, !PT ;  /* 0x0002000007ff7812 */ /* 0x000fe2000782c0ff */
[----:B---3--:R-:W-:-:S05]  /*1705e0*/  IMAD.WIDE R34, R86, 0x4, R18 ;  /* 0x0000000456227825 */ /* 0x008fca00078e0212 */
[----:B--2---:R1:W-:Y:S02]  /*1705f0*/  @P5 STG.E desc[UR40][R34.64], R248 ;  /* 0x000000f822005986 */ /* 0x0043e4000c101928 */
[----:B-1----:R-:W-:-:S05]  /*170600*/  IMAD.WIDE R34, R86, 0x4, R16 ;  /* 0x0000000456227825 */ /* 0x002fca00078e0210 */
[----:B----4-:R1:W-:Y:S02]  /*170610*/  @P0 STG.E desc[UR40][R34.64], R114 ;  /* 0x0000007222000986 */ /* 0x0103e4000c101928 */
[----:B-1----:R-:W-:-:S05]  /*170620*/  IMAD.WIDE R34, R86, 0x4, R14 ;  /* 0x0000000456227825 */ /* 0x002fca00078e020e */
[----:B------:R1:W-:Y:S02]  /*170630*/  @P6 STG.E desc[UR40][R34.64], R115 ;  /* 0x0000007322006986 */ /* 0x0003e4000c101928 */
        /* <DEDUP_REMOVED lines=10> */
[----:B------:R-:W2:Y:S04]  /*1706e0*/  LDL.LU R115, [R1+0x1abc] ;  /* 0x001abc0001737983 */ /* 0x000ea80000300800 */
[----:B------:R-:W2:Y:S01]  /*1706f0*/  LDL.LU R246, [R1+0x2d5c] ;  /* 0x002d5c0001f67983 */ /* 0x000ea20000300800 */
        /* <DEDUP_REMOVED lines=15> */
[----:B------:R-:W-:Y:S01]  /*1707f0*/  LOP3.LUT P3, RZ, R7, 0x4000000, RZ, 0xc0, !PT ;  /* 0x0400000007ff7812 */ /* 0x000fe2000786c0ff */
[----:B---3--:R1:W-:Y:S04]  /*170800*/  @P0 STG.E desc[UR40][R34.64], R87 ;  /* 0x0000005722000986 */ /* 0x0083e8000c101928 */
[----:B-1----:R-:W3:Y:S04]  /*170810*/  LDL.LU R87, [R1+0x1aac] ;  /* 0x001aac0001577983 */ /* 0x002ee80000300800 */
[----:B------:R-:W3:Y:S01]  /*170820*/  LDL.LU R250, [R1+0x141c] ;  /* 0x00141c0001fa7983 */ /* 0x000ee20000300800 */
[----:B------:R-:W-:-:S03]  /*170830*/  LOP3.LUT R3, R3, 0xfdffffff, RZ, 0xc0, !PT ;  /* 0xfdffffff03037812 */ /* 0x000fc600078ec0ff */
[----:B------:R-:W3:Y:S01]  /*170840*/  LDL.LU R233, [R1+0xd9c] ;  /* 0x000d9c0001e97983 */ /* 0x000ee20000300800 */
[----:B------:R-:W-:Y:S01]  /*170850*/  @P3 LOP3.LUT R3, R3, 0x2000000, RZ, 0xfc, !PT ;  /* 0x0200000003033812 */ /* 0x000fe200078efcff */
[----:B------:R-:W-:Y:S01]  /*170860*/  IMAD.WIDE R34, R244, 0x4, R14 ;  /* 0x00000004f4227825 */ /* 0x000fe200078e020e */
[----:B------:R-:W-:-:S04]  /*170870*/  LOP3.LUT P3, RZ, R7, 0x2000000, RZ, 0xc0, !PT ;  /* 0x0200000007ff7812 */ /* 0x000fc8000786c0ff */
[----:B----4-:R1:W-:Y:S01]  /*170880*/  @P6 STG.E desc[UR40][R34.64], R240 ;  /* 0x000000f022006986 */ /* 0x0103e2000c101928 */
[----:B------:R-:W-:-:S03]  /*170890*/  LOP3.LUT R3, R3, 0xfbffffff, RZ, 0xc0, !PT ;  /* 0xfbffffff03037812 */ /* 0x000fc600078ec0ff */
[----:B-1----:R-:W4:Y:S04]  /*1708a0*/  LDL.LU R240, [R1+0x2d64] ;  /* 0x002d640001f07983 */ /* 0x002f280000300800 */
[----:B------:R-:W4:Y:S01]  /*1708b0*/  LDL.LU R237, [R1+0xa7c] ;  /* 0x000a7c0001ed7983 */ /* 0x000f220000300800 */
[----:B------:R-:W-:Y:S02]  /*1708c0*/  @P3 LOP3.LUT R3, R3, 0x4000000, RZ, 0xfc, !PT ;  /* 0x0400000003033812 */ /* 0x000fe400078efcff */
[----:B------:R-:W-:Y:S01]  /*1708d0*/  LOP3.LUT P3, RZ, R7, 0x1000000, RZ, 0xc0, !PT ;  /* 0x0100000007ff7812 */ /* 0x000fe2000786c0ff */
[----:B------:R-:W4:Y:S01]  /*1708e0*/  LDL.LU R245, [R1+0x7cc] ;  /* 0x0007cc0001f57983 */ /* 0x000f220000300800 */
[----:B------:R-:W-:Y:S02]  /*1708f0*/  LOP3.LUT R3, R3, 0xf7ffffff, RZ, 0xc0, !PT ;  /* 0xf7ffffff03037812 */ /* 0x000fe400078ec0ff */
[C---:B------:R-:W-:Y:S01]  /*170900*/  LOP3.LUT P2, RZ, R7.reuse, 0x100000, RZ, 0xc0, !PT ;  /* 0x0010000007ff7812 */ /* 0x040fe2000784c0ff */
[----:B------:R-:W4:Y:S01]  /*170910*/  LDL.LU R249, [R1+0x1b10] ;  /* 0x001b100001f97983 */ /* 0x000f220000300800 */
[----:B------:R-:W-:Y:S01]  /*170920*/  LOP3.LUT P1, RZ, R7, 0x200000, RZ, 0xc0, !PT ;  /* 0x0020000007ff7812 */ /* 0x000fe2000782c0ff */
[----:B------:R-:W-:-:S02]  /*170930*/  IMAD.WIDE R34, R244, 0x4, R12 ;  /* 0x00000004f4227825 */ /* 0x000fc400078e020c */
[----:B------:R-:W4:Y:S04]  /*170940*/  LDL.LU R232, [R1+0x1b00] ;  /* 0x001b000001e87983 */ /* 0x000f280000300800 */
[----:B------:R-:W-:Y:S02]  /*170950*/  @P3 LOP3.LUT R3, R3, 0x8000000, RZ, 0xfc, !PT ;  /* 0x0800000003033812 */ /* 0x000fe400078efcff */
[----:B------:R-:W-:Y:S02]  /*170960*/  LOP3.LUT P3, RZ, R7, 0x800000, RZ, 0xc0, !PT ;  /* 0x0080000007ff7812 */ /* 0x000fe4000786c0ff */
[----:B------:R-:W-:Y:S01]  /*170970*/  LOP3.LUT R3, R3, 0xefffffff, RZ, 0xc0, !PT ;  /* 0xefffffff03037812 */ /* 0x000fe200078ec0ff */
[----:B--2---:R1:W-:Y:S10]  /*170980*/  @P2 STG.E desc[UR40][R34.64], R248 ;  /* 0x000000f822002986 */ /* 0x0043f4000c101928 */
[----:B------:R-:W-:-:S02]  /*170990*/  @P3 LOP3.LUT R3, R3, 0x10000000, RZ, 0xfc, !PT ;  /* 0x1000000003033812 */ /* 0x000fc400078efcff */
[----:B------:R-:W-:Y:S01]  /*1709a0*/  LOP3.LUT P3, RZ, R7, 0x400000, RZ, 0xc0, !PT ;  /* 0x0040000007ff7812 */ /* 0x000fe2000786c0ff */
[----:B-1----:R-:W-:-:S05]  /*1709b0*/  IMAD.WIDE R34, R246, 0x4, R18 ;  /* 0x00000004f6227825 */ /* 0x002fca00078e0212 */
[----:B------:R1:W-:Y:S02]  /*1709c0*/  @P1 STG.E desc[UR40][R34.64], R86 ;  /* 0x0000005622001986 */ /* 0x0003e4000c101928 */
[----:B-1----:R-:W-:Y:S02]  /*1709d0*/  IMAD.WIDE R34, R246, 0x4, R16 ;  /* 0x00000004f6227825 */ /* 0x002fe400078e0210 */
[----:B------:R-:W2:Y:S04]  /*1709e0*/  LDL.LU R86, [R1+0x2d68] ;  /* 0x002d680001567983 */ /* 0x000ea80000300800 */
[----:B------:R-:W2:Y:S04]  /*1709f0*/  LDL.LU R236, [R1+0x1af0] ;  /* 0x001af00001ec7983 */ /* 0x000ea80000300800 */
        /* <DEDUP_REMOVED lines=8> */
[----:B-1----:R-:W2:Y:S01]  /*170a80*/  LDL.LU R115, [R1+0xd70] ;  /* 0x000d700001737983 */ /* 0x002ea20000300800 */
[----:B------:R-:W-:-:S09]  /*170a90*/  IMAD.WIDE R34, R246, 0x4, R12 ;  /* 0x00000004f6227825 */ /* 0x000fd200078e020c */
[----:B---3--:R1:W-:Y:S04]  /*170aa0*/  @P3 STG.E desc[UR40][R34.64], R87 ;  /* 0x0000005722003986 */ /* 0x0083e8000c101928 */
[----:B-1----:R-:W3:Y:S01]  /*170ab0*/  LDL.LU R87, [R1+0x7b0] ;  /* 0x0007b00001577983 */ /* 0x002ee20000300800 */
        /* <DEDUP_REMOVED lines=18> */
[----:B-1----:R-:W-:-:S08]  /*170be0*/  IMAD.WIDE R34, R240, 0x4, R16 ;  /* 0x00000004f0227825 */ /* 0x002fd000078e0210 */
[----:B------:R1:W-:Y:S01]  /*170bf0*/  @P3 STG.E desc[UR40][R34.64], R232 ;  /* 0x000000e822003986 */ /* 0x0003e2000c101928 */
[----:B------:R-:W-:Y:S01]  /*170c00*/  LOP3.LUT P0, RZ, R8, 0x2, RZ, 0xc0, !PT ;  /* 0x0000000208ff7812 */ /* 0x000fe2000780c0ff */
[----:B-1----:R-:W-:Y:S01]  /*170c10*/  IMAD.WIDE R34, R240, 0x4, R14 ;  /* 0x00000004f0227825 */ /* 0x002fe200078e020e */
[C---:B------:R-:W-:Y:S01]  /*170c20*/  LOP3.LUT P6, RZ, R8.reuse, 0x4, RZ, 0xc0, !PT ;  /* 0x0000000408ff7812 */ /* 0x040fe200078cc0ff */
[----:B------:R-:W4:Y:S04]  /*170c30*/  LDL.LU R232, [R1+0x2d74] ;  /* 0x002d740001e87983 */ /* 0x000f280000300800 */
[----:B--2---:R1:W-:Y:S01]  /*170c40*/  @P4 STG.E desc[UR40][R34.64], R236 ;  /* 0x000000ec22004986 */ /* 0x0043e2000c101928 */
        /* <DEDUP_REMOVED lines=8> */
[C---:B-1----:R-:W-:Y:S02]  /*170cd0*/  IMAD.WIDE R34, R86.reuse, 0x4, R14 ;  /* 0x0000000456227825 */ /* 0x042fe400078e020e */
[----:B------:R-:W2:Y:S04]  /*170ce0*/  LDL.LU R114, [R1+0x1b14] ;  /* 0x001b140001727983 */ /* 0x000ea80000300800 */
[----:B------:R1:W-:Y:S02]  /*170cf0*/  @P2 STG.E desc[UR40][R34.64], R115 ;  /* 0x0000007322002986 */ /* 0x0003e4000c101928 */
[----:B-1----:R-:W-:-:S02]  /*170d00*/  IMAD.WIDE R34, R86, 0x4, R12 ;  /* 0x0000000456227825 */ /* 0x002fc400078e020c */
[----:B------:R-:W2:Y:S04]  /*170d10*/  LDL.LU R115, [R1+0x1b04] ;  /* 0x001b040001737983 */ /* 0x000ea80000300800 */
[----:B------:R-:W2:Y:S04]  /*170d20*/  LDL.LU R86, [R1+0x1af4] ;  /* 0x001af40001567983 */ /* 0x000ea80000300800 */
[----:B---3--:R1:W-:Y:S04]  /*170d30*/  @P1 STG.E desc[UR40][R34.64], R87 ;  /* 0x0000005722001986 */ /* 0x0083e8000c101928 */
[----:B-1----:R-:W3:Y:S04]  /*170d40*/  LDL.LU R87, [R1+0x2d6c] ;  /* 0x002d6c0001577983 */ /* 0x002ee80000300800 */
[----:B------:R-:W2:Y:S04]  /*170d50*/  LDL.LU R242, [R1+0x1ae4] ;  /* 0x001ae40001f27983 */ /* 0x000ea80000300800 */
[----:B------:R-:W4:Y:S04]  /*170d60*/  LDL.LU R246, [R1+0x13f4] ;  /* 0x0013f40001f67983 */ /* 0x000f280000300800 */
[----:B------:R-:W4:Y:S04]  /*170d70*/  LDL.LU R250, [R1+0xe74] ;  /* 0x000e740001fa7983 */ /* 0x000f280000300800 */
[----:B------:R-:W4:Y:S04]  /*170d80*/  LDL.LU R237, [R1+0x2d70] ;  /* 0x002d700001ed7983 */ /* 0x000f280000300800 */
[----:B------:R-:W4:Y:S01]  /*170d90*/  LDL.LU R233, [R1+0xd74] ;  /* 0x000d740001e97983 */ /* 0x000f220000300800 */
        /* <DEDUP_REMOVED lines=15> */
[----:B------:R-:W-:Y:S02]  /*170e90*/  @P3 LOP3.LUT R3, R3, 0x4000, RZ, 0xfc, !PT ;  /* 0x0000400003033812 */ /* 0x000fe400078efcff */
        /* <DEDUP_REMOVED lines=20> */
[----:B--2---:R1:W-:Y:S02]  /*170fe0*/  @P0 STG.E desc[UR40][R34.64], R114 ;  /* 0x0000007222000986 */ /* 0x0043e4000c101928 */
[C---:B-1----:R-:W-:Y:S02]  /*170ff0*/  IMAD.WIDE R34, R87.reuse, 0x4, R16 ;  /* 0x0000000457227825 */ /* 0x042fe400078e0210 */
[----:B------:R-:W2:Y:S04]  /*171000*/  LDL.LU R114, [R1+0x2d78] ;  /* 0x002d780001727983 */ /* 0x000ea80000300800 */
[----:B------:R1:W-:Y:S02]  /*171010*/  @P6 STG.E desc[UR40][R34.64], R115 ;  /* 0x0000007322006986 */ /* 0x0003e4000c101928 */
[----:B-1----:R-:W-:-:S02]  /*171020*/  IMAD.WIDE R34, R87, 0x4, R14 ;  /* 0x0000000457227825 */ /* 0x002fc400078e020e */
[----:B------:R-:W3:Y:S04]  /*171030*/  LDL.LU R115, [R1+0x7b8] ;  /* 0x0007b80001737983 */ /* 0x000ee80000300800 */
[----:B------:R1:W-:Y:S02]  /*171040*/  @P2 STG.E desc[UR40][R34.64], R86 ;  /* 0x0000005622002986 */ /* 0x0003e4000c101928 */
[----:B-1----:R-:W-:Y:S02]  /*171050*/  IMAD.WIDE R34, R87, 0x4, R12 ;  /* 0x0000000457227825 */ /* 0x002fe400078e020c */
[----:B------:R-:W2:Y:S04]  /*171060*/  LDL.LU R86, [R1+0x1b1c] ;  /* 0x001b1c0001567983 */ /* 0x000ea80000300800 */
[----:B------:R4:W-:Y:S04]  /*171070*/  @P1 STG.E desc[UR40][R34.64], R242 ;  /* 0x000000f222001986 */ /* 0x0009e8000c101928 */
[----:B------:R-:W2:Y:S04]  /*171080*/  LDL.LU R87, [R1+0x1afc] ;  /* 0x001afc0001577983 */ /* 0x000ea80000300800 */
[----:B------:R-:W2:Y:S01]  /*171090*/  LDL.LU R240, [R1+0x2d7c] ;  /* 0x002d7c0001f07983 */ /* 0x000ea20000300800 */
[----:B----4-:R-:W-:-:S05]  /*1710a0*/  IMAD.WIDE R34, R237, 0x4, R18 ;  /* 0x00000004ed227825 */ /* 0x010fca00078e0212 */
        /* <DEDUP_REMOVED lines=10> */
[----:B-1----:R-:W4:Y:S01]  /*171150*/  LDL.LU R9, [R1+0x5d88] ;  /* 0x005d880001097983 */ /* 0x002f220000300800 */
        /* <DEDUP_REMOVED lines=11> */
[----:B----4-:R1:W-:Y:S04]  /*171210*/  @P3 STG.E desc[UR40][R34.64], R9 ;  /* 0x0000000922003986 */ /* 0x0103e8000c101928 */
[----:B-1----:R-:W4:Y:S01]  /*171220*/  LDL.LU R9, [R1+0x5d84] ;  /* 0x005d840001097983 */ /* 0x002f220000300800 */
[----:B------:R-:W-:Y:S02]  /*171230*/  LOP3.LUT P3, RZ, R3, 0x2000, RZ, 0xc0, !PT ;  /* 0x0000200003ff7812 */ /* 0x000fe4000786c0ff */
[----:B------:R-:W-:Y:S01]  /*171240*/  LOP3.LUT P4, RZ, R8, 0x40000, RZ, 0xc0, !PT ;  /* 0x0004000008ff7812 */ /* 0x000fe2000788c0ff */
[----:B--2---:R-:W-:Y:S01]  /*171250*/  IMAD.WIDE R34, R114, 0x4, R18 ;  /* 0x0000000472227825 */ /* 0x004fe200078e0212 */
        /* <DEDUP_REMOVED lines=10> */
[----:B---3--:R1:W-:Y:S02]  /*171300*/  @P0 STG.E desc[UR40][R34.64], R115 ;  /* 0x0000007322000986 */ /* 0x0083e4000c101928 */
[----:B-1----:R-:W-:-:S05]  /*171310*/  IMAD.WIDE R34, R240, 0x4, R18 ;  /* 0x00000004f0227825 */ /* 0x002fca00078e0212 */
[----:B------:R1:W-:Y:S02]  /*171320*/  @P6 STG.E desc[UR40][R34.64], R86 ;  /* 0x0000005622006986 */ /* 0x0003e4000c101928 */
[----:B-1----:R-:W-:Y:S01]  /*171330*/  IMAD.WIDE R34, R240, 0x4, R16 ;  /* 0x00000004f0227825 */ /* 0x002fe200078e0210 */
[----:B------:R-:W-:-:S04]  /*171340*/  LOP3.LUT P1, RZ, R8, 0x800000, RZ, 0xc0, !PT ;  /* 0x0080000008ff7812 */ /* 0x000fc8000782c0ff */
[----:B----4-:R1:W-:Y:S04]  /*171350*/  @P2 STG.E desc[UR40][R34.64], R9 ;  /* 0x0000000922002986 */ /* 0x0103e8000c101928 */
[----:B-1----:R-:W2:Y:S04]  /*171360*/  LDL.LU R9, [R1+0x5d80] ;  /* 0x005d800001097983 */ /* 0x002ea80000300800 */
[----:B------:R-:W3:Y:S04]  /*171370*/  LDL.LU R244, [R1+0x1aec] ;  /* 0x001aec0001f47983 */ /* 0x000ee80000300800 */
[----:B------:R-:W4:Y:S04]  /*171380*/  LDL.LU R248, [R1+0x13fc] ;  /* 0x0013fc0001f87983 */ /* 0x000f280000300800 */
[----:B------:R-:W3:Y:S04]  /*171390*/  LDL.LU R114, [R1+0xe7c] ;  /* 0x000e7c0001727983 */ /* 0x000ee80000300800 */
[----:B------:R-:W3:Y:S04]  /*1713a0*/  LDL.LU R115, [R1+0xd7c] ;  /* 0x000d7c0001737983 */ /* 0x000ee80000300800 */
[----:B------:R-:W3:Y:S01]  /*1713b0*/  LDL.LU R86, [R1+0x2d80] ;  /* 0x002d800001567983 */ /* 0x000ee20000300800 */
[----:B------:R-:W-:-:S05]  /*1713c0*/  IMAD.WIDE R34, R240, 0x4, R14 ;  /* 0x00000004f0227825 */ /* 0x000fca00078e020e */
[----:B------:R1:W-:Y:S04]  /*1713d0*/  @P1 STG.E desc[UR40][R34.64], R87 ;  /* 0x0000005722001986 */ /* 0x0003e8000c101928 */
[----:B-1----:R-:W3:Y:S04]  /*1713e0*/  LDL.LU R87, [R1+0x7bc] ;  /* 0x0007bc0001577983 */ /* 0x002ee80000300800 */
[----:B------:R-:W3:Y:S04]  /*1713f0*/  LDL.LU R250, [R1+0x2d84] ;  /* 0x002d840001fa7983 */ /* 0x000ee80000300800 */
[----:B------:R-:W3:Y:S01]  /*171400*/  LDL.LU R238, [R1+0x1b50] ;  /* 0x001b500001ee7983 */ /* 0x000ee20000300800 */
[----:B------:R-:W-:-:S03]  /*171410*/  LOP3.LUT R3, R3, 0xffffffdf, RZ, 0xc0, !PT ;  /* 0xffffffdf03037812 */ /* 0x000fc600078ec0ff */
[----:B------:R-:W3:Y:S04]  /*171420*/  LDL.LU R242, [R1+0x1b40] ;  /* 0x001b400001f27983 */ /* 0x000ee80000300800 */
[----:B------:R-:W3:Y:S04]  /*171430*/  LDL.LU R246, [R1+0x1b30] ;  /* 0x001b300001f67983 */ /* 0x000ee80000300800 */
[----:B------:R-:W3:Y:S04]  /*171440*/  LDL.LU R233, [R1+0x1b20] ;  /* 0x001b200001e97983 */ /* 0x000ee80000300800 */
[----:B------:R-:W3:Y:S04]  /*171450*/  LDL.LU R249, [R1+0x2d88] ;  /* 0x002d880001f97983 */ /* 0x000ee80000300800 */
[----:B------:R-:W3:Y:S04]  /*171460*/  LDL.LU R237, [R1+0x13b0] ;  /* 0x0013b00001ed7983 */ /* 0x000ee80000300800 */
[----:B------:R-:W3:Y:S01]  /*171470*/  LDL.LU R241, [R1+0xe90] ;  /* 0x000e900001f17983 */ /* 0x000ee20000300800 */
[----:B------:R-:W-:-:S02]  /*171480*/  LOP3.LUT P0, RZ, R8, 0x1000000, RZ, 0xc0, !PT ;  /* 0x0100000008ff7812 */ /* 0x000fc4000780c0ff */
[----:B------:R-:W-:Y:S01]  /*171490*/  LOP3.LUT P6, RZ, R8, 0x2000000, RZ, 0xc0, !PT ;  /* 0x0200000008ff7812 */ /* 0x000fe200078cc0ff */
[----:B------:R-:W3:Y:S01]  /*1714a0*/  LDL.LU R245, [R1+0xd40] ;  /* 0x000d400001f57983 */ /* 0x000ee20000300800 */
[----:B------:R-:W-:Y:S01]  /*1714b0*/  IMAD.WIDE R34, R240, 0x4, R12 ;  /* 0x00000004f0227825 */ /* 0x000fe200078e020c */
[C---:B------:R-:W-:Y:S02]  /*1714c0*/  LOP3.LUT P2, RZ, R8.reuse, 0x4000000, RZ, 0xc0, !PT ;  /* 0x0400000008ff7812 */ /* 0x040fe4000784c0ff */
[----:B------:R-:W-:Y:S02]  /*1714d0*/  LOP3.LUT P1, RZ, R8, 0x8000000, RZ, 0xc0, !PT ;  /* 0x0800000008ff7812 */ /* 0x000fe4000782c0ff */
        /* <DEDUP_REMOVED lines=18> */
[----:B---3--:R1:W-:Y:S01]  /*171600*/  @P0 STG.E desc[UR40][R34.64], R244 ;  /* 0x000000f422000986 */ /* 0x0083e2000c101928 */
[----:B------:R-:W-:Y:S01]  /*171610*/  LOP3.LUT R3, R3, 0xfffff7ff, RZ, 0xc0, !PT ;  /* 0xfffff7ff03037812 */ /* 0x000fe200078ec0ff */
[----:B-1----:R-:W-:-:S10]  /*171620*/  IMAD.WIDE R34, R86, 0x4, R18 ;  /* 0x0000000456227825 */ /* 0x002fd400078e0212 */
[----:B------:R-:W-:Y:S02]  /*171630*/  @P3 LOP3.LUT R3, R3, 0x800, RZ, 0xfc, !PT ;  /* 0x0000080003033812 */ /* 0x000fe400078efcff */
[----:B------:R-:W-:Y:S01]  /*171640*/  LOP3.LUT P3, RZ, R8, 0x20000000, RZ, 0xc0, !PT ;  /* 0x2000000008ff7812 */ /* 0x000fe2000786c0ff */
[----:B----4-:R1:W-:Y:S01]  /*171650*/  @P6 STG.E desc[UR40][R34.64], R248 ;  /* 0x000000f822006986 */ /* 0x0103e2000c101928 */
[----:B------:R-:W-:-:S03]  /*171660*/  LOP3.LUT R3, R3, 0xffffefff, RZ, 0xc0, !PT ;  /* 0xffffefff03037812 */ /* 0x000fc600078ec0ff */
[----:B-1----:R-:W2:Y:S04]  /*171670*/  LDL.LU R248, [R1+0x2d8c] ;  /* 0x002d8c0001f87983 */ /* 0x002ea80000300800 */
[----:B------:R-:W3:Y:S01]  /*171680*/  LDL.LU R232, [R1+0x7a0] ;  /* 0x0007a00001e87983 */ /* 0x000ee20000300800 */
[----:B------:R-:W-:-:S03]  /*171690*/  IMAD.WIDE R34, R86, 0x4, R16 ;  /* 0x0000000456227825 */ /* 0x000fc600078e0210 */
[----:B------:R-:W4:Y:S01]  /*1716a0*/  LDL.LU R236, [R1+0x1b54] ;  /* 0x001b540001ec7983 */ /* 0x000f220000300800 */
[----:B------:R-:W-:Y:S02]  /*1716b0*/  @P3 LOP3.LUT R3, R3, 0x1000, RZ, 0xfc, !PT ;  /* 0x0000100003033812 */ /* 0x000fe400078efcff */
[----:B------:R-:W-:Y:S01]  /*1716c0*/  LOP3.LUT P3, RZ, R8, 0x10000000, RZ, 0xc0, !PT ;  /* 0x1000000008ff7812 */ /* 0x000fe2000786c0ff */
[----:B------:R1:W-:Y:S04]  /*1716d0*/  @P2 STG.E desc[UR40][R34.64], R114 ;  /* 0x0000007222002986 */ /* 0x0003e8000c101928 */
[----:B------:R-:W2:Y:S04]  /*1716e0*/  LDL.LU R240, [R1+0x1b44] ;  /* 0x001b440001f07983 */ /* 0x000ea80000300800 */
[----:B------:R-:W4:Y:S01]  /*1716f0*/  LDL.LU R244, [R1+0x1b34] ;  /* 0x001b340001f47983 */ /* 0x000f220000300800 */
[----:B-1----:R-:W-:-:S03]  /*171700*/  IMAD.WIDE R34, R86, 0x4, R14 ;  /* 0x0000000456227825 */ /* 0x002fc600078e020e */
[----:B------:R-:W4:Y:S04]  /*171710*/  LDL.LU R114, [R1+0x1b24] ;  /* 0x001b240001727983 */ /* 0x000f280000300800 */
[----:B------:R1:W-:Y:S02]  /*171720*/  @P1 STG.E desc[UR40][R34.64], R115 ;  /* 0x0000007322001986 */ /* 0x0003e4000c101928 */
[----:B-1----:R-:W-:Y:S02]  /*171730*/  IMAD.WIDE R34, R86, 0x4, R12 ;  /* 0x0000000456227825 */ /* 0x002fe400078e020c */
[----:B------:R-:W4:Y:S04]  /*171740*/  LDL.LU R86, [R1+0x13b4] ;  /* 0x0013b40001567983 */ /* 0x000f280000300800 */
[----:B------:R1:W-:Y:S04]  /*171750*/  @P3 STG.E desc[UR40][R34.64], R87 ;  /* 0x0000005722003986 */ /* 0x0003e8000c101928 */
[----:B-1----:R-:W4:Y:S04]  /*171760*/  LDL.LU R87, [R1+0xe94] ;  /* 0x000e940001577983 */ /* 0x002f280000300800 */
[----:B------:R-:W4:Y:S01]  /*171770*/  LDL.LU R115, [R1+0x2d90] ;  /* 0x002d900001737983 */ /* 0x000f220000300800 */
        /* <DEDUP_REMOVED lines=23> */
[----:B------:R-:W-:Y:S02]  /*1718f0*/  LOP3.LUT P3, RZ, R3, 0x20, RZ, 0xc0, !PT ;  /* 0x0000002003ff7812 */ /* 0x000fe4000786c0ff */
[----:B------:R-:W-:Y:S01]  /*171900*/  LOP3.LUT P5, RZ, R9, 0x40, RZ, 0xc0, !PT ;  /* 0x0000004009ff7812 */ /* 0x000fe200078ac0ff */
[----:B-1----:R-:W-:Y:S01]  /*171910*/  IMAD.WIDE R34, R249, 0x4, R12 ;  /* 0x00000004f9227825 */ /* 0x002fe200078e020c */
[C---:B------:R-:W-:Y:S02]  /*171920*/  LOP3.LUT P0, RZ, R9.reuse, 0x80, RZ, 0xc0, !PT ;  /* 0x0000008009ff7812 */ /* 0x040fe4000780c0ff */
[C---:B------:R-:W-:Y:S02]  /*171930*/  LOP3.LUT P6, RZ, R9.reuse, 0x100, RZ, 0xc0, !PT ;  /* 0x0000010009ff7812 */ /* 0x040fe400078cc0ff */
[C---:B------:R-:W-:Y:S02]  /*171940*/  LOP3.LUT P2, RZ, R9.reuse, 0x200, RZ, 0xc0, !PT ;  /* 0x0000020009ff7812 */ /* 0x040fe4000784c0ff */
[----:B------:R-:W-:-:S03]  /*171950*/  LOP3.LUT P1, RZ, R9, 0x400, RZ, 0xc0, !PT ;  /* 0x0000040009ff7812 */ /* 0x000fc6000782c0ff */
[----:B---3--:R2:W-:Y:S02]  /*171960*/  @P3 STG.E desc[UR40][R34.64], R232 ;  /* 0x000000e822003986 */ /* 0x0085e4000c101928 */
[----:B--2---:R-:W-:-:S05]  /*171970*/  IMAD.WIDE R34, R248, 0x4, R18 ;  /* 0x00000004f8227825 */ /* 0x004fca00078e0212 */
[----:B----4-:R1:W-:Y:S02]  /*171980*/  @P4 STG.E desc[UR40][R34.64], R236 ;  /* 0x000000ec22004986 */ /* 0x0103e4000c101928 */
[----:B-1----:R-:W-:-:S05]  /*171990*/  IMAD.WIDE R34, R248, 0x4, R16 ;  /* 0x00000004f8227825 */ /* 0x002fca00078e0210 */
[----:B------:R1:W-:Y:S02]  /*1719a0*/  @P5 STG.E desc[UR40][R34.64], R240 ;  /* 0x000000f022005986 */ /* 0x0003e4000c101928 */
[----:B-1----:R-:W-:-:S05]  /*1719b0*/  IMAD.WIDE R34, R248, 0x4, R14 ;  /* 0x00000004f8227825 */ /* 0x002fca00078e020e */
[----:B------:R1:W-:Y:S02]  /*1719c0*/  @P0 STG.E desc[UR40][R34.64], R244 ;  /* 0x000000f422000986 */ /* 0x0003e4000c101928 */
[----:B-1----:R-:W-:Y:S02]  /*1719d0*/  IMAD.WIDE R34, R248, 0x4, R12 ;  /* 0x00000004f8227825 */ /* 0x002fe400078e020c */
[----:B------:R-:W2:Y:S04]  /*1719e0*/  LDL.LU R244, [R1+0xd44] ;  /* 0x000d440001f47983 */ /* 0x000ea80000300800 */
[----:B------:R1:W-:Y:S04]  /*1719f0*/  @P6 STG.E desc[UR40][R34.64], R114 ;  /* 0x0000007222006986 */ /* 0x0003e8000c101928 */
[----:B------:R-:W3:Y:S04]  /*171a00*/  LDL.LU R238, [R1+0x7a4] ;  /* 0x0007a40001ee7983 */ /* 0x000ee80000300800 */
[----:B------:R-:W4:Y:S01]  /*171a10*/  LDL.LU R248, [R1+0x1b58] ;  /* 0x001b580001f87983 */ /* 0x000f220000300800 */
[----:B-1----:R-:W-:-:S03]  /*171a20*/  IMAD.WIDE R34, R115, 0x4, R18 ;  /* 0x0000000473227825 */ /* 0x002fc600078e0212 */
[----:B------:R-:W3:Y:S04]  /*171a30*/  LDL.LU R114, [R1+0x1b48] ;  /* 0x001b480001727983 */ /* 0x000ee80000300800 */
[----:B------:R1:W-:Y:S02]  /*171a40*/  @P2 STG.E desc[UR40][R34.64], R86 ;  /* 0x0000005622002986 */ /* 0x0003e4000c101928 */
[----:B-1----:R-:W-:Y:S02]  /*171a50*/  IMAD.WIDE R34, R115, 0x4, R16 ;  /* 0x0000000473227825 */ /* 0x002fe400078e0210 */
[----:B------:R-:W4:Y:S04]  /*171a60*/  LDL.LU R86, [R1+0x1b38] ;  /* 0x001b380001567983 */ /* 0x000f280000300800 */
        /* <DEDUP_REMOVED lines=13> */
[----:B------:R-:W-:Y:S01]  /*171b40*/  IMAD.WIDE R34, R115, 0x4, R14 ;  /* 0x0000000473227825 */ /* 0x000fe200078e020e */
[C---:B------:R-:W-:Y:S01]  /*171b50*/  LOP3.LUT P2, RZ, R9.reuse, 0x2000, RZ, 0xc0, !PT ;  /* 0x0000200009ff7812 */ /* 0x040fe2000784c0ff */
[----:B------:R-:W4:Y:S01]  /*171b60*/  LDL.LU R240, [R1+0x1b2c] ;  /* 0x001b2c0001f07983 */ /* 0x000f220000300800 */
[C---:B------:R-:W-:Y:S02]  /*171b70*/  LOP3.LUT P3, RZ, R9.reuse, 0x800000, RZ, 0xc0, !PT ;  /* 0x0080000009ff7812 */ /* 0x040fe4000786c0ff */
[----:B------:R-:W-:Y:S02]  /*171b80*/  LOP3.LUT P1, RZ, R9, 0x4000, RZ, 0xc0, !PT ;  /* 0x0000400009ff7812 */ /* 0x000fe4000782c0ff */
[----:B------:R-:W-:-:S09]  /*171b90*/  LOP3.LUT R4, R4, 0xdfffffff, RZ, 0xc0, !PT ;  /* 0xdfffffff04047812 */ /* 0x000fd200078ec0ff */
        /* <DEDUP_REMOVED lines=21> */
[----:B-1----:R-:W-:Y:S02]  /*171cf0*/  IMAD.WIDE R34, R115, 0x4, R12 ;  /* 0x0000000473227825 */ /* 0x002fe400078e020c */
[----:B------:R-:W2:Y:S04]  /*171d00*/  LDL.LU R244, [R1+0x13bc] ;  /* 0x0013bc0001f47983 */ /* 0x000ea80000300800 */
[----:B------:R-:W2:Y:S04]  /*171d10*/  LDL.LU R115, [R1+0x2da0] ;  /* 0x002da00001737983 */ /* 0x000ea80000300800 */
[----:B---3--:R4:W-:Y:S02]  /*171d20*/  @P6 STG.E desc[UR40][R34.64], R238 ;  /* 0x000000ee22006986 */ /* 0x0089e4000c101928 */
[----:B----4-:R-:W-:-:S05]  /*171d30*/  IMAD.WIDE R34, R87, 0x4, R18 ;  /* 0x0000000457227825 */ /* 0x010fca00078e0212 */
[----:B------:R1:W-:Y:S02]  /*171d40*/  @P2 STG.E desc[UR40][R34.64], R248 ;  /* 0x000000f822002986 */ /* 0x0003e4000c101928 */
[----:B-1----:R-:W-:Y:S02]  /*171d50*/  IMAD.WIDE R34, R87, 0x4, R16 ;  /* 0x0000000457227825 */ /* 0x002fe400078e0210 */
[----:B------:R-:W3:Y:S04]  /*171d60*/  LDL.LU R248, [R1+0xe9c] ;  /* 0x000e9c0001f87983 */ /* 0x000ee80000300800 */
[----:B------:R1:W-:Y:S04]  /*171d70*/  @P1 STG.E desc[UR40][R34.64], R114 ;  /* 0x0000007222001986 */ /* 0x0003e8000c101928 */
[----:B-1----:R-:W4:Y:S01]  /*171d80*/  LDL.LU R114, [R1+0xd4c] ;  /* 0x000d4c0001727983 */ /* 0x002f220000300800 */
[----:B------:R-:W-:-:S04]  /*171d90*/  LOP3.LUT R3, R3, 0xffffffef, RZ, 0xc0, !PT ;  /* 0xffffffef03037812 */ /* 0x000fc800078ec0ff */
[----:B------:R-:W-:Y:S02]  /*171da0*/  @P3 LOP3.LUT R3, R3, 0x10, RZ, 0xfc, !PT ;  /* 0x0000001003033812 */ /* 0x000fe400078efcff */
[----:B------:R-:W-:Y:S01]  /*171db0*/  LOP3.LUT P3, RZ, R9, 0x8000, RZ, 0xc0, !PT ;  /* 0x0000800009ff7812 */ /* 0x000fe2000786c0ff */
[----:B------:R-:W-:-:S12]  /*171dc0*/  IMAD.WIDE R34, R87, 0x4, R14 ;  /* 0x0000000457227825 */ /* 0x000fd800078e020e */
[----:B------:R1:W-:Y:S02]  /*171dd0*/  @P3 STG.E desc[UR40][R34.64], R86 ;  /* 0x0000005622003986 */ /* 0x0003e4000c101928 */
        /* <DEDUP_REMOVED lines=36> */
[----:B---3--:R1:W-:Y:S02]  /*172020*/  @P0 STG.E desc[UR40][R2.64], R248 ;  /* 0x000000f802000986 */ /* 0x0083e4000c101928 */
[----:B-1----:R-:W-:-:S05]  /*172030*/  IMAD.WIDE R2, R115, 0x4, R14 ;  /* 0x0000000473027825 */ /* 0x002fca00078e020e */
[----:B----4-:R1:W-:Y:S02]  /*172040*/  @P6 STG.E desc[UR40][R2.64], R114 ;  /* 0x0000007202006986 */ /* 0x0103e4000c101928 */
[----:B-1----:R-:W-:-:S05]  /*172050*/  IMAD.WIDE R2, R115, 0x4, R12 ;  /* 0x0000000473027825 */ /* 0x002fca00078e020c */
[----:B------:R1:W-:Y:S04]  /*172060*/  @P2 STG.E desc[UR40][R2.64], R10 ;  /* 0x0000000a02002986 */ /* 0x0003e8000c101928 */
[----:B-1----:R-:W2:Y:S01]  /*172070*/  LDL.LU R10, [R1+0x5d7c] ;  /* 0x005d7c00010a7983 */ /* 0x002ea20000300800 */
[----:B------:R-:W-:-:S03]  /*172080*/  LOP3.LUT P1, RZ, R9, 0x20000000, RZ, 0xc0, !PT ;  /* 0x2000000009ff7812 */ /* 0x000fc6000782c0ff */
[----:B------:R-:W3:Y:S01]  /*172090*/  LDL.LU R249, [R1+0x2dac] ;  /* 0x002dac0001f97983 */ /* 0x000ee20000300800 */
[----:B------:R-:W-:-:S03]  /*1720a0*/  IMAD.WIDE R2, R87, 0x4, R18 ;  /* 0x0000000457027825 */ /* 0x000fc600078e0212 */
[----:B------:R-:W4:Y:S06]  /*1720b0*/  LDL.LU R115, [R1+0x1b80] ;  /* 0x001b800001737983 */ /* 0x000f2c0000300800 */
[----:B------:R1:W-:Y:S04]  /*1720c0*/  @P1 STG.E desc[UR40][R2.64], R86 ;  /* 0x0000005602001986 */ /* 0x0003e8000c101928 */
[----:B-1----:R-:W3:Y:S04]  /*1720d0*/  LDL.LU R86, [R1+0x1b70] ;  /* 0x001b700001567983 */ /* 0x002ee80000300800 */
[----:B------:R-:W3:Y:S04]  /*1720e0*/  LDL.LU R238, [R1+0x1b60] ;  /* 0x001b600001ee7983 */ /* 0x000ee80000300800 */
[----:B------:R-:W3:Y:S04]  /*1720f0*/  LDL.LU R242, [R1+0x1390] ;  /* 0x0013900001f27983 */ /* 0x000ee80000300800 */
[----:B------:R-:W3:Y:S04]  /*172100*/  LDL.LU R246, [R1+0xea0] ;  /* 0x000ea00001f67983 */ /* 0x000ee80000300800 */
[----:B------:R-:W3:Y:S04]  /*172110*/  LDL.LU R250, [R1+0xd20] ;  /* 0x000d200001fa7983 */ /* 0x000ee80000300800 */
[----:B------:R-:W3:Y:S01]  /*172120*/  LDL.LU R233, [R1+0x2da8] ;  /* 0x002da80001e97983 */ /* 0x000ee20000300800 */
[----:B------:R-:W-:-:S03]  /*172130*/  LOP3.LUT R4, R4, 0xffdfffff, RZ, 0xc0, !PT ;  /* 0xffdfffff04047812 */ /* 0x000fc600078ec0ff */
[----:B------:R-:W3:Y:S01]  /*172140*/  LDL.LU R237, [R1+0x1b94] ;  /* 0x001b940001ed7983 */ /* 0x000ee20000300800 */
[----:B------:R-:W-:-:S03]  /*172150*/  LOP3.LUT P0, RZ, R9, 0x40000000, RZ, 0xc0, !PT ;  /* 0x4000000009ff7812 */ /* 0x000fc6000780c0ff */
[----:B------:R-:W3:Y:S01]  /*172160*/  LDL.LU R241, [R1+0x1b84] ;  /* 0x001b840001f17983 */ /* 0x000ee20000300800 */
[----:B------:R-:W-:Y:S01]  /*172170*/  LOP3.LUT P6, RZ, R9, 0x80000000, RZ, 0xc0, !PT ;  /* 0x8000000009ff7812 */ /* 0x000fe200078cc0ff */
[----:B------:R-:W-:Y:S02]  /*172180*/  IMAD.WIDE R2, R87, 0x4, R16 ;  /* 0x0000000457027825 */ /* 0x000fe400078e0210 */
[----:B------:R-:W3:Y:S04]  /*172190*/  LDL.LU R245, [R1+0x1b74] ;  /* 0x001b740001f57983 */ /* 0x000ee80000300800 */
[----:B------:R-:W3:Y:S04]  /*1721a0*/  LDL.LU R232, [R1+0x1b64] ;  /* 0x001b640001e87983 */ /* 0x000ee80000300800 */
[----:B------:R-:W3:Y:S04]  /*1721b0*/  LDL.LU R236, [R1+0x1394] ;  /* 0x0013940001ec7983 */ /* 0x000ee80000300800 */
[----:B------:R-:W3:Y:S04]  /*1721c0*/  LDL.LU R240, [R1+0xea4] ;  /* 0x000ea40001f07983 */ /* 0x000ee80000300800 */
[----:B------:R-:W3:Y:S04]  /*1721d0*/  LDL.LU R244, [R1+0x2db0] ;  /* 0x002db00001f47983 */ /* 0x000ee80000300800 */
[----:B------:R-:W3:Y:S04]  /*1721e0*/  LDL.LU R248, [R1+0x794] ;  /* 0x0007940001f87983 */ /* 0x000ee80000300800 */
[----:B------:R-:W3:Y:S01]  /*1721f0*/  LDL.LU R114, [R1+0x1b98] ;  /* 0x001b980001727983 */ /* 0x000ee20000300800 */
        /* <DEDUP_REMOVED lines=19> */
[----:B----4-:R1:W-:Y:S01]  /*172330*/  @P0 STG.E desc[UR40][R2.64], R115 ;  /* 0x0000007302000986 */ /* 0x0103e2000c101928 */
[----:B------:R-:W-:-:S09]  /*172340*/  LOP3.LUT P2, RZ, R10, 0x1, RZ, 0xc0, !PT ;  /* 0x000000010aff7812 */ /* 0x000fd2000784c0ff */
[----:B------:R-:W-:Y:S02]  /*172350*/  @P3 LOP3.LUT R4, R4, 0x8000000, RZ, 0xfc, !PT ;  /* 0x0800000004043812 */ /* 0x000fe400078efcff */
[C---:B------:R-:W-:Y:S01]  /*172360*/  LOP3.LUT P3, RZ, R10.reuse, 0x8, RZ, 0xc0, !PT ;  /* 0x000000080aff7812 */ /* 0x040fe2000786c0ff */
[----:B-1----:R-:W-:Y:S01]  /*172370*/  IMAD.WIDE R2, R87, 0x4, R14 ;  /* 0x0000000457027825 */ /* 0x002fe200078e020e */
[----:B------:R-:W-:Y:S01]  /*172380*/  LOP3.LUT P1, RZ, R10, 0x2, RZ, 0xc0, !PT ;  /* 0x000000020aff7812 */ /* 0x000fe2000782c0ff */
[----:B------:R-:W2:Y:S01]  /*172390*/  LDL.LU R115, [R1+0x1b88] ;  /* 0x001b880001737983 */ /* 0x000ea20000300800 */
[----:B------:R-:W-:-:S03]  /*1723a0*/  LOP3.LUT R4, R4, 0xefffffff, RZ, 0xc0, !PT ;  /* 0xefffffff04047812 */ /* 0x000fc600078ec0ff */
[----:B---3--:R1:W-:Y:S06]  /*1723b0*/  @P6 STG.E desc[UR40][R2.64], R86 ;  /* 0x0000005602006986 */ /* 0x0083ec000c101928 */
[----:B------:R-:W-:Y:S02]  /*1723c0*/  @P3 LOP3.LUT R4, R4, 0x10000000, RZ, 0xfc, !PT ;  /* 0x1000000004043812 */ /* 0x000fe400078efcff */
[----:B------:R-:W-:Y:S01]  /*1723d0*/  LOP3.LUT P3, RZ, R10, 0x4, RZ, 0xc0, !PT ;  /* 0x000000040aff7812 */ /* 0x000fe2000786c0ff */
[----:B-1----:R-:W-:Y:S01]  /*1723e0*/  IMAD.WIDE R2, R87, 0x4, R12 ;  /* 0x0000000457027825 */ /* 0x002fe200078e020c */
[----:B------:R-:W3:Y:S04]  /*1723f0*/  LDL.LU R86, [R1+0x1b78] ;  /* 0x001b780001567983 */ /* 0x000ee80000300800 */
[----:B------:R1:W-:Y:S04]  /*172400*/  @P2 STG.E desc[UR40][R2.64], R238 ;  /* 0x000000ee02002986 */ /* 0x0003e8000c101928 */
[----:B------:R-:W4:Y:S01]  /*172410*/  LDL.LU R87, [R1+0x2db4] ;  /* 0x002db40001577983 */ /* 0x000f220000300800 */
[----:B-1----:R-:W-:-:S05]  /*172420*/  IMAD.WIDE R2, R233, 0x4, R18 ;  /* 0x00000004e9027825 */ /* 0x002fca00078e0212 */
[----:B------:R1:W-:Y:S02]  /*172430*/  @P1 STG.E desc[UR40][R2.64], R242 ;  /* 0x000000f202001986 */ /* 0x0003e4000c101928 */
[----:B-1----:R-:W-:-:S05]  /*172440*/  IMAD.WIDE R2, R233, 0x4, R16 ;  /* 0x00000004e9027825 */ /* 0x002fca00078e0210 */
        /* <DEDUP_REMOVED lines=28> */
[----:B--2---:R1:W-:Y:S04]  /*172610*/  @P4 STG.E desc[UR40][R2.64], R11 ;  /* 0x0000000b02004986 */ /* 0x0043e8000c101928 */
[----:B-1----:R-:W2:Y:S01]  /*172620*/  LDL.LU R11, [R1+0x5d74] ;  /* 0x005d7400010b7983 */ /* 0x002ea20000300800 */
[C---:B------:R-:W-:Y:S02]  /*172630*/  LOP3.LUT P5, RZ, R10.reuse, 0x1000, RZ, 0xc0, !PT ;  /* 0x000010000aff7812 */ /* 0x040fe400078ac0ff */
[----:B------:R-:W-:Y:S01]  /*172640*/  LOP3.LUT P0, RZ, R10, 0x2000, RZ, 0xc0, !PT ;  /* 0x000020000aff7812 */ /* 0x000fe2000780c0ff */
[----:B------:R-:W-:Y:S01]  /*172650*/  IMAD.WIDE R2, R244, 0x4, R12 ;  /* 0x00000004f4027825 */ /* 0x000fe200078e020c */
[C---:B------:R-:W-:Y:S01]  /*172660*/  LOP3.LUT P6, RZ, R10.reuse, 0x4000, RZ, 0xc0, !PT ;  /* 0x000040000aff7812 */ /* 0x040fe200078cc0ff */
[----:B------:R-:W2:Y:S01]  /*172670*/  LDL.LU R245, [R1+0x2dc0] ;  /* 0x002dc00001f57983 */ /* 0x000ea20000300800 */
[----:B------:R-:W-:-:S07]  /*172680*/  LOP3.LUT P2, RZ, R10, 0x8000, RZ, 0xc0, !PT ;  /* 0x000080000aff7812 */ /* 0x000fce000784c0ff */
[----:B------:R4:W-:Y:S01]  /*172690*/  @P5 STG.E desc[UR40][R2.64], R248 ;  /* 0x000000f802005986 */ /* 0x0009e2000c101928 */
[----:B------:R-:W-:Y:S01]  /*1726a0*/  LOP3.LUT P1, RZ, R10, 0x10000, RZ, 0xc0, !PT ;  /* 0x000100000aff7812 */ /* 0x000fe2000782c0ff */
[----:B----4-:R-:W-:-:S05]  /*1726b0*/  IMAD.WIDE R2, R87, 0x4, R18 ;  /* 0x0000000457027825 */ /* 0x010fca00078e0212 */
[----:B------:R1:W-:Y:S02]  /*1726c0*/  @P0 STG.E desc[UR40][R2.64], R114 ;  /* 0x0000007202000986 */ /* 0x0003e4000c101928 */
[----:B-1----:R-:W-:-:S05]  /*1726d0*/  IMAD.WIDE R2, R87, 0x4, R16 ;  /* 0x0000000457027825 */ /* 0x002fca00078e0210 */
[----:B------:R1:W-:Y:S02]  /*1726e0*/  @P6 STG.E desc[UR40][R2.64], R115 ;  /* 0x0000007302006986 */ /* 0x0003e4000c101928 */
[----:B-1----:R-:W-:-:S05]  /*1726f0*/  IMAD.WIDE R2, R87, 0x4, R14 ;  /* 0x0000000457027825 */ /* 0x002fca00078e020e */
[----:B---3--:R1:W-:Y:S02]  /*172700*/  @P2 STG.E desc[UR40][R2.64], R86 ;  /* 0x0000005602002986 */ /* 0x0083e4000c101928 */
[----:B-1----:R-:W-:-:S05]  /*172710*/  IMAD.WIDE R2, R87, 0x4, R12 ;  /* 0x0000000457027825 */ /* 0x002fca00078e020c */
[----:B--2---:R1:W-:Y:S04]  /*172720*/  @P1 STG.E desc[UR40][R2.64], R11 ;  /* 0x0000000b02001986 */ /* 0x0043e8000c101928 */
[----:B-1----:R-:W2:Y:S04]  /*172730*/  LDL.LU R11, [R1+0x5d70] ;  /* 0x005d7000010b7983 */ /* 0x002ea80000300800 */
[----:B------:R-:W3:Y:S04]  /*172740*/  LDL.LU R87, [R1+0x1398] ;  /* 0x0013980001577983 */ /* 0x000ee80000300800 */
[----:B------:R-:W4:Y:S04]  /*172750*/  LDL.LU R240, [R1+0xea8] ;  /* 0x000ea80001f07983 */ /* 0x000f280000300800 */
[----:B------:R-:W2:Y:S04]  /*172760*/  LDL.LU R244, [R1+0xd28] ;  /* 0x000d280001f47983 */ /* 0x000ea80000300800 */
[----:B------:R-:W2:Y:S04]  /*172770*/  LDL.LU R248, [R1+0x2db8] ;  /* 0x002db80001f87983 */ /* 0x000ea80000300800 */
[----:B------:R-:W3:Y:S04]  /*172780*/  LDL.LU R114, [R1+0x798] ;  /* 0x0007980001727983 */ /* 0x000ee80000300800 */
[----:B------:R-:W4:Y:S04]  /*172790*/  LDL.LU R115, [R1+0x1b9c] ;  /* 0x001b9c0001737983 */ /* 0x000f280000300800 */
[----:B------:R-:W4:Y:S04]  /*1727a0*/  LDL.LU R86, [R1+0x1b8c] ;  /* 0x001b8c0001567983 */ /* 0x000f280000300800 */
[----:B------:R-:W4:Y:S01]  /*1727b0*/  LDL.LU R246, [R1+0x2dbc] ;  /* 0x002dbc0001f67983 */ /* 0x000f220000300800 */
        /* <DEDUP_REMOVED lines=16> */
[----:B---3--:R1:W-:Y:S04]  /*1728c0*/  @P0 STG.E desc[UR40][R2.64], R87 ;  /* 0x0000005702000986 */ /* 0x0083e8000c101928 */
[----:B-1----:R-:W2:Y:S04]  /*1728d0*/  LDL.LU R87, [R1+0x1b7c] ;  /* 0x001b7c0001577983 */ /* 0x002ea80000300800 */
[----:B------:R-:W3:Y:S04]  /*1728e0*/  LDL.LU R250, [R1+0x1b6c] ;  /* 0x001b6c0001fa7983 */ /* 0x000ee80000300800 */
[----:B------:R-:W3:Y:S01]  /*1728f0*/  LDL.LU R233, [R1+0x139c] ;  /* 0x00139c0001e97983 */ /* 0x000ee20000300800 */
[----:B------:R-:W-:-:S02]  /*172900*/  @P3 LOP3.LUT R4, R4, 0x20000, RZ, 0xfc, !PT ;  /* 0x0002000004043812 */ /* 0x000fc400078efcff */
[----:B------:R-:W-:Y:S01]  /*172910*/  LOP3.LUT P3, RZ, R10, 0x1000000, RZ, 0xc0, !PT ;  /* 0x010000000aff7812 */ /* 0x000fe2000786c0ff */
[----:B------:R-:W3:Y:S01]  /*172920*/  LDL.LU R237, [R1+0xeac] ;  /* 0x000eac0001ed7983 */ /* 0x000ee20000300800 */
[----:B------:R-:W-:Y:S02]  /*172930*/  LOP3.LUT R4, R4, 0xfffbffff, RZ, 0xc0, !PT ;  /* 0xfffbffff04047812 */ /* 0x000fe400078ec0ff */
[C---:B------:R-:W-:Y:S01]  /*172940*/  LOP3.LUT P6, RZ, R10.reuse, 0x40000, RZ, 0xc0, !PT ;  /* 0x000400000aff7812 */ /* 0x040fe200078cc0ff */
[----:B------:R-:W3:Y:S01]  /*172950*/  LDL.LU R241, [R1+0xd2c] ;  /* 0x000d2c0001f17983 */ /* 0x000ee20000300800 */
[----:B------:R-:W-:-:S07]  /*172960*/  LOP3.LUT P2, RZ, R10, 0x80000, RZ, 0xc0, !PT ;  /* 0x000800000aff7812 */ /* 0x000fce000784c0ff */
[----:B------:R-:W-:Y:S02]  /*172970*/  @P3 LOP3.LUT R4, R4, 0x40000, RZ, 0xfc, !PT ;  /* 0x0004000004043812 */ /* 0x000fe400078efcff */
[----:B------:R-:W-:Y:S01]  /*172980*/  LOP3.LUT P3, RZ, R10, 0x800000, RZ, 0xc0, !PT ;  /* 0x008000000aff7812 */ /* 0x000fe2000786c0ff */
[----:B------:R-:W-:Y:S01]  /*172990*/  IMAD.WIDE R2, R248, 0x4, R16 ;  /* 0x00000004f8027825 */ /* 0x000fe200078e0210 */
[----:B------:R-:W-:-:S04]  /*1729a0*/  LOP3.LUT R4, R4, 0xfff7ffff, RZ, 0xc0, !PT ;  /* 0xfff7ffff04047812 */ /* 0x000fc800078ec0ff */
[----:B----4-:R1:W-:Y:S07]  /*1729b0*/  @P6 STG.E desc[UR40][R2.64], R240 ;  /* 0x000000f002006986 */ /* 0x0103ee000c101928 */
[----:B------:R-:W-:Y:S02]  /*1729c0*/  @P3 LOP3.LUT R4, R4, 0x80000, RZ, 0xfc, !PT ;  /* 0x0008000004043812 */ /* 0x000fe400078efcff */
[----:B------:R-:W-:Y:S01]  /*1729d0*/  LOP3.LUT P3, RZ, R10, 0x400000, RZ, 0xc0, !PT ;  /* 0x004000000aff7812 */ /* 0x000fe2000786c0ff */
[----:B-1----:R-:W-:Y:S01]  /*1729e0*/  IMAD.WIDE R2, R248, 0x4, R14 ;  /* 0x00000004f8027825 */ /* 0x002fe200078e020e */
[----:B------:R-:W-:-:S04]  /*1729f0*/  LOP3.LUT P1, RZ, R10, 0x100000, RZ, 0xc0, !PT ;  /* 0x001000000aff7812 */ /* 0x000fc8000782c0ff */
[----:B------:R1:W-:Y:S01]  /*172a00*/  @P2 STG.E desc[UR40][R2.64], R244 ;  /* 0x000000f402002986 */ /* 0x0003e2000c101928 */
[----:B------:R-:W-:-:S03]  /*172a10*/  LOP3.LUT R4, R4, 0xffefffff, RZ, 0xc0, !PT ;  /* 0xffefffff04047812 */ /* 0x000fc600078ec0ff */
[----:B-1----:R-:W4:Y:S04]  /*172a20*/  LDL.LU R244, [R1+0x2dc4] ;  /* 0x002dc40001f47983 */ /* 0x002f280000300800 */
[----:B------:R-:W4:Y:S01]  /*172a30*/  LDL.LU R249, [R1+0x79c] ;  /* 0x00079c0001f97983 */ /* 0x000f220000300800 */
[----:B------:R-:W-:Y:S02]  /*172a40*/  @P3 LOP3.LUT R4, R4, 0x100000, RZ, 0xfc, !PT ;  /* 0x0010000004043812 */ /* 0x000fe400078efcff */
[----:B------:R-:W-:Y:S01]  /*172a50*/  LOP3.LUT P3, RZ, R10, 0x200000, RZ, 0xc0, !PT ;  /* 0x002000000aff7812 */ /* 0x000fe2000786c0ff */
[----:B------:R-:W-:Y:S01]  /*172a60*/  IMAD.WIDE R2, R248, 0x4, R12 ;  /* 0x00000004f8027825 */ /* 0x000fe200078e020c */
[----:B------:R-:W4:Y:S04]  /*172a70*/  LDL.LU R232, [R1+0x1bc0] ;  /* 0x001bc00001e87983 */ /* 0x000f280000300800 */
[----:B------:R1:W-:Y:S04]  /*172a80*/  @P1 STG.E desc[UR40][R2.64], R114 ;  /* 0x0000007202001986 */ /* 0x0003e8000c101928 */
[----:B------:R-:W4:Y:S04]  /*172a90*/  LDL.LU R236, [R1+0x1bb0] ;  /* 0x001bb00001ec7983 */ /* 0x000f280000300800 */
[----:B------:R-:W4:Y:S01]  /*172aa0*/  LDL.LU R240, [R1+0x1ba0] ;  /* 0x001ba00001f07983 */ /* 0x000f220000300800 */
[----:B-1----:R-:W-:-:S05]  /*172ab0*/  IMAD.WIDE R2, R246, 0x4, R18 ;  /* 0x00000004f6027825 */ /* 0x002fca00078e0212 */
[----:B------:R1:W-:Y:S01]  /*172ac0*/  @P3 STG.E desc[UR40][R2.64], R115 ;  /* 0x0000007302003986 */ /* 0x0003e2000c101928 */
[----:B------:R-:W-:Y:S01]  /*172ad0*/  LOP3.LUT P3, RZ, R4, 0x100000, RZ, 0xc0, !PT ;  /* 0x0010000004ff7812 */ /* 0x000fe2000786c0ff */
[----:B-1----:R-:W-:Y:S02]  /*172ae0*/  IMAD.WIDE R2, R246, 0x4, R16 ;  /* 0x00000004f6027825 */ /* 0x002fe400078e0210 */
[----:B------:R-:W4:Y:S04]  /*172af0*/  LDL.LU R115, [R1+0x2dc8] ;  /* 0x002dc80001737983 */ /* 0x000f280000300800 */
[----:B------:R-:W4:Y:S06]  /*172b00*/  LDL.LU R248, [R1+0x12a0] ;  /* 0x0012a00001f87983 */ /* 0x000f2c0000300800 */
[----:B------:R1:W-:Y:S01]  /*172b10*/  @P3 STG.E desc[UR40][R2.64], R86 ;  /* 0x0000005602003986 */ /* 0x0003e2000c101928 */
[----:B------:R-:W-:-:S03]  /*172b20*/  LOP3.LUT P3, RZ, R4, 0x80000, RZ, 0xc0, !PT ;  /* 0x0008000004ff7812 */ /* 0x000fc6000786c0ff */
[----:B------:R-:W4:Y:S04]  /*172b30*/  LDL.LU R114, [R1+0xeb0] ;  /* 0x000eb00001727983 */ /* 0x000f280000300800 */
[----:B-1----:R-:W4:Y:S01]  /*172b40*/  LDL.LU R86, [R1+0xcf0] ;  /* 0x000cf00001567983 */ /* 0x002f220000300800 */
[----:B------:R-:W-:-:S05]  /*172b50*/  IMAD.WIDE R2, R246, 0x4, R14 ;  /* 0x00000004f6027825 */ /* 0x000fca00078e020e */
[----:B--2---:R1:W-:Y:S04]  /*172b60*/  @P3 STG.E desc[UR40][R2.64], R87 ;  /* 0x0000005702003986 */ /* 0x0043e8000c101928 */
[----:B-1----:R-:W2:Y:S01]  /*172b70*/  LDL.LU R87, [R1+0x780] ;  /* 0x0007800001577983 */ /* 0x002ea20000300800 */
        /* <DEDUP_REMOVED lines=16> */
[----:B----4-:R1:W-:Y:S01]  /*172c80*/  @P3 STG.E desc[UR40][R2.64], R249 ;  /* 0x000000f902003986 */ /* 0x0103e2000c101928 */
        /* <DEDUP_REMOVED lines=14> */
[----:B------:R1:W-:Y:S02]  /*172d70*/  @P0 STG.E desc[UR40][R2.64], R248 ;  /* 0x000000f802000986 */ /* 0x0003e4000c101928 */
[----:B-1----:R-:W-:-:S02]  /*172d80*/  IMAD.WIDE R2, R115, 0x4, R18 ;  /* 0x0000000473027825 */ /* 0x002fc400078e0212 */
[----:B------:R-:W3:Y:S04]  /*172d90*/  LDL.LU R248, [R1+0x1bc4] ;  /* 0x001bc40001f87983 */ /* 0x000ee80000300800 */
[----:B------:R1:W-:Y:S02]  /*172da0*/  @P6 STG.E desc[UR40][R2.64], R114 ;  /* 0x0000007202006986 */ /* 0x0003e4000c101928 */
[C---:B-1----:R-:W-:Y:S02]  /*172db0*/  IMAD.WIDE R2, R115.reuse, 0x4, R16 ;  /* 0x0000000473027825 */ /* 0x042fe400078e0210 */
[----:B------:R-:W3:Y:S04]  /*172dc0*/  LDL.LU R114, [R1+0x1bb4] ;  /* 0x001bb40001727983 */ /* 0x000ee80000300800 */
[----:B------:R1:W-:Y:S02]  /*172dd0*/  @P2 STG.E desc[UR40][R2.64], R86 ;  /* 0x0000005602002986 */ /* 0x0003e4000c101928 */
[----:B-1----:R-:W-:-:S02]  /*172de0*/  IMAD.WIDE R2, R115, 0x4, R14 ;  /* 0x0000000473027825 */ /* 0x002fc400078e020e */
[----:B------:R-:W3:Y:S04]  /*172df0*/  LDL.LU R86, [R1+0x1ba4] ;  /* 0x001ba40001567983 */ /* 0x000ee80000300800 */
[----:B--2---:R1:W-:Y:S04]  /*172e00*/  @P1 STG.E desc[UR40][R2.64], R87 ;  /* 0x0000005702001986 */ /* 0x0043e8000c101928 */
[----:B-1----:R-:W2:Y:S04]  /*172e10*/  LDL.LU R87, [R1+0x2dcc] ;  /* 0x002dcc0001577983 */ /* 0x002ea80000300800 */
[----:B------:R-:W3:Y:S04]  /*172e20*/  LDL.LU R246, [R1+0x12a4] ;  /* 0x0012a40001f67983 */ /* 0x000ee80000300800 */
[----:B------:R-:W3:Y:S04]  /*172e30*/  LDL.LU R250, [R1+0xeb4] ;  /* 0x000eb40001fa7983 */ /* 0x000ee80000300800 */
[----:B------:R-:W3:Y:S04]  /*172e40*/  LDL.LU R233, [R1+0xcf4] ;  /* 0x000cf40001e97983 */ /* 0x000ee80000300800 */
[----:B------:R-:W3:Y:S01]  /*172e50*/  LDL.LU R237, [R1+0x784] ;  /* 0x0007840001ed7983 */ /* 0x000ee20000300800 */
[----:B------:R-:W-:-:S02]  /*172e60*/  LOP3.LUT P3, RZ, R11, 0x10000, RZ, 0xc0, !PT ;  /* 0x000100000bff7812 */ /* 0x000fc4000786c0ff */
[----:B------:R-:W-:Y:S02]  /*172e70*/  LOP3.LUT R4, R4, 0xffffffdf, RZ, 0xc0, !PT ;  /* 0xffffffdf04047812 */ /* 0x000fe400078ec0ff */
[C---:B------:R-:W-:Y:S02]  /*172e80*/  LOP3.LUT P0, RZ, R11.reuse, 0x10, RZ, 0xc0, !PT ;  /* 0x000000100bff7812 */ /* 0x040fe4000780c0ff */
[----:B------:R-:W-:Y:S01]  /*172e90*/  LOP3.LUT P6, RZ, R11, 0x20, RZ, 0xc0, !PT ;  /* 0x000000200bff7812 */ /* 0x000fe200078cc0ff */
[----:B------:R-:W-:Y:S01]  /*172ea0*/  IMAD.WIDE R2, R115, 0x4, R12 ;  /* 0x0000000473027825 */ /* 0x000fe200078e020c */
[C---:B------:R-:W-:Y:S01]  /*172eb0*/  LOP3.LUT P2, RZ, R11.reuse, 0x40, RZ, 0xc0, !PT ;  /* 0x000000400bff7812 */ /* 0x040fe2000784c0ff */
[----:B------:R-:W3:Y:S04]  /*172ec0*/  LDL.LU R245, [R1+0x1bc8] ;  /* 0x001bc80001f57983 */ /* 0x000ee80000300800 */
[----:B------:R-:W-:Y:S01]  /*172ed0*/  @P3 LOP3.LUT R4, R4, 0x20, RZ, 0xfc, !PT ;  /* 0x0000002004043812 */ /* 0x000fe200078efcff */
[----:B------:R-:W3:Y:S01]  /*172ee0*/  LDL.LU R249, [R1+0x1bb8] ;  /* 0x001bb80001f97983 */ /* 0x000ee20000300800 */
[----:B------:R-:W-:-:S02]  /*172ef0*/  LOP3.LUT P3, RZ, R11, 0x8000, RZ, 0xc0, !PT ;  /* 0x000080000bff7812 */ /* 0x000fc4000786c0ff */
[----:B------:R-:W-:Y:S01]  /*172f00*/  LOP3.LUT R4, R4, 0xffffffbf, RZ, 0xc0, !PT ;  /* 0xffffffbf04047812 */ /* 0x000fe200078ec0ff */
[----:B------:R-:W3:Y:S01]  /*172f10*/  LDL.LU R232, [R1+0x1ba8] ;  /* 0x001ba80001e87983 */ /* 0x000ee20000300800 */
[----:B------:R-:W-:-:S03]  /*172f20*/  LOP3.LUT P1, RZ, R11, 0x80, RZ, 0xc0, !PT ;  /* 0x000000800bff7812 */ /* 0x000fc6000782c0ff */
[----:B------:R-:W3:Y:S04]  /*172f30*/  LDL.LU R236, [R1+0x2dd4] ;  /* 0x002dd40001ec7983 */ /* 0x000ee80000300800 */
        /* <DEDUP_REMOVED lines=20> */
[----:B----4-:R2:W-:Y:S10]  /*173080*/  @P0 STG.E desc[UR40][R2.64], R240 ;  /* 0x000000f002000986 */ /* 0x0105f4000c101928 */
[----:B------:R-:W-:-:S02]  /*173090*/  @P3 LOP3.LUT R4, R4, 0x1000, RZ, 0xfc, !PT ;  /* 0x0000100004043812 */ /* 0x000fc400078efcff */
[----:B------:R-:W-:Y:S01]  /*1730a0*/  LOP3.LUT P3, RZ, R11, 0x100, RZ, 0xc0, !PT ;  /* 0x000001000bff7812 */ /* 0x000fe2000786c0ff */
[----:B--2---:R-:W-:-:S05]  /*1730b0*/  IMAD.WIDE R2, R87, 0x4, R18 ;  /* 0x0000000457027825 */ /* 0x004fca00078e0212 */
[----:B---3--:R1:W-:Y:S02]  /*1730c0*/  @P6 STG.E desc[UR40][R2.64], R248 ;  /* 0x000000f802006986 */ /* 0x0083e4000c101928 */
        /* <DEDUP_REMOVED lines=8> */
[----:B------:R1:W-:Y:S01]  /*173150*/  @P3 STG.E desc[UR40][R2.64], R246 ;  /* 0x000000f602003986 */ /* 0x0003e2000c101928 */
[----:B------:R-:W-:-:S03]  /*173160*/  LOP3.LUT P3, RZ, R4, 0x1000, RZ, 0xc0, !PT ;  /* 0x0000100004ff7812 */ /* 0x000fc6000786c0ff */
[----:B------:R-:W2:Y:S04]  /*173170*/  LDL.LU R87, [R1+0x1bcc] ;  /* 0x001bcc0001577983 */ /* 0x000ea80000300800 */
        /* <DEDUP_REMOVED lines=37> */
[----:B---3--:R1:W-:Y:S02]  /*1733d0*/  @P0 STG.E desc[UR40][R2.64], R114 ;  /* 0x0000007202000986 */ /* 0x0083e4000c101928 */
        /* <DEDUP_REMOVED lines=9> */
[----:B------:R-:W3:Y:S04]  /*173470*/  LDL.LU R248, [R1+0xebc] ;  /* 0x000ebc0001f87983 */ /* 0x000ee80000300800 */
[----:B------:R-:W3:Y:S04]  /*173480*/  LDL.LU R114, [R1+0xcfc] ;  /* 0x000cfc0001727983 */ /* 0x000ee80000300800 */
[----:B------:R-:W3:Y:S04]  /*173490*/  LDL.LU R115, [R1+0x78c] ;  /* 0x00078c0001737983 */ /* 0x000ee80000300800 */
[----:B------:R-:W3:Y:S04]  /*1734a0*/  LDL.LU R86, [R1+0x2de0] ;  /* 0x002de00001567983 */ /* 0x000ee80000300800 */
[----:B------:R-:W3:Y:S01]  /*1734b0*/  LDL.LU R87, [R1+0x65c] ;  /* 0x00065c0001577983 */ /* 0x000ee20000300800 */
[----:B------:R-:W-:-:S03]  /*1734c0*/  LOP3.LUT R5, R5, 0xdfffffff, RZ, 0xc0, !PT ;  /* 0xdfffffff05057812 */ /* 0x000fc600078ec0ff */
[----:B------:R-:W3:Y:S04]  /*1734d0*/  LDL.LU R233, [R1+0x2de4] ;  /* 0x002de40001e97983 */ /* 0x000ee80000300800 */
[----:B------:R-:W3:Y:S04]  /*1734e0*/  LDL.LU R242, [R1+0x1bf0] ;  /* 0x001bf00001f27983 */ /* 0x000ee80000300800 */
[----:B------:R-:W3:Y:S01]  /*1734f0*/  LDL.LU R246, [R1+0x1be0] ;  /* 0x001be00001f67983 */ /* 0x000ee20000300800 */
[----:B------:R-:W-:-:S03]  /*173500*/  LOP3.LUT R4, R4, 0xfffffffe, RZ, 0xc0, !PT ;  /* 0xfffffffe04047812 */ /* 0x000fc600078ec0ff */
[----:B------:R-:W3:Y:S04]  /*173510*/  LDL.LU R250, [R1+0x1bd0] ;  /* 0x001bd00001fa7983 */ /* 0x000ee80000300800 */
[----:B------:R-:W3:Y:S01]  /*173520*/  LDL.LU R237, [R1+0x1290] ;  /* 0x0012900001ed7983 */ /* 0x000ee20000300800 */
[----:B------:R-:W-:-:S03]  /*173530*/  LOP3.LUT P0, RZ, R11, 0x800000, RZ, 0xc0, !PT ;  /* 0x008000000bff7812 */ /* 0x000fc6000780c0ff */
[----:B------:R-:W3:Y:S01]  /*173540*/  LDL.LU R232, [R1+0x2de8] ;  /* 0x002de80001e87983 */ /* 0x000ee20000300800 */
[----:B------:R-:W-:-:S03]  /*173550*/  LOP3.LUT P6, RZ, R11, 0x1000000, RZ, 0xc0, !PT ;  /* 0x010000000bff7812 */ /* 0x000fc600078cc0ff */
[----:B------:R-:W3:Y:S01]  /*173560*/  LDL.LU R241, [R1+0xec0] ;  /* 0x000ec00001f17983 */ /* 0x000ee20000300800 */
[----:B------:R-:W-:Y:S01]  /*173570*/  IMAD.WIDE R2, R240, 0x4, R14 ;  /* 0x00000004f0027825 */ /* 0x000fe200078e020e */
[C---:B------:R-:W-:Y:S02]  /*173580*/  LOP3.LUT P2, RZ, R11.reuse, 0x2000000, RZ, 0xc0, !PT ;  /* 0x020000000bff7812 */ /* 0x040fe4000784c0ff */
[----:B------:R-:W-:Y:S01]  /*173590*/  LOP3.LUT P1, RZ, R11, 0x4000000, RZ, 0xc0, !PT ;  /* 0x040000000bff7812 */ /* 0x000fe2000782c0ff */
        /* <DEDUP_REMOVED lines=22> */
[----:B------:R-:W-:Y:S02]  /*173700*/  @P3 LOP3.LUT R4, R4, 0x8, RZ, 0xfc, !PT ;  /* 0x0000000804043812 */ /* 0x000fe400078efcff */
[----:B------:R-:W-:Y:S01]  /*173710*/  LOP3.LUT P3, RZ, R11, 0x10000000, RZ, 0xc0, !PT ;  /* 0x100000000bff7812 */ /* 0x000fe2000786c0ff */
[----:B-1----:R-:W-:-:S05]  /*173720*/  IMAD.WIDE R2, R86, 0x4, R18 ;  /* 0x0000000456027825 */ /* 0x002fca00078e0212 */
[----:B------:R1:W-:Y:S01]  /*173730*/  @P2 STG.E desc[UR40][R2.64], R248 ;  /* 0x000000f802002986 */ /* 0x0003e2000c101928 */
[----:B------:R-:W-:Y:S01]  /*173740*/  LOP3.LUT R4, R4, 0xffffffef, RZ, 0xc0, !PT ;  /* 0xffffffef04047812 */ /* 0x000fe200078ec0ff */
[----:B-1----:R-:W-:-:S05]  /*173750*/  IMAD.WIDE R2, R86, 0x4, R16 ;  /* 0x0000000456027825 */ /* 0x002fca00078e0210 */
[----:B------:R-:W-:Y:S01]  /*173760*/  @P3 LOP3.LUT R4, R4, 0x10, RZ, 0xfc, !PT ;  /* 0x0000001004043812 */ /* 0x000fe200078efcff */
[----:B------:R1:W-:Y:S01]  /*173770*/  @P1 STG.E desc[UR40][R2.64], R114 ;  /* 0x0000007202001986 */ /* 0x0003e2000c101928 */
[----:B------:R-:W-:-:S03]  /*173780*/  LOP3.LUT P3, RZ, R11, 0x8000000, RZ, 0xc0, !PT ;  /* 0x080000000bff7812 */ /* 0x000fc6000786c0ff */
[----:B-1----:R-:W2:Y:S04]  /*173790*/  LDL.LU R114, [R1+0x2dec] ;  /* 0x002dec0001727983 */ /* 0x002ea80000300800 */
[----:B------:R-:W3:Y:S04]  /*1737a0*/  LDL.LU R249, [R1+0x770] ;  /* 0x0007700001f97983 */ /* 0x000ee80000300800 */
[----:B------:R-:W4:Y:S01]  /*1737b0*/  LDL.LU R236, [R1+0x640] ;  /* 0x0006400001ec7983 */ /* 0x000f220000300800 */
[----:B------:R-:W-:-:S03]  /*1737c0*/  IMAD.WIDE R2, R86, 0x4, R14 ;  /* 0x0000000456027825 */ /* 0x000fc600078e020e */
[----:B------:R-:W2:Y:S04]  /*1737d0*/  LDL.LU R240, [R1+0x1bf4] ;  /* 0x001bf40001f07983 */ /* 0x000ea80000300800 */
[----:B------:R-:W2:Y:S04]  /*1737e0*/  LDL.LU R244, [R1+0x1be4] ;  /* 0x001be40001f47983 */ /* 0x000ea80000300800 */
[----:B------:R-:W2:Y:S04]  /*1737f0*/  LDL.LU R248, [R1+0x1bd4] ;  /* 0x001bd40001f87983 */ /* 0x000ea80000300800 */
[----:B------:R1:W-:Y:S01]  /*173800*/  @P3 STG.E desc[UR40][R2.64], R115 ;  /* 0x0000007302003986 */ /* 0x0003e2000c101928 */
[----:B------:R-:W-:Y:S01]  /*173810*/  LOP3.LUT P3, RZ, R4, 0x10, RZ, 0xc0, !PT ;  /* 0x0000001004ff7812 */ /* 0x000fe2000786c0ff */
[----:B-1----:R-:W-:-:S02]  /*173820*/  IMAD.WIDE R2, R86, 0x4, R12 ;  /* 0x0000000456027825 */ /* 0x002fc400078e020c */
[----:B------:R-:W2:Y:S04]  /*173830*/  LDL.LU R115, [R1+0x1294] ;  /* 0x0012940001737983 */ /* 0x000ea80000300800 */
[----:B------:R-:W2:Y:S06]  /*173840*/  LDL.LU R86, [R1+0xec4] ;  /* 0x000ec40001567983 */ /* 0x000eac0000300800 */
        /* <DEDUP_REMOVED lines=23> */
[----:B-1----:R-:W-:Y:S01]  /*1739c0*/  IMAD.WIDE R2, R232, 0x4, R14 ;  /* 0x00000004e8027825 */ /* 0x002fe200078e020e */
[C---:B------:R-:W-:Y:S02]  /*1739d0*/  LOP3.LUT P0, RZ, R20.reuse, 0x40, RZ, 0xc0, !PT ;  /* 0x0000004014ff7812 */ /* 0x040fe4000780c0ff */
[C---:B------:R-:W-:Y:S02]  /*1739e0*/  LOP3.LUT P6, RZ, R20.reuse, 0x80, RZ, 0xc0, !PT ;  /* 0x0000008014ff7812 */ /* 0x040fe400078cc0ff */
[----:B------:R-:W-:-:S02]  /*1739f0*/  LOP3.LUT P2, RZ, R20, 0x100, RZ, 0xc0, !PT ;  /* 0x0000010014ff7812 */ /* 0x000fc4000784c0ff */
[----:B------:R-:W-:Y:S01]  /*173a00*/  LOP3.LUT P1, RZ, R20, 0x200, RZ, 0xc0, !PT ;  /* 0x0000020014ff7812 */ /* 0x000fe2000782c0ff */
[----:B------:R-:W2:Y:S04]  /*173a10*/  LDL.LU R245, [R1+0x2df8] ;  /* 0x002df80001f57983 */ /* 0x000ea80000300800 */
        /* <DEDUP_REMOVED lines=14> */
[----:B-1----:R-:W3:Y:S04]  /*173b00*/  LDL.LU R86, [R1+0x774] ;  /* 0x0007740001567983 */ /* 0x002ee80000300800 */
        /* <DEDUP_REMOVED lines=16> */
[----:B------:R-:W-:Y:S01]  /*173c10*/  IMAD.WIDE R2, R87, 0x4, R16 ;  /* 0x0000000457027825 */ /* 0x000fe200078e0210 */
[----:B------:R-:W4:Y:S04]  /*173c20*/  LDL.LU R248, [R1+0x129c] ;  /* 0x00129c0001f87983 */ /* 0x000f280000300800 */
        /* <DEDUP_REMOVED lines=25> */
[----:B--2---:R1:W-:Y:S02]  /*173dc0*/  @P0 STG.E desc[UR40][R2.64], R115 ;  /* 0x0000007302000986 */ /* 0x0043e4000c101928 */
[C---:B-1----:R-:W-:Y:S02]  /*173dd0*/  IMAD.WIDE R2, R87.reuse, 0x4, R14 ;  /* 0x0000000457027825 */ /* 0x042fe400078e020e */
[----:B------:R-:W2:Y:S04]  /*173de0*/  LDL.LU R115, [R1+0xcdc] ;  /* 0x000cdc0001737983 */ /* 0x000ea80000300800 */
[----:B---3--:R1:W-:Y:S02]  /*173df0*/  @P6 STG.E desc[UR40][R2.64], R86 ;  /* 0x0000005602006986 */ /* 0x0083e4000c101928 */
[----:B-1----:R-:W-:-:S02]  /*173e00*/  IMAD.WIDE R2, R87, 0x4, R12 ;  /* 0x0000000457027825 */ /* 0x002fc400078e020c */
[----:B------:R-:W3:Y:S04]  /*173e10*/  LDL.LU R86, [R1+0x77c] ;  /* 0x00077c0001567983 */ /* 0x000ee80000300800 */
[----:B------:R-:W2:Y:S01]  /*173e20*/  LDL.LU R87, [R1+0x2e00] ;  /* 0x002e000001577983 */ /* 0x000ea20000300800 */
[----:B------:R-:W-:-:S03]  /*173e30*/  LOP3.LUT R5, R5, 0xefffffff, RZ, 0xc0, !PT ;  /* 0xefffffff05057812 */ /* 0x000fc600078ec0ff */
[----:B----4-:R1:W-:Y:S01]  /*173e40*/  @P2 STG.E desc[UR40][R2.64], R251 ;  /* 0x000000fb02002986 */ /* 0x0103e2000c101928 */
[----:B------:R-:W-:Y:S02]  /*173e50*/  @P3 LOP3.LUT R5, R5, 0x10000000, RZ, 0xfc, !PT ;  /* 0x1000000005053812 */ /* 0x000fe400078efcff */
[----:B------:R-:W-:Y:S01]  /*173e60*/  LOP3.LUT P3, RZ, R20, 0x4000, RZ, 0xc0, !PT ;  /* 0x0000400014ff7812 */ /* 0x000fe2000786c0ff */
        /* <DEDUP_REMOVED lines=30> */
[C---:B------:R-:W-:Y:S02]  /*174050*/  LOP3.LUT P0, RZ, R20.reuse, 0x2000000, RZ, 0xc0, !PT ;  /* 0x0200000014ff7812 */ /* 0x040fe4000780c0ff */
        /* <DEDUP_REMOVED lines=10> */
[----:B------:R1:W-:Y:S02]  /*174100*/  @P6 STG.E desc[UR40][R2.64], R115 ;  /* 0x0000007302006986 */ /* 0x0003e4000c101928 */
        /* <DEDUP_REMOVED lines=16> */
[C---:B------:R-:W-:Y:S02]  /*174210*/  LOP3.LUT P0, RZ, R20.reuse, 0x20000000, RZ, 0xc0, !PT ;  /* 0x2000000014ff7812 */ /* 0x040fe4000780c0ff */
[C---:B------:R-:W-:Y:S02]  /*174220*/  LOP3.LUT P6, RZ, R20.reuse, 0x40000000, RZ, 0xc0, !PT ;  /* 0x4000000014ff7812 */ /* 0x040fe400078cc0ff */
[----:B------:R-:W-:Y:S01]  /*174230*/  LOP3.LUT P2, RZ, R20, 0x80000000, RZ, 0xc0, !PT ;  /* 0x8000000014ff7812 */ /* 0x000fe2000784c0ff */
        /* <DEDUP_REMOVED lines=25> */
[----:B---3--:R-:W-:-:S05]  /*1743d0*/  IMAD.WIDE R2, R87, 0x4, R18 ;  /* 0x0000000457027825 */ /* 0x008fca00078e0212 */
[----:B------:R1:W-:Y:S05]  /*1743e0*/  @P0 STG.E desc[UR40][R2.64], R114 ;  /* 0x0000007202000986 */ /* 0x0003ea000c101928 */
[----:B------:R-:W-:Y:S02]  /*1743f0*/  @P3 LOP3.LUT R5, R5, 0x80000, RZ, 0xfc, !PT ;  /* 0x0008000005053812 */ /* 0x000fe400078efcff */
[C---:B------:R-:W-:Y:S02]  /*174400*/  LOP3.LUT P3, RZ, R21.reuse, 0x4, RZ, 0xc0, !PT ;  /* 0x0000000415ff7812 */ /* 0x040fe4000786c0ff */
[----:B------:R-:W-:Y:S01]  /*174410*/  LOP3.LUT P1, RZ, R21, 0x1, RZ, 0xc0, !PT ;  /* 0x0000000115ff7812 */ /* 0x000fe2000782c0ff */
[----:B-1----:R-:W-:Y:S01]  /*174420*/  IMAD.WIDE R2, R87, 0x4, R16 ;  /* 0x0000000457027825 */ /* 0x002fe200078e0210 */
[----:B------:R-:W-:Y:S01]  /*174430*/  LOP3.LUT R5, R5, 0xffefffff, RZ, 0xc0, !PT ;  /* 0xffefffff05057812 */ /* 0x000fe200078ec0ff */
[----:B------:R-:W2:Y:S04]  /*174440*/  LDL.LU R114, [R1+0x2e10] ;  /* 0x002e100001727983 */ /* 0x000ea80000300800 */
[----:B----4-:R1:W-:Y:S04]  /*174450*/  @P6 STG.E desc[UR40][R2.64], R115 ;  /* 0x0000007302006986 */ /* 0x0103e8000c101928 */
[----:B------:R-:W-:-:S02]  /*174460*/  @P3 LOP3.LUT R5, R5, 0x100000, RZ, 0xfc, !PT ;  /* 0x0010000005053812 */ /* 0x000fc400078efcff */
[----:B------:R-:W-:Y:S01]  /*174470*/  LOP3.LUT P3, RZ, R21, 0x2, RZ, 0xc0, !PT ;  /* 0x0000000215ff7812 */ /* 0x000fe2000786c0ff */
[C---:B-1----:R-:W-:Y:S01]  /*174480*/  IMAD.WIDE R2, R87.reuse, 0x4, R14 ;  /* 0x0000000457027825 */ /* 0x042fe200078e020e */
[----:B------:R-:W3:Y:S04]  /*174490*/  LDL.LU R115, [R1+0x634] ;  /* 0x0006340001737983 */ /* 0x000ee80000300800 */
[----:B------:R1:W-:Y:S02]  /*1744a0*/  @P2 STG.E desc[UR40][R2.64], R86 ;  /* 0x0000005602002986 */ /* 0x0003e4000c101928 */
[----:B-1----:R-:W-:Y:S02]  /*1744b0*/  IMAD.WIDE R2, R87, 0x4, R12 ;  /* 0x0000000457027825 */ /* 0x002fe400078e020c */
[----:B------:R-:W4:Y:S04]  /*1744c0*/  LDL.LU R86, [R1+0x1c28] ;  /* 0x001c280001567983 */ /* 0x000f280000300800 */
[----:B------:R-:W3:Y:S04]  /*1744d0*/  LDL.LU R87, [R1+0x1c18] ;  /* 0x001c180001577983 */ /* 0x000ee80000300800 */
[----:B------:R-:W3:Y:S04]  /*1744e0*/  LDL.LU R248, [R1+0x2e14] ;  /* 0x002e140001f87983 */ /* 0x000ee80000300800 */
        /* <DEDUP_REMOVED lines=27> */
[----:B--2---:R-:W-:-:S10]  /*1746a0*/  IMAD.WIDE R2, R114, 0x4, R18 ;  /* 0x0000000472027825 */ /* 0x004fd400078e0212 */
[----:B------:R1:W-:Y:S02]  /*1746b0*/  @P3 STG.E desc[UR40][R2.64], R240 ;  /* 0x000000f002003986 */ /* 0x0003e4000c101928 */
[----:B-1----:R-:W-:-:S05]  /*1746c0*/  IMAD.WIDE R2, R114, 0x4, R16 ;  /* 0x0000000472027825 */ /* 0x002fca00078e0210 */
[----:B---3--:R1:W-:Y:S04]  /*1746d0*/  @P4 STG.E desc[UR40][R2.64], R22 ;  /* 0x0000001602004986 */ /* 0x0083e8000c101928 */
[----:B-1----:R-:W2:Y:S01]  /*1746e0*/  LDL.LU R22, [R1+0x5d58] ;  /* 0x005d580001167983 */ /* 0x002ea20000300800 */
[C---:B------:R-:W-:Y:S02]  /*1746f0*/  LOP3.LUT P5, RZ, R21.reuse, 0x800, RZ, 0xc0, !PT ;  /* 0x0000080015ff7812 */ /* 0x040fe400078ac0ff */
[C---:B------:R-:W-:Y:S01]  /*174700*/  LOP3.LUT P0, RZ, R21.reuse, 0x1000, RZ, 0xc0, !PT ;  /* 0x0000100015ff7812 */ /* 0x040fe2000780c0ff */
[----:B------:R-:W-:Y:S01]  /*174710*/  IMAD.WIDE R2, R114, 0x4, R14 ;  /* 0x0000000472027825 */ /* 0x000fe200078e020e */
[C---:B------:R-:W-:Y:S02]  /*174720*/  LOP3.LUT P6, RZ, R21.reuse, 0x2000, RZ, 0xc0, !PT ;  /* 0x0000200015ff7812 */ /* 0x040fe400078cc0ff */
[----:B------:R-:W-:-:S02]  /*174730*/  LOP3.LUT P2, RZ, R21, 0x4000, RZ, 0xc0, !PT ;  /* 0x0000400015ff7812 */ /* 0x000fc4000784c0ff */
[----:B------:R-:W-:Y:S01]  /*174740*/  LOP3.LUT P1, RZ, R21, 0x8000, RZ, 0xc0, !PT ;  /* 0x0000800015ff7812 */ /* 0x000fe2000782c0ff */
[----:B------:R-:W3:Y:S04]  /*174750*/  LDL.LU R250, [R1+0x2e1c] ;  /* 0x002e1c0001fa7983 */ /* 0x000ee80000300800 */
[----:B------:R1:W-:Y:S02]  /*174760*/  @P5 STG.E desc[UR40][R2.64], R244 ;  /* 0x000000f402005986 */ /* 0x0003e4000c101928 */
[----:B-1----:R-:W-:-:S05]  /*174770*/  IMAD.WIDE R2, R114, 0x4, R12 ;  /* 0x0000000472027825 */ /* 0x002fca00078e020c */
[----:B------:R1:W-:Y:S02]  /*174780*/  @P0 STG.E desc[UR40][R2.64], R115 ;  /* 0x0000007302000986 */ /* 0x0003e4000c101928 */
[----:B-1----:R-:W-:-:S05]  /*174790*/  IMAD.WIDE R2, R248, 0x4, R18 ;  /* 0x00000004f8027825 */ /* 0x002fca00078e0212 */
[----:B----4-:R1:W-:Y:S02]  /*1747a0*/  @P6 STG.E desc[UR40][R2.64], R86 ;  /* 0x0000005602006986 */ /* 0x0103e4000c101928 */
[----:B-1----:R-:W-:-:S05]  /*1747b0*/  IMAD.WIDE R2, R248, 0x4, R16 ;  /* 0x00000004f8027825 */ /* 0x002fca00078e0210 */
[----:B------:R1:W-:Y:S02]  /*1747c0*/  @P2 STG.E desc[UR40][R2.64], R87 ;  /* 0x0000005702002986 */ /* 0x0003e4000c101928 */
[----:B-1----:R-:W-:-:S05]  /*1747d0*/  IMAD.WIDE R2, R248, 0x4, R14 ;  /* 0x00000004f8027825 */ /* 0x002fca00078e020e */
[----:B--2---:R1:W-:Y:S04]  /*1747e0*/  @P1 STG.E desc[UR40][R2.64], R22 ;  /* 0x0000001602001986 */ /* 0x0043e8000c101928 */
[----:B-1----:R-:W2:Y:S04]  /*1747f0*/  LDL.LU R22, [R1+0x5d54] ;  /* 0x005d540001167983 */ /* 0x002ea80000300800 */
[----:B------:R-:W4:Y:S04]  /*174800*/  LDL.LU R87, [R1+0x1288] ;  /* 0x0012880001577983 */ /* 0x000f280000300800 */
[----:B------:R-:W2:Y:S04]  /*174810*/  LDL.LU R236, [R1+0xed8] ;  /* 0x000ed80001ec7983 */ /* 0x000ea80000300800 */
[----:B------:R-:W2:Y:S04]  /*174820*/  LDL.LU R240, [R1+0xca8] ;  /* 0x000ca80001f07983 */ /* 0x000ea80000300800 */
[----:B------:R-:W2:Y:S04]  /*174830*/  LDL.LU R244, [R1+0x768] ;  /* 0x0007680001f47983 */ /* 0x000ea80000300800 */
[----:B------:R-:W2:Y:S04]  /*174840*/  LDL.LU R114, [R1+0x2e18] ;  /* 0x002e180001727983 */ /* 0x000ea80000300800 */
[----:B------:R-:W2:Y:S01]  /*174850*/  LDL.LU R115, [R1+0x638] ;  /* 0x0006380001737983 */ /* 0x000ea20000300800 */
[----:B------:R-:W-:-:S03]  /*174860*/  LOP3.LUT P0, RZ, R21, 0x10000, RZ, 0xc0, !PT ;  /* 0x0001000015ff7812 */ /* 0x000fc6000780c0ff */
[----:B------:R-:W2:Y:S01]  /*174870*/  LDL.LU R86, [R1+0x1c2c] ;  /* 0x001c2c0001567983 */ /* 0x000ea20000300800 */
[----:B------:R-:W-:-:S03]  /*174880*/  IMAD.WIDE R2, R248, 0x4, R12 ;  /* 0x00000004f8027825 */ /* 0x000fc600078e020c */
[----:B------:R-:W2:Y:S04]  /*174890*/  LDL.LU R249, [R1+0x2e20] ;  /* 0x002e200001f97983 */ /* 0x000ea80000300800 */
        /* <DEDUP_REMOVED lines=17> */
[----:B----4-:R1:W-:Y:S04]  /*1749b0*/  @P0 STG.E desc[UR40][R2.64], R87 ;  /* 0x0000005702000986 */ /* 0x0103e8000c101928 */
[----:B-1----:R-:W4:Y:S04]  /*1749c0*/  LDL.LU R87, [R1+0x1c1c] ;  /* 0x001c1c0001577983 */ /* 0x002f280000300800 */
[----:B------:R-:W4:Y:S04]  /*1749d0*/  LDL.LU R246, [R1+0x1c0c] ;  /* 0x001c0c0001f67983 */ /* 0x000f280000300800 */
[----:B------:R-:W4:Y:S04]  /*1749e0*/  LDL.LU R233, [R1+0x128c] ;  /* 0x00128c0001e97983 */ /* 0x000f280000300800 */
[----:B------:R-:W4:Y:S01]  /*1749f0*/  LDL.LU R237, [R1+0xedc] ;  /* 0x000edc0001ed7983 */ /* 0x000f220000300800 */
[----:B------:R-:W-:-:S03]  /*174a00*/  LOP3.LUT R5, R5, 0xfffffbff, RZ, 0xc0, !PT ;  /* 0xfffffbff05057812 */ /* 0x000fc600078ec0ff */
[----:B------:R-:W4:Y:S01]  /*174a10*/  LDL.LU R241, [R1+0xcac] ;  /* 0x000cac0001f17983 */ /* 0x000f220000300800 */
[C---:B------:R-:W-:Y:S02]  /*174a20*/  LOP3.LUT P6, RZ, R21.reuse, 0x20000, RZ, 0xc0, !PT ;  /* 0x0002000015ff7812 */ /* 0x040fe400078cc0ff */
[----:B------:R-:W-:Y:S02]  /*174a30*/  LOP3.LUT P2, RZ, R21, 0x40000, RZ, 0xc0, !PT ;  /* 0x0004000015ff7812 */ /* 0x000fe4000784c0ff */
[----:B------:R-:W-:Y:S02]  /*174a40*/  @P3 LOP3.LUT R5, R5, 0x400, RZ, 0xfc, !PT ;  /* 0x0000040005053812 */ /* 0x000fe400078efcff */
[----:B------:R-:W-:Y:S01]  /*174a50*/  LOP3.LUT P3, RZ, R21, 0x400000, RZ, 0xc0, !PT ;  /* 0x0040000015ff7812 */ /* 0x000fe2000786c0ff */
[----:B--2---:R-:W-:Y:S01]  /*174a60*/  IMAD.WIDE R2, R114, 0x4, R18 ;  /* 0x0000000472027825 */ /* 0x004fe200078e0212 */
[----:B------:R-:W2:Y:S01]  /*174a70*/  LDL.LU R245, [R1+0x76c] ;  /* 0x00076c0001f57983 */ /* 0x000ea20000300800 */
[----:B------:R-:W-:-:S02]  /*174a80*/  LOP3.LUT R5, R5, 0xfffff7ff, RZ, 0xc0, !PT ;  /* 0xfffff7ff05057812 */ /* 0x000fc400078ec0ff */
[----:B------:R-:W-:Y:S01]  /*174a90*/  LOP3.LUT P1, RZ, R21, 0x80000, RZ, 0xc0, !PT ;  /* 0x0008000015ff7812 */ /* 0x000fe2000782c0ff */
[----:B------:R-:W2:Y:S07]  /*174aa0*/  LDL.LU R232, [R1+0x63c] ;  /* 0x00063c0001e87983 */ /* 0x000eae0000300800 */
[----:B------:R-:W-:Y:S02]  /*174ab0*/  @P3 LOP3.LUT R5, R5, 0x800, RZ, 0xfc, !PT ;  /* 0x0000080005053812 */ /* 0x000fe400078efcff */
[----:B------:R-:W-:Y:S01]  /*174ac0*/  LOP3.LUT P3, RZ, R21, 0x200000, RZ, 0xc0, !PT ;  /* 0x0020000015ff7812 */ /* 0x000fe2000786c0ff */
[----:B------:R1:W-:Y:S01]  /*174ad0*/  @P6 STG.E desc[UR40][R2.64], R236 ;  /* 0x000000ec02006986 */ /* 0x0003e2000c101928 */
[----:B------:R-:W-:Y:S01]  /*174ae0*/  LOP3.LUT R5, R5, 0xffffefff, RZ, 0xc0, !PT ;  /* 0xffffefff05057812 */ /* 0x000fe200078ec0ff */
[----:B-1----:R-:W-:-:S10]  /*174af0*/  IMAD.WIDE R2, R114, 0x4, R16 ;  /* 0x0000000472027825 */ /* 0x002fd400078e0210 */
[----:B------:R-:W-:Y:S02]  /*174b00*/  @P3 LOP3.LUT R5, R5, 0x1000, RZ, 0xfc, !PT ;  /* 0x0000100005053812 */ /* 0x000fe400078efcff */
[----:B------:R-:W-:Y:S01]  /*174b10*/  LOP3.LUT P3, RZ, R21, 0x100000, RZ, 0xc0, !PT ;  /* 0x0010000015ff7812 */ /* 0x000fe2000786c0ff */
[----:B------:R-:W2:Y:S04]  /*174b20*/  LDL.LU R236, [R1+0x1c50] ;  /* 0x001c500001ec7983 */ /* 0x000ea80000300800 */
[----:B------:R1:W-:Y:S02]  /*174b30*/  @P2 STG.E desc[UR40][R2.64], R240 ;  /* 0x000000f002002986 */ /* 0x0003e4000c101928 */
[C---:B-1----:R-:W-:Y:S02]  /*174b40*/  IMAD.WIDE R2, R114.reuse, 0x4, R14 ;  /* 0x0000000472027825 */ /* 0x042fe400078e020e */
[----:B------:R-:W2:Y:S04]  /*174b50*/  LDL.LU R240, [R1+0x1c40] ;  /* 0x001c400001f07983 */ /* 0x000ea80000300800 */
[----:B------:R1:W-:Y:S02]  /*174b60*/  @P1 STG.E desc[UR40][R2.64], R244 ;  /* 0x000000f402001986 */ /* 0x0003e4000c101928 */
[----:B-1----:R-:W-:-:S02]  /*174b70*/  IMAD.WIDE R2, R114, 0x4, R12 ;  /* 0x0000000472027825 */ /* 0x002fc400078e020c */
[----:B------:R-:W2:Y:S04]  /*174b80*/  LDL.LU R244, [R1+0x1c30] ;  /* 0x001c300001f47983 */ /* 0x000ea80000300800 */
[----:B------:R-:W2:Y:S04]  /*174b90*/  LDL.LU R114, [R1+0x1270] ;  /* 0x0012700001727983 */ /* 0x000ea80000300800 */
[----:B------:R3:W-:Y:S01]  /*174ba0*/  @P3 STG.E desc[UR40][R2.64], R115 ;  /* 0x0000007302003986 */ /* 0x0007e2000c101928 */
[----:B------:R-:W-:Y:S01]  /*174bb0*/  LOP3.LUT P3, RZ, R5, 0x1000, RZ, 0xc0, !PT ;  /* 0x0000100005ff7812 */ /* 0x000fe2000786c0ff */
[----:B---3--:R-:W-:-:S02]  /*174bc0*/  IMAD.WIDE R2, R250, 0x4, R18 ;  /* 0x00000004fa027825 */ /* 0x008fc400078e0212 */
[----:B------:R-:W3:Y:S10]  /*174bd0*/  LDL.LU R115, [R1+0xee0] ;  /* 0x000ee00001737983 */ /* 0x000ef40000300800 */
[----:B------:R1:W-:Y:S01]  /*174be0*/  @P3 STG.E desc[UR40][R2.64], R86 ;  /* 0x0000005602003986 */ /* 0x0003e2000c101928 */
[----:B------:R-:W-:-:S03]  /*174bf0*/  LOP3.LUT P3, RZ, R5, 0x800, RZ, 0xc0, !PT ;  /* 0x0000080005ff7812 */ /* 0x000fc6000786c0ff */
[----:B-1----:R-:W3:Y:S01]  /*174c00*/  LDL.LU R86, [R1+0x2e28] ;  /* 0x002e280001567983 */ /* 0x002ee20000300800 */
[----:B------:R-:W-:-:S09]  /*174c10*/  IMAD.WIDE R2, R250, 0x4, R16 ;  /* 0x00000004fa027825 */ /* 0x000fd200078e0210 */
[----:B----4-:R1:W-:Y:S04]  /*174c20*/  @P3 STG.E desc[UR40][R2.64], R87 ;  /* 0x0000005702003986 */ /* 0x0103e8000c101928 */
        /* <DEDUP_REMOVED lines=15> */
[----:B--2---:R1:W-:Y:S01]  /*174d20*/  @P3 STG.E desc[UR40][R2.64], R245 ;  /* 0x000000f502003986 */ /* 0x0043e2000c101928 */
[----:B------:R-:W-:Y:S02]  /*174d30*/  LOP3.LUT P3, RZ, R5, 0x20, RZ, 0xc0, !PT ;  /* 0x0000002005ff7812 */ /* 0x000fe4000786c0ff */
[C---:B------:R-:W-:Y:S02]  /*174d40*/  LOP3.LUT P4, RZ, R21.reuse, 0x20000000, RZ, 0xc0, !PT ;  /* 0x2000000015ff7812 */ /* 0x040fe4000788c0ff */
[----:B------:R-:W-:Y:S01]  /*174d50*/  LOP3.LUT P5, RZ, R21, 0x40000000, RZ, 0xc0, !PT ;  /* 0x4000000015ff7812 */ /* 0x000fe200078ac0ff */
[----:B-1----:R-:W-:Y:S01]  /*174d60*/  IMAD.WIDE R2, R249, 0x4, R12 ;  /* 0x00000004f9027825 */ /* 0x002fe200078e020c */
[----:B------:R-:W-:Y:S02]  /*174d70*/  LOP3.LUT P0, RZ, R21, 0x80000000, RZ, 0xc0, !PT ;  /* 0x8000000015ff7812 */ /* 0x000fe4000780c0ff */
[C---:B------:R-:W-:Y:S02]  /*174d80*/  LOP3.LUT P6, RZ, R22.reuse, 0x1, RZ, 0xc0, !PT ;  /* 0x0000000116ff7812 */ /* 0x040fe400078cc0ff */
[----:B------:R-:W-:-:S02]  /*174d90*/  LOP3.LUT P2, RZ, R22, 0x2, RZ, 0xc0, !PT ;  /* 0x0000000216ff7812 */ /* 0x000fc4000784c0ff */
[----:B------:R-:W-:Y:S01]  /*174da0*/  LOP3.LUT P1, RZ, R22, 0x4, RZ, 0xc0, !PT ;  /* 0x0000000416ff7812 */ /* 0x000fe2000782c0ff */
[----:B------:R1:W-:Y:S04]  /*174db0*/  @P3 STG.E desc[UR40][R2.64], R232 ;  /* 0x000000e802003986 */ /* 0x0003e8000c101928 */
[----:B------:R-:W2:Y:S01]  /*174dc0*/  LDL.LU R245, [R1+0x2e30] ;  /* 0x002e300001f57983 */ /* 0x000ea20000300800 */
        /* <DEDUP_REMOVED lines=9> */
[----:B------:R-:W2:Y:S04]  /*174e60*/  LDL.LU R246, [R1+0x620] ;  /* 0x0006200001f67983 */ /* 0x000ea80000300800 */
[----:B------:R-:W2:Y:S01]  /*174e70*/  LDL.LU R244, [R1+0x1c54] ;  /* 0x001c540001f47983 */ /* 0x000ea20000300800 */
[----:B---3--:R-:W-:-:S03]  /*174e80*/  IMAD.WIDE R2, R86, 0x4, R18 ;  /* 0x0000000456027825 */ /* 0x008fc600078e0212 */
[----:B------:R-:W3:Y:S04]  /*174e90*/  LDL.LU R114, [R1+0x1c44] ;  /* 0x001c440001727983 */ /* 0x000ee80000300800 */
[----:B------:R1:W-:Y:S02]  /*174ea0*/  @P2 STG.E desc[UR40][R2.64], R115 ;  /* 0x0000007302002986 */ /* 0x0003e4000c101928 */
[----:B-1----:R-:W-:Y:S02]  /*174eb0*/  IMAD.WIDE R2, R86, 0x4, R16 ;  /* 0x0000000456027825 */ /* 0x002fe400078e0210 */
[----:B------:R-:W3:Y:S04]  /*174ec0*/  LDL.LU R115, [R1+0x1c34] ;  /* 0x001c340001737983 */ /* 0x000ee80000300800 */
[----:B----4-:R1:W-:Y:S04]  /*174ed0*/  @P1 STG.E desc[UR40][R2.64], R87 ;  /* 0x0000005702001986 */ /* 0x0103e8000c101928 */
[----:B-1----:R-:W4:Y:S04]  /*174ee0*/  LDL.LU R87, [R1+0x2e2c] ;  /* 0x002e2c0001577983 */ /* 0x002f280000300800 */
[----:B------:R-:W3:Y:S04]  /*174ef0*/  LDL.LU R250, [R1+0x1274] ;  /* 0x0012740001fa7983 */ /* 0x000ee80000300800 */
[----:B------:R-:W3:Y:S04]  /*174f00*/  LDL.LU R233, [R1+0xee4] ;  /* 0x000ee40001e97983 */ /* 0x000ee80000300800 */
[----:B------:R-:W3:Y:S04]  /*174f10*/  LDL.LU R237, [R1+0xc84] ;  /* 0x000c840001ed7983 */ /* 0x000ee80000300800 */
[----:B------:R-:W3:Y:S01]  /*174f20*/  LDL.LU R241, [R1+0x754] ;  /* 0x0007540001f17983 */ /* 0x000ee20000300800 */
[----:B------:R-:W-:-:S02]  /*174f30*/  LOP3.LUT P3, RZ, R22, 0x8000, RZ, 0xc0, !PT ;  /* 0x0000800016ff7812 */ /* 0x000fc4000786c0ff */
[----:B------:R-:W-:Y:S02]  /*174f40*/  LOP3.LUT R6, R6, 0xdfffffff, RZ, 0xc0, !PT ;  /* 0xdfffffff06067812 */ /* 0x000fe400078ec0ff */
[----:B------:R-:W-:Y:S02]  /*174f50*/  LOP3.LUT R5, R5, 0xfffffffe, RZ, 0xc0, !PT ;  /* 0xfffffffe05057812 */ /* 0x000fe400078ec0ff */
[C---:B------:R-:W-:Y:S02]  /*174f60*/  LOP3.LUT P0, RZ, R22.reuse, 0x8, RZ, 0xc0, !PT ;  /* 0x0000000816ff7812 */ /* 0x040fe4000780c0ff */
[----:B------:R-:W-:Y:S01]  /*174f70*/  LOP3.LUT P6, RZ, R22, 0x10, RZ, 0xc0, !PT ;  /* 0x0000001016ff7812 */ /* 0x000fe200078cc0ff */
[----:B------:R-:W-:Y:S01]  /*174f80*/  IMAD.WIDE R2, R86, 0x4, R14 ;  /* 0x0000000456027825 */ /* 0x000fe200078e020e */
[C---:B------:R-:W-:Y:S02]  /*174f90*/  LOP3.LUT P2, RZ, R22.reuse, 0x20, RZ, 0xc0, !PT ;  /* 0x0000002016ff7812 */ /* 0x040fe4000784c0ff */
[----:B------:R-:W-:Y:S01]  /*174fa0*/  LOP3.LUT P1, RZ, R22, 0x40, RZ, 0xc0, !PT ;  /* 0x0000004016ff7812 */ /* 0x000fe2000782c0ff */
[----:B------:R-:W3:Y:S04]  /*174fb0*/  LDL.LU R249, [R1+0x1c58] ;  /* 0x001c580001f97983 */ /* 0x000ee80000300800 */
[----:B------:R-:W3:Y:S04]  /*174fc0*/  LDL.LU R232, [R1+0x1c48] ;  /* 0x001c480001e87983 */ /* 0x000ee80000300800 */
[----:B------:R-:W3:Y:S04]  /*174fd0*/  LDL.LU R236, [R1+0x1c38] ;  /* 0x001c380001ec7983 */ /* 0x000ee80000300800 */
[----:B------:R-:W3:Y:S01]  /*174fe0*/  LDL.LU R240, [R1+0x2e34] ;  /* 0x002e340001f07983 */ /* 0x000ee20000300800 */
[----:B------:R-:W-:-:S02]  /*174ff0*/  @P3 LOP3.LUT R6, R6, 0x20000000, RZ, 0xfc, !PT ;  /* 0x2000000006063812 */ /* 0x000fc400078efcff */
        /* <DEDUP_REMOVED lines=25> */
[----:B------:R4:W-:Y:S02]  /*175190*/  @P6 STG.E desc[UR40][R2.64], R246 ;  /* 0x000000f602006986 */ /* 0x0009e4000c101928 */
[----:B----4-:R-:W-:-:S05]  /*1751a0*/  IMAD.WIDE R2, R87, 0x4, R18 ;  /* 0x0000000457027825 */ /* 0x010fca00078e0212 */
[----:B------:R1:W-:Y:S02]  /*1751b0*/  @P2 STG.E desc[UR40][R2.64], R244 ;  /* 0x000000f402002986 */ /* 0x0003e4000c101928 */
[----:B-1----:R-:W-:-:S05]  /*1751c0*/  IMAD.WIDE R2, R87, 0x4, R16 ;  /* 0x0000000457027825 */ /* 0x002fca00078e0210 */
[----:B---3--:R1:W-:Y:S02]  /*1751d0*/  @P1 STG.E desc[UR40][R2.64], R114 ;  /* 0x0000007202001986 */ /* 0x0083e4000c101928 */
[----:B-1----:R-:W-:Y:S02]  /*1751e0*/  IMAD.WIDE R2, R87, 0x4, R14 ;  /* 0x0000000457027825 */ /* 0x002fe400078e020e */
[----:B------:R-:W3:Y:S04]  /*1751f0*/  LDL.LU R114, [R1+0xc88] ;  /* 0x000c880001727983 */ /* 0x000ee80000300800 */
[----:B------:R1:W-:Y:S01]  /*175200*/  @P3 STG.E desc[UR40][R2.64], R115 ;  /* 0x0000007302003986 */ /* 0x0003e2000c101928 */
[----:B------:R-:W-:Y:S01]  /*175210*/  LOP3.LUT P3, RZ, R5, 0x10, RZ, 0xc0, !PT ;  /* 0x0000001005ff7812 */ /* 0x000fe2000786c0ff */
[----:B-1----:R-:W-:-:S02]  /*175220*/  IMAD.WIDE R2, R87, 0x4, R12 ;  /* 0x0000000457027825 */ /* 0x002fc400078e020c */
[----:B------:R-:W4:Y:S04]  /*175230*/  LDL.LU R115, [R1+0x758] ;  /* 0x0007580001737983 */ /* 0x000f280000300800 */
[----:B------:R-:W2:Y:S04]  /*175240*/  LDL.LU R87, [R1+0x628] ;  /* 0x0006280001577983 */ /* 0x000ea80000300800 */
[----:B------:R-:W2:Y:S04]  /*175250*/  LDL.LU R244, [R1+0x2e3c] ;  /* 0x002e3c0001f47983 */ /* 0x000ea80000300800 */
        /* <DEDUP_REMOVED lines=46> */
[----:B------:R-:W2:Y:S04]  /*175540*/  LDL.LU R86, [R1+0xeec] ;  /* 0x000eec0001567983 */ /* 0x000ea80000300800 */
[----:B------:R-:W4:Y:S04]  /*175550*/  LDL.LU R114, [R1+0xc8c] ;  /* 0x000c8c0001727983 */ /* 0x000f280000300800 */
[----:B------:R-:W4:Y:S04]  /*175560*/  LDL.LU R115, [R1+0x75c] ;  /* 0x00075c0001737983 */ /* 0x000f280000300800 */
[----:B------:R-:W4:Y:S01]  /*175570*/  LDL.LU R246, [R1+0x2e40] ;  /* 0x002e400001f67983 */ /* 0x000f220000300800 */
[----:B------:R-:W-:Y:S01]  /*175580*/  LOP3.LUT P0, RZ, R22, 0x400000, RZ, 0xc0, !PT ;  /* 0x0040000016ff7812 */ /* 0x000fe2000780c0ff */
[----:B------:R-:W-:Y:S01]  /*175590*/  IMAD.WIDE R2, R244, 0x4, R16 ;  /* 0x00000004f4027825 */ /* 0x000fe200078e0210 */
[----:B------:R-:W-:-:S02]  /*1755a0*/  LOP3.LUT R6, R6, 0xffdfffff, RZ, 0xc0, !PT ;  /* 0xffdfffff06067812 */ /* 0x000fc400078ec0ff */
[C---:B------:R-:W-:Y:S02]  /*1755b0*/  LOP3.LUT P6, RZ, R22.reuse, 0x800000, RZ, 0xc0, !PT ;  /* 0x0080000016ff7812 */ /* 0x040fe400078cc0ff */
[C---:B------:R-:W-:Y:S02]  /*1755c0*/  LOP3.LUT P2, RZ, R22.reuse, 0x1000000, RZ, 0xc0, !PT ;  /* 0x0100000016ff7812 */ /* 0x040fe4000784c0ff */
[----:B------:R-:W-:-:S05]  /*1755d0*/  LOP3.LUT P1, RZ, R22, 0x2000000, RZ, 0xc0, !PT ;  /* 0x0200000016ff7812 */ /* 0x000fca000782c0ff */
[----:B---3--:R1:W-:Y:S04]  /*1755e0*/  @P0 STG.E desc[UR40][R2.64], R87 ;  /* 0x0000005702000986 */ /* 0x0083e8000c101928 */
[----:B-1----:R-:W3:Y:S01]  /*1755f0*/  LDL.LU R87, [R1+0x62c] ;  /* 0x00062c0001577983 */ /* 0x002ee20000300800 */
[----:B--2---:R-:W-:-:S03]  /*175600*/  LOP3.LUT P3, RZ, R23, 0x4, RZ, 0xc0, !PT ;  /* 0x0000000417ff7812 */ /* 0x004fc6000786c0ff */
[----:B------:R-:W2:Y:S04]  /*175610*/  LDL.LU R241, [R1+0x2e44] ;  /* 0x002e440001f17983 */ /* 0x000ea80000300800 */
[----:B------:R-:W2:Y:S04]  /*175620*/  LDL.LU R250, [R1+0x1c80] ;  /* 0x001c800001fa7983 */ /* 0x000ea80000300800 */
[----:B------:R-:W2:Y:S04]  /*175630*/  LDL.LU R233, [R1+0x1c70] ;  /* 0x001c700001e97983 */ /* 0x000ea80000300800 */
[----:B------:R-:W2:Y:S04]  /*175640*/  LDL.LU R237, [R1+0x1c60] ;  /* 0x001c600001ed7983 */ /* 0x000ea80000300800 */
[----:B------:R-:W2:Y:S01]  /*175650*/  LDL.LU R245, [R1+0x1260] ;  /* 0x0012600001f57983 */ /* 0x000ea20000300800 */
        /* <DEDUP_REMOVED lines=17> */
[----:B------:R-:W-:Y:S01]  /*175770*/  IMAD.WIDE R2, R244, 0x4, R14 ;  /* 0x00000004f4027825 */ /* 0x000fe200078e020e */
[----:B------:R-:W-:-:S04]  /*175780*/  LOP3.LUT R6, R6, 0xf7ffffff, RZ, 0xc0, !PT ;  /* 0xf7ffffff06067812 */ /* 0x000fc800078ec0ff */
[----:B----4-:R1:W-:Y:S07]  /*175790*/  @P6 STG.E desc[UR40][R2.64], R240 ;  /* 0x000000f002006986 */ /* 0x0103ee000c101928 */
[----:B------:R-:W-:Y:S02]  /*1757a0*/  @P3 LOP3.LUT R6, R6, 0x8000000, RZ, 0xfc, !PT ;  /* 0x0800000006063812 */ /* 0x000fe400078efcff */
[----:B------:R-:W-:Y:S01]  /*1757b0*/  LOP3.LUT P3, RZ, R22, 0x8000000, RZ, 0xc0, !PT ;  /* 0x0800000016ff7812 */ /* 0x000fe2000786c0ff */
[----:B-1----:R-:W4:Y:S04]  /*1757c0*/  LDL.LU R240, [R1+0x2e48] ;  /* 0x002e480001f07983 */ /* 0x002f280000300800 */
[----:B------:R-:W4:Y:S01]  /*1757d0*/  LDL.LU R249, [R1+0xef0] ;  /* 0x000ef00001f97983 */ /* 0x000f220000300800 */
[----:B------:R-:W-:Y:S01]  /*1757e0*/  LOP3.LUT R6, R6, 0xefffffff, RZ, 0xc0, !PT ;  /* 0xefffffff06067812 */ /* 0x000fe200078ec0ff */
[----:B------:R-:W-:-:S02]  /*1757f0*/  IMAD.WIDE R2, R244, 0x4, R12 ;  /* 0x00000004f4027825 */ /* 0x000fc400078e020c */
[----:B------:R-:W4:Y:S04]  /*175800*/  LDL.LU R232, [R1+0xc50] ;  /* 0x000c500001e87983 */ /* 0x000f280000300800 */
[----:B------:R-:W-:Y:S02]  /*175810*/  @P3 LOP3.LUT R6, R6, 0x10000000, RZ, 0xfc, !PT ;  /* 0x1000000006063812 */ /* 0x000fe400078efcff */
[----:B------:R-:W-:Y:S01]  /*175820*/  LOP3.LUT P3, RZ, R22, 0x4000000, RZ, 0xc0, !PT ;  /* 0x0400000016ff7812 */ /* 0x000fe2000786c0ff */
[----:B------:R1:W-:Y:S02]  /*175830*/  @P2 STG.E desc[UR40][R2.64], R248 ;  /* 0x000000f802002986 */ /* 0x0003e4000c101928 */
[----:B-1----:R-:W-:-:S05]  /*175840*/  IMAD.WIDE R2, R246, 0x4, R18 ;  /* 0x00000004f6027825 */ /* 0x002fca00078e0212 */
[----:B------:R1:W-:Y:S02]  /*175850*/  @P1 STG.E desc[UR40][R2.64], R86 ;  /* 0x0000005602001986 */ /* 0x0003e4000c101928 */
[----:B-1----:R-:W-:Y:S02]  /*175860*/  IMAD.WIDE R2, R246, 0x4, R16 ;  /* 0x00000004f6027825 */ /* 0x002fe400078e0210 */
[----:B------:R-:W4:Y:S04]  /*175870*/  LDL.LU R86, [R1+0x2e4c] ;  /* 0x002e4c0001567983 */ /* 0x000f280000300800 */
[----:B------:R-:W4:Y:S04]  /*175880*/  LDL.LU R236, [R1+0x740] ;  /* 0x0007400001ec7983 */ /* 0x000f280000300800 */
[----:B------:R-:W4:Y:S04]  /*175890*/  LDL.LU R244, [R1+0x610] ;  /* 0x0006100001f47983 */ /* 0x000f280000300800 */
[----:B------:R-:W4:Y:S04]  /*1758a0*/  LDL.LU R248, [R1+0x1c84] ;  /* 0x001c840001f87983 */ /* 0x000f280000300800 */
[----:B------:R1:W-:Y:S01]  /*1758b0*/  @P3 STG.E desc[UR40][R2.64], R114 ;  /* 0x0000007202003986 */ /* 0x0003e2000c101928 */
[----:B------:R-:W-:Y:S01]  /*1758c0*/  LOP3.LUT P3, RZ, R6, 0x10000000, RZ, 0xc0, !PT ;  /* 0x1000000006ff7812 */ /* 0x000fe2000786c0ff */
[----:B-1----:R-:W-:-:S02]  /*1758d0*/  IMAD.WIDE R2, R246, 0x4, R14 ;  /* 0x00000004f6027825 */ /* 0x002fc400078e020e */
[----:B------:R-:W4:Y:S10]  /*1758e0*/  LDL.LU R114, [R1+0x1c74] ;  /* 0x001c740001727983 */ /* 0x000f340000300800 */
[----:B------:R1:W-:Y:S01]  /*1758f0*/  @P3 STG.E desc[UR40][R2.64], R115 ;  /* 0x0000007302003986 */ /* 0x0003e2000c101928 */
[----:B------:R-:W-:-:S03]  /*175900*/  LOP3.LUT P3, RZ, R6, 0x8000000, RZ, 0xc0, !PT ;  /* 0x0800000006ff7812 */ /* 0x000fc6000786c0ff */
[----:B-1----:R-:W4:Y:S01]  /*175910*/  LDL.LU R115, [R1+0x1c64] ;  /* 0x001c640001737983 */ /* 0x002f220000300800 */
[----:B------:R-:W-:-:S09]  /*175920*/  IMAD.WIDE R2, R246, 0x4, R12 ;  /* 0x00000004f6027825 */ /* 0x000fd200078e020c */
[----:B---3--:R1:W-:Y:S04]  /*175930*/  @P3 STG.E desc[UR40][R2.64], R87 ;  /* 0x0000005702003986 */ /* 0x0083e8000c101928 */
[----:B-1----:R-:W3:Y:S01]  /*175940*/  LDL.LU R87, [R1+0x1264] ;  /* 0x0012640001577983 */ /* 0x002ee20000300800 */
[----:B------:R-:W-:Y:S01]  /*175950*/  LOP3.LUT P3, RZ, R6, 0x4000000, RZ, 0xc0, !PT ;  /* 0x0400000006ff7812 */ /* 0x000fe2000786c0ff */
[----:B--2---:R-:W-:-:S12]  /*175960*/  IMAD.WIDE R2, R241, 0x4, R18 ;  /* 0x00000004f1027825 */ /* 0x004fd800078e0212 */
        /* <DEDUP_REMOVED lines=13> */
[----:B----4-:R-:W-:-:S08]  /*175a40*/  IMAD.WIDE R2, R240, 0x4, R18 ;  /* 0x00000004f0027825 */ /* 0x010fd000078e0212 */
[----:B------:R1:W-:Y:S01]  /*175a50*/  @P3 STG.E desc[UR40][R2.64], R249 ;  /* 0x000000f902003986 */ /* 0x0003e2000c101928 */
[----:B------:R-:W-:Y:S02]  /*175a60*/  LOP3.LUT P3, RZ, R6, 0x200000, RZ, 0xc0, !PT ;  /* 0x0020000006ff7812 */ /* 0x000fe4000786c0ff */
[----:B------:R-:W-:Y:S01]  /*175a70*/  LOP3.LUT P0, RZ, R23, 0x20, RZ, 0xc0, !PT ;  /* 0x0000002017ff7812 */ /* 0x000fe2000780c0ff */
[----:B-1----:R-:W-:-:S10]  /*175a80*/  IMAD.WIDE R2, R240, 0x4, R16 ;  /* 0x00000004f0027825 */ /* 0x002fd400078e0210 */
[----:B------:R1:W-:Y:S01]  /*175a90*/  @P3 STG.E desc[UR40][R2.64], R232 ;  /* 0x000000e802003986 */ /* 0x0003e2000c101928 */
[C---:B------:R-:W-:Y:S01]  /*175aa0*/  LOP3.LUT P6, RZ, R23.reuse, 0x40, RZ, 0xc0, !PT ;  /* 0x0000004017ff7812 */ /* 0x040fe200078cc0ff */
[C---:B-1----:R-:W-:Y:S01]  /*175ab0*/  IMAD.WIDE R2, R240.reuse, 0x4, R14 ;  /* 0x00000004f0027825 */ /* 0x042fe200078e020e */
[C---:B------:R-:W-:Y:S02]  /*175ac0*/  LOP3.LUT P2, RZ, R23.reuse, 0x80, RZ, 0xc0, !PT ;  /* 0x0000008017ff7812 */ /* 0x040fe4000784c0ff */
[----:B------:R-:W-:Y:S01]  /*175ad0*/  LOP3.LUT P1, RZ, R23, 0x100, RZ, 0xc0, !PT ;  /* 0x0000010017ff7812 */ /* 0x000fe2000782c0ff */
[----:B------:R-:W2:Y:S04]  /*175ae0*/  LDL.LU R232, [R1+0x2e58] ;  /* 0x002e580001e87983 */ /* 0x000ea80000300800 */
[----:B------:R1:W-:Y:S02]  /*175af0*/  @P4 STG.E desc[UR40][R2.64], R236 ;  /* 0x000000ec02004986 */ /* 0x0003e4000c101928 */
[----:B-1----:R-:W-:-:S05]  /*175b00*/  IMAD.WIDE R2, R240, 0x4, R12 ;  /* 0x00000004f0027825 */ /* 0x002fca00078e020c */
[----:B------:R1:W-:Y:S02]  /*175b10*/  @P5 STG.E desc[UR40][R2.64], R244 ;  /* 0x000000f402005986 */ /* 0x0003e4000c101928 */
[----:B-1----:R-:W-:-:S05]  /*175b20*/  IMAD.WIDE R2, R86, 0x4, R18 ;  /* 0x0000000456027825 */ /* 0x002fca00078e0212 */
[----:B------:R1:W-:Y:S02]  /*175b30*/  @P0 STG.E desc[UR40][R2.64], R248 ;  /* 0x000000f802000986 */ /* 0x0003e4000c101928 */
[----:B-1----:R-:W-:-:S05]  /*175b40*/  IMAD.WIDE R2, R86, 0x4, R16 ;  /* 0x0000000456027825 */ /* 0x002fca00078e0210 */
[----:B------:R1:W-:Y:S02]  /*175b50*/  @P6 STG.E desc[UR40][R2.64], R114 ;  /* 0x0000007202006986 */ /* 0x0003e4000c101928 */
[C---:B-1----:R-:W-:Y:S02]  /*175b60*/  IMAD.WIDE R2, R86.reuse, 0x4, R14 ;  /* 0x0000000456027825 */ /* 0x042fe400078e020e */
[----:B------:R-:W4:Y:S04]  /*175b70*/  LDL.LU R114, [R1+0xef4] ;  /* 0x000ef40001727983 */ /* 0x000f280000300800 */
[----:B------:R1:W-:Y:S02]  /*175b80*/  @P2 STG.E desc[UR40][R2.64], R115 ;  /* 0x0000007302002986 */ /* 0x0003e4000c101928 */
[----:B-1----:R-:W-:-:S02]  /*175b90*/  IMAD.WIDE R2, R86, 0x4, R12 ;  /* 0x0000000456027825 */ /* 0x002fc400078e020c */
[----:B------:R-:W2:Y:S04]  /*175ba0*/  LDL.LU R115, [R1+0xc54] ;  /* 0x000c540001737983 */ /* 0x000ea80000300800 */
[----:B------:R-:W2:Y:S04]  /*175bb0*/  LDL.LU R86, [R1+0x744] ;  /* 0x0007440001567983 */ /* 0x000ea80000300800 */
[----:B---3--:R1:W-:Y:S04]  /*175bc0*/  @P1 STG.E desc[UR40][R2.64], R87 ;  /* 0x0000005702001986 */ /* 0x0083e8000c101928 */
[----:B-1----:R-:W3:Y:S04]  /*175bd0*/  LDL.LU R87, [R1+0x2e50] ;  /* 0x002e500001577983 */ /* 0x002ee80000300800 */
        /* <DEDUP_REMOVED lines=9> */
[----:B------:R-:W-:-:S02]  /*175c70*/  LOP3.LUT P3, RZ, R23, 0x200000, RZ, 0xc0, !PT ;  /* 0x0020000017ff7812 */ /* 0x000fc4000786c0ff */
[----:B------:R-:W-:Y:S02]  /*175c80*/  LOP3.LUT R6, R6, 0xffffdfff, RZ, 0xc0, !PT ;  /* 0xffffdfff06067812 */ /* 0x000fe400078ec0ff */
[C---:B------:R-:W-:Y:S02]  /*175c90*/  LOP3.LUT P0, RZ, R23.reuse, 0x200, RZ, 0xc0, !PT ;  /* 0x0000020017ff7812 */ /* 0x040fe4000780c0ff */
[C---:B------:R-:W-:Y:S02]  /*175ca0*/  LOP3.LUT P6, RZ, R23.reuse, 0x400, RZ, 0xc0, !PT ;  /* 0x0000040017ff7812 */ /* 0x040fe400078cc0ff */
[C---:B------:R-:W-:Y:S02]  /*175cb0*/  LOP3.LUT P2, RZ, R23.reuse, 0x800, RZ, 0xc0, !PT ;  /* 0x0000080017ff7812 */ /* 0x040fe4000784c0ff */
[----:B------:R-:W-:Y:S01]  /*175cc0*/  LOP3.LUT P1, RZ, R23, 0x1000, RZ, 0xc0, !PT ;  /* 0x0000100017ff7812 */ /* 0x000fe2000782c0ff */
        /* <DEDUP_REMOVED lines=27> */
[----:B----4-:R1:W-:Y:S02]  /*175e80*/  @P0 STG.E desc[UR40][R2.64], R114 ;  /* 0x0000007202000986 */ /* 0x0103e4000c101928 */
[C---:B-1----:R-:W-:Y:S02]  /*175e90*/  IMAD.WIDE R2, R87.reuse, 0x4, R16 ;  /* 0x0000000457027825 */ /* 0x042fe400078e0210 */
[----:B------:R-:W3:Y:S04]  /*175ea0*/  LDL.LU R114, [R1+0x2e5c] ;  /* 0x002e5c0001727983 */ /* 0x000ee80000300800 */
[----:B--2---:R1:W-:Y:S02]  /*175eb0*/  @P6 STG.E desc[UR40][R2.64], R115 ;  /* 0x0000007302006986 */ /* 0x0043e4000c101928 */
[----:B-1----:R-:W-:-:S02]  /*175ec0*/  IMAD.WIDE R2, R87, 0x4, R14 ;  /* 0x0000000457027825 */ /* 0x002fc400078e020e */
[----:B------:R-:W2:Y:S04]  /*175ed0*/  LDL.LU R115, [R1+0x126c] ;  /* 0x00126c0001737983 */ /* 0x000ea80000300800 */
[----:B------:R1:W-:Y:S02]  /*175ee0*/  @P2 STG.E desc[UR40][R2.64], R86 ;  /* 0x0000005602002986 */ /* 0x0003e4000c101928 */
[----:B-1----:R-:W-:Y:S02]  /*175ef0*/  IMAD.WIDE R2, R87, 0x4, R12 ;  /* 0x0000000457027825 */ /* 0x002fe400078e020c */
[----:B------:R-:W4:Y:S04]  /*175f00*/  LDL.LU R86, [R1+0xefc] ;  /* 0x000efc0001567983 */ /* 0x000f280000300800 */
[----:B------:R-:W2:Y:S04]  /*175f10*/  LDL.LU R87, [R1+0x74c] ;  /* 0x00074c0001577983 */ /* 0x000ea80000300800 */
[----:B------:R-:W2:Y:S04]  /*175f20*/  LDL.LU R244, [R1+0x2e60] ;  /* 0x002e600001f47983 */ /* 0x000ea80000300800 */
        /* <DEDUP_REMOVED lines=25> */
[----:B------:R-:W-:Y:S02]  /*1760c0*/  LOP3.LUT P3, RZ, R6, 0x2000, RZ, 0xc0, !PT ;  /* 0x0000200006ff7812 */ /* 0x000fe4000786c0ff */
[C---:B------:R-:W-:Y:S02]  /*1760d0*/  LOP3.LUT P4, RZ, R23.reuse, 0x400000, RZ, 0xc0, !PT ;  /* 0x0040000017ff7812 */ /* 0x040fe4000788c0ff */
[C---:B------:R-:W-:Y:S02]  /*1760e0*/  LOP3.LUT P5, RZ, R23.reuse, 0x800000, RZ, 0xc0, !PT ;  /* 0x0080000017ff7812 */ /* 0x040fe400078ac0ff */
[----:B------:R-:W-:-:S02]  /*1760f0*/  LOP3.LUT P0, RZ, R23, 0x1000000, RZ, 0xc0, !PT ;  /* 0x0100000017ff7812 */ /* 0x000fc4000780c0ff */
[C---:B------:R-:W-:Y:S02]  /*176100*/  LOP3.LUT P6, RZ, R23.reuse, 0x2000000, RZ, 0xc0, !PT ;  /* 0x0200000017ff7812 */ /* 0x040fe400078cc0ff */
[C---:B------:R-:W-:Y:S02]  /*176110*/  LOP3.LUT P2, RZ, R23.reuse, 0x4000000, RZ, 0xc0, !PT ;  /* 0x0400000017ff7812 */ /* 0x040fe4000784c0ff */
[----:B------:R-:W-:Y:S01]  /*176120*/  LOP3.LUT P1, RZ, R23, 0x8000000, RZ, 0xc0, !PT ;  /* 0x0800000017ff7812 */ /* 0x000fe2000782c0ff */
[----:B---3--:R-:W-:-:S05]  /*176130*/  IMAD.WIDE R2, R114, 0x4, R18 ;  /* 0x0000000472027825 */ /* 0x008fca00078e0212 */
        /* <DEDUP_REMOVED lines=10> */
[----:B------:R1:W-:Y:S04]  /*1761e0*/  @P2 STG.E desc[UR40][R2.64], R24 ;  /* 0x0000001802002986 */ /* 0x0003e8000c101928 */
[----:B-1----:R-:W2:Y:S04]  /*1761f0*/  LDL.LU R24, [R1+0x5d40] ;  /* 0x005d400001187983 */ /* 0x002ea80000300800 */
[----:B------:R-:W3:Y:S01]  /*176200*/  LDL.LU R115, [R1+0x61c] ;  /* 0x00061c0001737983 */ /* 0x000ee20000300800 */
[----:B------:R-:W-:-:S03]  /*176210*/  IMAD.WIDE R2, R244, 0x4, R14 ;  /* 0x00000004f4027825 */ /* 0x000fc600078e020e */
[----:B------:R-:W4:Y:S04]  /*176220*/  LDL.LU R248, [R1+0x1cb0] ;  /* 0x001cb00001f87983 */ /* 0x000f280000300800 */
[----:B------:R-:W2:Y:S04]  /*176230*/  LDL.LU R114, [R1+0x1ca0] ;  /* 0x001ca00001727983 */ /* 0x000ea80000300800 */
[----:B------:R1:W-:Y:S04]  /*176240*/  @P1 STG.E desc[UR40][R2.64], R87 ;  /* 0x0000005702001986 */ /* 0x0003e8000c101928 */
[----:B------:R-:W2:Y:S04]  /*176250*/  LDL.LU R86, [R1+0x1c90] ;  /* 0x001c900001567983 */ /* 0x000ea80000300800 */
[----:B-1----:R-:W2:Y:S04]  /*176260*/  LDL.LU R87, [R1+0x2e64] ;  /* 0x002e640001577983 */ /* 0x002ea80000300800 */
[----:B------:R-:W2:Y:S04]  /*176270*/  LDL.LU R233, [R1+0x2e68] ;  /* 0x002e680001e97983 */ /* 0x000ea80000300800 */
[----:B------:R-:W2:Y:S04]  /*176280*/  LDL.LU R238, [R1+0x1250] ;  /* 0x0012500001ee7983 */ /* 0x000ea80000300800 */
[----:B------:R-:W2:Y:S04]  /*176290*/  LDL.LU R242, [R1+0xf00] ;  /* 0x000f000001f27983 */ /* 0x000ea80000300800 */
[----:B------:R-:W4:Y:S01]  /*1762a0*/  LDL.LU R246, [R1+0xc30] ;  /* 0x000c300001f67983 */ /* 0x000f220000300800 */
[----:B------:R-:W-:-:S03]  /*1762b0*/  LOP3.LUT P0, RZ, R23, 0x10000000, RZ, 0xc0, !PT ;  /* 0x1000000017ff7812 */ /* 0x000fc6000780c0ff */
[----:B------:R-:W4:Y:S01]  /*1762c0*/  LDL.LU R250, [R1+0x730] ;  /* 0x0007300001fa7983 */ /* 0x000f220000300800 */
[----:B------:R-:W-:-:S03]  /*1762d0*/  IMAD.WIDE R2, R244, 0x4, R12 ;  /* 0x00000004f4027825 */ /* 0x000fc600078e020c */
[----:B------:R-:W4:Y:S01]  /*1762e0*/  LDL.LU R232, [R1+0x2e6c] ;  /* 0x002e6c0001e87983 */ /* 0x000f220000300800 */
[C---:B------:R-:W-:Y:S02]  /*1762f0*/  LOP3.LUT P6, RZ, R23.reuse, 0x20000000, RZ, 0xc0, !PT ;  /* 0x2000000017ff7812 */ /* 0x040fe400078cc0ff */
[----:B------:R-:W-:Y:S02]  /*176300*/  LOP3.LUT R6, R6, 0xffffffdf, RZ, 0xc0, !PT ;  /* 0xffffffdf06067812 */ /* 0x000fe400078ec0ff */
[C---:B------:R-:W-:Y:S02]  /*176310*/  LOP3.LUT P2, RZ, R23.reuse, 0x40000000, RZ, 0xc0, !PT ;  /* 0x4000000017ff7812 */ /* 0x040fe4000784c0ff */
[----:B------:R-:W-:Y:S01]  /*176320*/  LOP3.LUT P1, RZ, R23, 0x80000000, RZ, 0xc0, !PT ;  /* 0x8000000017ff7812 */ /* 0x000fe2000782c0ff */
[----:B---3--:R1:W-:Y:S04]  /*176330*/  @P0 STG.E desc[UR40][R2.64], R115 ;  /* 0x0000007302000986 */ /* 0x0083e8000c101928 */
[----:B-1----:R-:W3:Y:S04]  /*176340*/  LDL.LU R115, [R1+0x2e70] ;  /* 0x002e700001737983 */ /* 0x002ee80000300800 */
[----:B------:R-:W3:Y:S04]  /*176350*/  LDL.LU R237, [R1+0x600] ;  /* 0x0006000001ed7983 */ /* 0x000ee80000300800 */
[----:B------:R-:W3:Y:S04]  /*176360*/  LDL.LU R241, [R1+0x1cb4] ;  /* 0x001cb40001f17983 */ /* 0x000ee80000300800 */
[----:B------:R-:W3:Y:S04]  /*176370*/  LDL.LU R245, [R1+0x1ca4] ;  /* 0x001ca40001f57983 */ /* 0x000ee80000300800 */
[----:B------:R-:W3:Y:S04]  /*176380*/  LDL.LU R249, [R1+0x1c94] ;  /* 0x001c940001f97983 */ /* 0x000ee80000300800 */
[----:B------:R-:W3:Y:S04]  /*176390*/  LDL.LU R236, [R1+0x1254] ;  /* 0x0012540001ec7983 */ /* 0x000ee80000300800 */
[----:B------:R-:W3:Y:S01]  /*1763a0*/  LDL.LU R240, [R1+0xf04] ;  /* 0x000f040001f07983 */ /* 0x000ee20000300800 */
[----:B--2---:R-:W-:-:S03]  /*1763b0*/  IMAD.WIDE R2, R87, 0x4, R18 ;  /* 0x0000000457027825 */ /* 0x004fc600078e0212 */
[----:B------:R-:W2:Y:S04]  /*1763c0*/  LDL.LU R244, [R1+0xc34] ;  /* 0x000c340001f47983 */ /* 0x000ea80000300800 */
[----:B----4-:R1:W-:Y:S04]  /*1763d0*/  @P6 STG.E desc[UR40][R2.64], R248 ;  /* 0x000000f802006986 */ /* 0x0103e8000c101928 */
[----:B-1----:R-:W4:Y:S01]  /*1763e0*/  LDL.LU R248, [R1+0x734] ;  /* 0x0007340001f87983 */ /* 0x002f220000300800 */
        /* <DEDUP_REMOVED lines=23> */
[----:B------:R1:W-:Y:S07]  /*176560*/  @P2 STG.E desc[UR40][R2.64], R114 ;  /* 0x0000007202002986 */ /* 0x0003ee000c101928 */
[----:B------:R-:W-:Y:S02]  /*176570*/  @P3 LOP3.LUT R6, R6, 0x1000, RZ, 0xfc, !PT ;  /* 0x0000100006063812 */ /* 0x000fe400078efcff */
[----:B------:R-:W-:Y:S01]  /*176580*/  LOP3.LUT P3, RZ, R24, 0x1, RZ, 0xc0, !PT ;  /* 0x0000000118ff7812 */ /* 0x000fe2000786c0ff */
[----:B-1----:R-:W-:-:S05]  /*176590*/  IMAD.WIDE R2, R87, 0x4, R14 ;  /* 0x0000000457027825 */ /* 0x002fca00078e020e */
[----:B------:R1:W-:Y:S02]  /*1765a0*/  @P1 STG.E desc[UR40][R2.64], R86 ;  /* 0x0000005602001986 */ /* 0x0003e4000c101928 */
[----:B-1----:R-:W-:Y:S01]  /*1765b0*/  IMAD.WIDE R2, R87, 0x4, R12 ;  /* 0x0000000457027825 */ /* 0x002fe200078e020c */
[C---:B------:R-:W-:Y:S02]  /*1765c0*/  LOP3.LUT P4, RZ, R24.reuse, 0x200, RZ, 0xc0, !PT ;  /* 0x0000020018ff7812 */ /* 0x040fe4000788c0ff */
[C---:B------:R-:W-:Y:S02]  /*1765d0*/  LOP3.LUT P5, RZ, R24.reuse, 0x400, RZ, 0xc0, !PT ;  /* 0x0000040018ff7812 */ /* 0x040fe400078ac0ff */
[----:B------:R-:W-:Y:S01]  /*1765e0*/  LOP3.LUT P0, RZ, R24, 0x800, RZ, 0xc0, !PT ;  /* 0x0000080018ff7812 */ /* 0x000fe2000780c0ff */
[----:B------:R-:W4:Y:S04]  /*1765f0*/  LDL.LU R86, [R1+0x1cb8] ;  /* 0x001cb80001567983 */ /* 0x000f280000300800 */
        /* <DEDUP_REMOVED lines=43> */
[----:B------:R-:W-:-:S02]  /*1768b0*/  LOP3.LUT P2, RZ, R24, 0x2000, RZ, 0xc0, !PT ;  /* 0x0000200018ff7812 */ /* 0x000fc4000784c0ff */
[C---:B------:R-:W-:Y:S02]  /*1768c0*/  LOP3.LUT P1, RZ, R24.reuse, 0x4000, RZ, 0xc0, !PT ;  /* 0x0000400018ff7812 */ /* 0x040fe4000782c0ff */
[----:B------:R-:W-:Y:S01]  /*1768d0*/  LOP3.LUT P0, RZ, R24, 0x8000, RZ, 0xc0, !PT ;  /* 0x0000800018ff7812 */ /* 0x000fe2000780c0ff */
[----:B------:R-:W-:-:S08]  /*1768e0*/  IMAD.WIDE R2, R114, 0x4, R18 ;  /* 0x0000000472027825 */ /* 0x000fd000078e0212 */
[----:B------:R1:W-:Y:S04]  /*1768f0*/  @P2 STG.E desc[UR40][R2.64], R86 ;  /* 0x0000005602002986 */ /* 0x0003e8000c101928 */
[----:B-1----:R-:W4:Y:S01]  /*176900*/  LDL.LU R86, [R1+0x608] ;  /* 0x0006080001567983 */ /* 0x002f220000300800 */
[----:B------:R-:W-:-:S05]  /*176910*/  IMAD.WIDE R2, R114, 0x4, R16 ;  /* 0x0000000472027825 */ /* 0x000fca00078e0210 */
[----:B------:R1:W-:Y:S02]  /*176920*/  @P1 STG.E desc[UR40][R2.64], R87 ;  /* 0x0000005702001986 */ /* 0x0003e4000c101928 */
[----:B-1----:R-:W-:Y:S01]  /*176930*/  IMAD.WIDE R2, R114, 0x4, R14 ;  /* 0x0000000472027825 */ /* 0x002fe200078e020e */
        /* <DEDUP_REMOVED lines=11> */
[----:B--2---:R1:W-:Y:S04]  /*1769f0*/  @P0 STG.E desc[UR40][R2.64], R25 ;  /* 0x0000001902000986 */ /* 0x0043e8000c101928 */
[----:B-1----:R-:W2:Y:S04]  /*176a00*/  LDL.LU R25, [R1+0x5d38] ;  /* 0x005d380001197983 */ /* 0x002ea80000300800 */
[----:B------:R-:W2:Y:S04]  /*176a10*/  LDL.LU R87, [R1+0x1cbc] ;  /* 0x001cbc0001577983 */ /* 0x000ea80000300800 */
[----:B------:R-:W2:Y:S01]  /*176a20*/  LDL.LU R246, [R1+0x1cac] ;  /* 0x001cac0001f67983 */ /* 0x000ea20000300800 */
[----:B------:R-:W-:-:S02]  /*176a30*/  @P3 LOP3.LUT R6, R6, 0x1, RZ, 0xfc, !PT ;  /* 0x0000000106063812 */ /* 0x000fc400078efcff */
[C---:B------:R-:W-:Y:S02]  /*176a40*/  LOP3.LUT P3, RZ, R24.reuse, 0x800000, RZ, 0xc0, !PT ;  /* 0x0080000018ff7812 */ /* 0x040fe4000786c0ff */
[----:B------:R-:W-:Y:S01]  /*176a50*/  LOP3.LUT P6, RZ, R24, 0x10000, RZ, 0xc0, !PT ;  /* 0x0001000018ff7812 */ /* 0x000fe200078cc0ff */
[----:B------:R-:W2:Y:S01]  /*176a60*/  LDL.LU R250, [R1+0x1c9c] ;  /* 0x001c9c0001fa7983 */ /* 0x000ea20000300800 */
[----:B------:R-:W-:Y:S01]  /*176a70*/  LOP3.LUT R6, R6, 0xfffffffd, RZ, 0xc0, !PT ;  /* 0xfffffffd06067812 */ /* 0x000fe200078ec0ff */
[----:B------:R-:W-:Y:S02]  /*176a80*/  IMAD.WIDE R2, R114, 0x4, R12 ;  /* 0x0000000472027825 */ /* 0x000fe400078e020c */
[----:B------:R-:W2:Y:S04]  /*176a90*/  LDL.LU R241, [R1+0xf0c] ;  /* 0x000f0c0001f17983 */ /* 0x000ea80000300800 */
[----:B------:R-:W2:Y:S04]  /*176aa0*/  LDL.LU R245, [R1+0xc3c] ;  /* 0x000c3c0001f57983 */ /* 0x000ea80000300800 */
[----:B------:R-:W2:Y:S04]  /*176ab0*/  LDL.LU R249, [R1+0x73c] ;  /* 0x00073c0001f97983 */ /* 0x000ea80000300800 */
[----:B------:R-:W2:Y:S04]  /*176ac0*/  LDL.LU R232, [R1+0x2e80] ;  /* 0x002e800001e87983 */ /* 0x000ea80000300800 */
[----:B------:R-:W2:Y:S04]  /*176ad0*/  LDL.LU R236, [R1+0x60c] ;  /* 0x00060c0001ec7983 */ /* 0x000ea80000300800 */
[----:B------:R-:W2:Y:S01]  /*176ae0*/  LDL.LU R114, [R1+0x2e84] ;  /* 0x002e840001727983 */ /* 0x000ea20000300800 */
[----:B------:R-:W-:-:S02]  /*176af0*/  @P3 LOP3.LUT R6, R6, 0x2, RZ, 0xfc, !PT ;  /* 0x0000000206063812 */ /* 0x000fc400078efcff */
[----:B------:R-:W-:Y:S01]  /*176b00*/  LOP3.LUT P3, RZ, R24, 0x400000, RZ, 0xc0, !PT ;  /* 0x0040000018ff7812 */ /* 0x000fe2000786c0ff */
[----:B---3--:R1:W-:Y:S01]  /*176b10*/  @P6 STG.E desc[UR40][R2.64], R237 ;  /* 0x000000ed02006986 */ /* 0x0083e2000c101928 */
[----:B------:R-:W-:-:S03]  /*176b20*/  LOP3.LUT R6, R6, 0xfffffffb, RZ, 0xc0, !PT ;  /* 0xfffffffb06067812 */ /* 0x000fc600078ec0ff */
[----:B-1----:R-:W3:Y:S08]  /*176b30*/  LDL.LU R237, [R1+0x125c] ;  /* 0x00125c0001ed7983 */ /* 0x002ef00000300800 */
[----:B------:R-:W-:Y:S02]  /*176b40*/  @P3 LOP3.LUT R6, R6, 0x4, RZ, 0xfc, !PT ;  /* 0x0000000406063812 */ /* 0x000fe400078efcff */
[----:B------:R-:W-:-:S02]  /*176b50*/  LOP3.LUT P3, RZ, R24, 0x200000, RZ, 0xc0, !PT ;  /* 0x0020000018ff7812 */ /* 0x000fc4000786c0ff */
[----:B------:R-:W-:Y:S02]  /*176b60*/  LOP3.LUT R6, R6, 0xfffffff7, RZ, 0xc0, !PT ;  /* 0xfffffff706067812 */ /* 0x000fe400078ec0ff */
[----:B------:R-:W-:-:S09]  /*176b70*/  LOP3.LUT P2, RZ, R24, 0x20000, RZ, 0xc0, !PT ;  /* 0x0002000018ff7812 */ /* 0x000fd2000784c0ff */
[----:B------:R-:W-:Y:S02]  /*176b80*/  @P3 LOP3.LUT R6, R6, 0x8, RZ, 0xfc, !PT ;  /* 0x0000000806063812 */ /* 0x000fe400078efcff */
[C---:B------:R-:W-:Y:S02]  /*176b90*/  LOP3.LUT P3, RZ, R24.reuse, 0x100000, RZ, 0xc0, !PT ;  /* 0x0010000018ff7812 */ /* 0x040fe4000786c0ff */
[----:B------:R-:W-:Y:S01]  /*176ba0*/  LOP3.LUT P1, RZ, R24, 0x40000, RZ, 0xc0, !PT ;  /* 0x0004000018ff7812 */ /* 0x000fe2000782c0ff */
[----:B------:R-:W-:Y:S01]  /*176bb0*/  IMAD.WIDE R2, R115, 0x4, R18 ;  /* 0x0000000473027825 */ /* 0x000fe200078e0212 */
[----:B------:R-:W-:-:S04]  /*176bc0*/  LOP3.LUT R6, R6, 0xffffffef, RZ, 0xc0, !PT ;  /* 0xffffffef06067812 */ /* 0x000fc800078ec0ff */
[----:B----4-:R1:W-:Y:S05]  /*176bd0*/  @P2 STG.E desc[UR40][R2.64], R240 ;  /* 0x000000f002002986 */ /* 0x0103ea000c101928 */
[----:B------:R-:W-:Y:S02]  /*176be0*/  @P3 LOP3.LUT R6, R6, 0x10, RZ, 0xfc, !PT ;  /* 0x0000001006063812 */ /* 0x000fe400078efcff */
[----:B------:R-:W-:Y:S01]  /*176bf0*/  LOP3.LUT P3, RZ, R24, 0x80000, RZ, 0xc0, !PT ;  /* 0x0008000018ff7812 */ /* 0x000fe2000786c0ff */
[C---:B-1----:R-:W-:Y:S01]  /*176c00*/  IMAD.WIDE R2, R115.reuse, 0x4, R16 ;  /* 0x0000000473027825 */ /* 0x042fe200078e0210 */
[----:B------:R-:W4:Y:S04]  /*176c10*/  LDL.LU R240, [R1+0x1ce0] ;  /* 0x001ce00001f07983 */ /* 0x000f280000300800 */
[----:B------:R1:W-:Y:S02]  /*176c20*/  @P1 STG.E desc[UR40][R2.64], R244 ;  /* 0x000000f402001986 */ /* 0x0003e4000c101928 */
[----:B-1----:R-:W-:-:S02]  /*176c30*/  IMAD.WIDE R2, R115, 0x4, R14 ;  /* 0x0000000473027825 */ /* 0x002fc400078e020e */
[----:B------:R-:W4:Y:S04]  /*176c40*/  LDL.LU R244, [R1+0x1cd0] ;  /* 0x001cd00001f47983 */ /* 0x000f280000300800 */
[----:B------:R1:W-:Y:S01]  /*176c50*/  @P3 STG.E desc[UR40][R2.64], R248 ;  /* 0x000000f802003986 */ /* 0x0003e2000c101928 */
[C---:B------:R-:W-:Y:S01]  /*176c60*/  LOP3.LUT P3, RZ, R6.reuse, 0x10, RZ, 0xc0, !PT ;  /* 0x0000001006ff7812 */ /* 0x040fe2000786c0ff */
[----:B-1----:R-:W-:Y:S02]  /*176c70*/  IMAD.WIDE R2, R115, 0x4, R12 ;  /* 0x0000000473027825 */ /* 0x002fe400078e020c */
[----:B------:R-:W4:Y:S04]  /*176c80*/  LDL.LU R248, [R1+0x1cc0] ;  /* 0x001cc00001f87983 */ /* 0x000f280000300800 */
[----:B------:R-:W4:Y:S06]  /*176c90*/  LDL.LU R115, [R1+0x1240] ;  /* 0x0012400001737983 */ /* 0x000f2c0000300800 */
[----:B------:R1:W-:Y:S01]  /*176ca0*/  @P3 STG.E desc[UR40][R2.64], R86 ;  /* 0x0000005602003986 */ /* 0x0003e2000c101928 */
[----:B------:R-:W-:Y:S01]  /*176cb0*/  LOP3.LUT P3, RZ, R6, 0x8, RZ, 0xc0, !PT ;  /* 0x0000000806ff7812 */ /* 0x000fe2000786c0ff */
[----:B-1----:R-:W-:-:S02]  /*176cc0*/  IMAD.WIDE R2, R233, 0x4, R18 ;  /* 0x00000004e9027825 */ /* 0x002fc400078e0212 */
[----:B------:R-:W4:Y:S10]  /*176cd0*/  LDL.LU R86, [R1+0xf10] ;  /* 0x000f100001567983 */ /* 0x000f340000300800 */
        /* <DEDUP_REMOVED lines=22> */
[----:B------:R-:W-:Y:S02]  /*176e40*/  LOP3.LUT P6, RZ, R24, 0x80000000, RZ, 0xc0, !PT ;  /* 0x8000000018ff7812 */ /* 0x000fe400078cc0ff */
[----:B------:R-:W-:-:S02]  /*176e50*/  LOP3.LUT P2, RZ, R25, 0x1, RZ, 0xc0, !PT ;  /* 0x0000000119ff7812 */ /* 0x000fc4000784c0ff */
[----:B------:R-:W-:Y:S01]  /*176e60*/  LOP3.LUT P1, RZ, R25, 0x2, RZ, 0xc0, !PT ;  /* 0x0000000219ff7812 */ /* 0x000fe2000782c0ff */
[----:B------:R1:W-:Y:S04]  /*176e70*/  @P3 STG.E desc[UR40][R2.64], R249 ;  /* 0x000000f902003986 */ /* 0x0003e8000c101928 */
[----:B------:R-:W3:Y:S01]  /*176e80*/  LDL.LU R245, [R1+0x2e90] ;  /* 0x002e900001f57983 */ /* 0x000ee20000300800 */
[----:B-1----:R-:W-:-:S05]  /*176e90*/  IMAD.WIDE R2, R232, 0x4, R12 ;  /* 0x00000004e8027825 */ /* 0x002fca00078e020c */
[----:B------:R1:W-:Y:S02]  /*176ea0*/  @P4 STG.E desc[UR40][R2.64], R236 ;  /* 0x000000ec02004986 */ /* 0x0003e4000c101928 */
        /* <DEDUP_REMOVED lines=8> */
[----:B-1----:R-:W4:Y:S01]  /*176f30*/  LDL.LU R115, [R1+0xc00] ;  /* 0x000c000001737983 */ /* 0x002f220000300800 */
[----:B--2---:R-:W-:-:S05]  /*176f40*/  IMAD.WIDE R2, R87, 0x4, R18 ;  /* 0x0000000457027825 */ /* 0x004fca00078e0212 */
[----:B------:R1:W-:Y:S04]  /*176f50*/  @P1 STG.E desc[UR40][R2.64], R86 ;  /* 0x0000005602001986 */ /* 0x0003e8000c101928 */
        /* <DEDUP_REMOVED lines=17> */
[----:B------:R-:W-:Y:S01]  /*177070*/  IMAD.WIDE R2, R87, 0x4, R16 ;  /* 0x0000000457027825 */ /* 0x000fe200078e0210 */
        /* <DEDUP_REMOVED lines=13> */
[----:B----4-:R1:W-:Y:S02]  /*177150*/  @P0 STG.E desc[UR40][R2.64], R115 ;  /* 0x0000007302000986 */ /* 0x0103e4000c101928 */
[----:B-1----:R-:W-:Y:S02]  /*177160*/  IMAD.WIDE R2, R87, 0x4, R14 ;  /* 0x0000000457027825 */ /* 0x002fe400078e020e */
[----:B------:R-:W4:Y:S06]  /*177170*/  LDL.LU R115, [R1+0xc08] ;  /* 0x000c080001737983 */ /* 0x000f2c0000300800 */
[----:B------:R-:W-:Y:S01]  /*177180*/  @P3 LOP3.LUT R7, R7, 0x1000000, RZ, 0xfc, !PT ;  /* 0x0100000007073812 */ /* 0x000fe200078efcff */
[----:B--2---:R1:W-:Y:S02]  /*177190*/  @P6 STG.E desc[UR40][R2.64], R86 ;  /* 0x0000005602006986 */ /* 0x0043e4000c101928 */
[----:B-1----:R-:W-:-:S02]  /*1771a0*/  IMAD.WIDE R2, R87, 0x4, R12 ;  /* 0x0000000457027825 */ /* 0x002fc400078e020c */
        /* <DEDUP_REMOVED lines=14> */
[----:B------:R-:W-:Y:S01]  /*177290*/  LOP3.LUT R7, R7, 0xefffffff, RZ, 0xc0, !PT ;  /* 0xefffffff07077812 */ /* 0x000fe200078ec0ff */
[----:B---3--:R1:W-:Y:S08]  /*1772a0*/  @P2 STG.E desc[UR40][R2.64], R251 ;  /* 0x000000fb02002986 */ /* 0x0083f0000c101928 */
[----:B------:R-:W-:-:S02]  /*1772b0*/  @P3 LOP3.LUT R7, R7, 0x10000000, RZ, 0xfc, !PT ;  /* 0x1000000007073812 */ /* 0x000fc400078efcff */
        /* <DEDUP_REMOVED lines=57> */
[----:B------:R-:W-:Y:S02]  /*177650*/  LOP3.LUT R7, R7, 0xffffdfff, RZ, 0xc0, !PT ;  /* 0xffffdfff07077812 */ /* 0x000fe400078ec0ff */
[C---:B------:R-:W-:Y:S02]  /*177660*/  LOP3.LUT P6, RZ, R25.reuse, 0x400000, RZ, 0xc0, !PT ;  /* 0x0040000019ff7812 */ /* 0x040fe400078cc0ff */
[C---:B------:R-:W-:Y:S02]  /*177670*/  LOP3.LUT P2, RZ, R25.reuse, 0x800000, RZ, 0xc0, !PT ;  /* 0x0080000019ff7812 */ /* 0x040fe4000784c0ff */
[----:B------:R-:W-:Y:S01]  /*177680*/  LOP3.LUT P1, RZ, R25, 0x1000000, RZ, 0xc0, !PT ;  /* 0x0100000019ff7812 */ /* 0x000fe2000782c0ff */
[----:B--2---:R-:W-:-:S05]  /*177690*/  IMAD.WIDE R2, R248, 0x4, R18 ;  /* 0x00000004f8027825 */ /* 0x004fca00078e0212 */
[----:B---3--:R1:W-:Y:S04]  /*1776a0*/  @P0 STG.E desc[UR40][R2.64], R87 ;  /* 0x0000005702000986 */ /* 0x0083e8000c101928 */
[----:B-1----:R-:W2:Y:S01]  /*1776b0*/  LDL.LU R87, [R1+0x72c] ;  /* 0x00072c0001577983 */ /* 0x002ea20000300800 */
[----:B------:R-:W-:-:S03]  /*1776c0*/  LOP3.LUT P3, RZ, R26, 0x2, RZ, 0xc0, !PT ;  /* 0x000000021aff7812 */ /* 0x000fc6000786c0ff */
[----:B------:R-:W3:Y:S04]  /*1776d0*/  LDL.LU R250, [R1+0x5fc] ;  /* 0x0005fc0001fa7983 */ /* 0x000ee80000300800 */
[----:B------:R-:W3:Y:S04]  /*1776e0*/  LDL.LU R233, [R1+0x1d10] ;  /* 0x001d100001e97983 */ /* 0x000ee80000300800 */
[----:B------:R-:W3:Y:S04]  /*1776f0*/  LDL.LU R245, [R1+0x2ea4] ;  /* 0x002ea40001f57983 */ /* 0x000ee80000300800 */
[----:B------:R-:W3:Y:S04]  /*177700*/  LDL.LU R237, [R1+0x1d00] ;  /* 0x001d000001ed7983 */ /* 0x000ee80000300800 */
[----:B------:R-:W3:Y:S01]  /*177710*/  LDL.LU R241, [R1+0x1cf0] ;  /* 0x001cf00001f17983 */ /* 0x000ee20000300800 */
[----:B------:R-:W-:-:S03]  /*177720*/  IMAD.WIDE R2, R248, 0x4, R16 ;  /* 0x00000004f8027825 */ /* 0x000fc600078e0210 */
        /* <DEDUP_REMOVED lines=22> */
[----:B-1----:R-:W-:Y:S01]  /*177890*/  IMAD.WIDE R2, R248, 0x4, R14 ;  /* 0x00000004f8027825 */ /* 0x002fe200078e020e */
[----:B------:R-:W-:-:S04]  /*1778a0*/  LOP3.LUT R7, R7, 0xffefffff, RZ, 0xc0, !PT ;  /* 0xffefffff07077812 */ /* 0x000fc800078ec0ff */
[----:B------:R1:W-:Y:S07]  /*1778b0*/  @P2 STG.E desc[UR40][R2.64], R244 ;  /* 0x000000f402002986 */ /* 0x0003ee000c101928 */
[----:B------:R-:W-:Y:S02]  /*1778c0*/  @P3 LOP3.LUT R7, R7, 0x100000, RZ, 0xfc, !PT ;  /* 0x0010000007073812 */ /* 0x000fe400078efcff */
[----:B------:R-:W-:Y:S01]  /*1778d0*/  LOP3.LUT P3, RZ, R25, 0x2000000, RZ, 0xc0, !PT ;  /* 0x0200000019ff7812 */ /* 0x000fe2000786c0ff */
[----:B-1----:R-:W4:Y:S01]  /*1778e0*/  LDL.LU R244, [R1+0x2ea8] ;  /* 0x002ea80001f47983 */ /* 0x002f220000300800 */
[----:B------:R-:W-:-:S03]  /*1778f0*/  IMAD.WIDE R2, R248, 0x4, R12 ;  /* 0x00000004f8027825 */ /* 0x000fc600078e020c */
[----:B------:R-:W4:Y:S04]  /*177900*/  LDL.LU R232, [R1+0xf20] ;  /* 0x000f200001e87983 */ /* 0x000f280000300800 */
[----:B------:R-:W4:Y:S04]  /*177910*/  LDL.LU R236, [R1+0xbe0] ;  /* 0x000be00001ec7983 */ /* 0x000f280000300800 */
[----:B------:R-:W4:Y:S04]  /*177920*/  LDL.LU R240, [R1+0x710] ;  /* 0x0007100001f07983 */ /* 0x000f280000300800 */
[----:B------:R1:W-:Y:S02]  /*177930*/  @P1 STG.E desc[UR40][R2.64], R114 ;  /* 0x0000007202001986 */ /* 0x0003e4000c101928 */
[----:B-1----:R-:W-:-:S05]  /*177940*/  IMAD.WIDE R2, R246, 0x4, R18 ;  /* 0x00000004f6027825 */ /* 0x002fca00078e0212 */
[----:B------:R1:W-:Y:S01]  /*177950*/  @P3 STG.E desc[UR40][R2.64], R86 ;  /* 0x0000005602003986 */ /* 0x0003e2000c101928 */
[C---:B------:R-:W-:Y:S01]  /*177960*/  LOP3.LUT P3, RZ, R7.reuse, 0x100000, RZ, 0xc0, !PT ;  /* 0x0010000007ff7812 */ /* 0x040fe2000786c0ff */
[----:B-1----:R-:W-:Y:S02]  /*177970*/  IMAD.WIDE R2, R246, 0x4, R16 ;  /* 0x00000004f6027825 */ /* 0x002fe400078e0210 */
[----:B------:R-:W4:Y:S04]  /*177980*/  LDL.LU R86, [R1+0x2eac] ;  /* 0x002eac0001567983 */ /* 0x000f280000300800 */
[----:B------:R-:W4:Y:S04]  /*177990*/  LDL.LU R248, [R1+0x5e0] ;  /* 0x0005e00001f87983 */ /* 0x000f280000300800 */
        /* <DEDUP_REMOVED lines=24> */
[----:B------:R-:W-:-:S05]  /*177b20*/  LOP3.LUT P6, RZ, R26, 0x20, RZ, 0xc0, !PT ;  /* 0x000000201aff7812 */ /* 0x000fca00078cc0ff */
[----:B------:R4:W-:Y:S01]  /*177b30*/  @P3 STG.E desc[UR40][R2.64], R249 ;  /* 0x000000f902003986 */ /* 0x0009e2000c101928 */
[----:B------:R-:W-:Y:S02]  /*177b40*/  LOP3.LUT P3, RZ, R7, 0x2000, RZ, 0xc0, !PT ;  /* 0x0000200007ff7812 */ /* 0x000fe4000786c0ff */
[C---:B------:R-:W-:Y:S02]  /*177b50*/  LOP3.LUT P2, RZ, R26.reuse, 0x40, RZ, 0xc0, !PT ;  /* 0x000000401aff7812 */ /* 0x040fe4000784c0ff */
[----:B------:R-:W-:Y:S01]  /*177b60*/  LOP3.LUT P1, RZ, R26, 0x80, RZ, 0xc0, !PT ;  /* 0x000000801aff7812 */ /* 0x000fe2000782c0ff */
[----:B------:R-:W3:Y:S01]  /*177b70*/  LDL.LU R245, [R1+0x2eb4] ;  /* 0x002eb40001f57983 */ /* 0x000ee20000300800 */
[----:B----4-:R-:W-:-:S07]  /*177b80*/  IMAD.WIDE R2, R244, 0x4, R18 ;  /* 0x00000004f4027825 */ /* 0x010fce00078e0212 */
[----:B------:R1:W-:Y:S02]  /*177b90*/  @P3 STG.E desc[UR40][R2.64], R232 ;  /* 0x000000e802003986 */ /* 0x0003e4000c101928 */
[----:B-1----:R-:W-:-:S05]  /*177ba0*/  IMAD.WIDE R2, R244, 0x4, R16 ;  /* 0x00000004f4027825 */ /* 0x002fca00078e0210 */
[----:B------:R1:W-:Y:S02]  /*177bb0*/  @P4 STG.E desc[UR40][R2.64], R236 ;  /* 0x000000ec02004986 */ /* 0x0003e4000c101928 */
[----:B-1----:R-:W-:-:S05]  /*177bc0*/  IMAD.WIDE R2, R244, 0x4, R14 ;  /* 0x00000004f4027825 */ /* 0x002fca00078e020e */
[----:B------:R1:W-:Y:S02]  /*177bd0*/  @P5 STG.E desc[UR40][R2.64], R240 ;  /* 0x000000f002005986 */ /* 0x0003e4000c101928 */
[----:B-1----:R-:W-:Y:S02]  /*177be0*/  IMAD.WIDE R2, R244, 0x4, R12 ;  /* 0x00000004f4027825 */ /* 0x002fe400078e020c */
        /* <DEDUP_REMOVED lines=11> */
[----:B-1----:R-:W2:Y:S01]  /*177ca0*/  LDL.LU R87, [R1+0x2eb0] ;  /* 0x002eb00001577983 */ /* 0x002ea20000300800 */
[----:B------:R-:W-:Y:S02]  /*177cb0*/  LOP3.LUT P3, RZ, R26, 0x100000, RZ, 0xc0, !PT ;  /* 0x001000001aff7812 */ /* 0x000fe4000786c0ff */
[----:B------:R-:W-:Y:S01]  /*177cc0*/  LOP3.LUT R7, R7, 0xffffffdf, RZ, 0xc0, !PT ;  /* 0xffffffdf07077812 */ /* 0x000fe200078ec0ff */
[----:B------:R-:W3:Y:S04]  /*177cd0*/  LDL.LU R233, [R1+0x1d18] ;  /* 0x001d180001e97983 */ /* 0x000ee80000300800 */
[----:B------:R-:W3:Y:S04]  /*177ce0*/  LDL.LU R237, [R1+0x1d08] ;  /* 0x001d080001ed7983 */ /* 0x000ee80000300800 */
[----:B------:R-:W3:Y:S04]  /*177cf0*/  LDL.LU R241, [R1+0x1cf8] ;  /* 0x001cf80001f17983 */ /* 0x000ee80000300800 */
[----:B------:R-:W3:Y:S04]  /*177d00*/  LDL.LU R232, [R1+0xf28] ;  /* 0x000f280001e87983 */ /* 0x000ee80000300800 */
[----:B------:R-:W3:Y:S01]  /*177d10*/  LDL.LU R236, [R1+0xbe8] ;  /* 0x000be80001ec7983 */ /* 0x000ee20000300800 */
[----:B------:R-:W-:-:S03]  /*177d20*/  IMAD.WIDE R2, R86, 0x4, R12 ;  /* 0x0000000456027825 */ /* 0x000fc600078e020c */
[----:B------:R-:W3:Y:S04]  /*177d30*/  LDL.LU R240, [R1+0x2eb8] ;  /* 0x002eb80001f07983 */ /* 0x000ee80000300800 */
[----:B------:R-:W3:Y:S04]  /*177d40*/  LDL.LU R86, [R1+0x2ebc] ;  /* 0x002ebc0001567983 */ /* 0x000ee80000300800 */
[----:B------:R-:W3:Y:S01]  /*177d50*/  LDL.LU R249, [R1+0x1238] ;  /* 0x0012380001f97983 */ /* 0x000ee20000300800 */
        /* <DEDUP_REMOVED lines=18> */
[C---:B------:R-:W-:Y:S02]  /*177e80*/  LOP3.LUT P6, RZ, R26.reuse, 0x200, RZ, 0xc0, !PT ;  /* 0x000002001aff7812 */ /* 0x040fe400078cc0ff */
[----:B------:R-:W-:Y:S02]  /*177e90*/  LOP3.LUT R7, R7, 0xfffff7ff, RZ, 0xc0, !PT ;  /* 0xfffff7ff07077812 */ /* 0x000fe400078ec0ff */
        /* <DEDUP_REMOVED lines=18> */
[----:B------:R-:W2:Y:S04]  /*177fc0*/  LDL.LU R87, [R1+0x123c] ;  /* 0x00123c0001577983 */ /* 0x000ea80000300800 */
[----:B------:R-:W2:Y:S04]  /*177fd0*/  LDL.LU R244, [R1+0x2ec0] ;  /* 0x002ec00001f47983 */ /* 0x000ea80000300800 */
        /* <DEDUP_REMOVED lines=23> */
[----:B------:R-:W-:-:S03]  /*178150*/  LOP3.LUT P3, RZ, R7, 0x20, RZ, 0xc0, !PT ;  /* 0x0000002007ff7812 */ /* 0x000fc6000786c0ff */
[----:B-1----:R-:W2:Y:S01]  /*178160*/  LDL.LU R27, [R1+0x5d2c] ;  /* 0x005d2c00011b7983 */ /* 0x002ea20000300800 */
[----:B------:R-:W-:-:S09]  /*178170*/  IMAD.WIDE R2, R240, 0x4, R12 ;  /* 0x00000004f0027825 */ /* 0x000fd200078e020c */
[----:B------:R1:W-:Y:S04]  /*178180*/  @P3 STG.E desc[UR40][R2.64], R0 ;  /* 0x0000000002003986 */ /* 0x0003e8000c101928 */
        /* <DEDUP_REMOVED lines=9> */
[----:B---3--:R1:W-:Y:S01]  /*178220*/  @P5 STG.E desc[UR40][R2.64], R114 ;  /* 0x0000007202005986 */ /* 0x0083e2000c101928 */
[----:B------:R-:W-:Y:S01]  /*178230*/  LOP3.LUT P1, RZ, R26, 0x4000000, RZ, 0xc0, !PT ;  /* 0x040000001aff7812 */ /* 0x000fe2000782c0ff */
[----:B-1----:R-:W-:-:S05]  /*178240*/  IMAD.WIDE R2, R86, 0x4, R14 ;  /* 0x0000000456027825 */ /* 0x002fca00078e020e */
[----:B----4-:R1:W-:Y:S02]  /*178250*/  @P0 STG.E desc[UR40][R2.64], R115 ;  /* 0x0000007302000986 */ /* 0x0103e4000c101928 */
[----:B-1----:R-:W-:-:S05]  /*178260*/  IMAD.WIDE R2, R86, 0x4, R12 ;  /* 0x0000000456027825 */ /* 0x002fca00078e020c */
[----:B------:R1:W-:Y:S02]  /*178270*/  @P6 STG.E desc[UR40][R2.64], R87 ;  /* 0x0000005702006986 */ /* 0x0003e4000c101928 */
[----:B-1----:R-:W-:-:S05]  /*178280*/  IMAD.WIDE R2, R244, 0x4, R18 ;  /* 0x00000004f4027825 */ /* 0x002fca00078e0212 */
[----:B--2---:R1:W-:Y:S02]  /*178290*/  @P2 STG.E desc[UR40][R2.64], R27 ;  /* 0x0000001b02002986 */ /* 0x0043e4000c101928 */
[----:B-1----:R-:W-:Y:S02]  /*1782a0*/  IMAD.WIDE R2, R244, 0x4, R16 ;  /* 0x00000004f4027825 */ /* 0x002fe400078e0210 */
[----:B------:R-:W2:Y:S04]  /*1782b0*/  LDL.LU R27, [R1+0x5d24] ;  /* 0x005d2400011b7983 */ /* 0x000ea80000300800 */
[----:B------:R1:W-:Y:S04]  /*1782c0*/  @P1 STG.E desc[UR40][R2.64], R0 ;  /* 0x0000000002001986 */ /* 0x0003e8000c101928 */
[----:B-1----:R-:W3:Y:S04]  /*1782d0*/  LDL.LU R0, [R1+0x5d20] ;  /* 0x005d200001007983 */ /* 0x002ee80000300800 */
        /* <DEDUP_REMOVED lines=19> */
[C---:B------:R-:W-:Y:S02]  /*178410*/  LOP3.LUT P2, RZ, R26.reuse, 0x20000000, RZ, 0xc0, !PT ;  /* 0x200000001aff7812 */ /* 0x040fe4000784c0ff */
[----:B------:R-:W-:Y:S02]  /*178420*/  LOP3.LUT P1, RZ, R26, 0x40000000, RZ, 0xc0, !PT ;  /* 0x400000001aff7812 */ /* 0x000fe4000782c0ff */
[----:B------:R-:W-:Y:S02]  /*178430*/  LOP3.LUT R7, R7, 0xfffffffe, RZ, 0xc0, !PT ;  /* 0xfffffffe07077812 */ /* 0x000fe400078ec0ff */
[----:B--2---:R-:W-:-:S03]  /*178440*/  LOP3.LUT P3, RZ, R27, 0x80, RZ, 0xc0, !PT ;  /* 0x000000801bff7812 */ /* 0x004fc6000786c0ff */
[----:B----4-:R1:W-:Y:S02]  /*178450*/  @P0 STG.E desc[UR40][R2.64], R240 ;  /* 0x000000f002000986 */ /* 0x0103e4000c101928 */
[----:B-1----:R-:W-:Y:S02]  /*178460*/  IMAD.WIDE R2, R244, 0x4, R12 ;  /* 0x00000004f4027825 */ /* 0x002fe400078e020c */
[----:B------:R-:W2:Y:S04]  /*178470*/  LDL.LU R240, [R1+0x1224] ;  /* 0x0012240001f07983 */ /* 0x000ea80000300800 */
[----:B------:R-:W4:Y:S04]  /*178480*/  LDL.LU R244, [R1+0xf34] ;  /* 0x000f340001f47983 */ /* 0x000f280000300800 */
[----:B---3--:R1:W-:Y:S01]  /*178490*/  @P6 STG.E desc[UR40][R2.64], R115 ;  /* 0x0000007302006986 */ /* 0x0083e2000c101928 */
[----:B------:R-:W-:-:S03]  /*1784a0*/  LOP3.LUT R0, R0, 0xdfffffff, RZ, 0xc0, !PT ;  /* 0xdfffffff00007812 */ /* 0x000fc600078ec0ff */
[----:B-1----:R-:W3:Y:S01]  /*1784b0*/  LDL.LU R115, [R1+0x2ed0] ;  /* 0x002ed00001737983 */ /* 0x002ee20000300800 */
[----:B------:R-:W-:Y:S01]  /*1784c0*/  IMAD.WIDE R2, R87, 0x4, R18 ;  /* 0x0000000457027825 */ /* 0x000fe200078e0212 */
[----:B------:R-:W-:Y:S02]  /*1784d0*/  @P3 LOP3.LUT R0, R0, 0x20000000, RZ, 0xfc, !PT ;  /* 0x2000000000003812 */ /* 0x000fe400078efcff */
[----:B------:R-:W-:Y:S02]  /*1784e0*/  LOP3.LUT P3, RZ, R27, 0x40, RZ, 0xc0, !PT ;  /* 0x000000401bff7812 */ /* 0x000fe4000786c0ff */
[----:B------:R1:W-:Y:S01]  /*1784f0*/  @P2 STG.E desc[UR40][R2.64], R248 ;  /* 0x000000f802002986 */ /* 0x0003e2000c101928 */
[----:B------:R-:W-:Y:S01]  /*178500*/  LOP3.LUT R0, R0, 0xbfffffff, RZ, 0xc0, !PT ;  /* 0xbfffffff00007812 */ /* 0x000fe200078ec0ff */
[----:B-1----:R-:W-:Y:S02]  /*178510*/  IMAD.WIDE R2, R87, 0x4, R16 ;  /* 0x0000000457027825 */ /* 0x002fe400078e0210 */
[----:B------:R-:W4:Y:S04]  /*178520*/  LDL.LU R248, [R1+0xbd4] ;  /* 0x000bd40001f87983 */ /* 0x000f280000300800 */
[----:B------:R1:W-:Y:S03]  /*178530*/  @P1 STG.E desc[UR40][R2.64], R114 ;  /* 0x0000007202001986 */ /* 0x0003e6000c101928 */
[----:B------:R-:W-:-:S02]  /*178540*/  @P3 LOP3.LUT R0, R0, 0x40000000, RZ, 0xfc, !PT ;  /* 0x4000000000003812 */ /* 0x000fc400078efcff */
[----:B------:R-:W-:Y:S01]  /*178550*/  LOP3.LUT P3, RZ, R27, 0x20, RZ, 0xc0, !PT ;  /* 0x000000201bff7812 */ /* 0x000fe2000786c0ff */
[----:B-1----:R-:W4:Y:S01]  /*178560*/  LDL.LU R114, [R1+0x704] ;  /* 0x0007040001727983 */ /* 0x002f220000300800 */
        /* <DEDUP_REMOVED lines=44> */
[----:B------:R-:W-:Y:S01]  /*178830*/  LOP3.LUT P2, RZ, R27, 0x1000, RZ, 0xc0, !PT ;  /* 0x000010001bff7812 */ /* 0x000fe2000784c0ff */
[----:B------:R-:W4:Y:S01]  /*178840*/  LDL.LU R241, [R1+0x2edc] ;  /* 0x002edc0001f17983 */ /* 0x000f220000300800 */
[----:B-1----:R-:W-:-:S09]  /*178850*/  IMAD.WIDE R2, R236, 0x4, R16 ;  /* 0x00000004ec027825 */ /* 0x002fd200078e0210 */
[----:B------:R1:W-:Y:S01]  /*178860*/  @P3 STG.E desc[UR40][R2.64], R249 ;  /* 0x000000f902003986 */ /* 0x0003e2000c101928 */
[----:B------:R-:W-:Y:S01]  /*178870*/  LOP3.LUT P3, RZ, R0, 0x20000000, RZ, 0xc0, !PT ;  /* 0x2000000000ff7812 */ /* 0x000fe2000786c0ff */
[----:B-1----:R-:W-:-:S12]  /*178880*/  IMAD.WIDE R2, R236, 0x4, R14 ;  /* 0x00000004ec027825 */ /* 0x002fd800078e020e */
[----:B------:R1:W-:Y:S02]  /*178890*/  @P3 STG.E desc[UR40][R2.64], R232 ;  /* 0x000000e802003986 */ /* 0x0003e4000c101928 */
[----:B-1----:R-:W-:-:S05]  /*1788a0*/  IMAD.WIDE R2, R236, 0x4, R12 ;  /* 0x00000004ec027825 */ /* 0x002fca00078e020c */
[----:B--2---:R3:W-:Y:S02]  /*1788b0*/  @P4 STG.E desc[UR40][R2.64], R240 ;  /* 0x000000f002004986 */ /* 0x0047e4000c101928 */
[----:B---3--:R-:W-:-:S05]  /*1788c0*/  IMAD.WIDE R2, R115, 0x4, R18 ;  /* 0x0000000473027825 */ /* 0x008fca00078e0212 */
        /* <DEDUP_REMOVED lines=8> */
[----:B------:R-:W3:Y:S01]  /*178950*/  LDL.LU R115, [R1+0x1d38] ;  /* 0x001d380001737983 */ /* 0x000ee20000300800 */
[----:B------:R-:W-:-:S03]  /*178960*/  LOP3.LUT P1, RZ, R27, 0x2000, RZ, 0xc0, !PT ;  /* 0x000020001bff7812 */ /* 0x000fc6000782c0ff */
[----:B------:R-:W4:Y:S04]  /*178970*/  LDL.LU R251, [R1+0x1228] ;  /* 0x0012280001fb7983 */ /* 0x000f280000300800 */
[----:B------:R-:W2:Y:S04]  /*178980*/  LDL.LU R234, [R1+0xf38] ;  /* 0x000f380001ea7983 */ /* 0x000ea80000300800 */
[----:B------:R-:W2:Y:S01]  /*178990*/  LDL.LU R238, [R1+0xbd8] ;  /* 0x000bd80001ee7983 */ /* 0x000ea20000300800 */
[----:B------:R-:W-:-:S05]  /*1789a0*/  IMAD.WIDE R2, R86, 0x4, R18 ;  /* 0x0000000456027825 */ /* 0x000fca00078e0212 */
[----:B------:R1:W-:Y:S04]  /*1789b0*/  @P1 STG.E desc[UR40][R2.64], R87 ;  /* 0x0000005702001986 */ /* 0x0003e8000c101928 */
[----:B-1----:R-:W4:Y:S04]  /*1789c0*/  LDL.LU R87, [R1+0x2ed8] ;  /* 0x002ed80001577983 */ /* 0x002f280000300800 */
[----:B------:R-:W4:Y:S01]  /*1789d0*/  LDL.LU R242, [R1+0x708] ;  /* 0x0007080001f27983 */ /* 0x000f220000300800 */
[C---:B------:R-:W-:Y:S02]  /*1789e0*/  LOP3.LUT P0, RZ, R27.reuse, 0x4000, RZ, 0xc0, !PT ;  /* 0x000040001bff7812 */ /* 0x040fe4000780c0ff */
[----:B------:R-:W-:-:S02]  /*1789f0*/  LOP3.LUT P3, RZ, R27, 0x4000000, RZ, 0xc0, !PT ;  /* 0x040000001bff7812 */ /* 0x000fc4000786c0ff */
[----:B------:R-:W-:Y:S01]  /*178a00*/  LOP3.LUT P6, RZ, R27, 0x8000, RZ, 0xc0, !PT ;  /* 0x000080001bff7812 */ /* 0x000fe200078cc0ff */
[----:B------:R-:W4:Y:S01]  /*178a10*/  LDL.LU R246, [R1+0x5d8] ;  /* 0x0005d80001f67983 */ /* 0x000f220000300800 */
[----:B------:R-:W-:Y:S01]  /*178a20*/  IMAD.WIDE R2, R86, 0x4, R16 ;  /* 0x0000000456027825 */ /* 0x000fe200078e0210 */
[----:B------:R-:W-:-:S08]  /*178a30*/  LOP3.LUT R0, R0, 0xffdfffff, RZ, 0xc0, !PT ;  /* 0xffdfffff00007812 */ /* 0x000fd000078ec0ff */
        /* <DEDUP_REMOVED lines=22> */
[----:B------:R-:W-:Y:S01]  /*178ba0*/  LOP3.LUT R0, R0, 0xefffffff, RZ, 0xc0, !PT ;  /* 0xefffffff00007812 */ /* 0x000fe200078ec0ff */
[----:B---3--:R1:W-:Y:S02]  /*178bb0*/  @P0 STG.E desc[UR40][R2.64], R115 ;  /* 0x0000007302000986 */ /* 0x0083e4000c101928 */
[----:B-1----:R-:W-:-:S05]  /*178bc0*/  IMAD.WIDE R2, R86, 0x4, R14 ;  /* 0x0000000456027825 */ /* 0x002fca00078e020e */
[----:B--2---:R1:W-:Y:S04]  /*178bd0*/  @P6 STG.E desc[UR40][R2.64], R28 ;  /* 0x0000001c02006986 */ /* 0x0043e8000c101928 */
[----:B-1----:R-:W2:Y:S04]  /*178be0*/  LDL.LU R28, [R1+0x5d18] ;  /* 0x005d1800011c7983 */ /* 0x002ea80000300800 */
        /* <DEDUP_REMOVED lines=11> */
[----:B------:R-:W-:-:S03]  /*178ca0*/  IMAD.WIDE R2, R86, 0x4, R12 ;  /* 0x0000000456027825 */ /* 0x000fc600078e020c */
[----:B------:R-:W2:Y:S04]  /*178cb0*/  LDL.LU R115, [R1+0x1d50] ;  /* 0x001d500001737983 */ /* 0x000ea80000300800 */
[----:B------:R-:W2:Y:S01]  /*178cc0*/  LDL.LU R86, [R1+0x2ee4] ;  /* 0x002ee40001567983 */ /* 0x000ea20000300800 */
[----:B------:R-:W-:Y:S02]  /*178cd0*/  @P3 LOP3.LUT R0, R0, 0x10000000, RZ, 0xfc, !PT ;  /* 0x1000000000003812 */ /* 0x000fe400078efcff */
[----:B------:R-:W-:Y:S01]  /*178ce0*/  LOP3.LUT P3, RZ, R27, 0x40000, RZ, 0xc0, !PT ;  /* 0x000400001bff7812 */ /* 0x000fe2000786c0ff */
[----:B----4-:R1:W-:Y:S02]  /*178cf0*/  @P2 STG.E desc[UR40][R2.64], R251 ;  /* 0x000000fb02002986 */ /* 0x0103e4000c101928 */
        /* <DEDUP_REMOVED lines=12> */
[----:B-1----:R-:W-:Y:S01]  /*178dc0*/  IMAD.WIDE R2, R241, 0x4, R18 ;  /* 0x00000004f1027825 */ /* 0x002fe200078e0212 */
[C---:B------:R-:W-:Y:S02]  /*178dd0*/  LOP3.LUT P4, RZ, R27.reuse, 0x8000000, RZ, 0xc0, !PT ;  /* 0x080000001bff7812 */ /* 0x040fe4000788c0ff */
[C---:B------:R-:W-:Y:S02]  /*178de0*/  LOP3.LUT P5, RZ, R27.reuse, 0x10000000, RZ, 0xc0, !PT ;  /* 0x100000001bff7812 */ /* 0x040fe400078ac0ff */
[C---:B------:R-:W-:Y:S02]  /*178df0*/  LOP3.LUT P0, RZ, R27.reuse, 0x20000000, RZ, 0xc0, !PT ;  /* 0x200000001bff7812 */ /* 0x040fe4000780c0ff */
[C---:B------:R-:W-:Y:S02]  /*178e00*/  LOP3.LUT P6, RZ, R27.reuse, 0x40000000, RZ, 0xc0, !PT ;  /* 0x400000001bff7812 */ /* 0x040fe400078cc0ff */
[----:B------:R-:W-:-:S03]  /*178e10*/  LOP3.LUT P2, RZ, R27, 0x80000000, RZ, 0xc0, !PT ;  /* 0x800000001bff7812 */ /* 0x000fc6000784c0ff */
[----:B---3--:R1:W-:Y:S01]  /*178e20*/  @P3 STG.E desc[UR40][R2.64], R250 ;  /* 0x000000fa02003986 */ /* 0x0083e2000c101928 */
[----:B------:R-:W-:Y:S01]  /*178e30*/  LOP3.LUT P3, RZ, R0, 0x2000000, RZ, 0xc0, !PT ;  /* 0x0200000000ff7812 */ /* 0x000fe2000786c0ff */
[----:B-1----:R-:W-:-:S12]  /*178e40*/  IMAD.WIDE R2, R241, 0x4, R16 ;  /* 0x00000004f1027825 */ /* 0x002fd800078e0210 */
[----:B--2---:R1:W-:Y:S01]  /*178e50*/  @P3 STG.E desc[UR40][R2.64], R233 ;  /* 0x000000e902003986 */ /* 0x0043e2000c101928 */
[----:B------:R-:W-:Y:S01]  /*178e60*/  LOP3.LUT P3, RZ, R0, 0x1000000, RZ, 0xc0, !PT ;  /* 0x0100000000ff7812 */ /* 0x000fe2000786c0ff */
[----:B-1----:R-:W-:-:S12]  /*178e70*/  IMAD.WIDE R2, R241, 0x4, R14 ;  /* 0x00000004f1027825 */ /* 0x002fd800078e020e */
[----:B------:R1:W-:Y:S01]  /*178e80*/  @P3 STG.E desc[UR40][R2.64], R237 ;  /* 0x000000ed02003986 */ /* 0x0003e2000c101928 */
[----:B------:R-:W-:Y:S01]  /*178e90*/  LOP3.LUT P3, RZ, R0, 0x800000, RZ, 0xc0, !PT ;  /* 0x0080000000ff7812 */ /* 0x000fe2000786c0ff */
[----:B-1----:R-:W-:-:S12]  /*178ea0*/  IMAD.WIDE R2, R241, 0x4, R12 ;  /* 0x00000004f1027825 */ /* 0x002fd800078e020c */
[----:B------:R1:W-:Y:S01]  /*178eb0*/  @P3 STG.E desc[UR40][R2.64], R245 ;  /* 0x000000f502003986 */ /* 0x0003e2000c101928 */
[----:B------:R-:W-:Y:S01]  /*178ec0*/  LOP3.LUT P3, RZ, R0, 0x400000, RZ, 0xc0, !PT ;  /* 0x0040000000ff7812 */ /* 0x000fe2000786c0ff */
[----:B-1----:R-:W-:Y:S02]  /*178ed0*/  IMAD.WIDE R2, R240, 0x4, R18 ;  /* 0x00000004f0027825 */ /* 0x002fe400078e0212 */
[----:B------:R-:W2:Y:S10]  /*178ee0*/  LDL.LU R245, [R1+0x2ef0] ;  /* 0x002ef00001f57983 */ /* 0x000eb40000300800 */
        /* <DEDUP_REMOVED lines=11> */
[----:B------:R-:W3:Y:S04]  /*178fa0*/  LDL.LU R248, [R1+0xf40] ;  /* 0x000f400001f87983 */ /* 0x000ee80000300800 */
[----:B------:R1:W-:Y:S02]  /*178fb0*/  @P6 STG.E desc[UR40][R2.64], R114 ;  /* 0x0000007202006986 */ /* 0x0003e4000c101928 */
[----:B-1----:R-:W-:-:S02]  /*178fc0*/  IMAD.WIDE R2, R86, 0x4, R14 ;  /* 0x0000000456027825 */ /* 0x002fc400078e020e */
[----:B------:R-:W2:Y:S04]  /*178fd0*/  LDL.LU R114, [R1+0xbc0] ;  /* 0x000bc00001727983 */ /* 0x000ea80000300800 */
[----:B------:R1:W-:Y:S01]  /*178fe0*/  @P2 STG.E desc[UR40][R2.64], R115 ;  /* 0x0000007302002986 */ /* 0x0003e2000c101928 */
[----:B------:R-:W-:Y:S01]  /*178ff0*/  LOP3.LUT P1, RZ, R28, 0x1, RZ, 0xc0, !PT ;  /* 0x000000011cff7812 */ /* 0x000fe2000782c0ff */
[----:B-1----:R-:W-:Y:S02]  /*179000*/  IMAD.WIDE R2, R86, 0x4, R12 ;  /* 0x0000000456027825 */ /* 0x002fe400078e020c */
[----:B------:R-:W2:Y:S04]  /*179010*/  LDL.LU R115, [R1+0x6f0] ;  /* 0x0006f00001737983 */ /* 0x000ea80000300800 */
[----:B------:R-:W2:Y:S04]  /*179020*/  LDL.LU R86, [R1+0x2ee8] ;  /* 0x002ee80001567983 */ /* 0x000ea80000300800 */
[----:B------:R-:W3:Y:S04]  /*179030*/  LDL.LU R234, [R1+0x5c0] ;  /* 0x0005c00001ea7983 */ /* 0x000ee80000300800 */
[----:B------:R-:W3:Y:S04]  /*179040*/  LDL.LU R238, [R1+0x1d74] ;  /* 0x001d740001ee7983 */ /* 0x000ee80000300800 */
[----:B----4-:R1:W-:Y:S04]  /*179050*/  @P1 STG.E desc[UR40][R2.64], R87 ;  /* 0x0000005702001986 */ /* 0x0103e8000c101928 */
[----:B-1----:R-:W4:Y:S04]  /*179060*/  LDL.LU R87, [R1+0x2eec] ;  /* 0x002eec0001577983 */ /* 0x002f280000300800 */
[----:B------:R-:W4:Y:S04]  /*179070*/  LDL.LU R242, [R1+0x1d64] ;  /* 0x001d640001f27983 */ /* 0x000f280000300800 */
[----:B------:R-:W4:Y:S01]  /*179080*/  LDL.LU R246, [R1+0x1d54] ;  /* 0x001d540001f67983 */ /* 0x000f220000300800 */
[----:B------:R-:W-:-:S02]  /*179090*/  LOP3.LUT P3, RZ, R28, 0x2000, RZ, 0xc0, !PT ;  /* 0x000020001cff7812 */ /* 0x000fc4000786c0ff */
[----:B------:R-:W-:Y:S01]  /*1790a0*/  LOP3.LUT R0, R0, 0xffffdfff, RZ, 0xc0, !PT ;  /* 0xffffdfff00007812 */ /* 0x000fe200078ec0ff */
[----:B------:R-:W4:Y:S04]  /*1790b0*/  LDL.LU R250, [R1+0x1214] ;  /* 0x0012140001fa7983 */ /* 0x000f280000300800 */
[----:B------:R-:W4:Y:S04]  /*1790c0*/  LDL.LU R233, [R1+0xf44] ;  /* 0x000f440001e97983 */ /* 0x000f280000300800 */
[----:B------:R-:W4:Y:S01]  /*1790d0*/  LDL.LU R237, [R1+0xbc4] ;  /* 0x000bc40001ed7983 */ /* 0x000f220000300800 */
[----:B------:R-:W-:-:S03]  /*1790e0*/  LOP3.LUT P0, RZ, R28, 0x2, RZ, 0xc0, !PT ;  /* 0x000000021cff7812 */ /* 0x000fc6000780c0ff */
[----:B------:R-:W4:Y:S01]  /*1790f0*/  LDL.LU R241, [R1+0x6f4] ;  /* 0x0006f40001f17983 */ /* 0x000f220000300800 */
[C---:B------:R-:W-:Y:S02]  /*179100*/  LOP3.LUT P6, RZ, R28.reuse, 0x4, RZ, 0xc0, !PT ;  /* 0x000000041cff7812 */ /* 0x040fe400078cc0ff */
[C---:B------:R-:W-:Y:S01]  /*179110*/  LOP3.LUT P2, RZ, R28.reuse, 0x8, RZ, 0xc0, !PT ;  /* 0x000000081cff7812 */ /* 0x040fe2000784c0ff */
[----:B------:R-:W4:Y:S01]  /*179120*/  LDL.LU R232, [R1+0x5c4] ;  /* 0x0005c40001e87983 */ /* 0x000f220000300800 */
[----:B------:R-:W-:-:S03]  /*179130*/  LOP3.LUT P1, RZ, R28, 0x10, RZ, 0xc0, !PT ;  /* 0x000000101cff7812 */ /* 0x000fc6000782c0ff */
[----:B------:R-:W4:Y:S04]  /*179140*/  LDL.LU R236, [R1+0x1d78] ;  /* 0x001d780001ec7983 */ /* 0x000f280000300800 */
[----:B------:R-:W4:Y:S01]  /*179150*/  LDL.LU R240, [R1+0x1d68] ;  /* 0x001d680001f07983 */ /* 0x000f220000300800 */
        /* <DEDUP_REMOVED lines=26> */
[----:B-1----:R-:W-:-:S05]  /*179300*/  IMAD.WIDE R2, R86, 0x4, R16 ;  /* 0x0000000456027825 */ /* 0x002fca00078e0210 */
[----:B------:R1:W-:Y:S02]  /*179310*/  @P6 STG.E desc[UR40][R2.64], R114 ;  /* 0x0000007202006986 */ /* 0x0003e4000c101928 */
[C---:B-1----:R-:W-:Y:S02]  /*179320*/  IMAD.WIDE R2, R86.reuse, 0x4, R14 ;  /* 0x0000000456027825 */ /* 0x042fe400078e020e */
[----:B------:R-:W2:Y:S04]  /*179330*/  LDL.LU R114, [R1+0x2ef4] ;  /* 0x002ef40001727983 */ /* 0x000ea80000300800 */
[----:B------:R-:W3:Y:S04]  /*179340*/  LDL.LU R248, [R1+0x1218] ;  /* 0x0012180001f87983 */ /* 0x000ee80000300800 */
[----:B------:R1:W-:Y:S02]  /*179350*/  @P2 STG.E desc[UR40][R2.64], R115 ;  /* 0x0000007302002986 */ /* 0x0003e4000c101928 */
[----:B-1----:R-:W-:-:S02]  /*179360*/  IMAD.WIDE R2, R86, 0x4, R12 ;  /* 0x0000000456027825 */ /* 0x002fc400078e020c */
[----:B------:R-:W3:Y:S04]  /*179370*/  LDL.LU R115, [R1+0xf48] ;  /* 0x000f480001737983 */ /* 0x000ee80000300800 */
[----:B------:R-:W3:Y:S04]  /*179380*/  LDL.LU R86, [R1+0xbc8] ;  /* 0x000bc80001567983 */ /* 0x000ee80000300800 */
[----:B------:R-:W3:Y:S04]  /*179390*/  LDL.LU R249, [R1+0x2ef8] ;  /* 0x002ef80001f97983 */ /* 0x000ee80000300800 */
[----:B------:R4:W-:Y:S02]  /*1793a0*/  @P1 STG.E desc[UR40][R2.64], R234 ;  /* 0x000000ea02001986 */ /* 0x0009e4000c101928 */
[----:B----4-:R-:W-:-:S05]  /*1793b0*/  IMAD.WIDE R2, R87, 0x4, R18 ;  /* 0x0000000457027825 */ /* 0x010fca00078e0212 */
[----:B------:R1:W-:Y:S01]  /*1793c0*/  @P3 STG.E desc[UR40][R2.64], R238 ;  /* 0x000000ee02003986 */ /* 0x0003e2000c101928 */
[----:B------:R-:W-:Y:S01]  /*1793d0*/  LOP3.LUT P3, RZ, R0, 0x100000, RZ, 0xc0, !PT ;  /* 0x0010000000ff7812 */ /* 0x000fe2000786c0ff */
[----:B-1----:R-:W-:-:S12]  /*1793e0*/  IMAD.WIDE R2, R87, 0x4, R16 ;  /* 0x0000000457027825 */ /* 0x002fd800078e0210 */
        /* <DEDUP_REMOVED lines=22> */
[C---:B------:R-:W-:Y:S02]  /*179550*/  LOP3.LUT P5, RZ, R28.reuse, 0x8000, RZ, 0xc0, !PT ;  /* 0x000080001cff7812 */ /* 0x040fe400078ac0ff */
[C---:B------:R-:W-:Y:S02]  /*179560*/  LOP3.LUT P0, RZ, R28.reuse, 0x10000, RZ, 0xc0, !PT ;  /* 0x000100001cff7812 */ /* 0x040fe4000780c0ff */
[C---:B------:R-:W-:Y:S02]  /*179570*/  LOP3.LUT P6, RZ, R28.reuse, 0x20000, RZ, 0xc0, !PT ;  /* 0x000200001cff7812 */ /* 0x040fe400078cc0ff */
[----:B------:R-:W-:-:S02]  /*179580*/  LOP3.LUT P2, RZ, R28, 0x40000, RZ, 0xc0, !PT ;  /* 0x000400001cff7812 */ /* 0x000fc4000784c0ff */
[----:B------:R-:W-:Y:S01]  /*179590*/  LOP3.LUT P1, RZ, R28, 0x80000, RZ, 0xc0, !PT ;  /* 0x000800001cff7812 */ /* 0x000fe2000782c0ff */
        /* <DEDUP_REMOVED lines=8> */
[----:B---3--:R1:W-:Y:S02]  /*179620*/  @P0 STG.E desc[UR40][R2.64], R248 ;  /* 0x000000f802000986 */ /* 0x0083e4000c101928 */
[----:B-1----:R-:W-:-:S02]  /*179630*/  IMAD.WIDE R2, R249, 0x4, R18 ;  /* 0x00000004f9027825 */ /* 0x002fc400078e0212 */
[----:B------:R-:W3:Y:S04]  /*179640*/  LDL.LU R248, [R1+0x5c8] ;  /* 0x0005c80001f87983 */ /* 0x000ee80000300800 */
[----:B------:R1:W-:Y:S02]  /*179650*/  @P6 STG.E desc[UR40][R2.64], R115 ;  /* 0x0000007302006986 */ /* 0x0003e4000c101928 */
[----:B-1----:R-:W-:-:S05]  /*179660*/  IMAD.WIDE R2, R249, 0x4, R16 ;  /* 0x00000004f9027825 */ /* 0x002fca00078e0210 */
[----:B------:R1:W-:Y:S02]  /*179670*/  @P2 STG.E desc[UR40][R2.64], R86 ;  /* 0x0000005602002986 */ /* 0x0003e4000c101928 */
[----:B-1----:R-:W-:-:S05]  /*179680*/  IMAD.WIDE R2, R249, 0x4, R14 ;  /* 0x00000004f9027825 */ /* 0x002fca00078e020e */
[----:B----4-:R1:W-:Y:S04]  /*179690*/  @P1 STG.E desc[UR40][R2.64], R87 ;  /* 0x0000005702001986 */ /* 0x0103e8000c101928 */
[----:B-1----:R-:W4:Y:S04]  /*1796a0*/  LDL.LU R87, [R1+0x1d7c] ;  /* 0x001d7c0001577983 */ /* 0x002f280000300800 */
[----:B------:R-:W2:Y:S04]  /*1796b0*/  LDL.LU R232, [R1+0x1d6c] ;  /* 0x001d6c0001e87983 */ /* 0x000ea80000300800 */
[----:B------:R-:W2:Y:S04]  /*1796c0*/  LDL.LU R236, [R1+0x1d5c] ;  /* 0x001d5c0001ec7983 */ /* 0x000ea80000300800 */
[----:B------:R-:W2:Y:S04]  /*1796d0*/  LDL.LU R240, [R1+0x2efc] ;  /* 0x002efc0001f07983 */ /* 0x000ea80000300800 */
[----:B------:R-:W4:Y:S04]  /*1796e0*/  LDL.LU R244, [R1+0x121c] ;  /* 0x00121c0001f47983 */ /* 0x000f280000300800 */
[----:B------:R-:W4:Y:S04]  /*1796f0*/  LDL.LU R115, [R1+0xf4c] ;  /* 0x000f4c0001737983 */ /* 0x000f280000300800 */
[----:B------:R-:W4:Y:S01]  /*179700*/  LDL.LU R86, [R1+0xbcc] ;  /* 0x000bcc0001567983 */ /* 0x000f220000300800 */
[----:B------:R-:W-:-:S02]  /*179710*/  LOP3.LUT P0, RZ, R28, 0x4000000, RZ, 0xc0, !PT ;  /* 0x040000001cff7812 */ /* 0x000fc4000780c0ff */
[----:B------:R-:W-:-:S11]  /*179720*/  LOP3.LUT R0, R0, 0xfffff7ff, RZ, 0xc0, !PT ;  /* 0xfffff7ff00007812 */ /* 0x000fd600078ec0ff */
[----:B------:R-:W-:Y:S02]  /*179730*/  @P0 LOP3.LUT R0, R0, 0x800, RZ, 0xfc, !PT ;  /* 0x0000080000000812 */ /* 0x000fe400078efcff */
[----:B------:R-:W-:Y:S02]  /*179740*/  LOP3.LUT P0, RZ, R28, 0x2000000, RZ, 0xc0, !PT ;  /* 0x020000001cff7812 */ /* 0x000fe4000780c0ff */
[----:B------:R-:W-:-:S11]  /*179750*/  LOP3.LUT R0, R0, 0xffffefff, RZ, 0xc0, !PT ;  /* 0xffffefff00007812 */ /* 0x000fd600078ec0ff */
[----:B------:R-:W-:-:S04]  /*179760*/  @P0 LOP3.LUT R0, R0, 0x1000, RZ, 0xfc, !PT ;  /* 0x0000100000000812 */ /* 0x000fc800078efcff */
[C---:B------:R-:W-:Y:S02]  /*179770*/  LOP3.LUT P1, RZ, R0.reuse, 0x1, RZ, 0xc0, !PT ;  /* 0x0000000100ff7812 */ /* 0x040fe4000782c0ff */
[----:B------:R-:W-:Y:S02]  /*179780*/  LOP3.LUT R0, R0, 0xffffffbf, RZ, 0xc0, !PT ;  /* 0xffffffbf00007812 */ /* 0x000fe400078ec0ff */
[----:B------:R-:W-:-:S09]  /*179790*/  LOP3.LUT P4, RZ, R28, 0x100000, RZ, 0xc0, !PT ;  /* 0x001000001cff7812 */ /* 0x000fd2000788c0ff */
[----:B------:R-:W-:Y:S02]  /*1797a0*/  @P1 LOP3.LUT R0, R0, 0x40, RZ, 0xfc, !PT ;  /* 0x0000004000001812 */ /* 0x000fe400078efcff */
[----:B------:R-:W-:Y:S01]  /*1797b0*/  LOP3.LUT P1, RZ, R28, 0x80000000, RZ, 0xc0, !PT ;  /* 0x800000001cff7812 */ /* 0x000fe2000782c0ff */
[----:B------:R-:W-:Y:S01]  /*1797c0*/  IMAD.WIDE R2, R249, 0x4, R12 ;  /* 0x00000004f9027825 */ /* 0x000fe200078e020c */
[----:B------:R-:W-:Y:S02]  /*1797d0*/  LOP3.LUT R0, R0, 0xffffff7f, RZ, 0xc0, !PT ;  /* 0xffffff7f00007812 */ /* 0x000fe400078ec0ff */
[----:B------:R-:W-:-:S09]  /*1797e0*/  LOP3.LUT P5, RZ, R28, 0x200000, RZ, 0xc0, !PT ;  /* 0x002000001cff7812 */ /* 0x000fd200078ac0ff */
[----:B------:R-:W-:Y:S02]  /*1797f0*/  @P1 LOP3.LUT R0, R0, 0x80, RZ, 0xfc, !PT ;  /* 0x0000008000001812 */ /* 0x000fe400078efcff */
[----:B------:R-:W-:Y:S02]  /*179800*/  LOP3.LUT P1, RZ, R28, 0x40000000, RZ, 0xc0, !PT ;  /* 0x400000001cff7812 */ /* 0x000fe4000782c0ff */
[----:B------:R-:W-:Y:S02]  /*179810*/  LOP3.LUT R0, R0, 0xfffffeff, RZ, 0xc0, !PT ;  /* 0xfffffeff00007812 */ /* 0x000fe400078ec0ff */
[----:B------:R-:W-:-:S09]  /*179820*/  LOP3.LUT P6, RZ, R28, 0x400000, RZ, 0xc0, !PT ;  /* 0x004000001cff7812 */ /* 0x000fd200078cc0ff */
[----:B------:R-:W-:Y:S02]  /*179830*/  @P1 LOP3.LUT R0, R0, 0x100, RZ, 0xfc, !PT ;  /* 0x0000010000001812 */ /* 0x000fe400078efcff */
[C---:B------:R-:W-:Y:S02]  /*179840*/  LOP3.LUT P1, RZ, R28.reuse, 0x20000000, RZ, 0xc0, !PT ;  /* 0x200000001cff7812 */ /* 0x040fe4000782c0ff */
[----:B------:R-:W-:Y:S02]  /*179850*/  LOP3.LUT P2, RZ, R28, 0x800000, RZ, 0xc0, !PT ;  /* 0x008000001cff7812 */ /* 0x000fe4000784c0ff */
[----:B------:R-:W-:Y:S02]  /*179860*/  LOP3.LUT R0, R0, 0xfffffdff, RZ, 0xc0, !PT ;  /* 0xfffffdff00007812 */ /* 0x000fe400078ec0ff */
[----:B------:R-:W-:-:S07]  /*179870*/  LOP3.LUT P0, RZ, R28, 0x1000000, RZ, 0xc0, !PT ;  /* 0x010000001cff7812 */ /* 0x000fce000780c0ff */
[----:B------:R-:W-:Y:S02]  /*179880*/  @P1 LOP3.LUT R0, R0, 0x200, RZ, 0xfc, !PT ;  /* 0x0000020000001812 */ /* 0x000fe400078efcff */
[----:B------:R-:W-:Y:S02]  /*179890*/  LOP3.LUT P1, RZ, R28, 0x10000000, RZ, 0xc0, !PT ;  /* 0x100000001cff7812 */ /* 0x000fe4000782c0ff */
[----:B------:R-:W-:-:S11]  /*1798a0*/  LOP3.LUT R0, R0, 0xfffffbff, RZ, 0xc0, !PT ;  /* 0xfffffbff00007812 */ /* 0x000fd600078ec0ff */
[----:B------:R-:W-:Y:S01]  /*1798b0*/  @P1 LOP3.LUT R0, R0, 0x400, RZ, 0xfc, !PT ;  /* 0x0000040000001812 */ /* 0x000fe200078efcff */
[----:B---3--:R1:W-:Y:S04]  /*1798c0*/  @P4 STG.E desc[UR40][R2.64], R248 ;  /* 0x000000f802004986 */ /* 0x0083e8000c101928 */
[----:B-1----:R-:W3:Y:S01]  /*1798d0*/  LDL.LU R248, [R1+0x6fc] ;  /* 0x0006fc0001f87983 */ /* 0x002ee20000300800 */
[----:B--2---:R-:W-:-:S05]  /*1798e0*/  IMAD.WIDE R2, R240, 0x4, R18 ;  /* 0x00000004f0027825 */ /* 0x004fca00078e0212 */
[----:B----4-:R1:W-:Y:S04]  /*1798f0*/  @P5 STG.E desc[UR40][R2.64], R87 ;  /* 0x0000005702005986 */ /* 0x0103e8000c101928 */
[----:B-1----:R-:W2:Y:S04]  /*179900*/  LDL.LU R87, [R1+0x5cc] ;  /* 0x0005cc0001577983 */ /* 0x002ea80000300800 */
[----:B------:R-:W4:Y:S01]  /*179910*/  LDL.LU R246, [R1+0x2f04] ;  /* 0x002f040001f67983 */ /* 0x000f220000300800 */
[----:B------:R-:W-:-:S03]  /*179920*/  IMAD.WIDE R2, R240, 0x4, R16 ;  /* 0x00000004f0027825 */ /* 0x000fc600078e0210 */
[----:B------:R-:W4:Y:S04]  /*179930*/  LDL.LU R242, [R1+0x1d80] ;  /* 0x001d800001f27983 */ /* 0x000f280000300800 */
[----:B------:R-:W4:Y:S04]  /*179940*/  LDL.LU R233, [R1+0x1da0] ;  /* 0x001da00001e97983 */ /* 0x000f280000300800 */
[----:B------:R1:W-:Y:S02]  /*179950*/  @P6 STG.E desc[UR40][R2.64], R232 ;  /* 0x000000e802006986 */ /* 0x0003e4000c101928 */
[----:B-1----:R-:W-:-:S05]  /*179960*/  IMAD.WIDE R2, R240, 0x4, R14 ;  /* 0x00000004f0027825 */ /* 0x002fca00078e020e */
[----:B------:R1:W-:Y:S02]  /*179970*/  @P2 STG.E desc[UR40][R2.64], R236 ;  /* 0x000000ec02002986 */ /* 0x0003e4000c101928 */
[----:B-1----:R-:W-:Y:S02]  /*179980*/  IMAD.WIDE R2, R240, 0x4, R12 ;  /* 0x00000004f0027825 */ /* 0x002fe400078e020c */
[----:B------:R-:W4:Y:S04]  /*179990*/  LDL.LU R236, [R1+0x1d90] ;  /* 0x001d900001ec7983 */ /* 0x000f280000300800 */
[----:B------:R-:W4:Y:S04]  /*1799a0*/  LDL.LU R237, [R1+0x1200] ;  /* 0x0012000001ed7983 */ /* 0x000f280000300800 */
[----:B------:R1:W-:Y:S01]  /*1799b0*/  @P0 STG.E desc[UR40][R2.64], R244 ;  /* 0x000000f402000986 */ /* 0x0003e2000c101928 */
[----:B------:R-:W-:Y:S01]  /*1799c0*/  LOP3.LUT P0, RZ, R0, 0x1000, RZ, 0xc0, !PT ;  /* 0x0000100000ff7812 */ /* 0x000fe2000780c0ff */
[----:B-1----:R-:W-:-:S12]  /*1799d0*/  IMAD.WIDE R2, R114, 0x4, R18 ;  /* 0x0000000472027825 */ /* 0x002fd800078e0212 */
[----:B------:R1:W-:Y:S01]  /*1799e0*/  @P0 STG.E desc[UR40][R2.64], R115 ;  /* 0x0000007302000986 */ /* 0x0003e2000c101928 */
[----:B------:R-:W-:Y:S01]  /*1799f0*/  LOP3.LUT P0, RZ, R0, 0x800, RZ, 0xc0, !PT ;  /* 0x0000080000ff7812 */ /* 0x000fe2000780c0ff */
[----:B-1----:R-:W-:-:S12]  /*179a00*/  IMAD.WIDE R2, R114, 0x4, R16 ;  /* 0x0000000472027825 */ /* 0x002fd800078e0210 */
[----:B------:R1:W-:Y:S04]  /*179a10*/  @P0 STG.E desc[UR40][R2.64], R86 ;  /* 0x0000005602000986 */ /* 0x0003e8000c101928 */
[----:B-1----:R-:W4:Y:S04]  /*179a20*/  LDL.LU R86, [R1+0xf50] ;  /* 0x000f500001567983 */ /* 0x002f280000300800 */
[----:B------:R-:W4:Y:S04]  /*179a30*/  LDL.LU R241, [R1+0x2f08] ;  /* 0x002f080001f17983 */ /* 0x000f280000300800 */
[----:B------:R-:W4:Y:S04]  /*179a40*/  LDL.LU R244, [R1+0x2f0c] ;  /* 0x002f0c0001f47983 */ /* 0x000f280000300800 */
[----:B------:R-:W4:Y:S04]  /*179a50*/  LDL R115, [R1+0x3154] ;  /* 0x0031540001737983 */ /* 0x000f280000100800 */
[----:B------:R-:W4:Y:S04]  /*179a60*/  LDL.LU R232, [R1+0xbb0] ;  /* 0x000bb00001e87983 */ /* 0x000f280000300800 */
[----:B------:R-:W4:Y:S01]  /*179a70*/  LDL.LU R8, [R1+0x5cc0] ;  /* 0x005cc00001087983 */ /* 0x000f220000300800 */
[----:B------:R-:W-:Y:S01]  /*179a80*/  LOP3.LUT P1, RZ, R28, 0x8000000, RZ, 0xc0, !PT ;  /* 0x080000001cff7812 */ /* 0x000fe2000782c0ff */
[----:B------:R-:W-:-:S02]  /*179a90*/  IMAD.WIDE R2, R114, 0x4, R14 ;  /* 0x0000000472027825 */ /* 0x000fc400078e020e */
[----:B------:R-:W4:Y:S04]  /*179aa0*/  LDL.LU R250, [R1+0x5b0] ;  /* 0x0005b00001fa7983 */ /* 0x000f280000300800 */
[----:B------:R-:W4:Y:S01]  /*179ab0*/  LDL.LU R245, [R1+0x6e0] ;  /* 0x0006e00001f57983 */ /* 0x000f220000300800 */
[----:B------:R-:W-:-:S03]  /*179ac0*/  LOP3.LUT P3, RZ, R0, 0x2, RZ, 0xc0, !PT ;  /* 0x0000000200ff7812 */ /* 0x000fc6000786c0ff */
[----:B------:R-:W4:Y:S01]  /*179ad0*/  LDL.LU R249, [R1+0x1d84] ;  /* 0x001d840001f97983 */ /* 0x000f220000300800 */
[----:B------:R-:W-:-:S03]  /*179ae0*/  LOP3.LUT P5, RZ, R0, 0x4, RZ, 0xc0, !PT ;  /* 0x0000000400ff7812 */ /* 0x000fc600078ac0ff */
[----:B---3--:R1:W-:Y:S01]  /*179af0*/  @P1 STG.E desc[UR40][R2.64], R248 ;  /* 0x000000f802001986 */ /* 0x0083e2000c101928 */
[----:B------:R-:W-:Y:S01]  /*179b00*/  LOP3.LUT P1, RZ, R0, 0x400, RZ, 0xc0, !PT ;  /* 0x0000040000ff7812 */ /* 0x000fe2000782c0ff */
[----:B-1----:R-:W-:-:S12]  /*179b10*/  IMAD.WIDE R2, R114, 0x4, R12 ;  /* 0x0000000472027825 */ /* 0x002fd800078e020c */
[----:B--2---:R4:W-:Y:S01]  /*179b20*/  @P1 STG.E desc[UR40][R2.64], R87 ;  /* 0x0000005702001986 */ /* 0x0049e2000c101928 */
[----:B------:R-:W-:Y:S01]  /*179b30*/  LOP3.LUT P1, RZ, R0, 0x200, RZ, 0xc0, !PT ;  /* 0x0000020000ff7812 */ /* 0x000fe2000782c0ff */
[----:B----4-:R-:W-:Y:S02]  /*179b40*/  IMAD.WIDE R2, R246, 0x4, R18 ;  /* 0x00000004f6027825 */ /* 0x010fe400078e0212 */
[----:B------:R-:W2:Y:S04]  /*179b50*/  LDL.LU R87, [R1+0x2f10] ;  /* 0x002f100001577983 */ /* 0x000ea80000300800 */
[----:B------:R-:W3:Y:S04]  /*179b60*/  LDL R240, [R1+0xd8] ;  /* 0x0000d80001f07983 */ /* 0x000ee80000100800 */
[----:B------:R-:W4:Y:S04]  /*179b70*/  LDL R248, [R1+0xdc] ;  /* 0x0000dc0001f87983 */ /* 0x000f280000100800 */
[----:B------:R-:W2:Y:S04]  /*179b80*/  LDL R114, [R1+0x3150] ;  /* 0x0031500001727983 */ /* 0x000ea80000100800 */
[----:B------:R1:W-:Y:S01]  /*179b90*/  @P1 STG.E desc[UR40][R2.64], R242 ;  /* 0x000000f202001986 */ /* 0x0003e2000c101928 */
[----:B------:R-:W-:-:S03]  /*179ba0*/  LOP3.LUT P1, RZ, R0, 0x100, RZ, 0xc0, !PT ;  /* 0x0000010000ff7812 */ /* 0x000fc6000782c0ff */
[----:B------:R-:W2:Y:S01]  /*179bb0*/  LDL.LU R9, [R1+0x5c18] ;  /* 0x005c180001097983 */ /* 0x000ea20000300800 */
[----:B-1----:R-:W-:-:S09]  /*179bc0*/  IMAD.WIDE R2, R246, 0x4, R16 ;  /* 0x00000004f6027825 */ /* 0x002fd200078e0210 */
[----:B------:R1:W-:Y:S01]  /*179bd0*/  @P1 STG.E desc[UR40][R2.64], R233 ;  /* 0x000000e902001986 */ /* 0x0003e2000c101928 */
[----:B------:R-:W-:Y:S01]  /*179be0*/  LOP3.LUT P1, RZ, R0, 0x80, RZ, 0xc0, !PT ;  /* 0x0000008000ff7812 */ /* 0x000fe2000782c0ff */
[----:B-1----:R-:W-:Y:S02]  /*179bf0*/  IMAD.WIDE R2, R246, 0x4, R14 ;  /* 0x00000004f6027825 */ /* 0x002fe400078e020e */
[----:B------:R-:W2:Y:S10]  /*179c00*/  LDL.LU R233, [R1+0x1da4] ;  /* 0x001da40001e97983 */ /* 0x000eb40000300800 */
[----:B------:R1:W-:Y:S01]  /*179c10*/  @P1 STG.E desc[UR40][R2.64], R236 ;  /* 0x000000ec02001986 */ /* 0x0003e2000c101928 */
[----:B------:R-:W-:Y:S01]  /*179c20*/  LOP3.LUT P1, RZ, R0, 0x40, RZ, 0xc0, !PT ;  /* 0x0000004000ff7812 */ /* 0x000fe2000782c0ff */
[----:B-1----:R-:W-:-:S02]  /*179c30*/  IMAD.WIDE R2, R246, 0x4, R12 ;  /* 0x00000004f6027825 */ /* 0x002fc400078e020c */
[----:B------:R-:W2:Y:S10]  /*179c40*/  LDL.LU R236, [R1+0x1d94] ;  /* 0x001d940001ec7983 */ /* 0x000eb40000300800 */
[----:B------:R1:W-:Y:S02]  /*179c50*/  @P1 STG.E desc[UR40][R2.64], R237 ;  /* 0x000000ed02001986 */ /* 0x0003e4000c101928 */
[----:B-1----:R-:W-:-:S04]  /*179c60*/  IMAD.WIDE R2, R241, 0x4, R18 ;  /* 0x00000004f1027825 */ /* 0x002fc800078e0212 */
[C---:B------:R-:W-:Y:S01]  /*179c70*/  IMAD.WIDE R6, R241.reuse, 0x4, R16 ;  /* 0x00000004f1067825 */ /* 0x040fe200078e0210 */
[----:B------:R1:W-:Y:S04]  /*179c80*/  @P3 STG.E desc[UR40][R2.64], R86 ;  /* 0x0000005602003986 */ /* 0x0003e8000c101928 */
[----:B------:R1:W-:Y:S01]  /*179c90*/  @P5 STG.E desc[UR40][R6.64], R232 ;  /* 0x000000e806005986 */ /* 0x0003e2000c101928 */
[----:B------:R-:W-:Y:S01]  /*179ca0*/  ISETP.GE.AND P5, PT, R8, UR5, PT ;  /* 0x0000000508007c0c */ /* 0x000fe2000bfa6270 */
[C---:B------:R-:W-:Y:S02]  /*179cb0*/  IMAD.WIDE R4, R241.reuse, 0x4, R12 ;  /* 0x00000004f1047825 */ /* 0x040fe400078e020c */
[----:B-1----:R-:W2:Y:S04]  /*179cc0*/  LDL.LU R86, [R1+0x1204] ;  /* 0x0012040001567983 */ /* 0x002ea80000300800 */
[----:B------:R-:W2:Y:S01]  /*179cd0*/  LDL.LU R8, [R1+0x5c20] ;  /* 0x005c200001087983 */ /* 0x000ea20000300800 */
[----:B------:R-:W-:-:S03]  /*179ce0*/  IMAD.WIDE R2, R241, 0x4, R14 ;  /* 0x00000004f1027825 */ /* 0x000fc600078e020e */
[----:B------:R-:W2:Y:S04]  /*179cf0*/  LDL.LU R237, [R1+0xf54] ;  /* 0x000f540001ed7983 */ /* 0x000ea80000300800 */
[----:B------:R-:W2:Y:S01]  /*179d00*/  LDL.LU R241, [R1+0xbb4] ;  /* 0x000bb40001f17983 */ /* 0x000ea20000300800 */
[C---:B------:R-:W-:Y:S02]  /*179d10*/  LOP3.LUT P4, RZ, R0.reuse, 0x8, RZ, 0xc0, !PT ;  /* 0x0000000800ff7812 */ /* 0x040fe4000788c0ff */
[C---:B------:R-:W-:Y:S01]  /*179d20*/  LOP3.LUT P6, RZ, R0.reuse, 0x10, RZ, 0xc0, !PT ;  /* 0x0000001000ff7812 */ /* 0x040fe200078cc0ff */
[----:B------:R-:W2:Y:S01]  /*179d30*/  LDL.LU R232, [R1+0x2f14] ;  /* 0x002f140001e87983 */ /* 0x000ea20000300800 */
[----:B------:R-:W-:-:S03]  /*179d40*/  LOP3.LUT P1, RZ, R0, 0x20, RZ, 0xc0, !PT ;  /* 0x0000002000ff7812 */ /* 0x000fc6000782c0ff */
[----:B------:R-:W2:Y:S01]  /*179d50*/  LDL.LU R246, [R1+0x5b4] ;  /* 0x0005b40001f67983 */ /* 0x000ea20000300800 */
[C---:B------:R-:W-:Y:S02]  /*179d60*/  LOP3.LUT P2, RZ, R32.reuse, 0x200, RZ, 0xc0, !PT ;  /* 0x0000020020ff7812 */ /* 0x040fe4000784c0ff */
[----:B------:R-:W-:-:S03]  /*179d70*/  LOP3.LUT P0, RZ, R32, 0x8000000, RZ, 0xc0, !PT ;  /* 0x0800000020ff7812 */ /* 0x000fc6000780c0ff */
[----:B------:R-:W-:Y:S04]  /*179d80*/  @P4 STG.E desc[UR40][R2.64], R250 ;  /* 0x000000fa02004986 */ /* 0x000fe8000c101928 */
[----:B------:R1:W-:Y:S01]  /*179d90*/  @P6 STG.E desc[UR40][R4.64], R245 ;  /* 0x000000f504006986 */ /* 0x0003e2000c101928 */
[----:B------:R-:W-:Y:S02]  /*179da0*/  ISETP.LT.AND P6, PT, R115, UR67, !P1 ;  /* 0x0000004373007c0c */ /* 0x000fe4000cfc1270 */
[----:B------:R-:W-:Y:S01]  /*179db0*/  LOP3.LUT P1, RZ, R32, 0x4000000, RZ, 0xc0, !PT ;  /* 0x0400000020ff7812 */ /* 0x000fe2000782c0ff */
[----:B-1----:R-:W2:Y:S01]  /*179dc0*/  LDL.LU R245, [R1+0x6e4] ;  /* 0x0006e40001f57983 */ /* 0x002ea20000300800 */
[----:B------:R-:W-:-:S04]  /*179dd0*/  IMAD.WIDE R6, R244, 0x4, R18 ;  /* 0x00000004f4067825 */ /* 0x000fc800078e0212 */
[----:B------:R-:W-:-:S04]  /*179de0*/  IMAD.WIDE R2, R244, 0x4, R16 ;  /* 0x00000004f4027825 */ /* 0x000fc800078e0210 */
[----:B------:R-:W-:Y:S01]  /*179df0*/  IMAD.WIDE R4, R244, 0x4, R14 ;  /* 0x00000004f4047825 */ /* 0x000fe200078e020e */
[----:B------:R1:W-:Y:S04]  /*179e00*/  @P2 STG.E desc[UR40][R6.64], R249 ;  /* 0x000000f906002986 */ /* 0x0003e8000c101928 */
[----:B-1----:R-:W2:Y:S01]  /*179e10*/  LDL.LU R249, [R1+0x1d88] ;  /* 0x001d880001f97983 */ /* 0x002ea20000300800 */
[----:B---3--:R-:W-:Y:S02]  /*179e20*/  ISETP.LT.AND P2, PT, R240, UR67, !P5 ;  /* 0x00000043f0007c0c */ /* 0x008fe4000ef41270 */
[----:B----4-:R-:W-:Y:S01]  /*179e30*/  ISETP.LT.AND P3, PT, R248, UR67, !P5 ;  /* 0x00000043f8007c0c */ /* 0x010fe2000ef61270 */
[----:B--2---:R-:W-:Y:S01]  /*179e40*/  IMAD.WIDE R6, R87, 0x4, R16 ;  /* 0x0000000457067825 */ /* 0x004fe200078e0210 */
[----:B------:R-:W-:Y:S01]  /*179e50*/  ISETP.GE.AND P4, PT, R9, UR5, PT ;  /* 0x0000000509007c0c */ /* 0x000fe2000bf86270 */
[----:B------:R1:W-:Y:S02]  /*179e60*/  @P1 STG.E desc[UR40][R2.64], R233 ;  /* 0x000000e902001986 */ /* 0x0003e4000c101928 */
[----:B-1----:R-:W-:-:S02]  /*179e70*/  IMAD.WIDE R2, R244, 0x4, R12 ;  /* 0x00000004f4027825 */ /* 0x002fc400078e020c */
[----:B------:R1:W-:Y:S04]  /*179e80*/  @P0 STG.E desc[UR40][R4.64], R236 ;  /* 0x000000ec04000986 */ /* 0x0003e8000c101928 */
[----:B-1----:R-:W2:Y:S04]  /*179e90*/  LDL.LU R236, [R1+0x2f18] ;  /* 0x002f180001ec7983 */ /* 0x002ea80000300800 */
[----:B------:R-:W3:Y:S04]  /*179ea0*/  LDL.LU R250, [R1+0x1da8] ;  /* 0x001da80001fa7983 */ /* 0x000ee80000300800 */
[----:B------:R-:W4:Y:S04]  /*179eb0*/  LDL.LU R10, [R1+0x5c1c] ;  /* 0x005c1c00010a7983 */ /* 0x000f280000300800 */
[----:B------:R-:W2:Y:S01]  /*179ec0*/  LDL.LU R244, [R1+0x1d98] ;  /* 0x001d980001f47983 */ /* 0x000ea20000300800 */
[----:B------:R-:W-:-:S03]  /*179ed0*/  IMAD.WIDE R4, R87, 0x4, R18 ;  /* 0x0000000457047825 */ /* 0x000fc600078e0212 */
[----:B------:R1:W-:Y:S04]  /*179ee0*/  @P6 STG.E desc[UR40][R2.64], R86 ;  /* 0x0000005602006986 */ /* 0x0003e8000c101928 */
[----:B------:R1:W-:Y:S04]  /*179ef0*/  @P2 STG.E desc[UR40][R4.64], R237 ;  /* 0x000000ed04002986 */ /* 0x0003e8000c101928 */
[----:B------:R1:W-:Y:S04]  /*179f00*/  @P3 STG.E desc[UR40][R6.64], R241 ;  /* 0x000000f106003986 */ /* 0x0003e8000c101928 */
[----:B-1----:R-:W4:Y:S04]  /*179f10*/  LDL.LU R86, [R1+0x1208] ;  /* 0x0012080001567983 */ /* 0x002f280000300800 */
[----:B------:R-:W4:Y:S04]  /*179f20*/  LDL.LU R9, [R1+0x5c24] ;  /* 0x005c240001097983 */ /* 0x000f280000300800 */
[----:B------:R-:W4:Y:S01]  /*179f30*/  LDL.LU R233, [R1+0xf58] ;  /* 0x000f580001e97983 */ /* 0x000f220000300800 */
[----:B------:R-:W-:-:S04]  /*179f40*/  IMAD.WIDE R2, R87, 0x4, R14 ;  /* 0x0000000457027825 */ /* 0x000fc800078e020e */
[----:B------:R-:W-:Y:S01]  /*179f50*/  IMAD.WIDE R4, R87, 0x4, R12 ;  /* 0x0000000457047825 */ /* 0x000fe200078e020c */
[----:B------:R-:W4:Y:S04]  /*179f60*/  LDL.LU R241, [R1+0xbb8] ;  /* 0x000bb80001f17983 */ /* 0x000f280000300800 */
[----:B------:R-:W4:Y:S01]  /*179f70*/  LDL.LU R87, [R1+0x5b8] ;  /* 0x0005b80001577983 */ /* 0x000f220000300800 */
[----:B------:R-:W-:Y:S02]  /*179f80*/  ISETP.LT.AND P0, PT, R114, UR67, !P5 ;  /* 0x0000004372007c0c */ /* 0x000fe4000ef01270 */
[----:B------:R-:W-:Y:S01]  /*179f90*/  ISETP.LT.AND P1, PT, R115, UR67, !P5 ;  /* 0x0000004373007c0c */ /* 0x000fe2000ef21270 */
[----:B------:R-:W4:Y:S01]  /*179fa0*/  LDL.LU R237, [R1+0x2f1c] ;  /* 0x002f1c0001ed7983 */ /* 0x000f220000300800 */
[----:B------:R-:W-:-:S02]  /*179fb0*/  ISETP.LT.AND P5, PT, R240, UR67, !P4 ;  /* 0x00000043f0007c0c */ /* 0x000fc4000e7a1270 */
[----:B------:R-:W-:-:S07]  /*179fc0*/  ISETP.LT.AND P2, PT, R248, UR67, !P4 ;  /* 0x00000043f8007c0c */ /* 0x000fce000e741270 */
[----:B------:R-:W-:Y:S04]  /*179fd0*/  @P0 STG.E desc[UR40][R2.64], R246 ;  /* 0x000000f602000986 */ /* 0x000fe8000c101928 */
[----:B------:R1:W-:Y:S01]  /*179fe0*/  @P1 STG.E desc[UR40][R4.64], R245 ;  /* 0x000000f504001986 */ /* 0x0003e2000c101928 */
[----:B------:R-:W-:Y:S02]  /*179ff0*/  ISETP.LT.AND P3, PT, R114, UR67, !P4 ;  /* 0x0000004372007c0c */ /* 0x000fe4000e761270 */
[----:B------:R-:W-:Y:S01]  /*17a000*/  ISETP.LT.AND P4, PT, R115, UR67, !P4 ;  /* 0x0000004373007c0c */ /* 0x000fe2000e781270 */
[----:B-1----:R-:W4:Y:S01]  /*17a010*/  LDL.LU R245, [R1+0x6e8] ;  /* 0x0006e80001f57983 */ /* 0x002f220000300800 */
[----:B------:R-:W-:Y:S01]  /*17a020*/  IMAD.WIDE R6, R232, 0x4, R18 ;  /* 0x00000004e8067825 */ /* 0x000fe200078e0212 */
[----:B------:R-:W-:-:S03]  /*17a030*/  ISETP.GE.AND P6, PT, R8, UR5, PT ;  /* 0x0000000508007c0c */ /* 0x000fc6000bfc6270 */
[----:B------:R-:W-:-:S04]  /*17a040*/  IMAD.WIDE R2, R232, 0x4, R16 ;  /* 0x00000004e8027825 */ /* 0x000fc800078e0210 */
[----:B------:R-:W-:Y:S01]  /*17a050*/  IMAD.WIDE R4, R232, 0x4, R14 ;  /* 0x00000004e8047825 */ /* 0x000fe200078e020e */
[----:B------:R-:W4:Y:S04]  /*17a060*/  LDL.LU R8, [R1+0x5c10] ;  /* 0x005c100001087983 */ /* 0x000f280000300800 */
[----:B------:R1:W-:Y:S01]  /*17a070*/  @P5 STG.E desc[UR40][R6.64], R249 ;  /* 0x000000f906005986 */ /* 0x0003e2000c101928 */
[----:B------:R-:W-:Y:S02]  /*17a080*/  ISETP.LT.AND P0, PT, R240, UR67, !P6 ;  /* 0x00000043f0007c0c */ /* 0x000fe4000f701270 */
[----:B------:R-:W-:Y:S02]  /*17a090*/  ISETP.LT.AND P1, PT, R248, UR67, !P6 ;  /* 0x00000043f8007c0c */ /* 0x000fe4000f721270 */
[----:B------:R-:W-:Y:S01]  /*17a0a0*/  ISETP.LT.AND P5, PT, R114, UR67, !P6 ;  /* 0x0000004372007c0c */ /* 0x000fe2000f7a1270 */
[----:B-1----:R-:W-:-:S02]  /*17a0b0*/  IMAD.WIDE R6, R232, 0x4, R12 ;  /* 0x00000004e8067825 */ /* 0x002fc400078e020c */
[----:B------:R-:W4:Y:S04]  /*17a0c0*/  LDL.LU R232, [R1+0x1d8c] ;  /* 0x001d8c0001e87983 */ /* 0x000f280000300800 */
[----:B------:R-:W4:Y:S04]  /*17a0d0*/  LDL.LU R249, [R1+0x3158] ;  /* 0x0031580001f97983 */ /* 0x000f280000300800 */
[----:B---3--:R-:W-:Y:S04]  /*17a0e0*/  @P2 STG.E desc[UR40][R2.64], R250 ;  /* 0x000000fa02002986 */ /* 0x008fe8000c101928 */
[----:B--2---:R1:W-:Y:S04]  /*17a0f0*/  @P3 STG.E desc[UR40][R4.64], R244 ;  /* 0x000000f404003986 */ /* 0x0043e8000c101928 */
[----:B-1----:R-:W2:Y:S01]  /*17a100*/  LDL.LU R244, [R1+0x1dac] ;  /* 0x001dac0001f47983 */ /* 0x002ea20000300800 */
[----:B------:R-:W-:-:S04]  /*17a110*/  IMAD.WIDE R2, R236, 0x4, R18 ;  /* 0x00000004ec027825 */ /* 0x000fc800078e0212 */
[C---:B------:R-:W-:Y:S01]  /*17a120*/  IMAD.WIDE R4, R236.reuse, 0x4, R16 ;  /* 0x00000004ec047825 */ /* 0x040fe200078e0210 */
[----:B----4-:R1:W-:Y:S04]  /*17a130*/  @P4 STG.E desc[UR40][R6.64], R86 ;  /* 0x0000005606004986 */ /* 0x0103e8000c101928 */
[----:B------:R-:W-:Y:S04]  /*17a140*/  @P0 STG.E desc[UR40][R2.64], R233 ;  /* 0x000000e902000986 */ /* 0x000fe8000c101928 */
[----:B------:R3:W-:Y:S04]  /*17a150*/  @P1 STG.E desc[UR40][R4.64], R241 ;  /* 0x000000f104001986 */ /* 0x0007e8000c101928 */
[----:B-1----:R-:W4:Y:S01]  /*17a160*/  LDL.LU R86, [R1+0x1d9c] ;  /* 0x001d9c0001567983 */ /* 0x002f220000300800 */
[----:B------:R-:W-:-:S03]  /*17a170*/  IMAD.WIDE R6, R236, 0x4, R14 ;  /* 0x00000004ec067825 */ /* 0x000fc600078e020e */
[----:B---3--:R-:W3:Y:S04]  /*17a180*/  LDL.LU R241, [R1+0x120c] ;  /* 0x00120c0001f17983 */ /* 0x008ee80000300800 */
[----:B------:R1:W-:Y:S04]  /*17a190*/  @P5 STG.E desc[UR40][R6.64], R87 ;  /* 0x0000005706005986 */ /* 0x0003e8000c101928 */
[----:B-1----:R-:W3:Y:S01]  /*17a1a0*/  LDL.LU R87, [R1+0xf5c] ;  /* 0x000f5c0001577983 */ /* 0x002ee20000300800 */
[----:B------:R-:W-:-:S03]  /*17a1b0*/  ISETP.LT.AND P6, PT, R115, UR67, !P6 ;  /* 0x0000004373007c0c */ /* 0x000fc6000f7c1270 */
[----:B------:R-:W3:Y:S01]  /*17a1c0*/  LDL.LU R20, [R1+0x5cf4] ;  /* 0x005cf40001147983 */ /* 0x000ee20000300800 */
[----:B------:R-:W-:Y:S01]  /*17a1d0*/  IMAD.WIDE R2, R236, 0x4, R12 ;  /* 0x00000004ec027825 */ /* 0x000fe200078e020c */
[----:B------:R-:W-:Y:S02]  /*17a1e0*/  ISETP.GE.AND P2, PT, R10, UR5, PT ;  /* 0x000000050a007c0c */ /* 0x000fe4000bf46270 */
[----:B------:R-:W3:Y:S02]  /*17a1f0*/  LDL R236, [R1+0x3160] ;  /* 0x0031600001ec7983 */ /* 0x000ee40000100800 */
[----:B------:R-:W-:-:S04]  /*17a200*/  ISETP.LT.AND P4, PT, R240, UR67, !P2 ;  /* 0x00000043f0007c0c */ /* 0x000fc8000d781270 */
[----:B------:R1:W-:Y:S01]  /*17a210*/  @P6 STG.E desc[UR40][R2.64], R245 ;  /* 0x000000f502006986 */ /* 0x0003e2000c101928 */
[----:B------:R-:W-:Y:S02]  /*17a220*/  ISETP.LT.AND P0, PT, R248, UR67, !P2 ;  /* 0x00000043f8007c0c */ /* 0x000fe4000d701270 */
[----:B------:R-:W-:Y:S01]  /*17a230*/  ISETP.LT.AND P1, PT, R114, UR67, !P2 ;  /* 0x0000004372007c0c */ /* 0x000fe2000d721270 */
[----:B-1----:R-:W3:Y:S04]  /*17a240*/  LDL.LU R245, [R1+0xbbc] ;  /* 0x000bbc0001f57983 */ /* 0x002ee80000300800 */
[----:B------:R-:W3:Y:S01]  /*17a250*/  LDL.LU R10, [R1+0x5c14] ;  /* 0x005c1400010a7983 */ /* 0x000ee20000300800 */
[----:B------:R-:W-:Y:S01]  /*17a260*/  IMAD.WIDE R4, R237, 0x4, R18 ;  /* 0x00000004ed047825 */ /* 0x000fe200078e0212 */
[----:B------:R-:W-:-:S03]  /*17a270*/  ISETP.GE.AND P3, PT, R9, UR5, PT ;  /* 0x0000000509007c0c */ /* 0x000fc6000bf66270 */
[----:B------:R-:W-:Y:S01]  /*17a280*/  IMAD.WIDE R2, R237, 0x4, R16 ;  /* 0x00000004ed027825 */ /* 0x000fe200078e0210 */
[----:B------:R-:W-:Y:S01]  /*17a290*/  ISETP.LT.AND P2, PT, R115, UR67, !P2 ;  /* 0x0000004373007c0c */ /* 0x000fe2000d741270 */
[----:B------:R1:W-:Y:S01]  /*17a2a0*/  @P4 STG.E desc[UR40][R4.64], R232 ;  /* 0x000000e804004986 */ /* 0x0003e2000c101928 */
[----:B------:R-:W-:Y:S02]  /*17a2b0*/  ISETP.LT.AND P5, PT, R240, UR67, !P3 ;  /* 0x00000043f0007c0c */ /* 0x000fe4000dfa1270 */
[----:B------:R-:W-:Y:S01]  /*17a2c0*/  ISETP.GE.AND P6, PT, R8, UR5, PT ;  /* 0x0000000508007c0c */ /* 0x000fe2000bfc6270 */
[C---:B------:R-:W-:Y:S01]  /*17a2d0*/  IMAD.WIDE R6, R237.reuse, 0x4, R12 ;  /* 0x00000004ed067825 */ /* 0x040fe200078e020c */
[----:B-1----:R-:W3:Y:S03]  /*17a2e0*/  LDL.LU R232, [R1+0x5bc] ;  /* 0x0005bc0001e87983 */ /* 0x002ee60000300800 */
[----:B------:R-:W-:Y:S01]  /*17a2f0*/  IMAD.WIDE R4, R237, 0x4, R14 ;  /* 0x00000004ed047825 */ /* 0x000fe200078e020e */
[----:B------:R-:W3:Y:S03]  /*17a300*/  LDL.LU R26, [R1+0x5ce4] ;  /* 0x005ce400011a7983 */ /* 0x000ee60000300800 */
[----:B------:R-:W-:Y:S01]  /*17a310*/  IMAD.WIDE R8, R249, 0x4, R18 ;  /* 0x00000004f9087825 */ /* 0x000fe200078e0212 */
[----:B--2---:R1:W-:Y:S04]  /*17a320*/  @P0 STG.E desc[UR40][R2.64], R244 ;  /* 0x000000f402000986 */ /* 0x0043e8000c101928 */
[----:B-1----:R-:W2:Y:S04]  /*17a330*/  LDL.LU R244, [R1+0x6ec] ;  /* 0x0006ec0001f47983 */ /* 0x002ea80000300800 */
[----:B------:R-:W2:Y:S04]  /*17a340*/  LDL.LU R25, [R1+0x5c0c] ;  /* 0x005c0c0001197983 */ /* 0x000ea80000300800 */
[----:B----4-:R1:W-:Y:S04]  /*17a350*/  @P1 STG.E desc[UR40][R4.64], R86 ;  /* 0x0000005604001986 */ /* 0x0103e8000c101928 */
[----:B---3--:R-:W-:Y:S04]  /*17a360*/  @P2 STG.E desc[UR40][R6.64], R241 ;  /* 0x000000f106002986 */ /* 0x008fe8000c101928 */
[----:B-1----:R-:W3:Y:S04]  /*17a370*/  LDL.LU R86, [R1+0x1dd0] ;  /* 0x001dd00001567983 */ /* 0x002ee80000300800 */
[----:B------:R-:W4:Y:S04]  /*17a380*/  LDL.LU R11, [R1+0x5c08] ;  /* 0x005c0800010b7983 */ /* 0x000f280000300800 */
[----:B------:R1:W-:Y:S04]  /*17a390*/  @P5 STG.E desc[UR40][R8.64], R87 ;  /* 0x0000005708005986 */ /* 0x0003e8000c101928 */
[----:B-1----:R-:W4:Y:S04]  /*17a3a0*/  LDL.LU R87, [R1+0x1dc0] ;  /* 0x001dc00001577983 */ /* 0x002f280000300800 */
[----:B------:R-:W4:Y:S04]  /*17a3b0*/  LDL.LU R24, [R1+0x5c04] ;  /* 0x005c040001187983 */ /* 0x000f280000300800 */
[----:B------:R-:W4:Y:S04]  /*17a3c0*/  LDL.LU R23, [R1+0x5c00] ;  /* 0x005c000001177983 */ /* 0x000f280000300800 */
[----:B------:R-:W4:Y:S04]  /*17a3d0*/  LDL.LU R22, [R1+0x5cf0] ;  /* 0x005cf00001167983 */ /* 0x000f280000300800 */
[----:B------:R-:W4:Y:S01]  /*17a3e0*/  LDL.LU R21, [R1+0x5bfc] ;  /* 0x005bfc0001157983 */ /* 0x000f220000300800 */
[----:B------:R-:W-:-:S02]  /*17a3f0*/  ISETP.LT.AND P4, PT, R248, UR67, !P3 ;  /* 0x00000043f8007c0c */ /* 0x000fc4000df81270 */
[----:B------:R-:W-:Y:S01]  /*17a400*/  ISETP.GE.AND P5, PT, R20, UR5, PT ;  /* 0x0000000514007c0c */ /* 0x000fe2000bfa6270 */
[----:B------:R-:W-:Y:S01]  /*17a410*/  IMAD.WIDE R2, R249, 0x4, R16 ;  /* 0x00000004f9027825 */ /* 0x000fe200078e0210 */
[----:B------:R-:W4:Y:S01]  /*17a420*/  LDL.LU R20, [R1+0x5cec] ;  /* 0x005cec0001147983 */ /* 0x000f220000300800 */
[----:B------:R-:W-:-:S08]  /*17a430*/  ISETP.LT.AND P0, PT, R114, UR67, !P3 ;  /* 0x0000004372007c0c */ /* 0x000fd0000df01270 */
[----:B------:R1:W-:Y:S01]  /*17a440*/  @P4 STG.E desc[UR40][R2.64], R245 ;  /* 0x000000f502004986 */ /* 0x0003e2000c101928 */
[----:B------:R-:W-:-:S03]  /*17a450*/  ISETP.GE.AND P4, PT, R10, UR5, PT ;  /* 0x000000050a007c0c */ /* 0x000fc6000bf86270 */
[----:B------:R-:W4:Y:S01]  /*17a460*/  LDL.LU R10, [R1+0x5ce8] ;  /* 0x005ce800010a7983 */ /* 0x000f220000300800 */
[----:B------:R-:W-:-:S03]  /*17a470*/  ISETP.LT.AND P3, PT, R115, UR67, !P3 ;  /* 0x0000004373007c0c */ /* 0x000fc6000df61270 */
[----:B------:R-:W4:Y:S01]  /*17a480*/  LDL.LU R9, [R1+0x5bf8] ;  /* 0x005bf80001097983 */ /* 0x000f220000300800 */
[----:B------:R-:W-:Y:S01]  /*17a490*/  ISETP.LT.AND P2, PT, R240, UR67, !P6 ;  /* 0x00000043f0007c0c */ /* 0x000fe2000f741270 */
[C---:B------:R-:W-:Y:S02]  /*17a4a0*/  IMAD.WIDE R4, R249.reuse, 0x4, R14 ;  /* 0x00000004f9047825 */ /* 0x040fe400078e020e */
[----:B------:R-:W4:Y:S01]  /*17a4b0*/  LDL.LU R8, [R1+0x5bf4] ;  /* 0x005bf40001087983 */ /* 0x000f220000300800 */
[----:B------:R-:W-:Y:S01]  /*17a4c0*/  ISETP.LT.AND P1, PT, R248, UR67, !P6 ;  /* 0x00000043f8007c0c */ /* 0x000fe2000f721270 */
[----:B-1----:R-:W-:Y:S02]  /*17a4d0*/  IMAD.WIDE R2, R249, 0x4, R12 ;  /* 0x00000004f9027825 */ /* 0x002fe400078e020c */
[----:B------:R1:W-:Y:S02]  /*17a4e0*/  @P0 STG.E desc[UR40][R4.64], R232 ;  /* 0x000000e804000986 */ /* 0x0003e4000c101928 */
[----:B------:R-:W-:-:S04]  /*17a4f0*/  IMAD.WIDE R6, R236, 0x4, R16 ;  /* 0x00000004ec067825 */ /* 0x000fc800078e0210 */
[----:B-1----:R-:W-:Y:S01]  /*17a500*/  IMAD.WIDE R4, R236, 0x4, R18 ;  /* 0x00000004ec047825 */ /* 0x002fe200078e0212 */
[----:B--2---:R-:W-:Y:S04]  /*17a510*/  @P3 STG.E desc[UR40][R2.64], R244 ;  /* 0x000000f402003986 */ /* 0x004fe8000c101928 */
[----:B---3--:R-:W-:Y:S01]  /*17a520*/  @P2 STG.E desc[UR40][R4.64], R86 ;  /* 0x0000005604002986 */ /* 0x008fe2000c101928 */
[----:B----4-:R-:W-:-:S03]  /*17a530*/  ISETP.GE.AND P2, PT, R11, UR5, PT ;  /* 0x000000050b007c0c */ /* 0x010fc6000bf46270 */
[----:B------:R-:W2:Y:S04]  /*17a540*/  LDL.LU R11, [R1+0x5bf0] ;  /* 0x005bf000010b7983 */ /* 0x000ea80000300800 */
[----:B------:R1:W-:Y:S04]  /*17a550*/  @P1 STG.E desc[UR40][R6.64], R87 ;  /* 0x0000005706001986 */ /* 0x0003e8000c101928 */
[----:B-1----:R-:W3:Y:S04]  /*17a560*/  LDL.LU R7, [R1+0x5bec] ;  /* 0x005bec0001077983 */ /* 0x002ee80000300800 */
[----:B------:R-:W4:Y:S04]  /*17a570*/  LDL.LU R6, [R1+0x5be8] ;  /* 0x005be80001067983 */ /* 0x000f280000300800 */
[----:B------:R-:W4:Y:S04]  /*17a580*/  LDL.LU R5, [R1+0x5ce0] ;  /* 0x005ce00001057983 */ /* 0x000f280000300800 */
[----:B------:R-:W4:Y:S01]  /*17a590*/  LDL.LU R4, [R1+0x5be4] ;  /* 0x005be40001047983 */ /* 0x000f220000300800 */
[----:B------:R-:W-:-:S04]  /*17a5a0*/  LOP3.LUT R31, R31, 0xfffffffb, RZ, 0xc0, !PT ;  /* 0xfffffffb1f1f7812 */ /* 0x000fc800078ec0ff */
[----:B------:R-:W-:-:S04]  /*17a5b0*/  @P6 LOP3.LUT R31, R31, 0x4, RZ, 0xfc, !PT ;  /* 0x000000041f1f6812 */ /* 0x000fc800078efcff */
[----:B------:R-:W-:Y:S02]  /*17a5c0*/  LOP3.LUT R31, R31, 0xfffffffd, RZ, 0xc0, !PT ;  /* 0xfffffffd1f1f7812 */ /* 0x000fe400078ec0ff */
[----:B------:R-:W-:Y:S02]  /*17a5d0*/  ISETP.GE.AND P3, PT, R25, UR5, PT ;  /* 0x0000000519007c0c */ /* 0x000fe4000bf66270 */
[----:B------:R-:W-:-:S04]  /*17a5e0*/  @P5 LOP3.LUT R31, R31, 0x2, RZ, 0xfc, !PT ;  /* 0x000000021f1f5812 */ /* 0x000fc800078efcff */
[----:B------:R-:W-:-:S04]  /*17a5f0*/  LOP3.LUT R31, R31, 0xfffffffe, RZ, 0xc0, !PT ;  /* 0xfffffffe1f1f7812 */ /* 0x000fc800078ec0ff */
[----:B------:R-:W-:-:S04]  /*17a600*/  @P4 LOP3.LUT R31, R31, 0x1, RZ, 0xfc, !PT ;  /* 0x000000011f1f4812 */ /* 0x000fc800078efcff */
[----:B------:R-:W-:Y:S02]  /*17a610*/  LOP3.LUT R31, R31, 0xffffffef, RZ, 0xc0, !PT ;  /* 0xffffffef1f1f7812 */ /* 0x000fe400078ec0ff */
[----:B------:R-:W-:Y:S02]  /*17a620*/  ISETP.GE.AND P1, PT, R24, UR5, PT ;  /* 0x0000000518007c0c */ /* 0x000fe4000bf26270 */
[----:B------:R-:W-:-:S04]  /*17a630*/  @P3 LOP3.LUT R31, R31, 0x10, RZ, 0xfc, !PT ;  /* 0x000000101f1f3812 */ /* 0x000fc800078efcff */
[----:B------:R-:W-:-:S04]  /*17a640*/  LOP3.LUT R31, R31, 0xffffffdf, RZ, 0xc0, !PT ;  /* 0xffffffdf1f1f7812 */ /* 0x000fc800078ec0ff */
[----:B------:R-:W-:Y:S02]  /*17a650*/  @P2 LOP3.LUT R31, R31, 0x20, RZ, 0xfc, !PT ;  /* 0x000000201f1f2812 */ /* 0x000fe400078efcff */
[----:B------:R-:W-:Y:S02]  /*17a660*/  ISETP.GE.AND P2, PT, R23, UR5, PT ;  /* 0x0000000517007c0c */ /* 0x000fe4000bf46270 */
[----:B------:R-:W-:Y:S02]  /*17a670*/  LOP3.LUT R31, R31, 0xffffffbf, RZ, 0xc0, !PT ;  /* 0xffffffbf1f1f7812 */ /* 0x000fe400078ec0ff */
[----:B------:R-:W-:Y:S02]  /*17a680*/  ISETP.GE.AND P3, PT, R22, UR5, PT ;  /* 0x0000000516007c0c */ /* 0x000fe4000bf66270 */
[----:B------:R-:W-:-:S04]  /*17a690*/  @P1 LOP3.LUT R31, R31, 0x40, RZ, 0xfc, !PT ;  /* 0x000000401f1f1812 */ /* 0x000fc800078efcff */
        /* <DEDUP_REMOVED lines=8> */
[----:B------:R-:W4:Y:S01]  /*17a720*/  LDL.LU R10, [R1+0x5cdc] ;  /* 0x005cdc00010a7983 */ /* 0x000f220000300800 */
        /* <DEDUP_REMOVED lines=9> */
[----:B------:R-:W-:-:S04]  /*17a7c0*/  LOP3.LUT R31, R31, 0xffffefff, RZ, 0xc0, !PT ;  /* 0xffffefff1f1f7812 */ /* 0x000fc800078ec0ff */
[----:B------:R-:W-:-:S04]  /*17a7d0*/  @P1 LOP3.LUT R31, R31, 0x1000, RZ, 0xfc, !PT ;  /* 0x000010001f1f1812 */ /* 0x000fc800078efcff */
[----:B------:R-:W-:-:S04]  /*17a7e0*/  LOP3.LUT R31, R31, 0xffffdfff, RZ, 0xc0, !PT ;  /* 0xffffdfff1f1f7812 */ /* 0x000fc800078ec0ff */
[----:B------:R-:W-:-:S04]  /*17a7f0*/  @P2 LOP3.LUT R31, R31, 0x2000, RZ, 0xfc, !PT ;  /* 0x000020001f1f2812 */ /* 0x000fc800078efcff */
[----:B------:R-:W-:Y:S02]  /*17a800*/  LOP3.LUT R31, R31, 0xffffbfff, RZ, 0xc0, !PT ;  /* 0xffffbfff1f1f7812 */ /* 0x000fe400078ec0ff */
[----:B--2---:R-:W-:Y:S02]  /*17a810*/  ISETP.GE.AND P3, PT, R11, UR5, PT ;  /* 0x000000050b007c0c */ /* 0x004fe4000bf66270 */
[----:B------:R-:W2:Y:S11]  /*17a820*/  LDL.LU R11, [R1+0x5bd8] ;  /* 0x005bd800010b7983 */ /* 0x000eb60000300800 */
[----:B------:R-:W-:-:S04]  /*17a830*/  @P3 LOP3.LUT R31, R31, 0x4000, RZ, 0xfc, !PT ;  /* 0x000040001f1f3812 */ /* 0x000fc800078efcff */
[----:B------:R-:W-:Y:S02]  /*17a840*/  LOP3.LUT R31, R31, 0xffff7fff, RZ, 0xc0, !PT ;  /* 0xffff7fff1f1f7812 */ /* 0x000fe400078ec0ff */
[----:B---3--:R-:W-:Y:S02]  /*17a850*/  ISETP.GE.AND P1, PT, R7, UR5, PT ;  /* 0x0000000507007c0c */ /* 0x008fe4000bf26270 */
[----:B------:R-:W3:Y:S01]  /*17a860*/  LDL.LU R7, [R1+0x5bd4] ;  /* 0x005bd40001077983 */ /* 0x000ee20000300800 */
[----:B----4-:R-:W-:-:S03]  /*17a870*/  ISETP.GE.AND P2, PT, R6, UR5, PT ;  /* 0x0000000506007c0c */ /* 0x010fc6000bf46270 */
[----:B------:R-:W4:Y:S01]  /*17a880*/  LDL.LU R6, [R1+0x5cd8] ;  /* 0x005cd80001067983 */ /* 0x000f220000300800 */
[----:B------:R-:W-:-:S03]  /*17a890*/  ISETP.GE.AND P3, PT, R5, UR5, PT ;  /* 0x0000000505007c0c */ /* 0x000fc6000bf66270 */
[----:B------:R-:W4:Y:S03]  /*17a8a0*/  LDL.LU R5, [R1+0x5bd0] ;  /* 0x005bd00001057983 */ /* 0x000f260000300800 */
[----:B------:R-:W-:Y:S02]  /*17a8b0*/  @P1 LOP3.LUT R31, R31, 0x8000, RZ, 0xfc, !PT ;  /* 0x000080001f1f1812 */ /* 0x000fe400078efcff */
[----:B------:R-:W-:Y:S02]  /*17a8c0*/  ISETP.GE.AND P1, PT, R4, UR5, PT ;  /* 0x0000000504007c0c */ /* 0x000fe4000bf26270 */
[----:B------:R-:W4:Y:S01]  /*17a8d0*/  LDL.LU R4, [R1+0x5cd4] ;  /* 0x005cd40001047983 */ /* 0x000f220000300800 */
[----:B------:R-:W-:-:S04]  /*17a8e0*/  LOP3.LUT R31, R31, 0xfffeffff, RZ, 0xc0, !PT ;  /* 0xfffeffff1f1f7812 */ /* 0x000fc800078ec0ff */
[----:B------:R-:W-:-:S04]  /*17a8f0*/  @P2 LOP3.LUT R31, R31, 0x10000, RZ, 0xfc, !PT ;  /* 0x000100001f1f2812 */ /* 0x000fc800078efcff */
[----:B------:R-:W-:-:S04]  /*17a900*/  LOP3.LUT R31, R31, 0xfffdffff, RZ, 0xc0, !PT ;  /* 0xfffdffff1f1f7812 */ /* 0x000fc800078ec0ff */
[----:B------:R-:W-:-:S04]  /*17a910*/  @P3 LOP3.LUT R31, R31, 0x20000, RZ, 0xfc, !PT ;  /* 0x000200001f1f3812 */ /* 0x000fc800078efcff */
[----:B------:R-:W-:-:S04]  /*17a920*/  LOP3.LUT R31, R31, 0xfffbffff, RZ, 0xc0, !PT ;  /* 0xfffbffff1f1f7812 */ /* 0x000fc800078ec0ff */
[----:B------:R-:W-:-:S04]  /*17a930*/  @P1 LOP3.LUT R31, R31, 0x40000, RZ, 0xfc, !PT ;  /* 0x000400001f1f1812 */ /* 0x000fc800078efcff */
[----:B------:R-:W-:Y:S02]  /*17a940*/  LOP3.LUT R31, R31, 0xfff7ffff, RZ, 0xc0, !PT ;  /* 0xfff7ffff1f1f7812 */ /* 0x000fe400078ec0ff */
[----:B------:R-:W-:Y:S02]  /*17a950*/  ISETP.GE.AND P2, PT, R10, UR5, PT ;  /* 0x000000050a007c0c */ /* 0x000fe4000bf46270 */
[----:B------:R-:W4:Y:S01]  /*17a960*/  LDL.LU R10, [R1+0x5cd0] ;  /* 0x005cd000010a7983 */ /* 0x000f220000300800 */
[----:B------:R-:W-:-:S03]  /*17a970*/  ISETP.GE.AND P3, PT, R9, UR5, PT ;  /* 0x0000000509007c0c */ /* 0x000fc6000bf66270 */
[----:B------:R-:W4:Y:S07]  /*17a980*/  LDL.LU R9, [R1+0x5bcc] ;  /* 0x005bcc0001097983 */ /* 0x000f2e0000300800 */
[----:B------:R-:W-:Y:S02]  /*17a990*/  @P2 LOP3.LUT R31, R31, 0x80000, RZ, 0xfc, !PT ;  /* 0x000800001f1f2812 */ /* 0x000fe400078efcff */
[----:B------:R-:W-:Y:S02]  /*17a9a0*/  ISETP.GE.AND P1, PT, R8, UR5, PT ;  /* 0x0000000508007c0c */ /* 0x000fe4000bf26270 */
[----:B------:R-:W-:Y:S01]  /*17a9b0*/  LOP3.LUT R31, R31, 0xffefffff, RZ, 0xc0, !PT ;  /* 0xffefffff1f1f7812 */ /* 0x000fe200078ec0ff */
[----:B------:R-:W4:Y:S03]  /*17a9c0*/  LDL.LU R8, [R1+0x5bc8] ;  /* 0x005bc80001087983 */ /* 0x000f260000300800 */
        /* <DEDUP_REMOVED lines=255> */
[----:B------:R-:W4:Y:S04]  /*17b9c0*/  LDL.LU R8, [R1+0x5c58] ;  /* 0x005c580001087983 */ /* 0x000f280000300800 */
[----:B------:R-:W4:Y:S01]  /*17b9d0*/  LDL.LU R20, [R1+0x5c54] ;  /* 0x005c540001147983 */ /* 0x000f220000300800 */
[----:B------:R-:W-:-:S04]  /*17b9e0*/  @P1 LOP3.LUT R58, R58, 0x100000, RZ, 0xfc, !PT ;  /* 0x001000003a3a1812 */ /* 0x000fc800078efcff */
[----:B------:R-:W-:-:S04]  /*17b9f0*/  LOP3.LUT R58, R58, 0xffdfffff, RZ, 0xc0, !PT ;  /* 0xffdfffff3a3a7812 */ /* 0x000fc800078ec0ff */
[----:B------:R-:W-:-:S04]  /*17ba00*/  @P2 LOP3.LUT R58, R58, 0x200000, RZ, 0xfc, !PT ;  /* 0x002000003a3a2812 */ /* 0x000fc800078efcff */
[----:B------:R-:W-:Y:S02]  /*17ba10*/  LOP3.LUT R58, R58, 0xffbfffff, RZ, 0xc0, !PT ;  /* 0xffbfffff3a3a7812 */ /* 0x000fe400078ec0ff */
[----:B--2---:R-:W-:-:S13]  /*17ba20*/  ISETP.GE.AND P3, PT, R11, UR5, PT ;  /* 0x000000050b007c0c */ /* 0x004fda000bf66270 */
[----:B------:R-:W-:-:S04]  /*17ba30*/  @P3 LOP3.LUT R58, R58, 0x400000, RZ, 0xfc, !PT ;  /* 0x004000003a3a3812 */ /* 0x000fc800078efcff */
[----:B------:R-:W-:Y:S02]  /*17ba40*/  LOP3.LUT R58, R58, 0xff7fffff, RZ, 0xc0, !PT ;  /* 0xff7fffff3a3a7812 */ /* 0x000fe400078ec0ff */
[----:B---3--:R-:W-:Y:S02]  /*17ba50*/  ISETP.GE.AND P1, PT, R7, UR5, PT ;  /* 0x0000000507007c0c */ /* 0x008fe4000bf26270 */
[----:B------:R-:W2:Y:S01]  /*17ba60*/  LDL.LU R7, [R1+0x5c50] ;  /* 0x005c500001077983 */ /* 0x000ea20000300800 */
[----:B----4-:R-:W-:-:S03]  /*17ba70*/  ISETP.GE.AND P2, PT, R6, UR5, PT ;  /* 0x0000000506007c0c */ /* 0x010fc6000bf46270 */
[----:B------:R-:W3:Y:S01]  /*17ba80*/  LDL.LU R6, [R1+0x5c4c] ;  /* 0x005c4c0001067983 */ /* 0x000ee20000300800 */
[----:B------:R-:W-:-:S03]  /*17ba90*/  ISETP.GE.AND P3, PT, R5, UR5, PT ;  /* 0x0000000505007c0c */ /* 0x000fc6000bf66270 */
[----:B------:R-:W4:Y:S03]  /*17baa0*/  LDL.LU R5, [R1+0x5cfc] ;  /* 0x005cfc0001057983 */ /* 0x000f260000300800 */
[----:B------:R-:W-:Y:S02]  /*17bab0*/  @P1 LOP3.LUT R58, R58, 0x800000, RZ, 0xfc, !PT ;  /* 0x008000003a3a1812 */ /* 0x000fe400078efcff */
[----:B------:R-:W-:Y:S02]  /*17bac0*/  ISETP.GE.AND P1, PT, R4, UR5, PT ;  /* 0x0000000504007c0c */ /* 0x000fe4000bf26270 */
[----:B------:R-:W4:Y:S01]  /*17bad0*/  LDL.LU R4, [R1+0x5c48] ;  /* 0x005c480001047983 */ /* 0x000f220000300800 */
[----:B------:R-:W-:-:S03]  /*17bae0*/  LOP3.LUT R58, R58, 0xfeffffff, RZ, 0xc0, !PT ;  /* 0xfeffffff3a3a7812 */ /* 0x000fc600078ec0ff */
[----:B------:R-:W4:Y:S01]  /*17baf0*/  LDL.LU R11, [R1+0x5c44] ;  /* 0x005c4400010b7983 */ /* 0x000f220000300800 */
        /* <DEDUP_REMOVED lines=12> */
[----:B------:R-:W-:-:S02]  /*17bbc0*/  LOP3.LUT R58, R58, 0xefffffff, RZ, 0xc0, !PT ;  /* 0xefffffff3a3a7812 */ /* 0x000fc400078ec0ff */
[----:B------:R-:W-:Y:S01]  /*17bbd0*/  ISETP.GE.AND P2, PT, R20, UR5, PT ;  /* 0x0000000514007c0c */ /* 0x000fe2000bf46270 */
        /* <DEDUP_REMOVED lines=8> */
[----:B------:R-:W2:Y:S01]  /*17bc60*/  LDL.LU R7, [R1+0x5c34] ;  /* 0x005c340001077983 */ /* 0x000ea20000300800 */
[----:B---3--:R-:W-:-:S03]  /*17bc70*/  ISETP.GE.AND P1, PT, R6, UR5, PT ;  /* 0x0000000506007c0c */ /* 0x008fc6000bf26270 */
[----:B------:R-:W3:Y:S01]  /*17bc80*/  LDL.LU R6, [R1+0x5c64] ;  /* 0x005c640001067983 */ /* 0x000ee20000300800 */
[----:B----4-:R-:W-:-:S03]  /*17bc90*/  ISETP.GE.AND P2, PT, R5, UR5, PT ;  /* 0x0000000505007c0c */ /* 0x010fc6000bf46270 */
[----:B------:R-:W4:Y:S03]  /*17bca0*/  LDL.LU R5, [R1+0x5c30] ;  /* 0x005c300001057983 */ /* 0x000f260000300800 */
[----:B------:R-:W-:Y:S02]  /*17bcb0*/  @P3 LOP3.LUT R58, R58, 0x80000000, RZ, 0xfc, !PT ;  /* 0x800000003a3a3812 */ /* 0x000fe400078efcff */
[----:B------:R-:W-:Y:S02]  /*17bcc0*/  ISETP.GE.AND P3, PT, R4, UR5, PT ;  /* 0x0000000504007c0c */ /* 0x000fe4000bf66270 */
[----:B------:R-:W4:Y:S01]  /*17bcd0*/  LDL.LU R4, [R1+0x5cf8] ;  /* 0x005cf80001047983 */ /* 0x000f220000300800 */
[----:B------:R-:W-:-:S03]  /*17bce0*/  LOP3.LUT R56, R56, 0xfffffffe, RZ, 0xc0, !PT ;  /* 0xfffffffe38387812 */ /* 0x000fc600078ec0ff */
[----:B------:R-:W4:Y:S04]  /*17bcf0*/  LDL.LU R24, [R1+0x5d00] ;  /* 0x005d000001187983 */ /* 0x000f280000300800 */
[----:B------:R-:W4:Y:S04]  /*17bd00*/  LDL.LU R23, [R1+0x5c2c] ;  /* 0x005c2c0001177983 */ /* 0x000f280000300800 */
[----:B------:R-:W4:Y:S01]  /*17bd10*/  LDL.LU R22, [R1+0x5c28] ;  /* 0x005c280001167983 */ /* 0x000f220000300800 */
[----:B------:R-:W-:-:S03]  /*17bd20*/  @P1 LOP3.LUT R56, R56, 0x1, RZ, 0xfc, !PT ;  /* 0x0000000138381812 */ /* 0x000fc600078efcff */
[----:B------:R-:W4:Y:S01]  /*17bd30*/  LDL.LU R21, [R1+0x5b40] ;  /* 0x005b400001157983 */ /* 0x000f220000300800 */
[----:B------:R-:W-:-:S03]  /*17bd40*/  ISETP.GE.AND P1, PT, R11, UR5, PT ;  /* 0x000000050b007c0c */ /* 0x000fc6000bf26270 */
        /* <DEDUP_REMOVED lines=22> */
[----:B---3--:R-:W-:Y:S01]  /*17beb0*/  ISETP.GE.AND P3, PT, R6, UR5, PT ;  /* 0x0000000506007c0c */ /* 0x008fe2000bf66270 */
[----:B------:R-:W2:Y:S04]  /*17bec0*/  LDL.LU R7, [R1+0x5b2c] ;  /* 0x005b2c0001077983 */ /* 0x000ea80000300800 */
[----:B------:R-:W3:Y:S01]  /*17bed0*/  LDL.LU R6, [R1+0x5b28] ;  /* 0x005b280001067983 */ /* 0x000ee20000300800 */
[----:B----4-:R-:W-:-:S03]  /*17bee0*/  ISETP.GE.AND P1, PT, R5, UR5, PT ;  /* 0x0000000505007c0c */ /* 0x010fc6000bf26270 */
[----:B------:R-:W4:Y:S02]  /*17bef0*/  LDL.LU R5, [R1+0x596c] ;  /* 0x00596c0001057983 */ /* 0x000f240000300800 */
[----:B------:R-:W-:Y:S02]  /*17bf00*/  @P2 LOP3.LUT R56, R56, 0x80, RZ, 0xfc, !PT ;  /* 0x0000008038382812 */ /* 0x000fe400078efcff */
[----:B------:R-:W-:Y:S02]  /*17bf10*/  ISETP.GE.AND P2, PT, R4, UR5, PT ;  /* 0x0000000504007c0c */ /* 0x000fe4000bf46270 */
[----:B------:R-:W4:Y:S01]  /*17bf20*/  LDL.LU R4, [R1+0x5d14] ;  /* 0x005d140001047983 */ /* 0x000f220000300800 */
[----:B------:R-:W-:-:S04]  /*17bf30*/  LOP3.LUT R56, R56, 0xfffffeff, RZ, 0xc0, !PT ;  /* 0xfffffeff38387812 */ /* 0x000fc800078ec0ff */
        /* <DEDUP_REMOVED lines=22> */
[----:B------:R-:W-:-:S04]  /*17c0a0*/  LOP3.LUT R56, R56, 0xfffeffff, RZ, 0xc0, !PT ;  /* 0xfffeffff38387812 */ /* 0x000fc800078ec0ff */
[----:B------:R-:W-:-:S04]  /*17c0b0*/  @P2 LOP3.LUT R56, R56, 0x10000, RZ, 0xfc, !PT ;  /* 0x0001000038382812 */ /* 0x000fc800078efcff */
[----:B------:R-:W-:Y:S02]  /*17c0c0*/  LOP3.LUT R56, R56, 0xfffdffff, RZ, 0xc0, !PT ;  /* 0xfffdffff38387812 */ /* 0x000fe400078ec0ff */
[----:B------:R-:W-:Y:S01]  /*17c0d0*/  ISETP.GE.AND P0, PT, R26, UR5, PT ;  /* 0x000000051a007c0c */ /* 0x000fe2000bf06270 */
[----:B------:R-:W-:Y:S01]  /*17c0e0*/  IMAD.WIDE R2, R236, 0x4, R14 ;  /* 0x00000004ec027825 */ /* 0x000fe200078e020e */
[----:B------:R-:W-:Y:S02]  /*17c0f0*/  ISETP.GE.AND P1, PT, R9, UR5, PT ;  /* 0x0000000509007c0c */ /* 0x000fe4000bf26270 */
[----:B------:R-:W-:Y:S02]  /*17c100*/  @P3 LOP3.LUT R56, R56, 0x20000, RZ, 0xfc, !PT ;  /* 0x0002000038383812 */ /* 0x000fe400078efcff */
[----:B------:R-:W-:Y:S02]  /*17c110*/  ISETP.GE.AND P2, PT, R8, UR5, PT ;  /* 0x0000000508007c0c */ /* 0x000fe4000bf46270 */
[----:B--2---:R-:W-:-:S02]  /*17c120*/  ISETP.GE.AND P3, PT, R7, UR5, PT ;  /* 0x0000000507007c0c */ /* 0x004fc4000bf66270 */
[----:B---3--:R-:W-:Y:S02]  /*17c130*/  ISETP.GE.AND P4, PT, R6, UR5, PT ;  /* 0x0000000506007c0c */ /* 0x008fe4000bf86270 */
[----:B----4-:R-:W-:Y:S02]  /*17c140*/  ISETP.GE.AND P5, PT, R5, UR5, PT ;  /* 0x0000000505007c0c */ /* 0x010fe4000bfa6270 */
[----:B------:R-:W-:Y:S01]  /*17c150*/  ISETP.GE.AND P6, PT, R4, UR5, PT ;  /* 0x0000000504007c0c */ /* 0x000fe2000bfc6270 */
[----:B------:R-:W2:Y:S04]  /*17c160*/  LDL.LU R232, [R1+0x1db0] ;  /* 0x001db00001e87983 */ /* 0x000ea80000300800 */
[----:B------:R-:W3:Y:S04]  /*17c170*/  LDL.LU R241, [R1+0x11f0] ;  /* 0x0011f00001f17983 */ /* 0x000ee80000300800 */
[----:B------:R-:W4:Y:S04]  /*17c180*/  LDL.LU R245, [R1+0xf60] ;  /* 0x000f600001f57983 */ /* 0x000f280000300800 */
[----:B------:R-:W3:Y:S04]  /*17c190*/  LDL.LU R249, [R1+0xba0] ;  /* 0x000ba00001f97983 */ /* 0x000ee80000300800 */
[----:B------:R-:W3:Y:S04]  /*17c1a0*/  LDL.LU R244, [R1+0x6d0] ;  /* 0x0006d00001f47983 */ /* 0x000ee80000300800 */
[----:B------:R-:W3:Y:S01]  /*17c1b0*/  LDL.LU R86, [R1+0x3164] ;  /* 0x0031640001567983 */ /* 0x000ee20000300800 */
[----:B------:R-:W-:-:S03]  /*17c1c0*/  LOP3.LUT R0, R0, 0xfffffeff, RZ, 0xc0, !PT ;  /* 0xfffffeff00007812 */ /* 0x000fc600078ec0ff */
[----:B------:R-:W4:Y:S01]  /*17c1d0*/  LDL.LU R250, [R1+0x5a0] ;  /* 0x0005a00001fa7983 */ /* 0x000f220000300800 */
[----:B------:R-:W-:-:S03]  /*17c1e0*/  @P3 LOP3.LUT R0, R0, 0x100, RZ, 0xfc, !PT ;  /* 0x0000010000003812 */ /* 0x000fc600078efcff */
[----:B------:R-:W4:Y:S01]  /*17c1f0*/  LDL.LU R233, [R1+0x1dd4] ;  /* 0x001dd40001e97983 */ /* 0x000f220000300800 */
[----:B------:R-:W-:-:S03]  /*17c200*/  LOP3.LUT R0, R0, 0xffffff7f, RZ, 0xc0, !PT ;  /* 0xffffff7f00007812 */ /* 0x000fc600078ec0ff */
[----:B------:R-:W4:Y:S01]  /*17c210*/  LDL.LU R237, [R1+0x1dc4] ;  /* 0x001dc40001ed7983 */ /* 0x000f220000300800 */
[----:B------:R-:W-:-:S03]  /*17c220*/  @P4 LOP3.LUT R0, R0, 0x80, RZ, 0xfc, !PT ;  /* 0x0000008000004812 */ /* 0x000fc600078efcff */
[----:B------:R-:W4:Y:S01]  /*17c230*/  LDL.LU R87, [R1+0x3168] ;  /* 0x0031680001577983 */ /* 0x000f220000300800 */
[----:B------:R-:W-:Y:S02]  /*17c240*/  LOP3.LUT R0, R0, 0xffffffbf, RZ, 0xc0, !PT ;  /* 0xffffffbf00007812 */ /* 0x000fe400078ec0ff */
[C---:B------:R-:W-:Y:S02]  /*17c250*/  LOP3.LUT P4, RZ, R31.reuse, 0x2, RZ, 0xc0, !PT ;  /* 0x000000021fff7812 */ /* 0x040fe4000788c0ff */
[----:B------:R-:W-:Y:S02]  /*17c260*/  @P5 LOP3.LUT R0, R0, 0x40, RZ, 0xfc, !PT ;  /* 0x0000004000005812 */ /* 0x000fe400078efcff */
[C---:B------:R-:W-:Y:S02]  /*17c270*/  LOP3.LUT P5, RZ, R31.reuse, 0x4, RZ, 0xc0, !PT ;  /* 0x000000041fff7812 */ /* 0x040fe400078ac0ff */
[----:B------:R-:W-:Y:S02]  /*17c280*/  LOP3.LUT R0, R0, 0xffffffdf, RZ, 0xc0, !PT ;  /* 0xffffffdf00007812 */ /* 0x000fe400078ec0ff */
[----:B------:R-:W-:-:S02]  /*17c290*/  LOP3.LUT P3, RZ, R31, 0x1, RZ, 0xc0, !PT ;  /* 0x000000011fff7812 */ /* 0x000fc4000786c0ff */
[----:B------:R-:W-:Y:S02]  /*17c2a0*/  @P6 LOP3.LUT R0, R0, 0x20, RZ, 0xfc, !PT ;  /* 0x0000002000006812 */ /* 0x000fe400078efcff */
[----:B------:R-:W-:Y:S02]  /*17c2b0*/  ISETP.LT.AND P6, PT, R114, UR67, !P5 ;  /* 0x0000004372007c0c */ /* 0x000fe4000efc1270 */
[----:B------:R-:W-:-:S11]  /*17c2c0*/  ISETP.LT.AND P5, PT, R115, UR67, !P5 ;  /* 0x0000004373007c0c */ /* 0x000fd6000efa1270 */
[----:B--2---:R1:W-:Y:S04]  /*17c2d0*/  @P6 STG.E desc[UR40][R2.64], R232 ;  /* 0x000000e802006986 */ /* 0x0043e8000c101928 */
[----:B-1----:R-:W2:Y:S01]  /*17c2e0*/  LDL.LU R232, [R1+0x1db4] ;  /* 0x001db40001e87983 */ /* 0x002ea20000300800 */
[----:B------:R-:W-:-:S03]  /*17c2f0*/  IMAD.WIDE R2, R236, 0x4, R12 ;  /* 0x00000004ec027825 */ /* 0x000fc600078e020c */
[----:B------:R-:W2:Y:S04]  /*17c300*/  LDL.LU R236, [R1+0x316c] ;  /* 0x00316c0001ec7983 */ /* 0x000ea80000300800 */
[----:B---3--:R1:W-:Y:S01]  /*17c310*/  @P5 STG.E desc[UR40][R2.64], R241 ;  /* 0x000000f102005986 */ /* 0x0083e2000c101928 */
[----:B------:R-:W-:Y:S01]  /*17c320*/  ISETP.LT.AND P5, PT, R240, UR67, !P4 ;  /* 0x00000043f0007c0c */ /* 0x000fe2000e7a1270 */
[----:B-1----:R-:W-:Y:S02]  /*17c330*/  IMAD.WIDE R2, R86, 0x4, R18 ;  /* 0x0000000456027825 */ /* 0x002fe400078e0212 */
[----:B------:R-:W3:Y:S10]  /*17c340*/  LDL.LU R241, [R1+0x11f4] ;  /* 0x0011f40001f17983 */ /* 0x000ef40000300800 */
[----:B----4-:R1:W-:Y:S01]  /*17c350*/  @P5 STG.E desc[UR40][R2.64], R245 ;  /* 0x000000f502005986 */ /* 0x0103e2000c101928 */
[----:B------:R-:W-:Y:S01]  /*17c360*/  ISETP.LT.AND P5, PT, R248, UR67, !P4 ;  /* 0x00000043f8007c0c */ /* 0x000fe2000e7a1270 */
[----:B-1----:R-:W-:-:S02]  /*17c370*/  IMAD.WIDE R2, R86, 0x4, R16 ;  /* 0x0000000456027825 */ /* 0x002fc400078e0210 */
[----:B------:R-:W4:Y:S10]  /*17c380*/  LDL.LU R245, [R1+0xf64] ;  /* 0x000f640001f57983 */ /* 0x000f340000300800 */
[----:B------:R1:W-:Y:S01]  /*17c390*/  @P5 STG.E desc[UR40][R2.64], R249 ;  /* 0x000000f902005986 */ /* 0x0003e2000c101928 */
[----:B------:R-:W-:Y:S01]  /*17c3a0*/  ISETP.LT.AND P5, PT, R114, UR67, !P4 ;  /* 0x0000004372007c0c */ /* 0x000fe2000e7a1270 */
[----:B-1----:R-:W-:-:S12]  /*17c3b0*/  IMAD.WIDE R2, R86, 0x4, R14 ;  /* 0x0000000456027825 */ /* 0x002fd800078e020e */
[----:B------:R1:W-:Y:S04]  /*17c3c0*/  @P5 STG.E desc[UR40][R2.64], R244 ;  /* 0x000000f402005986 */ /* 0x0003e8000c101928 */
[----:B-1----:R-:W4:Y:S04]  /*17c3d0*/  LDL.LU R244, [R1+0xba4] ;  /* 0x000ba40001f47983 */ /* 0x002f280000300800 */
[----:B------:R-:W4:Y:S01]  /*17c3e0*/  LDL.LU R249, [R1+0x6d4] ;  /* 0x0006d40001f97983 */ /* 0x000f220000300800 */
[----:B------:R-:W-:Y:S01]  /*17c3f0*/  ISETP.LT.AND P4, PT, R115, UR67, !P4 ;  /* 0x0000004373007c0c */ /* 0x000fe2000e781270 */
[----:B------:R-:W-:-:S02]  /*17c400*/  IMAD.WIDE R2, R86, 0x4, R12 ;  /* 0x0000000456027825 */ /* 0x000fc400078e020c */
[----:B------:R-:W4:Y:S10]  /*17c410*/  LDL.LU R86, [R1+0x3170] ;  /* 0x0031700001567983 */ /* 0x000f340000300800 */
[----:B------:R1:W-:Y:S01]  /*17c420*/  @P4 STG.E desc[UR40][R2.64], R250 ;  /* 0x000000fa02004986 */ /* 0x0003e2000c101928 */
[----:B------:R-:W-:Y:S01]  /*17c430*/  ISETP.LT.AND P4, PT, R240, UR67, !P3 ;  /* 0x00000043f0007c0c */ /* 0x000fe2000df81270 */
[----:B-1----:R-:W-:-:S02]  /*17c440*/  IMAD.WIDE R2, R87, 0x4, R18 ;  /* 0x0000000457027825 */ /* 0x002fc400078e0212 */
[----:B------:R-:W4:Y:S10]  /*17c450*/  LDL.LU R250, [R1+0x5a4] ;  /* 0x0005a40001fa7983 */ /* 0x000f340000300800 */
[----:B------:R1:W-:Y:S01]  /*17c460*/  @P4 STG.E desc[UR40][R2.64], R233 ;  /* 0x000000e902004986 */ /* 0x0003e2000c101928 */
[----:B------:R-:W-:Y:S01]  /*17c470*/  ISETP.LT.AND P4, PT, R248, UR67, !P3 ;  /* 0x00000043f8007c0c */ /* 0x000fe2000df81270 */
[----:B-1----:R-:W-:-:S02]  /*17c480*/  IMAD.WIDE R2, R87, 0x4, R16 ;  /* 0x0000000457027825 */ /* 0x002fc400078e0210 */
[----:B------:R-:W4:Y:S10]  /*17c490*/  LDL.LU R233, [R1+0x1dd8] ;  /* 0x001dd80001e97983 */ /* 0x000f340000300800 */
[----:B------:R1:W-:Y:S01]  /*17c4a0*/  @P4 STG.E desc[UR40][R2.64], R237 ;  /* 0x000000ed02004986 */ /* 0x0003e2000c101928 */
[----:B------:R-:W-:Y:S01]  /*17c4b0*/  ISETP.LT.AND P4, PT, R114, UR67, !P3 ;  /* 0x0000004372007c0c */ /* 0x000fe2000df81270 */
[----:B-1----:R-:W-:Y:S01]  /*17c4c0*/  IMAD.WIDE R2, R87, 0x4, R14 ;  /* 0x0000000457027825 */ /* 0x002fe200078e020e */
[----:B------:R-:W-:-:S11]  /*17c4d0*/  ISETP.LT.AND P3, PT, R115, UR67, !P3 ;  /* 0x0000004373007c0c */ /* 0x000fd6000df61270 */
[----:B--2---:R1:W-:Y:S04]  /*17c4e0*/  @P4 STG.E desc[UR40][R2.64], R232 ;  /* 0x000000e802004986 */ /* 0x0043e8000c101928 */
[----:B-1----:R-:W2:Y:S04]  /*17c4f0*/  LDL.LU R232, [R1+0x1dc8] ;  /* 0x001dc80001e87983 */ /* 0x002ea80000300800 */
[----:B------:R-:W2:Y:S01]  /*17c500*/  LDL.LU R237, [R1+0x1db8] ;  /* 0x001db80001ed7983 */ /* 0x000ea20000300800 */
[----:B------:R-:W-:-:S03]  /*17c510*/  IMAD.WIDE R2, R87, 0x4, R12 ;  /* 0x0000000457027825 */ /* 0x000fc600078e020c */
[----:B------:R-:W2:Y:S04]  /*17c520*/  LDL.LU R87, [R1+0x3174] ;  /* 0x0031740001577983 */ /* 0x000ea80000300800 */
[----:B---3--:R1:W-:Y:S01]  /*17c530*/  @P3 STG.E desc[UR40][R2.64], R241 ;  /* 0x000000f102003986 */ /* 0x0083e2000c101928 */
[----:B------:R-:W-:Y:S01]  /*17c540*/  ISETP.LT.AND P3, PT, R240, UR67, !P0 ;  /* 0x00000043f0007c0c */ /* 0x000fe2000c761270 */
[----:B-1----:R-:W-:-:S12]  /*17c550*/  IMAD.WIDE R2, R236, 0x4, R18 ;  /* 0x00000004ec027825 */ /* 0x002fd800078e0212 */
[----:B----4-:R1:W-:Y:S01]  /*17c560*/  @P3 STG.E desc[UR40][R2.64], R245 ;  /* 0x000000f502003986 */ /* 0x0103e2000c101928 */
[----:B------:R-:W-:-:S03]  /*17c570*/  ISETP.LT.AND P3, PT, R248, UR67, !P0 ;  /* 0x00000043f8007c0c */ /* 0x000fc6000c761270 */
[----:B-1----:R-:W3:Y:S01]  /*17c580*/  LDL.LU R245, [R1+0x11f8] ;  /* 0x0011f80001f57983 */ /* 0x002ee20000300800 */
[----:B------:R-:W-:-:S09]  /*17c590*/  IMAD.WIDE R2, R236, 0x4, R16 ;  /* 0x00000004ec027825 */ /* 0x000fd200078e0210 */
[----:B------:R1:W-:Y:S04]  /*17c5a0*/  @P3 STG.E desc[UR40][R2.64], R244 ;  /* 0x000000f402003986 */ /* 0x0003e8000c101928 */
[----:B-1----:R-:W4:Y:S01]  /*17c5b0*/  LDL.LU R244, [R1+0xf68] ;  /* 0x000f680001f47983 */ /* 0x002f220000300800 */
[----:B------:R-:W-:Y:S01]  /*17c5c0*/  ISETP.LT.AND P3, PT, R114, UR67, !P0 ;  /* 0x0000004372007c0c */ /* 0x000fe2000c761270 */
[----:B------:R-:W-:-:S12]  /*17c5d0*/  IMAD.WIDE R2, R236, 0x4, R14 ;  /* 0x00000004ec027825 */ /* 0x000fd800078e020e */
[----:B------:R1:W-:Y:S04]  /*17c5e0*/  @P3 STG.E desc[UR40][R2.64], R249 ;  /* 0x000000f902003986 */ /* 0x0003e8000c101928 */
[----:B-1----:R-:W4:Y:S01]  /*17c5f0*/  LDL.LU R249, [R1+0xba8] ;  /* 0x000ba80001f97983 */ /* 0x002f220000300800 */
[----:B------:R-:W-:-:S03]  /*17c600*/  IMAD.WIDE R2, R236, 0x4, R12 ;  /* 0x00000004ec027825 */ /* 0x000fc600078e020c */
[----:B------:R-:W4:Y:S01]  /*17c610*/  LDL.LU R236, [R1+0x6d8] ;  /* 0x0006d80001ec7983 */ /* 0x000f220000300800 */
[----:B------:R-:W-:Y:S02]  /*17c620*/  ISETP.LT.AND P0, PT, R115, UR67, !P0 ;  /* 0x0000004373007c0c */ /* 0x000fe4000c701270 */
[----:B------:R-:W-:Y:S01]  /*17c630*/  LOP3.LUT P5, RZ, R31, 0x10, RZ, 0xc0, !PT ;  /* 0x000000101fff7812 */ /* 0x000fe200078ac0ff */
[----:B------:R-:W4:Y:S10]  /*17c640*/  LDL.LU R241, [R1+0x3178] ;  /* 0x0031780001f17983 */ /* 0x000f340000300800 */
[----:B------:R1:W-:Y:S01]  /*17c650*/  @P0 STG.E desc[UR40][R2.64], R250 ;  /* 0x000000fa02000986 */ /* 0x0003e2000c101928 */
[----:B------:R-:W-:Y:S01]  /*17c660*/  ISETP.LT.AND P0, PT, R240, UR67, !P5 ;  /* 0x00000043f0007c0c */ /* 0x000fe2000ef01270 */
[----:B-1----:R-:W-:-:S12]  /*17c670*/  IMAD.WIDE R2, R86, 0x4, R18 ;  /* 0x0000000456027825 */ /* 0x002fd800078e0212 */
[----:B------:R1:W-:Y:S01]  /*17c680*/  @P0 STG.E desc[UR40][R2.64], R233 ;  /* 0x000000e902000986 */ /* 0x0003e2000c101928 */
[----:B------:R-:W-:-:S03]  /*17c690*/  ISETP.LT.AND P0, PT, R248, UR67, !P5 ;  /* 0x00000043f8007c0c */ /* 0x000fc6000ef01270 */
[----:B-1----:R-:W4:Y:S01]  /*17c6a0*/  LDL.LU R233, [R1+0x5a8] ;  /* 0x0005a80001e97983 */ /* 0x002f220000300800 */
[----:B------:R-:W-:Y:S01]  /*17c6b0*/  IMAD.WIDE R2, R86, 0x4, R16 ;  /* 0x0000000456027825 */ /* 0x000fe200078e0210 */
[----:B------:R-:W-:-:S08]  /*17c6c0*/  LOP3.LUT P4, RZ, R31, 0x20, RZ, 0xc0, !PT ;  /* 0x000000201fff7812 */ /* 0x000fd0000788c0ff */
[----:B--2---:R1:W-:Y:S01]  /*17c6d0*/  @P0 STG.E desc[UR40][R2.64], R232 ;  /* 0x000000e802000986 */ /* 0x0043e2000c101928 */
[----:B------:R-:W-:-:S03]  /*17c6e0*/  ISETP.LT.AND P0, PT, R114, UR67, !P5 ;  /* 0x0000004372007c0c */ /* 0x000fc6000ef01270 */
[----:B-1----:R-:W2:Y:S01]  /*17c6f0*/  LDL.LU R232, [R1+0x1ddc] ;  /* 0x001ddc0001e87983 */ /* 0x002ea20000300800 */
[----:B------:R-:W-:-:S09]  /*17c700*/  IMAD.WIDE R2, R86, 0x4, R14 ;  /* 0x0000000456027825 */ /* 0x000fd200078e020e */
[----:B------:R1:W-:Y:S04]  /*17c710*/  @P0 STG.E desc[UR40][R2.64], R237 ;  /* 0x000000ed02000986 */ /* 0x0003e8000c101928 */
[----:B-1----:R-:W2:Y:S01]  /*17c720*/  LDL.LU R237, [R1+0x1dcc] ;  /* 0x001dcc0001ed7983 */ /* 0x002ea20000300800 */
[----:B------:R-:W-:Y:S01]  /*17c730*/  ISETP.LT.AND P0, PT, R115, UR67, !P5 ;  /* 0x0000004373007c0c */ /* 0x000fe2000ef01270 */
[----:B------:R-:W-:Y:S02]  /*17c740*/  IMAD.WIDE R2, R86, 0x4, R12 ;  /* 0x0000000456027825 */ /* 0x000fe400078e020c */
[----:B------:R-:W2:Y:S04]  /*17c750*/  LDL.LU R86, [R1+0x1dbc] ;  /* 0x001dbc0001567983 */ /* 0x000ea80000300800 */
[----:B------:R-:W2:Y:S06]  /*17c760*/  LDL.LU R250, [R1+0x317c] ;  /* 0x00317c0001fa7983 */ /* 0x000eac0000300800 */
[----:B---3--:R1:W-:Y:S01]  /*17c770*/  @P0 STG.E desc[UR40][R2.64], R245 ;  /* 0x000000f502000986 */ /* 0x0083e2000c101928 */
[----:B------:R-:W-:Y:S01]  /*17c780*/  ISETP.LT.AND P0, PT, R240, UR67, !P4 ;  /* 0x00000043f0007c0c */ /* 0x000fe2000e701270 */
[----:B-1----:R-:W-:-:S12]  /*17c790*/  IMAD.WIDE R2, R87, 0x4, R18 ;  /* 0x0000000457027825 */ /* 0x002fd800078e0212 */
[----:B----4-:R1:W-:Y:S04]  /*17c7a0*/  @P0 STG.E desc[UR40][R2.64], R244 ;  /* 0x000000f402000986 */ /* 0x0103e8000c101928 */
[----:B-1----:R-:W3:Y:S01]  /*17c7b0*/  LDL.LU R244, [R1+0x11fc] ;  /* 0x0011fc0001f47983 */ /* 0x002ee20000300800 */
[----:B------:R-:W-:-:S03]  /*17c7c0*/  ISETP.LT.AND P0, PT, R248, UR67, !P4 ;  /* 0x00000043f8007c0c */ /* 0x000fc6000e701270 */
[----:B------:R-:W4:Y:S01]  /*17c7d0*/  LDL.LU R245, [R1+0xf6c] ;  /* 0x000f6c0001f57983 */ /* 0x000f220000300800 */
[----:B------:R-:W-:-:S09]  /*17c7e0*/  IMAD.WIDE R2, R87, 0x4, R16 ;  /* 0x0000000457027825 */ /* 0x000fd200078e0210 */
[----:B------:R1:W-:Y:S04]  /*17c7f0*/  @P0 STG.E desc[UR40][R2.64], R249 ;  /* 0x000000f902000986 */ /* 0x0003e8000c101928 */
[----:B-1----:R-:W4:Y:S01]  /*17c800*/  LDL.LU R249, [R1+0xbac] ;  /* 0x000bac0001f97983 */ /* 0x002f220000300800 */
[----:B------:R-:W-:Y:S01]  /*17c810*/  ISETP.LT.AND P0, PT, R114, UR67, !P4 ;  /* 0x0000004372007c0c */ /* 0x000fe2000e701270 */
[----:B------:R-:W-:-:S12]  /*17c820*/  IMAD.WIDE R2, R87, 0x4, R14 ;  /* 0x0000000457027825 */ /* 0x000fd800078e020e */
[----:B------:R1:W-:Y:S04]  /*17c830*/  @P0 STG.E desc[UR40][R2.64], R236 ;  /* 0x000000ec02000986 */ /* 0x0003e8000c101928 */
[----:B-1----:R-:W4:Y:S01]  /*17c840*/  LDL.LU R236, [R1+0x6dc] ;  /* 0x0006dc0001ec7983 */ /* 0x002f220000300800 */
[----:B------:R-:W-:Y:S01]  /*17c850*/  ISETP.LT.AND P0, PT, R115, UR67, !P4 ;  /* 0x0000004373007c0c */ /* 0x000fe2000e701270 */
[----:B------:R-:W-:Y:S01]  /*17c860*/  IMAD.WIDE R2, R87, 0x4, R12 ;  /* 0x0000000457027825 */ /* 0x000fe200078e020c */
[----:B------:R-:W-:Y:S01]  /*17c870*/  LOP3.LUT P3, RZ, R31, 0x40, RZ, 0xc0, !PT ;  /* 0x000000401fff7812 */ /* 0x000fe2000786c0ff */
[----:B------:R-:W4:Y:S10]  /*17c880*/  LDL.LU R87, [R1+0x3180] ;  /* 0x0031800001577983 */ /* 0x000f340000300800 */
[----:B------:R1:W-:Y:S01]  /*17c890*/  @P0 STG.E desc[UR40][R2.64], R233 ;  /* 0x000000e902000986 */ /* 0x0003e2000c101928 */
[----:B------:R-:W-:Y:S01]  /*17c8a0*/  ISETP.LT.AND P0, PT, R240, UR67, !P3 ;  /* 0x00000043f0007c0c */ /* 0x000fe2000df01270 */
[----:B-1----:R-:W-:Y:S01]  /*17c8b0*/  IMAD.WIDE R2, R241, 0x4, R18 ;  /* 0x00000004f1027825 */ /* 0x002fe200078e0212 */
[----:B------:R-:W-:-:S11]  /*17c8c0*/  LOP3.LUT P5, RZ, R31, 0x80, RZ, 0xc0, !PT ;  /* 0x000000801fff7812 */ /* 0x000fd600078ac0ff */
[----:B--2---:R1:W-:Y:S01]  /*17c8d0*/  @P0 STG.E desc[UR40][R2.64], R232 ;  /* 0x000000e802000986 */ /* 0x0043e2000c101928 */
[----:B------:R-:W-:-:S03]  /*17c8e0*/  ISETP.LT.AND P0, PT, R248, UR67, !P3 ;  /* 0x00000043f8007c0c */ /* 0x000fc6000df01270 */
[----:B-1----:R-:W2:Y:S01]  /*17c8f0*/  LDL.LU R232, [R1+0x5ac] ;  /* 0x0005ac0001e87983 */ /* 0x002ea20000300800 */
[----:B------:R-:W-:-:S09]  /*17c900*/  IMAD.WIDE R2, R241, 0x4, R16 ;  /* 0x00000004f1027825 */ /* 0x000fd200078e0210 */
[----:B------:R1:W-:Y:S01]  /*17c910*/  @P0 STG.E desc[UR40][R2.64], R237 ;  /* 0x000000ed02000986 */ /* 0x0003e2000c101928 */
[----:B------:R-:W-:-:S03]  /*17c920*/  ISETP.LT.AND P0, PT, R114, UR67, !P3 ;  /* 0x0000004372007c0c */ /* 0x000fc6000df01270 */
[----:B-1----:R-:W2:Y:S01]  /*17c930*/  LDL.LU R237, [R1+0x1e00] ;  /* 0x001e000001ed7983 */ /* 0x002ea20000300800 */
[----:B------:R-:W-:-:S09]  /*17c940*/  IMAD.WIDE R2, R241, 0x4, R14 ;  /* 0x00000004f1027825 */ /* 0x000fd200078e020e */
[----:B------:R1:W-:Y:S04]  /*17c950*/  @P0 STG.E desc[UR40][R2.64], R86 ;  /* 0x0000005602000986 */ /* 0x0003e8000c101928 */
[----:B-1----:R-:W2:Y:S01]  /*17c960*/  LDL.LU R86, [R1+0x1df0] ;  /* 0x001df00001567983 */ /* 0x002ea20000300800 */
[----:B------:R-:W-:Y:S01]  /*17c970*/  ISETP.LT.AND P0, PT, R115, UR67, !P3 ;  /* 0x0000004373007c0c */ /* 0x000fe2000df01270 */
[----:B------:R-:W-:Y:S02]  /*17c980*/  IMAD.WIDE R2, R241, 0x4, R12 ;  /* 0x00000004f1027825 */ /* 0x000fe400078e020c */
[----:B------:R-:W2:Y:S10]  /*17c990*/  LDL.LU R241, [R1+0x1de0] ;  /* 0x001de00001f17983 */ /* 0x000eb40000300800 */
[----:B---3--:R1:W-:Y:S01]  /*17c9a0*/  @P0 STG.E desc[UR40][R2.64], R244 ;  /* 0x000000f402000986 */ /* 0x0083e2000c101928 */
[----:B------:R-:W-:-:S03]  /*17c9b0*/  ISETP.LT.AND P0, PT, R240, UR67, !P5 ;  /* 0x00000043f0007c0c */ /* 0x000fc6000ef01270 */
[----:B-1----:R-:W3:Y:S04]  /*17c9c0*/  LDL.LU R244, [R1+0x3184] ;  /* 0x0031840001f47983 */ /* 0x002ee80000300800 */
[----:B------:R-:W3:Y:S01]  /*17c9d0*/  LDL.LU R233, [R1+0x11e0] ;  /* 0x0011e00001e97983 */ /* 0x000ee20000300800 */
[----:B------:R-:W-:-:S05]  /*17c9e0*/  IMAD.WIDE R2, R250, 0x4, R18 ;  /* 0x00000004fa027825 */ /* 0x000fca00078e0212 */
[----:B----4-:R1:W-:Y:S01]  /*17c9f0*/  @P0 STG.E desc[UR40][R2.64], R245 ;  /* 0x000000f502000986 */ /* 0x0103e2000c101928 */
[----:B------:R-:W-:-:S03]  /*17ca00*/  ISETP.LT.AND P0, PT, R248, UR67, !P5 ;  /* 0x00000043f8007c0c */ /* 0x000fc6000ef01270 */
[----:B-1----:R-:W4:Y:S01]  /*17ca10*/  LDL.LU R245, [R1+0xf70] ;  /* 0x000f700001f57983 */ /* 0x002f220000300800 */
        /* <DEDUP_REMOVED lines=9> */
[C---:B------:R-:W-:Y:S02]  /*17cab0*/  LOP3.LUT P6, RZ, R31.reuse, 0x100, RZ, 0xc0, !PT ;  /* 0x000001001fff7812 */ /* 0x040fe400078cc0ff */
[----:B------:R-:W-:-:S09]  /*17cac0*/  LOP3.LUT P4, RZ, R31, 0x200, RZ, 0xc0, !PT ;  /* 0x000002001fff7812 */ /* 0x000fd2000788c0ff */
[----:B--2---:R1:W-:Y:S01]  /*17cad0*/  @P0 STG.E desc[UR40][R2.64], R232 ;  /* 0x000000e802000986 */ /* 0x0043e2000c101928 */
[----:B------:R-:W-:-:S03]  /*17cae0*/  ISETP.LT.AND P0, PT, R240, UR67, !P6 ;  /* 0x00000043f0007c0c */ /* 0x000fc6000f701270 */
[----:B-1----:R-:W2:Y:S04]  /*17caf0*/  LDL.LU R232, [R1+0x3188] ;  /* 0x0031880001e87983 */ /* 0x002ea80000300800 */
[----:B------:R-:W2:Y:S01]  /*17cb00*/  LDL.LU R250, [R1+0x590] ;  /* 0x0005900001fa7983 */ /* 0x000ea20000300800 */
[----:B------:R-:W-:-:S05]  /*17cb10*/  IMAD.WIDE R2, R87, 0x4, R18 ;  /* 0x0000000457027825 */ /* 0x000fca00078e0212 */
[----:B------:R1:W-:Y:S01]  /*17cb20*/  @P0 STG.E desc[UR40][R2.64], R237 ;  /* 0x000000ed02000986 */ /* 0x0003e2000c101928 */
[----:B------:R-:W-:-:S03]  /*17cb30*/  ISETP.LT.AND P0, PT, R248, UR67, !P6 ;  /* 0x00000043f8007c0c */ /* 0x000fc6000f701270 */
[----:B-1----:R-:W2:Y:S01]  /*17cb40*/  LDL.LU R237, [R1+0x1e04] ;  /* 0x001e040001ed7983 */ /* 0x002ea20000300800 */
[----:B------:R-:W-:-:S09]  /*17cb50*/  IMAD.WIDE R2, R87, 0x4, R16 ;  /* 0x0000000457027825 */ /* 0x000fd200078e0210 */
[----:B------:R1:W-:Y:S01]  /*17cb60*/  @P0 STG.E desc[UR40][R2.64], R86 ;  /* 0x0000005602000986 */ /* 0x0003e2000c101928 */
[----:B------:R-:W-:-:S03]  /*17cb70*/  ISETP.LT.AND P0, PT, R114, UR67, !P6 ;  /* 0x0000004372007c0c */ /* 0x000fc6000f701270 */
[----:B-1----:R-:W2:Y:S01]  /*17cb80*/  LDL.LU R86, [R1+0x1df4] ;  /* 0x001df40001567983 */ /* 0x002ea20000300800 */
[----:B------:R-:W-:-:S09]  /*17cb90*/  IMAD.WIDE R2, R87, 0x4, R14 ;  /* 0x0000000457027825 */ /* 0x000fd200078e020e */
[----:B------:R1:W-:Y:S01]  /*17cba0*/  @P0 STG.E desc[UR40][R2.64], R241 ;  /* 0x000000f102000986 */ /* 0x0003e2000c101928 */
[----:B------:R-:W-:Y:S01]  /*17cbb0*/  ISETP.LT.AND P0, PT, R115, UR67, !P6 ;  /* 0x0000004373007c0c */ /* 0x000fe2000f701270 */
[----:B-1----:R-:W-:Y:S02]  /*17cbc0*/  IMAD.WIDE R2, R87, 0x4, R12 ;  /* 0x0000000457027825 */ /* 0x002fe400078e020c */
[----:B------:R-:W2:Y:S10]  /*17cbd0*/  LDL.LU R241, [R1+0x1de4] ;  /* 0x001de40001f17983 */ /* 0x000eb40000300800 */
[----:B---3--:R1:W-:Y:S01]  /*17cbe0*/  @P0 STG.E desc[UR40][R2.64], R233 ;  /* 0x000000e902000986 */ /* 0x0083e2000c101928 */
[----:B------:R-:W-:-:S03]  /*17cbf0*/  ISETP.LT.AND P0, PT, R240, UR67, !P4 ;  /* 0x00000043f0007c0c */ /* 0x000fc6000e701270 */
[----:B------:R-:W3:Y:S01]  /*17cc00*/  LDL.LU R87, [R1+0x318c] ;  /* 0x00318c0001577983 */ /* 0x000ee20000300800 */
[----:B-1----:R-:W-:-:S03]  /*17cc10*/  IMAD.WIDE R2, R244, 0x4, R18 ;  /* 0x00000004f4027825 */ /* 0x002fc600078e0212 */
[----:B------:R-:W3:Y:S06]  /*17cc20*/  LDL.LU R233, [R1+0x11e4] ;  /* 0x0011e40001e97983 */ /* 0x000eec0000300800 */
[----:B----4-:R1:W-:Y:S01]  /*17cc30*/  @P0 STG.E desc[UR40][R2.64], R245 ;  /* 0x000000f502000986 */ /* 0x0103e2000c101928 */
[----:B------:R-:W-:Y:S01]  /*17cc40*/  ISETP.LT.AND P0, PT, R248, UR67, !P4 ;  /* 0x00000043f8007c0c */ /* 0x000fe2000e701270 */
[----:B-1----:R-:W-:-:S12]  /*17cc50*/  IMAD.WIDE R2, R244, 0x4, R16 ;  /* 0x00000004f4027825 */ /* 0x002fd800078e0210 */
[----:B------:R1:W-:Y:S04]  /*17cc60*/  @P0 STG.E desc[UR40][R2.64], R249 ;  /* 0x000000f902000986 */ /* 0x0003e8000c101928 */
[----:B-1----:R-:W4:Y:S01]  /*17cc70*/  LDL.LU R249, [R1+0xf74] ;  /* 0x000f740001f97983 */ /* 0x002f220000300800 */
[----:B------:R-:W-:-:S03]  /*17cc80*/  ISETP.LT.AND P0, PT, R114, UR67, !P4 ;  /* 0x0000004372007c0c */ /* 0x000fc6000e701270 */
[----:B------:R-:W4:Y:S01]  /*17cc90*/  LDL.LU R245, [R1+0xb94] ;  /* 0x000b940001f57983 */ /* 0x000f220000300800 */
[----:B------:R-:W-:-:S09]  /*17cca0*/  IMAD.WIDE R2, R244, 0x4, R14 ;  /* 0x00000004f4027825 */ /* 0x000fd200078e020e */
[----:B------:R1:W-:Y:S02]  /*17ccb0*/  @P0 STG.E desc[UR40][R2.64], R236 ;  /* 0x000000ec02000986 */ /* 0x0003e4000c101928 */
[----:B-1----:R-:W-:Y:S02]  /*17ccc0*/  IMAD.WIDE R2, R244, 0x4, R12 ;  /* 0x00000004f4027825 */ /* 0x002fe400078e020c */
[----:B------:R-:W4:Y:S01]  /*17ccd0*/  LDL.LU R244, [R1+0x6c4] ;  /* 0x0006c40001f47983 */ /* 0x000f220000300800 */
[----:B------:R-:W-:Y:S02]  /*17cce0*/  ISETP.LT.AND P0, PT, R115, UR67, !P4 ;  /* 0x0000004373007c0c */ /* 0x000fe4000e701270 */
[C---:B------:R-:W-:Y:S01]  /*17ccf0*/  LOP3.LUT P3, RZ, R31.reuse, 0x400, RZ, 0xc0, !PT ;  /* 0x000004001fff7812 */ /* 0x040fe2000786c0ff */
[----:B------:R-:W4:Y:S01]  /*17cd00*/  LDL.LU R236, [R1+0x3190] ;  /* 0x0031900001ec7983 */ /* 0x000f220000300800 */
[----:B------:R-:W-:-:S09]  /*17cd10*/  LOP3.LUT P5, RZ, R31, 0x800, RZ, 0xc0, !PT ;  /* 0x000008001fff7812 */ /* 0x000fd200078ac0ff */
[----:B--2---:R1:W-:Y:S01]  /*17cd20*/  @P0 STG.E desc[UR40][R2.64], R250 ;  /* 0x000000fa02000986 */ /* 0x0043e2000c101928 */
[----:B------:R-:W-:Y:S01]  /*17cd30*/  ISETP.LT.AND P0, PT, R240, UR67, !P3 ;  /* 0x00000043f0007c0c */ /* 0x000fe2000df01270 */
[----:B-1----:R-:W-:Y:S02]  /*17cd40*/  IMAD.WIDE R2, R232, 0x4, R18 ;  /* 0x00000004e8027825 */ /* 0x002fe400078e0212 */
[----:B------:R-:W2:Y:S10]  /*17cd50*/  LDL.LU R250, [R1+0x594] ;  /* 0x0005940001fa7983 */ /* 0x000eb40000300800 */
[----:B------:R1:W-:Y:S01]  /*17cd60*/  @P0 STG.E desc[UR40][R2.64], R237 ;  /* 0x000000ed02000986 */ /* 0x0003e2000c101928 */
[----:B------:R-:W-:Y:S01]  /*17cd70*/  ISETP.LT.AND P0, PT, R248, UR67, !P3 ;  /* 0x00000043f8007c0c */ /* 0x000fe2000df01270 */
[----:B-1----:R-:W-:-:S12]  /*17cd80*/  IMAD.WIDE R2, R232, 0x4, R16 ;  /* 0x00000004e8027825 */ /* 0x002fd800078e0210 */
[----:B------:R1:W-:Y:S04]  /*17cd90*/  @P0 STG.E desc[UR40][R2.64], R86 ;  /* 0x0000005602000986 */ /* 0x0003e8000c101928 */
[----:B-1----:R-:W2:Y:S01]  /*17cda0*/  LDL.LU R86, [R1+0x1e08] ;  /* 0x001e080001567983 */ /* 0x002ea20000300800 */
[----:B------:R-:W-:-:S03]  /*17cdb0*/  ISETP.LT.AND P0, PT, R114, UR67, !P3 ;  /* 0x0000004372007c0c */ /* 0x000fc6000df01270 */
[----:B------:R-:W2:Y:S01]  /*17cdc0*/  LDL.LU R237, [R1+0x1df8] ;  /* 0x001df80001ed7983 */ /* 0x000ea20000300800 */
        /* <DEDUP_REMOVED lines=8> */
[----:B-1----:R-:W-:-:S09]  /*17ce50*/  IMAD.WIDE R2, R87, 0x4, R18 ;  /* 0x0000000457027825 */ /* 0x002fd200078e0212 */
[----:B----4-:R1:W-:Y:S04]  /*17ce60*/  @P0 STG.E desc[UR40][R2.64], R249 ;  /* 0x000000f902000986 */ /* 0x0103e8000c101928 */
[----:B-1----:R-:W4:Y:S01]  /*17ce70*/  LDL.LU R249, [R1+0x11e8] ;  /* 0x0011e80001f97983 */ /* 0x002f220000300800 */
[----:B------:R-:W-:-:S03]  /*17ce80*/  ISETP.LT.AND P0, PT, R248, UR67, !P5 ;  /* 0x00000043f8007c0c */ /* 0x000fc6000ef01270 */
[----:B------:R-:W3:Y:S01]  /*17ce90*/  LDL.LU R233, [R1+0xf78] ;  /* 0x000f780001e97983 */ /* 0x000ee20000300800 */
[----:B------:R-:W-:-:S09]  /*17cea0*/  IMAD.WIDE R2, R87, 0x4, R16 ;  /* 0x0000000457027825 */ /* 0x000fd200078e0210 */
[----:B------:R1:W-:Y:S01]  /*17ceb0*/  @P0 STG.E desc[UR40][R2.64], R245 ;  /* 0x000000f502000986 */ /* 0x0003e2000c101928 */
[----:B------:R-:W-:-:S03]  /*17cec0*/  ISETP.LT.AND P0, PT, R114, UR67, !P5 ;  /* 0x0000004372007c0c */ /* 0x000fc6000ef01270 */
[----:B-1----:R-:W3:Y:S01]  /*17ced0*/  LDL.LU R245, [R1+0xb98] ;  /* 0x000b980001f57983 */ /* 0x002ee20000300800 */
[----:B------:R-:W-:-:S09]  /*17cee0*/  IMAD.WIDE R2, R87, 0x4, R14 ;  /* 0x0000000457027825 */ /* 0x000fd200078e020e */
[----:B------:R1:W-:Y:S04]  /*17cef0*/  @P0 STG.E desc[UR40][R2.64], R244 ;  /* 0x000000f402000986 */ /* 0x0003e8000c101928 */
[----:B-1----:R-:W3:Y:S01]  /*17cf00*/  LDL.LU R244, [R1+0x6c8] ;  /* 0x0006c80001f47983 */ /* 0x002ee20000300800 */
[----:B------:R-:W-:Y:S01]  /*17cf10*/  ISETP.LT.AND P0, PT, R115, UR67, !P5 ;  /* 0x0000004373007c0c */ /* 0x000fe2000ef01270 */
[----:B------:R-:W-:Y:S01]  /*17cf20*/  IMAD.WIDE R2, R87, 0x4, R12 ;  /* 0x0000000457027825 */ /* 0x000fe200078e020c */
[C---:B------:R-:W-:Y:S01]  /*17cf30*/  LOP3.LUT P4, RZ, R31.reuse, 0x1000, RZ, 0xc0, !PT ;  /* 0x000010001fff7812 */ /* 0x040fe2000788c0ff */
[----:B------:R-:W3:Y:S01]  /*17cf40*/  LDL.LU R87, [R1+0x3198] ;  /* 0x0031980001577983 */ /* 0x000ee20000300800 */
[----:B------:R-:W-:-:S09]  /*17cf50*/  LOP3.LUT P3, RZ, R31, 0x2000, RZ, 0xc0, !PT ;  /* 0x000020001fff7812 */ /* 0x000fd2000786c0ff */
[----:B--2---:R1:W-:Y:S01]  /*17cf60*/  @P0 STG.E desc[UR40][R2.64], R250 ;  /* 0x000000fa02000986 */ /* 0x0043e2000c101928 */
[----:B------:R-:W-:Y:S01]  /*17cf70*/  ISETP.LT.AND P0, PT, R240, UR67, !P4 ;  /* 0x00000043f0007c0c */ /* 0x000fe2000e701270 */
[----:B-1----:R-:W-:-:S12]  /*17cf80*/  IMAD.WIDE R2, R236, 0x4, R18 ;  /* 0x00000004ec027825 */ /* 0x002fd800078e0212 */
        /* <DEDUP_REMOVED lines=10> */
[----:B------:R-:W-:-:S03]  /*17d030*/  ISETP.LT.AND P0, PT, R115, UR67, !P4 ;  /* 0x0000004373007c0c */ /* 0x000fc6000e701270 */
[----:B------:R-:W2:Y:S01]  /*17d040*/  LDL.LU R250, [R1+0x1dec] ;  /* 0x001dec0001fa7983 */ /* 0x000ea20000300800 */
[----:B------:R-:W-:-:S03]  /*17d050*/  IMAD.WIDE R2, R236, 0x4, R12 ;  /* 0x00000004ec027825 */ /* 0x000fc600078e020c */
[----:B------:R-:W2:Y:S06]  /*17d060*/  LDL.LU R236, [R1+0x319c] ;  /* 0x00319c0001ec7983 */ /* 0x000eac0000300800 */
[----:B----4-:R1:W-:Y:S01]  /*17d070*/  @P0 STG.E desc[UR40][R2.64], R249 ;  /* 0x000000f902000986 */ /* 0x0103e2000c101928 */
[----:B------:R-:W-:-:S03]  /*17d080*/  ISETP.LT.AND P0, PT, R240, UR67, !P3 ;  /* 0x00000043f0007c0c */ /* 0x000fc6000df01270 */
[----:B-1----:R-:W4:Y:S01]  /*17d090*/  LDL.LU R249, [R1+0x11ec] ;  /* 0x0011ec0001f97983 */ /* 0x002f220000300800 */
[----:B---3--:R-:W-:-:S09]  /*17d0a0*/  IMAD.WIDE R2, R241, 0x4, R18 ;  /* 0x00000004f1027825 */ /* 0x008fd200078e0212 */
[----:B------:R1:W-:Y:S01]  /*17d0b0*/  @P0 STG.E desc[UR40][R2.64], R233 ;  /* 0x000000e902000986 */ /* 0x0003e2000c101928 */
[----:B------:R-:W-:-:S03]  /*17d0c0*/  ISETP.LT.AND P0, PT, R248, UR67, !P3 ;  /* 0x00000043f8007c0c */ /* 0x000fc6000df01270 */
[----:B-1----:R-:W3:Y:S01]  /*17d0d0*/  LDL.LU R233, [R1+0xf7c] ;  /* 0x000f7c0001e97983 */ /* 0x002ee20000300800 */
        /* <DEDUP_REMOVED lines=14> */
[C---:B-1----:R-:W-:Y:S02]  /*17d1c0*/  IMAD.WIDE R2, R87.reuse, 0x4, R18 ;  /* 0x0000000457027825 */ /* 0x042fe400078e0212 */
[----:B------:R-:W2:Y:S10]  /*17d1d0*/  LDL.LU R86, [R1+0x59c] ;  /* 0x00059c0001567983 */ /* 0x000eb40000300800 */
[----:B------:R1:W-:Y:S01]  /*17d1e0*/  @P0 STG.E desc[UR40][R2.64], R237 ;  /* 0x000000ed02000986 */ /* 0x0003e2000c101928 */
[----:B------:R-:W-:Y:S01]  /*17d1f0*/  ISETP.LT.AND P0, PT, R248, UR67, !P6 ;  /* 0x00000043f8007c0c */ /* 0x000fe2000f701270 */
[----:B-1----:R-:W-:-:S02]  /*17d200*/  IMAD.WIDE R2, R87, 0x4, R16 ;  /* 0x0000000457027825 */ /* 0x002fc400078e0210 */
        /* <DEDUP_REMOVED lines=9> */
[----:B----4-:R1:W-:Y:S01]  /*17d2a0*/  @P0 STG.E desc[UR40][R2.64], R249 ;  /* 0x000000f902000986 */ /* 0x0103e2000c101928 */
[----:B------:R-:W-:Y:S01]  /*17d2b0*/  ISETP.LT.AND P0, PT, R240, UR67, !P5 ;  /* 0x00000043f0007c0c */ /* 0x000fe2000ef01270 */
[----:B-1----:R-:W-:-:S02]  /*17d2c0*/  IMAD.WIDE R2, R236, 0x4, R18 ;  /* 0x00000004ec027825 */ /* 0x002fc400078e0212 */
[----:B------:R-:W4:Y:S04]  /*17d2d0*/  LDL.LU R249, [R1+0x31a4] ;  /* 0x0031a40001f97983 */ /* 0x000f280000300800 */
[----:B------:R-:W4:Y:S06]  /*17d2e0*/  LDL.LU R250, [R1+0x11d0] ;  /* 0x0011d00001fa7983 */ /* 0x000f2c0000300800 */
[----:B---3--:R1:W-:Y:S01]  /*17d2f0*/  @P0 STG.E desc[UR40][R2.64], R233 ;  /* 0x000000e902000986 */ /* 0x0083e2000c101928 */
[----:B------:R-:W-:Y:S01]  /*17d300*/  ISETP.LT.AND P0, PT, R248, UR67, !P5 ;  /* 0x00000043f8007c0c */ /* 0x000fe2000ef01270 */
[----:B-1----:R-:W-:-:S12]  /*17d310*/  IMAD.WIDE R2, R236, 0x4, R16 ;  /* 0x00000004ec027825 */ /* 0x002fd800078e0210 */
[----:B------:R1:W-:Y:S01]  /*17d320*/  @P0 STG.E desc[UR40][R2.64], R245 ;  /* 0x000000f502000986 */ /* 0x0003e2000c101928 */
[----:B------:R-:W-:-:S03]  /*17d330*/  ISETP.LT.AND P0, PT, R114, UR67, !P5 ;  /* 0x0000004372007c0c */ /* 0x000fc6000ef01270 */
[----:B-1----:R-:W3:Y:S01]  /*17d340*/  LDL.LU R245, [R1+0xf80] ;  /* 0x000f800001f57983 */ /* 0x002ee20000300800 */
[----:B------:R-:W-:-:S09]  /*17d350*/  IMAD.WIDE R2, R236, 0x4, R14 ;  /* 0x00000004ec027825 */ /* 0x000fd200078e020e */
[----:B------:R1:W-:Y:S04]  /*17d360*/  @P0 STG.E desc[UR40][R2.64], R244 ;  /* 0x000000f402000986 */ /* 0x0003e8000c101928 */
[----:B-1----:R-:W3:Y:S01]  /*17d370*/  LDL.LU R244, [R1+0xb80] ;  /* 0x000b800001f47983 */ /* 0x002ee20000300800 */
[----:B------:R-:W-:-:S03]  /*17d380*/  IMAD.WIDE R2, R236, 0x4, R12 ;  /* 0x00000004ec027825 */ /* 0x000fc600078e020c */
[----:B------:R-:W3:Y:S01]  /*17d390*/  LDL.LU R236, [R1+0x6b0] ;  /* 0x0006b00001ec7983 */ /* 0x000ee20000300800 */
[----:B------:R-:W-:Y:S02]  /*17d3a0*/  ISETP.LT.AND P0, PT, R115, UR67, !P5 ;  /* 0x0000004373007c0c */ /* 0x000fe4000ef01270 */
[C---:B------:R-:W-:Y:S02]  /*17d3b0*/  LOP3.LUT P4, RZ, R31.reuse, 0x10000, RZ, 0xc0, !PT ;  /* 0x000100001fff7812 */ /* 0x040fe4000788c0ff */
[----:B------:R-:W-:-:S09]  /*17d3c0*/  LOP3.LUT P3, RZ, R31, 0x20000, RZ, 0xc0, !PT ;  /* 0x000200001fff7812 */ /* 0x000fd2000786c0ff */
[----:B--2---:R1:W-:Y:S01]  /*17d3d0*/  @P0 STG.E desc[UR40][R2.64], R86 ;  /* 0x0000005602000986 */ /* 0x0043e2000c101928 */
[----:B------:R-:W-:Y:S01]  /*17d3e0*/  ISETP.LT.AND P0, PT, R240, UR67, !P4 ;  /* 0x00000043f0007c0c */ /* 0x000fe2000e701270 */
[C---:B-1----:R-:W-:Y:S02]  /*17d3f0*/  IMAD.WIDE R2, R241.reuse, 0x4, R18 ;  /* 0x00000004f1027825 */ /* 0x042fe400078e0212 */
[----:B------:R-:W2:Y:S04]  /*17d400*/  LDL.LU R86, [R1+0x31a8] ;  /* 0x0031a80001567983 */ /* 0x000ea80000300800 */
[----:B------:R-:W2:Y:S06]  /*17d410*/  LDL.LU R233, [R1+0x580] ;  /* 0x0005800001e97983 */ /* 0x000eac0000300800 */
[----:B------:R1:W-:Y:S01]  /*17d420*/  @P0 STG.E desc[UR40][R2.64], R237 ;  /* 0x000000ed02000986 */ /* 0x0003e2000c101928 */
        /* <DEDUP_REMOVED lines=9> */
[----:B------:R-:W-:-:S03]  /*17d4c0*/  IMAD.WIDE R2, R241, 0x4, R12 ;  /* 0x00000004f1027825 */ /* 0x000fc600078e020c */
[----:B------:R-:W2:Y:S06]  /*17d4d0*/  LDL.LU R237, [R1+0x1e14] ;  /* 0x001e140001ed7983 */ /* 0x000eac0000300800 */
[----:B----4-:R1:W-:Y:S01]  /*17d4e0*/  @P0 STG.E desc[UR40][R2.64], R250 ;  /* 0x000000fa02000986 */ /* 0x0103e2000c101928 */
[----:B------:R-:W-:-:S03]  /*17d4f0*/  ISETP.LT.AND P0, PT, R240, UR67, !P3 ;  /* 0x00000043f0007c0c */ /* 0x000fc6000df01270 */
[----:B------:R-:W4:Y:S01]  /*17d500*/  LDL.LU R241, [R1+0x31ac] ;  /* 0x0031ac0001f17983 */ /* 0x000f220000300800 */
[----:B-1----:R-:W-:-:S03]  /*17d510*/  IMAD.WIDE R2, R249, 0x4, R18 ;  /* 0x00000004f9027825 */ /* 0x002fc600078e0212 */
        /* <DEDUP_REMOVED lines=9> */
[----:B-1----:R-:W3:Y:S04]  /*17d5b0*/  LDL.LU R236, [R1+0xb84] ;  /* 0x000b840001ec7983 */ /* 0x002ee80000300800 */
[----:B------:R-:W3:Y:S01]  /*17d5c0*/  LDL.LU R245, [R1+0x6b4] ;  /* 0x0006b40001f57983 */ /* 0x000ee20000300800 */
        /* <DEDUP_REMOVED lines=17> */
[----:B------:R1:W-:Y:S01]  /*17d6e0*/  @P0 STG.E desc[UR40][R2.64], R237 ;  /* 0x000000ed02000986 */ /* 0x0003e2000c101928 */
[----:B------:R-:W-:Y:S01]  /*17d6f0*/  ISETP.LT.AND P0, PT, R115, UR67, !P5 ;  /* 0x0000004373007c0c */ /* 0x000fe2000ef01270 */
[----:B-1----:R-:W-:Y:S02]  /*17d700*/  IMAD.WIDE R2, R86, 0x4, R12 ;  /* 0x0000000456027825 */ /* 0x002fe400078e020c */
[----:B------:R-:W2:Y:S10]  /*17d710*/  LDL.LU R237, [R1+0x1e18] ;  /* 0x001e180001ed7983 */ /* 0x000eb40000300800 */
[----:B----4-:R1:W-:Y:S01]  /*17d720*/  @P0 STG.E desc[UR40][R2.64], R250 ;  /* 0x000000fa02000986 */ /* 0x0103e2000c101928 */
[----:B------:R-:W-:-:S03]  /*17d730*/  ISETP.LT.AND P0, PT, R240, UR67, !P4 ;  /* 0x00000043f0007c0c */ /* 0x000fc6000e701270 */
[----:B------:R-:W4:Y:S01]  /*17d740*/  LDL.LU R86, [R1+0x31b4] ;  /* 0x0031b40001567983 */ /* 0x000f220000300800 */
[----:B-1----:R-:W-:-:S09]  /*17d750*/  IMAD.WIDE R2, R241, 0x4, R18 ;  /* 0x00000004f1027825 */ /* 0x002fd200078e0212 */
[----:B---3--:R1:W-:Y:S01]  /*17d760*/  @P0 STG.E desc[UR40][R2.64], R244 ;  /* 0x000000f402000986 */ /* 0x0083e2000c101928 */
[----:B------:R-:W-:-:S03]  /*17d770*/  ISETP.LT.AND P0, PT, R248, UR67, !P4 ;  /* 0x00000043f8007c0c */ /* 0x000fc6000e701270 */
[----:B-1----:R-:W3:Y:S01]  /*17d780*/  LDL.LU R244, [R1+0x11d8] ;  /* 0x0011d80001f47983 */ /* 0x002ee20000300800 */
[----:B------:R-:W-:-:S09]  /*17d790*/  IMAD.WIDE R2, R241, 0x4, R16 ;  /* 0x00000004f1027825 */ /* 0x000fd200078e0210 */
[----:B------:R1:W-:Y:S04]  /*17d7a0*/  @P0 STG.E desc[UR40][R2.64], R236 ;  /* 0x000000ec02000986 */ /* 0x0003e8000c101928 */
[----:B-1----:R-:W4:Y:S01]  /*17d7b0*/  LDL.LU R236, [R1+0xf88] ;  /* 0x000f880001ec7983 */ /* 0x002f220000300800 */
[----:B------:R-:W-:-:S03]  /*17d7c0*/  ISETP.LT.AND P0, PT, R114, UR67, !P4 ;  /* 0x0000004372007c0c */ /* 0x000fc6000e701270 */
[----:B------:R-:W4:Y:S01]  /*17d7d0*/  LDL.LU R250, [R1+0xb88] ;  /* 0x000b880001fa7983 */ /* 0x000f220000300800 */
[----:B------:R-:W-:-:S09]  /*17d7e0*/  IMAD.WIDE R2, R241, 0x4, R14 ;  /* 0x00000004f1027825 */ /* 0x000fd200078e020e */
[----:B------:R1:W-:Y:S04]  /*17d7f0*/  @P0 STG.E desc[UR40][R2.64], R245 ;  /* 0x000000f502000986 */ /* 0x0003e8000c101928 */
[----:B-1----:R-:W4:Y:S01]  /*17d800*/  LDL.LU R245, [R1+0x6b8] ;  /* 0x0006b80001f57983 */ /* 0x002f220000300800 */
[----:B------:R-:W-:Y:S01]  /*17d810*/  ISETP.LT.AND P0, PT, R115, UR67, !P4 ;  /* 0x0000004373007c0c */ /* 0x000fe2000e701270 */
[----:B------:R-:W-:Y:S01]  /*17d820*/  IMAD.WIDE R2, R241, 0x4, R12 ;  /* 0x00000004f1027825 */ /* 0x000fe200078e020c */
[C---:B------:R-:W-:Y:S01]  /*17d830*/  LOP3.LUT P6, RZ, R31.reuse, 0x100000, RZ, 0xc0, !PT ;  /* 0x001000001fff7812 */ /* 0x040fe200078cc0ff */
[----:B------:R-:W4:Y:S01]  /*17d840*/  LDL.LU R241, [R1+0x31b8] ;  /* 0x0031b80001f17983 */ /* 0x000f220000300800 */
[----:B------:R-:W-:-:S09]  /*17d850*/  LOP3.LUT P3, RZ, R31, 0x200000, RZ, 0xc0, !PT ;  /* 0x002000001fff7812 */ /* 0x000fd2000786c0ff */
        /* <DEDUP_REMOVED lines=17> */
[----:B---3--:R1:W-:Y:S01]  /*17d970*/  @P0 STG.E desc[UR40][R2.64], R244 ;  /* 0x000000f402000986 */ /* 0x0083e2000c101928 */
[----:B------:R-:W-:-:S03]  /*17d980*/  ISETP.LT.AND P0, PT, R240, UR67, !P3 ;  /* 0x00000043f0007c0c */ /* 0x000fc6000df01270 */
[----:B-1----:R-:W3:Y:S01]  /*17d990*/  LDL.LU R244, [R1+0x11dc] ;  /* 0x0011dc0001f47983 */ /* 0x002ee20000300800 */
[----:B----4-:R-:W-:-:S09]  /*17d9a0*/  IMAD.WIDE R2, R86, 0x4, R18 ;  /* 0x0000000456027825 */ /* 0x010fd200078e0212 */
[----:B------:R1:W-:Y:S01]  /*17d9b0*/  @P0 STG.E desc[UR40][R2.64], R236 ;  /* 0x000000ec02000986 */ /* 0x0003e2000c101928 */
[----:B------:R-:W-:Y:S01]  /*17d9c0*/  ISETP.LT.AND P0, PT, R248, UR67, !P3 ;  /* 0x00000043f8007c0c */ /* 0x000fe2000df01270 */
[----:B-1----:R-:W-:Y:S02]  /*17d9d0*/  IMAD.WIDE R2, R86, 0x4, R16 ;  /* 0x0000000456027825 */ /* 0x002fe400078e0210 */
[----:B------:R-:W4:Y:S10]  /*17d9e0*/  LDL.LU R236, [R1+0xf8c] ;  /* 0x000f8c0001ec7983 */ /* 0x000f340000300800 */
[----:B------:R1:W-:Y:S01]  /*17d9f0*/  @P0 STG.E desc[UR40][R2.64], R250 ;  /* 0x000000fa02000986 */ /* 0x0003e2000c101928 */
[----:B------:R-:W-:Y:S01]  /*17da00*/  ISETP.LT.AND P0, PT, R114, UR67, !P3 ;  /* 0x0000004372007c0c */ /* 0x000fe2000df01270 */
[----:B-1----:R-:W-:-:S12]  /*17da10*/  IMAD.WIDE R2, R86, 0x4, R14 ;  /* 0x0000000456027825 */ /* 0x002fd800078e020e */
[----:B------:R1:W-:Y:S04]  /*17da20*/  @P0 STG.E desc[UR40][R2.64], R245 ;  /* 0x000000f502000986 */ /* 0x0003e8000c101928 */
[----:B-1----:R-:W4:Y:S01]  /*17da30*/  LDL.LU R245, [R1+0xb8c] ;  /* 0x000b8c0001f57983 */ /* 0x002f220000300800 */
[----:B------:R-:W-:-:S03]  /*17da40*/  IMAD.WIDE R2, R86, 0x4, R12 ;  /* 0x0000000456027825 */ /* 0x000fc600078e020c */
[----:B------:R-:W4:Y:S01]  /*17da50*/  LDL.LU R86, [R1+0x6bc] ;  /* 0x0006bc0001567983 */ /* 0x000f220000300800 */
[----:B------:R-:W-:Y:S02]  /*17da60*/  ISETP.LT.AND P0, PT, R115, UR67, !P3 ;  /* 0x0000004373007c0c */ /* 0x000fe4000df01270 */
[C---:B------:R-:W-:Y:S02]  /*17da70*/  LOP3.LUT P5, RZ, R31.reuse, 0x400000, RZ, 0xc0, !PT ;  /* 0x004000001fff7812 */ /* 0x040fe400078ac0ff */
[----:B------:R-:W-:-:S09]  /*17da80*/  LOP3.LUT P4, RZ, R31, 0x800000, RZ, 0xc0, !PT ;  /* 0x008000001fff7812 */ /* 0x000fd2000788c0ff */
[----:B--2---:R1:W-:Y:S01]  /*17da90*/  @P0 STG.E desc[UR40][R2.64], R232 ;  /* 0x000000e802000986 */ /* 0x0043e2000c101928 */
[----:B------:R-:W-:Y:S01]  /*17daa0*/  ISETP.LT.AND P0, PT, R240, UR67, !P5 ;  /* 0x00000043f0007c0c */ /* 0x000fe2000ef01270 */
[----:B-1----:R-:W-:-:S12]  /*17dab0*/  IMAD.WIDE R2, R241, 0x4, R18 ;  /* 0x00000004f1027825 */ /* 0x002fd800078e0212 */
[----:B------:R1:W-:Y:S01]  /*17dac0*/  @P0 STG.E desc[UR40][R2.64], R87 ;  /* 0x0000005702000986 */ /* 0x0003e2000c101928 */
[----:B------:R-:W-:-:S03]  /*17dad0*/  ISETP.LT.AND P0, PT, R248, UR67, !P5 ;  /* 0x00000043f8007c0c */ /* 0x000fc6000ef01270 */
[----:B-1----:R-:W2:Y:S01]  /*17dae0*/  LDL.LU R87, [R1+0x58c] ;  /* 0x00058c0001577983 */ /* 0x002ea20000300800 */
[----:B------:R-:W-:-:S03]  /*17daf0*/  IMAD.WIDE R2, R241, 0x4, R16 ;  /* 0x00000004f1027825 */ /* 0x000fc600078e0210 */
[----:B------:R-:W2:Y:S06]  /*17db00*/  LDL.LU R232, [R1+0x31c0] ;  /* 0x0031c00001e87983 */ /* 0x000eac0000300800 */
        /* <DEDUP_REMOVED lines=8> */
[----:B---3--:R1:W-:Y:S04]  /*17db90*/  @P0 STG.E desc[UR40][R2.64], R244 ;  /* 0x000000f402000986 */ /* 0x0083e8000c101928 */
[----:B-1----:R-:W3:Y:S01]  /*17dba0*/  LDL.LU R244, [R1+0x1e40] ;  /* 0x001e400001f47983 */ /* 0x002ee20000300800 */
[----:B------:R-:W-:Y:S01]  /*17dbb0*/  ISETP.LT.AND P0, PT, R240, UR67, !P4 ;  /* 0x00000043f0007c0c */ /* 0x000fe2000e701270 */
[C---:B------:R-:W-:Y:S02]  /*17dbc0*/  IMAD.WIDE R2, R249.reuse, 0x4, R18 ;  /* 0x00000004f9027825 */ /* 0x040fe400078e0212 */
[----:B------:R-:W3:Y:S10]  /*17dbd0*/  LDL.LU R241, [R1+0x11c0] ;  /* 0x0011c00001f17983 */ /* 0x000ef40000300800 */
[----:B----4-:R1:W-:Y:S01]  /*17dbe0*/  @P0 STG.E desc[UR40][R2.64], R236 ;  /* 0x000000ec02000986 */ /* 0x0103e2000c101928 */
[----:B------:R-:W-:Y:S01]  /*17dbf0*/  ISETP.LT.AND P0, PT, R248, UR67, !P4 ;  /* 0x00000043f8007c0c */ /* 0x000fe2000e701270 */
[----:B-1----:R-:W-:-:S02]  /*17dc00*/  IMAD.WIDE R2, R249, 0x4, R16 ;  /* 0x00000004f9027825 */ /* 0x002fc400078e0210 */
[----:B------:R-:W4:Y:S10]  /*17dc10*/  LDL.LU R236, [R1+0x31c4] ;  /* 0x0031c40001ec7983 */ /* 0x000f340000300800 */
[----:B------:R1:W-:Y:S01]  /*17dc20*/  @P0 STG.E desc[UR40][R2.64], R245 ;  /* 0x000000f502000986 */ /* 0x0003e2000c101928 */
[----:B------:R-:W-:-:S03]  /*17dc30*/  ISETP.LT.AND P0, PT, R114, UR67, !P4 ;  /* 0x0000004372007c0c */ /* 0x000fc6000e701270 */
[----:B-1----:R-:W4:Y:S01]  /*17dc40*/  LDL.LU R245, [R1+0xf90] ;  /* 0x000f900001f57983 */ /* 0x002f220000300800 */
[----:B------:R-:W-:-:S09]  /*17dc50*/  IMAD.WIDE R2, R249, 0x4, R14 ;  /* 0x00000004f9027825 */ /* 0x000fd200078e020e */
        /* <DEDUP_REMOVED lines=9> */
[----:B-1----:R-:W-:Y:S02]  /*17dcf0*/  IMAD.WIDE R2, R232, 0x4, R18 ;  /* 0x00000004e8027825 */ /* 0x002fe400078e0212 */
[----:B------:R-:W2:Y:S04]  /*17dd00*/  LDL.LU R87, [R1+0x31c8] ;  /* 0x0031c80001577983 */ /* 0x000ea80000300800 */
[----:B------:R-:W2:Y:S06]  /*17dd10*/  LDL.LU R250, [R1+0x570] ;  /* 0x0005700001fa7983 */ /* 0x000eac0000300800 */
[----:B------:R1:W-:Y:S01]  /*17dd20*/  @P0 STG.E desc[UR40][R2.64], R233 ;  /* 0x000000e902000986 */ /* 0x0003e2000c101928 */
[----:B------:R-:W-:Y:S01]  /*17dd30*/  ISETP.LT.AND P0, PT, R248, UR67, !P3 ;  /* 0x00000043f8007c0c */ /* 0x000fe2000df01270 */
[----:B-1----:R-:W-:-:S02]  /*17dd40*/  IMAD.WIDE R2, R232, 0x4, R16 ;  /* 0x00000004e8027825 */ /* 0x002fc400078e0210 */
[----:B------:R-:W2:Y:S10]  /*17dd50*/  LDL.LU R233, [R1+0x1e64] ;  /* 0x001e640001e97983 */ /* 0x000eb40000300800 */
[----:B------:R1:W-:Y:S01]  /*17dd60*/  @P0 STG.E desc[UR40][R2.64], R237 ;  /* 0x000000ed02000986 */ /* 0x0003e2000c101928 */
[----:B------:R-:W-:Y:S01]  /*17dd70*/  ISETP.LT.AND P0, PT, R114, UR67, !P3 ;  /* 0x0000004372007c0c */ /* 0x000fe2000df01270 */
[----:B-1----:R-:W-:-:S12]  /*17dd80*/  IMAD.WIDE R2, R232, 0x4, R14 ;  /* 0x00000004e8027825 */ /* 0x002fd800078e020e */
[----:B---3--:R1:W-:Y:S04]  /*17dd90*/  @P0 STG.E desc[UR40][R2.64], R244 ;  /* 0x000000f402000986 */ /* 0x0083e8000c101928 */
[----:B-1----:R-:W3:Y:S01]  /*17dda0*/  LDL.LU R244, [R1+0x1e54] ;  /* 0x001e540001f47983 */ /* 0x002ee20000300800 */
[----:B------:R-:W-:-:S03]  /*17ddb0*/  ISETP.LT.AND P0, PT, R115, UR67, !P3 ;  /* 0x0000004373007c0c */ /* 0x000fc6000df01270 */
[----:B------:R-:W3:Y:S01]  /*17ddc0*/  LDL.LU R237, [R1+0x1e44] ;  /* 0x001e440001ed7983 */ /* 0x000ee20000300800 */
[----:B------:R-:W-:-:S03]  /*17ddd0*/  IMAD.WIDE R2, R232, 0x4, R12 ;  /* 0x00000004e8027825 */ /* 0x000fc600078e020c */
[----:B------:R-:W3:Y:S06]  /*17dde0*/  LDL.LU R232, [R1+0x31cc] ;  /* 0x0031cc0001e87983 */ /* 0x000eec0000300800 */
[----:B------:R1:W-:Y:S01]  /*17ddf0*/  @P0 STG.E desc[UR40][R2.64], R241 ;  /* 0x000000f102000986 */ /* 0x0003e2000c101928 */
[----:B------:R-:W-:-:S03]  /*17de00*/  ISETP.LT.AND P0, PT, R240, UR67, !P5 ;  /* 0x00000043f0007c0c */ /* 0x000fc6000ef01270 */
[----:B-1----:R-:W3:Y:S01]  /*17de10*/  LDL.LU R241, [R1+0x11c4] ;  /* 0x0011c40001f17983 */ /* 0x002ee20000300800 */
[----:B----4-:R-:W-:-:S09]  /*17de20*/  IMAD.WIDE R2, R236, 0x4, R18 ;  /* 0x00000004ec027825 */ /* 0x010fd200078e0212 */
[----:B------:R1:W-:Y:S01]  /*17de30*/  @P0 STG.E desc[UR40][R2.64], R245 ;  /* 0x000000f502000986 */ /* 0x0003e2000c101928 */
[----:B------:R-:W-:-:S03]  /*17de40*/  ISETP.LT.AND P0, PT, R248, UR67, !P5 ;  /* 0x00000043f8007c0c */ /* 0x000fc6000ef01270 */
[----:B-1----:R-:W4:Y:S01]  /*17de50*/  LDL.LU R245, [R1+0xf94] ;  /* 0x000f940001f57983 */ /* 0x002f220000300800 */
[----:B------:R-:W-:-:S09]  /*17de60*/  IMAD.WIDE R2, R236, 0x4, R16 ;  /* 0x00000004ec027825 */ /* 0x000fd200078e0210 */
[----:B------:R1:W-:Y:S01]  /*17de70*/  @P0 STG.E desc[UR40][R2.64], R86 ;  /* 0x0000005602000986 */ /* 0x0003e2000c101928 */
[----:B------:R-:W-:-:S03]  /*17de80*/  ISETP.LT.AND P0, PT, R114, UR67, !P5 ;  /* 0x0000004372007c0c */ /* 0x000fc6000ef01270 */
[----:B-1----:R-:W4:Y:S01]  /*17de90*/  LDL.LU R86, [R1+0xb74] ;  /* 0x000b740001567983 */ /* 0x002f220000300800 */
        /* <DEDUP_REMOVED lines=16> */
[----:B---3--:R1:W-:Y:S01]  /*17dfa0*/  @P0 STG.E desc[UR40][R2.64], R244 ;  /* 0x000000f402000986 */ /* 0x0083e2000c101928 */
[----:B------:R-:W-:-:S03]  /*17dfb0*/  ISETP.LT.AND P0, PT, R114, UR67, !P6 ;  /* 0x0000004372007c0c */ /* 0x000fc6000f701270 */
[----:B-1----:R-:W3:Y:S01]  /*17dfc0*/  LDL.LU R244, [R1+0x1e58] ;  /* 0x001e580001f47983 */ /* 0x002ee20000300800 */
[----:B------:R-:W-:-:S09]  /*17dfd0*/  IMAD.WIDE R2, R87, 0x4, R14 ;  /* 0x0000000457027825 */ /* 0x000fd200078e020e */
[----:B------:R1:W-:Y:S01]  /*17dfe0*/  @P0 STG.E desc[UR40][R2.64], R237 ;  /* 0x000000ed02000986 */ /* 0x0003e2000c101928 */
[----:B------:R-:W-:-:S03]  /*17dff0*/  ISETP.LT.AND P0, PT, R115, UR67, !P6 ;  /* 0x0000004373007c0c */ /* 0x000fc6000f701270 */
[----:B-1----:R-:W3:Y:S01]  /*17e000*/  LDL.LU R237, [R1+0x1e48] ;  /* 0x001e480001ed7983 */ /* 0x002ee20000300800 */
[----:B------:R-:W-:-:S03]  /*17e010*/  IMAD.WIDE R2, R87, 0x4, R12 ;  /* 0x0000000457027825 */ /* 0x000fc600078e020c */
[----:B------:R-:W3:Y:S06]  /*17e020*/  LDL.LU R87, [R1+0x31d4] ;  /* 0x0031d40001577983 */ /* 0x000eec0000300800 */
[----:B------:R1:W-:Y:S01]  /*17e030*/  @P0 STG.E desc[UR40][R2.64], R241 ;  /* 0x000000f102000986 */ /* 0x0003e2000c101928 */
[----:B------:R-:W-:Y:S01]  /*17e040*/  ISETP.LT.AND P0, PT, R240, UR67, !P4 ;  /* 0x00000043f0007c0c */ /* 0x000fe2000e701270 */
[----:B-1----:R-:W-:-:S12]  /*17e050*/  IMAD.WIDE R2, R232, 0x4, R18 ;  /* 0x00000004e8027825 */ /* 0x002fd800078e0212 */
[----:B----4-:R1:W-:Y:S01]  /*17e060*/  @P0 STG.E desc[UR40][R2.64], R245 ;  /* 0x000000f502000986 */ /* 0x0103e2000c101928 */
        /* <DEDUP_REMOVED lines=12> */
[C---:B------:R-:W-:Y:S01]  /*17e130*/  LOP3.LUT P3, RZ, R31.reuse, 0x10000000, RZ, 0xc0, !PT ;  /* 0x100000001fff7812 */ /* 0x040fe2000786c0ff */
[----:B------:R-:W4:Y:S01]  /*17e140*/  LDL.LU R241, [R1+0x31d8] ;  /* 0x0031d80001f17983 */ /* 0x000f220000300800 */
        /* <DEDUP_REMOVED lines=12> */
[----:B------:R1:W-:Y:S04]  /*17e210*/  @P0 STG.E desc[UR40][R2.64], R237 ;  /* 0x000000ed02000986 */ /* 0x0003e8000c101928 */
[----:B-1----:R-:W3:Y:S01]  /*17e220*/  LDL.LU R237, [R1+0x1e5c] ;  /* 0x001e5c0001ed7983 */ /* 0x002ee20000300800 */
[----:B------:R-:W-:Y:S01]  /*17e230*/  ISETP.LT.AND P0, PT, R115, UR67, !P3 ;  /* 0x0000004373007c0c */ /* 0x000fe2000df01270 */
[----:B------:R-:W-:Y:S02]  /*17e240*/  IMAD.WIDE R2, R236, 0x4, R12 ;  /* 0x00000004ec027825 */ /* 0x000fe400078e020c */
[----:B------:R-:W3:Y:S04]  /*17e250*/  LDL.LU R236, [R1+0x1e4c] ;  /* 0x001e4c0001ec7983 */ /* 0x000ee80000300800 */
[----:B------:R-:W3:Y:S06]  /*17e260*/  LDL.LU R250, [R1+0x31dc] ;  /* 0x0031dc0001fa7983 */ /* 0x000eec0000300800 */
[----:B----4-:R1:W-:Y:S01]  /*17e270*/  @P0 STG.E desc[UR40][R2.64], R245 ;  /* 0x000000f502000986 */ /* 0x0103e2000c101928 */
[----:B------:R-:W-:Y:S01]  /*17e280*/  ISETP.LT.AND P0, PT, R240, UR67, !P5 ;  /* 0x00000043f0007c0c */ /* 0x000fe2000ef01270 */
[----:B-1----:R-:W-:-:S12]  /*17e290*/  IMAD.WIDE R2, R87, 0x4, R18 ;  /* 0x0000000457027825 */ /* 0x002fd800078e0212 */
[----:B------:R1:W-:Y:S01]  /*17e2a0*/  @P0 STG.E desc[UR40][R2.64], R86 ;  /* 0x0000005602000986 */ /* 0x0003e2000c101928 */
[----:B------:R-:W-:-:S03]  /*17e2b0*/  ISETP.LT.AND P0, PT, R248, UR67, !P5 ;  /* 0x00000043f8007c0c */ /* 0x000fc6000ef01270 */
[----:B-1----:R-:W4:Y:S01]  /*17e2c0*/  LDL.LU R86, [R1+0x11cc] ;  /* 0x0011cc0001567983 */ /* 0x002f220000300800 */
[----:B------:R-:W-:-:S03]  /*17e2d0*/  IMAD.WIDE R2, R87, 0x4, R16 ;  /* 0x0000000457027825 */ /* 0x000fc600078e0210 */
[----:B------:R-:W4:Y:S06]  /*17e2e0*/  LDL.LU R245, [R1+0xf9c] ;  /* 0x000f9c0001f57983 */ /* 0x000f2c0000300800 */
[----:B------:R1:W-:Y:S01]  /*17e2f0*/  @P0 STG.E desc[UR40][R2.64], R249 ;  /* 0x000000f902000986 */ /* 0x0003e2000c101928 */
[----:B------:R-:W-:Y:S01]  /*17e300*/  ISETP.LT.AND P0, PT, R114, UR67, !P5 ;  /* 0x0000004372007c0c */ /* 0x000fe2000ef01270 */
[----:B-1----:R-:W-:-:S12]  /*17e310*/  IMAD.WIDE R2, R87, 0x4, R14 ;  /* 0x0000000457027825 */ /* 0x002fd800078e020e */
[----:B------:R1:W-:Y:S04]  /*17e320*/  @P0 STG.E desc[UR40][R2.64], R232 ;  /* 0x000000e802000986 */ /* 0x0003e8000c101928 */
[----:B-1----:R-:W4:Y:S04]  /*17e330*/  LDL.LU R232, [R1+0xb7c] ;  /* 0x000b7c0001e87983 */ /* 0x002f280000300800 */
[----:B------:R-:W4:Y:S01]  /*17e340*/  LDL.LU R249, [R1+0x6ac] ;  /* 0x0006ac0001f97983 */ /* 0x000f220000300800 */
[----:B------:R-:W-:Y:S01]  /*17e350*/  ISETP.LT.AND P0, PT, R115, UR67, !P5 ;  /* 0x0000004373007c0c */ /* 0x000fe2000ef01270 */
[----:B------:R-:W-:Y:S01]  /*17e360*/  IMAD.WIDE R2, R87, 0x4, R12 ;  /* 0x0000000457027825 */ /* 0x000fe200078e020c */
[C---:B------:R-:W-:Y:S01]  /*17e370*/  LOP3.LUT P4, RZ, R31.reuse, 0x40000000, RZ, 0xc0, !PT ;  /* 0x400000001fff7812 */ /* 0x040fe2000788c0ff */
[----:B------:R-:W4:Y:S01]  /*17e380*/  LDL.LU R87, [R1+0x31e0] ;  /* 0x0031e00001577983 */ /* 0x000f220000300800 */
[----:B------:R-:W-:-:S02]  /*17e390*/  LOP3.LUT P3, RZ, R31, 0x80000000, RZ, 0xc0, !PT ;  /* 0x800000001fff7812 */ /* 0x000fc4000786c0ff */
[----:B------:R-:W-:Y:S01]  /*17e3a0*/  LOP3.LUT P6, RZ, R57, 0x1, RZ, 0xc0, !PT ;  /* 0x0000000139ff7812 */ /* 0x000fe200078cc0ff */
[----:B------:R-:W1:Y:S06]  /*17e3b0*/  LDS.128 R28, [R29] ;  /* 0x000000001d1c7984 */ /* 0x000e6c0000000c00 */
[----:B--2---:R2:W-:Y:S01]  /*17e3c0*/  @P0 STG.E desc[UR40][R2.64], R233 ;  /* 0x000000e902000986 */ /* 0x0045e2000c101928 */
[----:B------:R-:W-:Y:S01]  /*17e3d0*/  ISETP.LT.AND P0, PT, R240, UR67, !P4 ;  /* 0x00000043f0007c0c */ /* 0x000fe2000e701270 */
[----:B--2---:R-:W-:-:S12]  /*17e3e0*/  IMAD.WIDE R2, R241, 0x4, R18 ;  /* 0x00000004f1027825 */ /* 0x004fd800078e0212 */
[----:B---3--:R2:W-:Y:S01]  /*17e3f0*/  @P0 STG.E desc[UR40][R2.64], R244 ;  /* 0x000000f402000986 */ /* 0x0085e2000c101928 */
[----:B------:R-:W-:-:S03]  /*17e400*/  ISETP.LT.AND P0, PT, R248, UR67, !P4 ;  /* 0x00000043f8007c0c */ /* 0x000fc6000e701270 */
[----:B--2---:R-:W2:Y:S01]  /*17e410*/  LDL.LU R244, [R1+0x57c] ;  /* 0x00057c0001f47983 */ /* 0x004ea20000300800 */
[----:B------:R-:W-:-:S09]  /*17e420*/  IMAD.WIDE R2, R241, 0x4, R16 ;  /* 0x00000004f1027825 */ /* 0x000fd200078e0210 */
[----:B------:R3:W-:Y:S01]  /*17e430*/  @P0 STG.E desc[UR40][R2.64], R237 ;  /* 0x000000ed02000986 */ /* 0x0007e2000c101928 */
[----:B------:R-:W-:-:S03]  /*17e440*/  ISETP.LT.AND P0, PT, R114, UR67, !P4 ;  /* 0x0000004372007c0c */ /* 0x000fc6000e701270 */
[----:B---3--:R-:W3:Y:S01]  /*17e450*/  LDL.LU R237, [R1+0x1e90] ;  /* 0x001e900001ed7983 */ /* 0x008ee20000300800 */
[----:B------:R-:W-:-:S09]  /*17e460*/  IMAD.WIDE R2, R241, 0x4, R14 ;  /* 0x00000004f1027825 */ /* 0x000fd200078e020e */
[----:B------:R1:W-:Y:S04]  /*17e470*/  @P0 STG.E desc[UR40][R2.64], R236 ;  /* 0x000000ec02000986 */ /* 0x0003e8000c101928 */
[----:B-1----:R-:W3:Y:S01]  /*17e480*/  LDL.LU R236, [R1+0x1e80] ;  /* 0x001e800001ec7983 */ /* 0x002ee20000300800 */
[----:B------:R-:W-:Y:S01]  /*17e490*/  ISETP.LT.AND P0, PT, R115, UR67, !P4 ;  /* 0x0000004373007c0c */ /* 0x000fe2000e701270 */
[----:B------:R-:W-:Y:S02]  /*17e4a0*/  IMAD.WIDE R2, R241, 0x4, R12 ;  /* 0x00000004f1027825 */ /* 0x000fe400078e020c */
[----:B------:R-:W3:Y:S10]  /*17e4b0*/  LDL.LU R241, [R1+0x1e70] ;  /* 0x001e700001f17983 */ /* 0x000ef40000300800 */
[----:B----4-:R1:W-:Y:S01]  /*17e4c0*/  @P0 STG.E desc[UR40][R2.64], R86 ;  /* 0x0000005602000986 */ /* 0x0103e2000c101928 */
[----:B------:R-:W-:-:S03]  /*17e4d0*/  ISETP.LT.AND P0, PT, R240, UR67, !P3 ;  /* 0x00000043f0007c0c */ /* 0x000fc6000df01270 */
[----:B-1----:R-:W4:Y:S04]  /*17e4e0*/  LDL.LU R86, [R1+0x31e4] ;  /* 0x0031e40001567983 */ /* 0x002f280000300800 */
[----:B------:R-:W4:Y:S01]  /*17e4f0*/  LDL.LU R233, [R1+0x11b0] ;  /* 0x0011b00001e97983 */ /* 0x000f220000300800 */
[----:B------:R-:W-:-:S05]  /*17e500*/  IMAD.WIDE R2, R250, 0x4, R18 ;  /* 0x00000004fa027825 */ /* 0x000fca00078e0212 */
[----:B------:R1:W-:Y:S01]  /*17e510*/  @P0 STG.E desc[UR40][R2.64], R245 ;  /* 0x000000f502000986 */ /* 0x0003e2000c101928 */
        /* <DEDUP_REMOVED lines=11> */
[----:B------:R-:W-:-:S11]  /*17e5d0*/  LOP3.LUT P5, RZ, R57, 0x2, RZ, 0xc0, !PT ;  /* 0x0000000239ff7812 */ /* 0x000fd600078ac0ff */
[----:B--2---:R1:W-:Y:S01]  /*17e5e0*/  @P0 STG.E desc[UR40][R2.64], R244 ;  /* 0x000000f402000986 */ /* 0x0043e2000c101928 */
[----:B------:R-:W-:-:S03]  /*17e5f0*/  ISETP.LT.AND P0, PT, R240, UR67, !P6 ;  /* 0x00000043f0007c0c */ /* 0x000fc6000f701270 */
[----:B-1----:R-:W2:Y:S04]  /*17e600*/  LDL.LU R244, [R1+0x31e8] ;  /* 0x0031e80001f47983 */ /* 0x002ea80000300800 */
[----:B------:R-:W2:Y:S01]  /*17e610*/  LDL.LU R250, [R1+0x560] ;  /* 0x0005600001fa7983 */ /* 0x000ea20000300800 */
[----:B------:R-:W-:-:S05]  /*17e620*/  IMAD.WIDE R2, R87, 0x4, R18 ;  /* 0x0000000457027825 */ /* 0x000fca00078e0212 */
[----:B---3--:R1:W-:Y:S01]  /*17e630*/  @P0 STG.E desc[UR40][R2.64], R237 ;  /* 0x000000ed02000986 */ /* 0x0083e2000c101928 */
[----:B------:R-:W-:-:S03]  /*17e640*/  ISETP.LT.AND P0, PT, R248, UR67, !P6 ;  /* 0x00000043f8007c0c */ /* 0x000fc6000f701270 */
[----:B-1----:R-:W3:Y:S01]  /*17e650*/  LDL.LU R237, [R1+0x1e94] ;  /* 0x001e940001ed7983 */ /* 0x002ee20000300800 */
[----:B------:R-:W-:-:S09]  /*17e660*/  IMAD.WIDE R2, R87, 0x4, R16 ;  /* 0x0000000457027825 */ /* 0x000fd200078e0210 */
[----:B------:R1:W-:Y:S01]  /*17e670*/  @P0 STG.E desc[UR40][R2.64], R236 ;  /* 0x000000ec02000986 */ /* 0x0003e2000c101928 */
[----:B------:R-:W-:-:S03]  /*17e680*/  ISETP.LT.AND P0, PT, R114, UR67, !P6 ;  /* 0x0000004372007c0c */ /* 0x000fc6000f701270 */
[----:B-1----:R-:W3:Y:S01]  /*17e690*/  LDL.LU R236, [R1+0x1e84] ;  /* 0x001e840001ec7983 */ /* 0x002ee20000300800 */
[----:B------:R-:W-:-:S09]  /*17e6a0*/  IMAD.WIDE R2, R87, 0x4, R14 ;  /* 0x0000000457027825 */ /* 0x000fd200078e020e */
[----:B------:R1:W-:Y:S01]  /*17e6b0*/  @P0 STG.E desc[UR40][R2.64], R241 ;  /* 0x000000f102000986 */ /* 0x0003e2000c101928 */
[----:B------:R-:W-:Y:S01]  /*17e6c0*/  ISETP.LT.AND P0, PT, R115, UR67, !P6 ;  /* 0x0000004373007c0c */ /* 0x000fe2000f701270 */
[----:B-1----:R-:W-:Y:S02]  /*17e6d0*/  IMAD.WIDE R2, R87, 0x4, R12 ;  /* 0x0000000457027825 */ /* 0x002fe400078e020c */
[----:B------:R-:W3:Y:S04]  /*17e6e0*/  LDL.LU R241, [R1+0x1e74] ;  /* 0x001e740001f17983 */ /* 0x000ee80000300800 */
[----:B------:R-:W3:Y:S06]  /*17e6f0*/  LDL.LU R87, [R1+0x31ec] ;  /* 0x0031ec0001577983 */ /* 0x000eec0000300800 */
        /* <DEDUP_REMOVED lines=23> */
[----:B---3--:R1:W-:Y:S01]  /*17e870*/  @P0 STG.E desc[UR40][R2.64], R237 ;  /* 0x000000ed02000986 */ /* 0x0083e2000c101928 */
[----:B------:R-:W-:Y:S01]  /*17e880*/  ISETP.LT.AND P0, PT, R248, UR67, !P4 ;  /* 0x00000043f8007c0c */ /* 0x000fe2000e701270 */
[----:B-1----:R-:W-:-:S12]  /*17e890*/  IMAD.WIDE R2, R244, 0x4, R16 ;  /* 0x00000004f4027825 */ /* 0x002fd800078e0210 */
[----:B------:R1:W-:Y:S04]  /*17e8a0*/  @P0 STG.E desc[UR40][R2.64], R236 ;  /* 0x000000ec02000986 */ /* 0x0003e8000c101928 */
[----:B-1----:R-:W3:Y:S01]  /*17e8b0*/  LDL.LU R236, [R1+0x1e98] ;  /* 0x001e980001ec7983 */ /* 0x002ee20000300800 */
[----:B------:R-:W-:-:S03]  /*17e8c0*/  ISETP.LT.AND P0, PT, R114, UR67, !P4 ;  /* 0x0000004372007c0c */ /* 0x000fc6000e701270 */
[----:B------:R-:W3:Y:S01]  /*17e8d0*/  LDL.LU R237, [R1+0x1e88] ;  /* 0x001e880001ed7983 */ /* 0x000ee20000300800 */
[----:B------:R-:W-:-:S09]  /*17e8e0*/  IMAD.WIDE R2, R244, 0x4, R14 ;  /* 0x00000004f4027825 */ /* 0x000fd200078e020e */
[----:B------:R1:W-:Y:S01]  /*17e8f0*/  @P0 STG.E desc[UR40][R2.64], R241 ;  /* 0x000000f102000986 */ /* 0x0003e2000c101928 */
[----:B------:R-:W-:Y:S01]  /*17e900*/  ISETP.LT.AND P0, PT, R115, UR67, !P4 ;  /* 0x0000004373007c0c */ /* 0x000fe2000e701270 */
[----:B-1----:R-:W-:Y:S02]  /*17e910*/  IMAD.WIDE R2, R244, 0x4, R12 ;  /* 0x00000004f4027825 */ /* 0x002fe400078e020c */
[----:B------:R-:W3:Y:S10]  /*17e920*/  LDL.LU R244, [R1+0x1e78] ;  /* 0x001e780001f47983 */ /* 0x000ef40000300800 */
[----:B----4-:R1:W-:Y:S01]  /*17e930*/  @P0 STG.E desc[UR40][R2.64], R233 ;  /* 0x000000e902000986 */ /* 0x0103e2000c101928 */
[----:B------:R-:W-:-:S03]  /*17e940*/  ISETP.LT.AND P0, PT, R240, UR67, !P3 ;  /* 0x00000043f0007c0c */ /* 0x000fc6000df01270 */
[----:B------:R-:W4:Y:S01]  /*17e950*/  LDL.LU R241, [R1+0x31f4] ;  /* 0x0031f40001f17983 */ /* 0x000f220000300800 */
[----:B-1----:R-:W-:-:S09]  /*17e960*/  IMAD.WIDE R2, R87, 0x4, R18 ;  /* 0x0000000457027825 */ /* 0x002fd200078e0212 */
[----:B------:R1:W-:Y:S04]  /*17e970*/  @P0 STG.E desc[UR40][R2.64], R232 ;  /* 0x000000e802000986 */ /* 0x0003e8000c101928 */
[----:B-1----:R-:W4:Y:S01]  /*17e980*/  LDL.LU R232, [R1+0x11b8] ;  /* 0x0011b80001e87983 */ /* 0x002f220000300800 */
[----:B------:R-:W-:-:S03]  /*17e990*/  ISETP.LT.AND P0, PT, R248, UR67, !P3 ;  /* 0x00000043f8007c0c */ /* 0x000fc6000df01270 */
[----:B------:R-:W4:Y:S01]  /*17e9a0*/  LDL.LU R233, [R1+0x1028] ;  /* 0x0010280001e97983 */ /* 0x000f220000300800 */
        /* <DEDUP_REMOVED lines=13> */
[----:B------:R-:W-:Y:S01]  /*17ea80*/  ISETP.LT.AND P0, PT, R240, UR67, !P5 ;  /* 0x00000043f0007c0c */ /* 0x000fe2000ef01270 */
[----:B-1----:R-:W-:-:S12]  /*17ea90*/  IMAD.WIDE R2, R249, 0x4, R18 ;  /* 0x00000004f9027825 */ /* 0x002fd800078e0212 */
[----:B---3--:R1:W-:Y:S01]  /*17eaa0*/  @P0 STG.E desc[UR40][R2.64], R236 ;  /* 0x000000ec02000986 */ /* 0x0083e2000c101928 */
[----:B------:R-:W-:-:S03]  /*17eab0*/  ISETP.LT.AND P0, PT, R248, UR67, !P5 ;  /* 0x00000043f8007c0c */ /* 0x000fc6000ef01270 */
[----:B-1----:R-:W2:Y:S01]  /*17eac0*/  LDL.LU R236, [R1+0x568] ;  /* 0x0005680001ec7983 */ /* 0x002ea20000300800 */
[----:B------:R-:W-:-:S09]  /*17ead0*/  IMAD.WIDE R2, R249, 0x4, R16 ;  /* 0x00000004f9027825 */ /* 0x000fd200078e0210 */
[----:B------:R1:W-:Y:S01]  /*17eae0*/  @P0 STG.E desc[UR40][R2.64], R237 ;  /* 0x000000ed02000986 */ /* 0x0003e2000c101928 */
[----:B------:R-:W-:-:S03]  /*17eaf0*/  ISETP.LT.AND P0, PT, R114, UR67, !P5 ;  /* 0x0000004372007c0c */ /* 0x000fc6000ef01270 */
[----:B-1----:R-:W3:Y:S01]  /*17eb00*/  LDL.LU R237, [R1+0x1e9c] ;  /* 0x001e9c0001ed7983 */ /* 0x002ee20000300800 */
[----:B------:R-:W-:-:S09]  /*17eb10*/  IMAD.WIDE R2, R249, 0x4, R14 ;  /* 0x00000004f9027825 */ /* 0x000fd200078e020e */
[----:B------:R1:W-:Y:S04]  /*17eb20*/  @P0 STG.E desc[UR40][R2.64], R244 ;  /* 0x000000f402000986 */ /* 0x0003e8000c101928 */
[----:B-1----:R-:W3:Y:S01]  /*17eb30*/  LDL.LU R244, [R1+0x1e8c] ;  /* 0x001e8c0001f47983 */ /* 0x002ee20000300800 */
[----:B------:R-:W-:-:S03]  /*17eb40*/  ISETP.LT.AND P0, PT, R115, UR67, !P5 ;  /* 0x0000004373007c0c */ /* 0x000fc6000ef01270 */
[----:B------:R-:W3:Y:S01]  /*17eb50*/  LDL.LU R250, [R1+0x1e7c] ;  /* 0x001e7c0001fa7983 */ /* 0x000ee20000300800 */
[----:B------:R-:W-:-:S03]  /*17eb60*/  IMAD.WIDE R2, R249, 0x4, R12 ;  /* 0x00000004f9027825 */ /* 0x000fc600078e020c */
[----:B------:R-:W3:Y:S06]  /*17eb70*/  LDL.LU R249, [R1+0x3200] ;  /* 0x0032000001f97983 */ /* 0x000eec0000300800 */
        /* <DEDUP_REMOVED lines=21> */
[C---:B-1----:R-:W-:Y:S02]  /*17ecd0*/  IMAD.WIDE R2, R87.reuse, 0x4, R18 ;  /* 0x0000000457027825 */ /* 0x042fe400078e0212 */
[----:B------:R-:W2:Y:S10]  /*17ece0*/  LDL.LU R236, [R1+0x56c] ;  /* 0x00056c0001ec7983 */ /* 0x000eb40000300800 */
[----:B---3--:R1:W-:Y:S01]  /*17ecf0*/  @P0 STG.E desc[UR40][R2.64], R237 ;  /* 0x000000ed02000986 */ /* 0x0083e2000c101928 */
[----:B------:R-:W-:Y:S01]  /*17ed00*/  ISETP.LT.AND P0, PT, R248, UR67, !P6 ;  /* 0x00000043f8007c0c */ /* 0x000fe2000f701270 */
[----:B-1----:R-:W-:-:S02]  /*17ed10*/  IMAD.WIDE R2, R87, 0x4, R16 ;  /* 0x0000000457027825 */ /* 0x002fc400078e0210 */
[----:B------:R-:W3:Y:S10]  /*17ed20*/  LDL.LU R237, [R1+0x1ec0] ;  /* 0x001ec00001ed7983 */ /* 0x000ef40000300800 */
[----:B------:R1:W-:Y:S01]  /*17ed30*/  @P0 STG.E desc[UR40][R2.64], R244 ;  /* 0x000000f402000986 */ /* 0x0003e2000c101928 */
[----:B------:R-:W-:Y:S01]  /*17ed40*/  ISETP.LT.AND P0, PT, R114, UR67, !P6 ;  /* 0x0000004372007c0c */ /* 0x000fe2000f701270 */
[----:B-1----:R-:W-:-:S02]  /*17ed50*/  IMAD.WIDE R2, R87, 0x4, R14 ;  /* 0x0000000457027825 */ /* 0x002fc400078e020e */
[----:B------:R-:W3:Y:S10]  /*17ed60*/  LDL.LU R244, [R1+0x1eb0] ;  /* 0x001eb00001f47983 */ /* 0x000ef40000300800 */
[----:B------:R1:W-:Y:S01]  /*17ed70*/  @P0 STG.E desc[UR40][R2.64], R250 ;  /* 0x000000fa02000986 */ /* 0x0003e2000c101928 */
[----:B------:R-:W-:Y:S01]  /*17ed80*/  ISETP.LT.AND P0, PT, R115, UR67, !P6 ;  /* 0x0000004373007c0c */ /* 0x000fe2000f701270 */
[----:B-1----:R-:W-:-:S02]  /*17ed90*/  IMAD.WIDE R2, R87, 0x4, R12 ;  /* 0x0000000457027825 */ /* 0x002fc400078e020c */
[----:B------:R-:W3:Y:S10]  /*17eda0*/  LDL.LU R87, [R1+0x1ea0] ;  /* 0x001ea00001577983 */ /* 0x000ef40000300800 */
[----:B----4-:R1:W-:Y:S01]  /*17edb0*/  @P0 STG.E desc[UR40][R2.64], R232 ;  /* 0x000000e802000986 */ /* 0x0103e2000c101928 */
[----:B------:R-:W-:Y:S01]  /*17edc0*/  ISETP.LT.AND P0, PT, R240, UR67, !P3 ;  /* 0x00000043f0007c0c */ /* 0x000fe2000df01270 */
[----:B-1----:R-:W-:-:S02]  /*17edd0*/  IMAD.WIDE R2, R249, 0x4, R18 ;  /* 0x00000004f9027825 */ /* 0x002fc400078e0212 */
[----:B------:R-:W4:Y:S04]  /*17ede0*/  LDL.LU R232, [R1+0x3208] ;  /* 0x0032080001e87983 */ /* 0x000f280000300800 */
[----:B------:R-:W4:Y:S06]  /*17edf0*/  LDL.LU R250, [R1+0x11a0] ;  /* 0x0011a00001fa7983 */ /* 0x000f2c0000300800 */
[----:B------:R1:W-:Y:S01]  /*17ee00*/  @P0 STG.E desc[UR40][R2.64], R233 ;  /* 0x000000e902000986 */ /* 0x0003e2000c101928 */
[----:B------:R-:W-:Y:S01]  /*17ee10*/  ISETP.LT.AND P0, PT, R248, UR67, !P3 ;  /* 0x00000043f8007c0c */ /* 0x000fe2000df01270 */
[----:B-1----:R-:W-:-:S12]  /*17ee20*/  IMAD.WIDE R2, R249, 0x4, R16 ;  /* 0x00000004f9027825 */ /* 0x002fd800078e0210 */
[----:B------:R1:W-:Y:S01]  /*17ee30*/  @P0 STG.E desc[UR40][R2.64], R245 ;  /* 0x000000f502000986 */ /* 0x0003e2000c101928 */
[----:B------:R-:W-:-:S03]  /*17ee40*/  ISETP.LT.AND P0, PT, R114, UR67, !P3 ;  /* 0x0000004372007c0c */ /* 0x000fc6000df01270 */
[----:B-1----:R-:W4:Y:S01]  /*17ee50*/  LDL.LU R245, [R1+0x1040] ;  /* 0x0010400001f57983 */ /* 0x002f220000300800 */
[----:B------:R-:W-:-:S09]  /*17ee60*/  IMAD.WIDE R2, R249, 0x4, R14 ;  /* 0x00000004f9027825 */ /* 0x000fd200078e020e */
[----:B------:R1:W-:Y:S04]  /*17ee70*/  @P0 STG.E desc[UR40][R2.64], R86 ;  /* 0x0000005602000986 */ /* 0x0003e8000c101928 */
[----:B-1----:R-:W4:Y:S01]  /*17ee80*/  LDL.LU R86, [R1+0xb10] ;  /* 0x000b100001567983 */ /* 0x002f220000300800 */
[----:B------:R-:W-:Y:S01]  /*17ee90*/  IMAD.WIDE R2, R249, 0x4, R12 ;  /* 0x00000004f9027825 */ /* 0x000fe200078e020c */
[----:B------:R-:W-:Y:S02]  /*17eea0*/  ISETP.LT.AND P0, PT, R115, UR67, !P3 ;  /* 0x0000004373007c0c */ /* 0x000fe4000df01270 */
[----:B------:R-:W4:Y:S01]  /*17eeb0*/  LDL.LU R249, [R1+0x680] ;  /* 0x0006800001f97983 */ /* 0x000f220000300800 */
[C---:B------:R-:W-:Y:S02]  /*17eec0*/  LOP3.LUT P5, RZ, R57.reuse, 0x100, RZ, 0xc0, !PT ;  /* 0x0000010039ff7812 */ /* 0x040fe400078ac0ff */
[----:B------:R-:W-:-:S08]  /*17eed0*/  LOP3.LUT P4, RZ, R57, 0x200, RZ, 0xc0, !PT ;  /* 0x0000020039ff7812 */ /* 0x000fd0000788c0ff */
[----:B--2---:R1:W-:Y:S01]  /*17eee0*/  @P0 STG.E desc[UR40][R2.64], R236 ;  /* 0x000000ec02000986 */ /* 0x0043e2000c101928 */
[----:B------:R-:W-:Y:S01]  /*17eef0*/  ISETP.LT.AND P0, PT, R240, UR67, !P5 ;  /* 0x00000043f0007c0c */ /* 0x000fe2000ef01270 */
[C---:B-1----:R-:W-:Y:S02]  /*17ef00*/  IMAD.WIDE R2, R241.reuse, 0x4, R18 ;  /* 0x00000004f1027825 */ /* 0x042fe400078e0212 */
[----:B------:R-:W2:Y:S04]  /*17ef10*/  LDL.LU R236, [R1+0x320c] ;  /* 0x00320c0001ec7983 */ /* 0x000ea80000300800 */
[----:B------:R-:W2:Y:S06]  /*17ef20*/  LDL.LU R233, [R1+0x550] ;  /* 0x0005500001e97983 */ /* 0x000eac0000300800 */
[----:B---3--:R1:W-:Y:S01]  /*17ef30*/  @P0 STG.E desc[UR40][R2.64], R237 ;  /* 0x000000ed02000986 */ /* 0x0083e2000c101928 */
[----:B------:R-:W-:Y:S01]  /*17ef40*/  ISETP.LT.AND P0, PT, R248, UR67, !P5 ;  /* 0x00000043f8007c0c */ /* 0x000fe2000ef01270 */
[----:B-1----:R-:W-:-:S12]  /*17ef50*/  IMAD.WIDE R2, R241, 0x4, R16 ;  /* 0x00000004f1027825 */ /* 0x002fd800078e0210 */
[----:B------:R1:W-:Y:S01]  /*17ef60*/  @P0 STG.E desc[UR40][R2.64], R244 ;  /* 0x000000f402000986 */ /* 0x0003e2000c101928 */
[----:B------:R-:W-:-:S03]  /*17ef70*/  ISETP.LT.AND P0, PT, R114, UR67, !P5 ;  /* 0x0000004372007c0c */ /* 0x000fc6000ef01270 */
[----:B-1----:R-:W3:Y:S01]  /*17ef80*/  LDL.LU R244, [R1+0x1ec4] ;  /* 0x001ec40001f47983 */ /* 0x002ee20000300800 */
[----:B------:R-:W-:-:S09]  /*17ef90*/  IMAD.WIDE R2, R241, 0x4, R14 ;  /* 0x00000004f1027825 */ /* 0x000fd200078e020e */
[----:B------:R1:W-:Y:S01]  /*17efa0*/  @P0 STG.E desc[UR40][R2.64], R87 ;  /* 0x0000005702000986 */ /* 0x0003e2000c101928 */
[----:B------:R-:W-:-:S03]  /*17efb0*/  ISETP.LT.AND P0, PT, R115, UR67, !P5 ;  /* 0x0000004373007c0c */ /* 0x000fc6000ef01270 */
[----:B-1----:R-:W3:Y:S01]  /*17efc0*/  LDL.LU R87, [R1+0x1eb4] ;  /* 0x001eb40001577983 */ /* 0x002ee20000300800 */
[----:B------:R-:W-:-:S03]  /*17efd0*/  IMAD.WIDE R2, R241, 0x4, R12 ;  /* 0x00000004f1027825 */ /* 0x000fc600078e020c */
[----:B------:R-:W3:Y:S04]  /*17efe0*/  LDL.LU R237, [R1+0x1ea4] ;  /* 0x001ea40001ed7983 */ /* 0x000ee80000300800 */
[----:B------:R-:W3:Y:S04]  /*17eff0*/  LDL.LU R241, [R1+0x3210] ;  /* 0x0032100001f17983 */ /* 0x000ee80000300800 */
        /* <DEDUP_REMOVED lines=15> */
[C---:B------:R-:W-:Y:S01]  /*17f0f0*/  LOP3.LUT P3, RZ, R57.reuse, 0x400, RZ, 0xc0, !PT ;  /* 0x0000040039ff7812 */ /* 0x040fe2000786c0ff */
[----:B------:R-:W4:Y:S04]  /*17f100*/  LDL.LU R245, [R1+0x684] ;  /* 0x0006840001f57983 */ /* 0x000f280000300800 */
[----:B------:R-:W4:Y:S01]  /*17f110*/  LDL.LU R232, [R1+0x3214] ;  /* 0x0032140001e87983 */ /* 0x000f220000300800 */
[----:B------:R-:W-:-:S05]  /*17f120*/  LOP3.LUT P5, RZ, R57, 0x800, RZ, 0xc0, !PT ;  /* 0x0000080039ff7812 */ /* 0x000fca00078ac0ff */
        /* <DEDUP_REMOVED lines=22> */
[----:B------:R-:W-:Y:S01]  /*17f290*/  ISETP.LT.AND P0, PT, R248, UR67, !P5 ;  /* 0x00000043f8007c0c */ /* 0x000fe2000ef01270 */
[----:B------:R-:W-:-:S12]  /*17f2a0*/  IMAD.WIDE R2, R241, 0x4, R16 ;  /* 0x00000004f1027825 */ /* 0x000fd800078e0210 */
        /* <DEDUP_REMOVED lines=8> */
[----:B------:R-:W-:Y:S01]  /*17f330*/  IMAD.WIDE R2, R241, 0x4, R12 ;  /* 0x00000004f1027825 */ /* 0x000fe200078e020c */
[----:B------:R-:W-:Y:S02]  /*17f340*/  LOP3.LUT P6, RZ, R57, 0x1000, RZ, 0xc0, !PT ;  /* 0x0000100039ff7812 */ /* 0x000fe400078cc0ff */
[----:B------:R-:W4:Y:S06]  /*17f350*/  LDL.LU R241, [R1+0x321c] ;  /* 0x00321c0001f17983 */ /* 0x000f2c0000300800 */
[----:B--2---:R1:W-:Y:S01]  /*17f360*/  @P0 STG.E desc[UR40][R2.64], R244 ;  /* 0x000000f402000986 */ /* 0x0043e2000c101928 */
        /* <DEDUP_REMOVED lines=16> */
[----:B----4-:R1:W-:Y:S04]  /*17f470*/  @P0 STG.E desc[UR40][R2.64], R86 ;  /* 0x0000005602000986 */ /* 0x0103e8000c101928 */
[----:B-1----:R-:W4:Y:S01]  /*17f480*/  LDL.LU R86, [R1+0x11ac] ;  /* 0x0011ac0001567983 */ /* 0x002f220000300800 */
[----:B------:R-:W-:-:S04]  /*17f490*/  LOP3.LUT P4, RZ, R57, 0x2000, RZ, 0xc0, !PT ;  /* 0x0000200039ff7812 */ /* 0x000fc8000788c0ff */
[----:B------:R-:W-:Y:S01]  /*17f4a0*/  ISETP.LT.AND P0, PT, R240, UR67, !P4 ;  /* 0x00000043f0007c0c */ /* 0x000fe2000e701270 */
[----:B------:R-:W-:-:S12]  /*17f4b0*/  IMAD.WIDE R2, R236, 0x4, R18 ;  /* 0x00000004ec027825 */ /* 0x000fd800078e0212 */
[----:B------:R1:W-:Y:S01]  /*17f4c0*/  @P0 STG.E desc[UR40][R2.64], R249 ;  /* 0x000000f902000986 */ /* 0x0003e2000c101928 */
[----:B------:R-:W-:Y:S01]  /*17f4d0*/  ISETP.LT.AND P0, PT, R248, UR67, !P4 ;  /* 0x00000043f8007c0c */ /* 0x000fe2000e701270 */
[----:B-1----:R-:W-:Y:S02]  /*17f4e0*/  IMAD.WIDE R2, R236, 0x4, R16 ;  /* 0x00000004ec027825 */ /* 0x002fe400078e0210 */
        /* <DEDUP_REMOVED lines=8> */
[----:B------:R-:W-:Y:S02]  /*17f570*/  LOP3.LUT P3, RZ, R57, 0x4000, RZ, 0xc0, !PT ;  /* 0x0000400039ff7812 */ /* 0x000fe4000786c0ff */
[----:B------:R-:W4:Y:S06]  /*17f580*/  LDL.LU R236, [R1+0x68c] ;  /* 0x00068c0001ec7983 */ /* 0x000f2c0000300800 */
[----:B--2---:R1:W-:Y:S01]  /*17f590*/  @P0 STG.E desc[UR40][R2.64], R244 ;  /* 0x000000f402000986 */ /* 0x0043e2000c101928 */
[----:B------:R-:W-:Y:S01]  /*17f5a0*/  ISETP.LT.AND P0, PT, R240, UR67, !P3 ;  /* 0x00000043f0007c0c */ /* 0x000fe2000df01270 */
[----:B-1----:R-:W-:-:S12]  /*17f5b0*/  IMAD.WIDE R2, R241, 0x4, R18 ;  /* 0x00000004f1027825 */ /* 0x002fd800078e0212 */
[----:B---3--:R1:W-:Y:S01]  /*17f5c0*/  @P0 STG.E desc[UR40][R2.64], R87 ;  /* 0x0000005702000986 */ /* 0x0083e2000c101928 */
[----:B------:R-:W-:-:S03]  /*17f5d0*/  ISETP.LT.AND P0, PT, R248, UR67, !P3 ;  /* 0x00000043f8007c0c */ /* 0x000fc6000df01270 */
[----:B-1----:R-:W2:Y:S01]  /*17f5e0*/  LDL.LU R87, [R1+0x55c] ;  /* 0x00055c0001577983 */ /* 0x002ea20000300800 */
[----:B------:R-:W-:-:S03]  /*17f5f0*/  IMAD.WIDE R2, R241, 0x4, R16 ;  /* 0x00000004f1027825 */ /* 0x000fc600078e0210 */
[----:B------:R-:W3:Y:S06]  /*17f600*/  LDL.LU R244, [R1+0x3224] ;  /* 0x0032240001f47983 */ /* 0x000eec0000300800 */
        /* <DEDUP_REMOVED lines=8> */
[----:B----4-:R1:W-:Y:S04]  /*17f690*/  @P0 STG.E desc[UR40][R2.64], R86 ;  /* 0x0000005602000986 */ /* 0x0103e8000c101928 */
[----:B-1----:R-:W4:Y:S01]  /*17f6a0*/  LDL.LU R86, [R1+0x1ee0] ;  /* 0x001ee00001567983 */ /* 0x002f220000300800 */
[----:B------:R-:W-:Y:S01]  /*17f6b0*/  LOP3.LUT P5, RZ, R57, 0x8000, RZ, 0xc0, !PT ;  /* 0x0000800039ff7812 */ /* 0x000fe200078ac0ff */
[----:B------:R-:W-:Y:S02]  /*17f6c0*/  IMAD.WIDE R2, R232, 0x4, R18 ;  /* 0x00000004e8027825 */ /* 0x000fe400078e0212 */
[----:B------:R-:W4:Y:S01]  /*17f6d0*/  LDL.LU R241, [R1+0x1ed0] ;  /* 0x001ed00001f17983 */ /* 0x000f220000300800 */
[----:B------:R-:W-:-:S13]  /*17f6e0*/  ISETP.LT.AND P0, PT, R240, UR67, !P5 ;  /* 0x00000043f0007c0c */ /* 0x000fda000ef01270 */
[----:B------:R1:W-:Y:S01]  /*17f6f0*/  @P0 STG.E desc[UR40][R2.64], R249 ;  /* 0x000000f902000986 */ /* 0x0003e2000c101928 */
[----:B------:R-:W-:Y:S01]  /*17f700*/  ISETP.LT.AND P0, PT, R248, UR67, !P5 ;  /* 0x00000043f8007c0c */ /* 0x000fe2000ef01270 */
[----:B-1----:R-:W-:Y:S02]  /*17f710*/  IMAD.WIDE R2, R232, 0x4, R16 ;  /* 0x00000004e8027825 */ /* 0x002fe400078e0210 */
[----:B------:R-:W4:Y:S10]  /*17f720*/  LDL.LU R249, [R1+0x3228] ;  /* 0x0032280001f97983 */ /* 0x000f340000300800 */
[----:B------:R1:W-:Y:S01]  /*17f730*/  @P0 STG.E desc[UR40][R2.64], R245 ;  /* 0x000000f502000986 */ /* 0x0003e2000c101928 */
[----:B------:R-:W-:-:S03]  /*17f740*/  ISETP.LT.AND P0, PT, R114, UR67, !P5 ;  /* 0x0000004372007c0c */ /* 0x000fc6000ef01270 */
[----:B-1----:R-:W4:Y:S01]  /*17f750*/  LDL.LU R245, [R1+0x1190] ;  /* 0x0011900001f57983 */ /* 0x002f220000300800 */
        /* <DEDUP_REMOVED lines=9> */
[----:B---3--:R-:W-:-:S02]  /*17f7f0*/  IMAD.WIDE R2, R244, 0x4, R18 ;  /* 0x00000004f4027825 */ /* 0x008fc400078e0212 */
[----:B------:R-:W2:Y:S04]  /*17f800*/  LDL.LU R87, [R1+0x322c] ;  /* 0x00322c0001577983 */ /* 0x000ea80000300800 */
[----:B------:R-:W3:Y:S06]  /*17f810*/  LDL.LU R250, [R1+0x670] ;  /* 0x0006700001fa7983 */ /* 0x000eec0000300800 */
[----:B------:R1:W-:Y:S01]  /*17f820*/  @P0 STG.E desc[UR40][R2.64], R233 ;  /* 0x000000e902000986 */ /* 0x0003e2000c101928 */
[----:B------:R-:W-:Y:S01]  /*17f830*/  ISETP.LT.AND P0, PT, R248, UR67, !P4 ;  /* 0x00000043f8007c0c */ /* 0x000fe2000e701270 */
[----:B-1----:R-:W-:-:S02]  /*17f840*/  IMAD.WIDE R2, R244, 0x4, R16 ;  /* 0x00000004f4027825 */ /* 0x002fc400078e0210 */
[----:B------:R-:W2:Y:S10]  /*17f850*/  LDL.LU R233, [R1+0x1f04] ;  /* 0x001f040001e97983 */ /* 0x000eb40000300800 */
[----:B------:R1:W-:Y:S01]  /*17f860*/  @P0 STG.E desc[UR40][R2.64], R237 ;  /* 0x000000ed02000986 */ /* 0x0003e2000c101928 */
[----:B------:R-:W-:Y:S01]  /*17f870*/  ISETP.LT.AND P0, PT, R114, UR67, !P4 ;  /* 0x0000004372007c0c */ /* 0x000fe2000e701270 */
[----:B-1----:R-:W-:-:S12]  /*17f880*/  IMAD.WIDE R2, R244, 0x4, R14 ;  /* 0x00000004f4027825 */ /* 0x002fd800078e020e */
[----:B----4-:R1:W-:Y:S04]  /*17f890*/  @P0 STG.E desc[UR40][R2.64], R86 ;  /* 0x0000005602000986 */ /* 0x0103e8000c101928 */
[----:B-1----:R-:W4:Y:S04]  /*17f8a0*/  LDL.LU R86, [R1+0x1ef4] ;  /* 0x001ef40001567983 */ /* 0x002f280000300800 */
[----:B------:R-:W4:Y:S01]  /*17f8b0*/  LDL.LU R237, [R1+0x1ee4] ;  /* 0x001ee40001ed7983 */ /* 0x000f220000300800 */
[----:B------:R-:W-:Y:S01]  /*17f8c0*/  ISETP.LT.AND P0, PT, R115, UR67, !P4 ;  /* 0x0000004373007c0c */ /* 0x000fe2000e701270 */
[----:B------:R-:W-:Y:S01]  /*17f8d0*/  IMAD.WIDE R2, R244, 0x4, R12 ;  /* 0x00000004f4027825 */ /* 0x000fe200078e020c */
[----:B------:R-:W-:Y:S01]  /*17f8e0*/  LOP3.LUT P3, RZ, R57, 0x20000, RZ, 0xc0, !PT ;  /* 0x0002000039ff7812 */ /* 0x000fe2000786c0ff */
        /* <DEDUP_REMOVED lines=19> */
[----:B---3--:R1:W-:Y:S01]  /*17fa20*/  @P0 STG.E desc[UR40][R2.64], R250 ;  /* 0x000000fa02000986 */ /* 0x0083e2000c101928 */
[----:B------:R-:W-:-:S03]  /*17fa30*/  ISETP.LT.AND P0, PT, R240, UR67, !P6 ;  /* 0x00000043f0007c0c */ /* 0x000fc6000f701270 */
[----:B-1----:R-:W3:Y:S01]  /*17fa40*/  LDL.LU R250, [R1+0x674] ;  /* 0x0006740001fa7983 */ /* 0x002ee20000300800 */
[----:B--2---:R-:W-:-:S09]  /*17fa50*/  IMAD.WIDE R2, R87, 0x4, R18 ;  /* 0x0000000457027825 */ /* 0x004fd200078e0212 */
[----:B------:R1:W-:Y:S01]  /*17fa60*/  @P0 STG.E desc[UR40][R2.64], R233 ;  /* 0x000000e902000986 */ /* 0x0003e2000c101928 */
[----:B------:R-:W-:-:S03]  /*17fa70*/  ISETP.LT.AND P0, PT, R248, UR67, !P6 ;  /* 0x00000043f8007c0c */ /* 0x000fc6000f701270 */
[----:B-1----:R-:W2:Y:S01]  /*17fa80*/  LDL.LU R233, [R1+0x1f08] ;  /* 0x001f080001e97983 */ /* 0x002ea20000300800 */
[----:B------:R-:W-:-:S09]  /*17fa90*/  IMAD.WIDE R2, R87, 0x4, R16 ;  /* 0x0000000457027825 */ /* 0x000fd200078e0210 */
[----:B----4-:R1:W-:Y:S01]  /*17faa0*/  @P0 STG.E desc[UR40][R2.64], R86 ;  /* 0x0000005602000986 */ /* 0x0103e2000c101928 */
[----:B------:R-:W-:-:S03]  /*17fab0*/  ISETP.LT.AND P0, PT, R114, UR67, !P6 ;  /* 0x0000004372007c0c */ /* 0x000fc6000f701270 */
[----:B-1----:R-:W4:Y:S01]  /*17fac0*/  LDL.LU R86, [R1+0x1ef8] ;  /* 0x001ef80001567983 */ /* 0x002f220000300800 */
[----:B------:R-:W-:-:S09]  /*17fad0*/  IMAD.WIDE R2, R87, 0x4, R14 ;  /* 0x0000000457027825 */ /* 0x000fd200078e020e */
        /* <DEDUP_REMOVED lines=8> */
[----:B-1----:R-:W-:-:S02]  /*17fb60*/  IMAD.WIDE R2, R244, 0x4, R18 ;  /* 0x00000004f4027825 */ /* 0x002fc400078e0212 */
[----:B------:R-:W4:Y:S10]  /*17fb70*/  LDL.LU R241, [R1+0x1ed8] ;  /* 0x001ed80001f17983 */ /* 0x000f340000300800 */
[----:B------:R1:W-:Y:S01]  /*17fb80*/  @P0 STG.E desc[UR40][R2.64], R245 ;  /* 0x000000f502000986 */ /* 0x0003e2000c101928 */
        /* <DEDUP_REMOVED lines=8> */
[----:B------:R-:W-:Y:S02]  /*17fc10*/  ISETP.LT.AND P0, PT, R115, UR67, !P5 ;  /* 0x0000004373007c0c */ /* 0x000fe4000ef01270 */
[----:B------:R-:W-:Y:S01]  /*17fc20*/  LOP3.LUT P4, RZ, R57, 0x100000, RZ, 0xc0, !PT ;  /* 0x0010000039ff7812 */ /* 0x000fe2000788c0ff */
[----:B-1----:R-:W-:-:S02]  /*17fc30*/  IMAD.WIDE R2, R244, 0x4, R12 ;  /* 0x00000004f4027825 */ /* 0x002fc400078e020c */
[----:B------:R-:W4:Y:S04]  /*17fc40*/  LDL.LU R244, [R1+0xb08] ;  /* 0x000b080001f47983 */ /* 0x000f280000300800 */
[----:B------:R-:W4:Y:S04]  /*17fc50*/  LDL.LU R232, [R1+0x323c] ;  /* 0x00323c0001e87983 */ /* 0x000f280000300800 */
[----:B---3--:R1:W-:Y:S01]  /*17fc60*/  @P0 STG.E desc[UR40][R2.64], R250 ;  /* 0x000000fa02000986 */ /* 0x0083e2000c101928 */
[----:B------:R-:W-:Y:S01]  /*17fc70*/  ISETP.LT.AND P0, PT, R240, UR67, !P4 ;  /* 0x00000043f0007c0c */ /* 0x000fe2000e701270 */
[----:B-1----:R-:W-:-:S12]  /*17fc80*/  IMAD.WIDE R2, R249, 0x4, R18 ;  /* 0x00000004f9027825 */ /* 0x002fd800078e0212 */
[----:B--2---:R1:W-:Y:S01]  /*17fc90*/  @P0 STG.E desc[UR40][R2.64], R233 ;  /* 0x000000e902000986 */ /* 0x0043e2000c101928 */
[----:B------:R-:W-:-:S03]  /*17fca0*/  ISETP.LT.AND P0, PT, R248, UR67, !P4 ;  /* 0x00000043f8007c0c */ /* 0x000fc6000e701270 */
[----:B-1----:R-:W2:Y:S01]  /*17fcb0*/  LDL.LU R233, [R1+0x678] ;  /* 0x0006780001e97983 */ /* 0x002ea20000300800 */
[----:B------:R-:W-:-:S09]  /*17fcc0*/  IMAD.WIDE R2, R249, 0x4, R16 ;  /* 0x00000004f9027825 */ /* 0x000fd200078e0210 */
[----:B----4-:R1:W-:Y:S01]  /*17fcd0*/  @P0 STG.E desc[UR40][R2.64], R86 ;  /* 0x0000005602000986 */ /* 0x0103e2000c101928 */
[----:B------:R-:W-:-:S03]  /*17fce0*/  ISETP.LT.AND P0, PT, R114, UR67, !P4 ;  /* 0x0000004372007c0c */ /* 0x000fc6000e701270 */
[----:B-1----:R-:W3:Y:S01]  /*17fcf0*/  LDL.LU R86, [R1+0x1f0c] ;  /* 0x001f0c0001567983 */ /* 0x002ee20000300800 */
[----:B------:R-:W-:-:S09]  /*17fd00*/  IMAD.WIDE R2, R249, 0x4, R14 ;  /* 0x00000004f9027825 */ /* 0x000fd200078e020e */
        /* <DEDUP_REMOVED lines=23> */
[----:B------:R-:W4:Y:S04]  /*17fe80*/  LDL.LU R245, [R1+0xb0c] ;  /* 0x000b0c0001f57983 */ /* 0x000f280000300800 */
[----:B------:R-:W4:Y:S04]  /*17fe90*/  LDL.LU R87, [R1+0x3244] ;  /* 0x0032440001577983 */ /* 0x000f280000300800 */
        /* <DEDUP_REMOVED lines=8> */
[----:B----4-:R1:W-:Y:S01]  /*17ff20*/  @P0 STG.E desc[UR40][R2.64], R237 ;  /* 0x000000ed02000986 */ /* 0x0103e2000c101928 */
[----:B------:R-:W-:Y:S01]  /*17ff30*/  ISETP.LT.AND P0, PT, R114, UR67, !P5 ;  /* 0x0000004372007c0c */ /* 0x000fe2000ef01270 */
[----:B-1----:R-:W-:-:S12]  /*17ff40*/  IMAD.WIDE R2, R232, 0x4, R14 ;  /* 0x00000004e8027825 */ /* 0x002fd800078e020e */
[----:B------:R1:W-:Y:S04]  /*17ff50*/  @P0 STG.E desc[UR40][R2.64], R249 ;  /* 0x000000f902000986 */ /* 0x0003e8000c101928 */
[----:B-1----:R-:W4:Y:S01]  /*17ff60*/  LDL.LU R249, [R1+0x1f30] ;  /* 0x001f300001f97983 */ /* 0x002f220000300800 */
[----:B------:R-:W-:-:S03]  /*17ff70*/  IMAD.WIDE R2, R232, 0x4, R12 ;  /* 0x00000004e8027825 */ /* 0x000fc600078e020c */
[----:B------:R-:W4:Y:S01]  /*17ff80*/  LDL.LU R232, [R1+0x1f20] ;  /* 0x001f200001e87983 */ /* 0x000f220000300800 */
[----:B------:R-:W-:Y:S02]  /*17ff90*/  ISETP.LT.AND P0, PT, R115, UR67, !P5 ;  /* 0x0000004373007c0c */ /* 0x000fe4000ef01270 */
[----:B------:R-:W-:-:S11]  /*17ffa0*/  LOP3.LUT P4, RZ, R57, 0x800000, RZ, 0xc0, !PT ;  /* 0x0080000039ff7812 */ /* 0x000fd6000788c0ff */
[----:B------:R1:W-:Y:S01]  /*17ffb0*/  @P0 STG.E desc[UR40][R2.64], R236 ;  /* 0x000000ec02000986 */ /* 0x0003e2000c101928 */
        /* <DEDUP_REMOVED lines=16> */
[----:B------:R-:W-:-:S08]  /*1800c0*/  LOP3.LUT P6, RZ, R57, 0x1000000, RZ, 0xc0, !PT ;  /* 0x0100000039ff7812 */ /* 0x000fd000078cc0ff */
        /* <DEDUP_REMOVED lines=9> */
[----:B----4-:R1:W-:Y:S04]  /*180160*/  @P0 STG.E desc[UR40][R2.64], R249 ;  /* 0x000000f902000986 */ /* 0x0103e8000c101928 */
        /* <DEDUP_REMOVED lines=27> */
[----:B--2---:R1:W-:Y:S01]  /*180320*/  @P0 STG.E desc[UR40][R2.64], R250 ;  /* 0x000000fa02000986 */ /* 0x0043e2000c101928 */
[----:B------:R-:W-:Y:S01]  /*180330*/  ISETP.LT.AND P0, PT, R240, UR67, !P5 ;  /* 0x00000043f0007c0c */ /* 0x000fe2000ef01270 */
[----:B-1----:R-:W-:-:S02]  /*180340*/  IMAD.WIDE R2, R86, 0x4, R18 ;  /* 0x0000000456027825 */ /* 0x002fc400078e0212 */
[----:B------:R-:W2:Y:S10]  /*180350*/  LDL.LU R250, [R1+0x664] ;  /* 0x0006640001fa7983 */ /* 0x000eb40000300800 */
        /* <DEDUP_REMOVED lines=24> */
[----:B-1----:R-:W-:Y:S02]  /*1804e0*/  IMAD.WIDE R2, R87, 0x4, R14 ;  /* 0x0000000457027825 */ /* 0x002fe400078e020e */
[----:B------:R-:W4:Y:S10]  /*1804f0*/  LDL.LU R241, [R1+0x1068] ;  /* 0x0010680001f17983 */ /* 0x000f340000300800 */
[----:B------:R1:W-:Y:S01]  /*180500*/  @P0 STG.E desc[UR40][R2.64], R236 ;  /* 0x000000ec02000986 */ /* 0x0003e2000c101928 */
[----:B------:R-:W-:-:S02]  /*180510*/  ISETP.LT.AND P0, PT, R115, UR67, !P4 ;  /* 0x0000004373007c0c */ /* 0x000fc4000e701270 */
[----:B------:R-:W-:Y:S01]  /*180520*/  LOP3.LUT P3, RZ, R57, 0x10000000, RZ, 0xc0, !PT ;  /* 0x1000000039ff7812 */ /* 0x000fe2000786c0ff */
[----:B-1----:R-:W-:Y:S02]  /*180530*/  IMAD.WIDE R2, R87, 0x4, R12 ;  /* 0x0000000457027825 */ /* 0x002fe400078e020c */
        /* <DEDUP_REMOVED lines=33> */
[----:B------:R-:W-:Y:S02]  /*180750*/  ISETP.LT.AND P0, PT, R115, UR67, !P5 ;  /* 0x0000004373007c0c */ /* 0x000fe4000ef01270 */
[----:B------:R-:W-:Y:S01]  /*180760*/  LOP3.LUT P6, RZ, R57, 0x40000000, RZ, 0xc0, !PT ;  /* 0x4000000039ff7812 */ /* 0x000fe200078cc0ff */
[----:B-1----:R-:W4:Y:S01]  /*180770*/  LDL.LU R87, [R1+0xafc] ;  /* 0x000afc0001577983 */ /* 0x002f220000300800 */
[----:B------:R-:W-:-:S03]  /*180780*/  IMAD.WIDE R2, R86, 0x4, R12 ;  /* 0x0000000456027825 */ /* 0x000fc600078e020c */
        /* <DEDUP_REMOVED lines=9> */
[----:B----4-:R1:W-:Y:S01]  /*180820*/  @P0 STG.E desc[UR40][R2.64], R232 ;  /* 0x000000e802000986 */ /* 0x0103e2000c101928 */
[----:B------:R-:W-:-:S03]  /*180830*/  ISETP.LT.AND P0, PT, R114, UR67, !P6 ;  /* 0x0000004372007c0c */ /* 0x000fc6000f701270 */
[----:B-1----:R-:W4:Y:S01]  /*180840*/  LDL.LU R232, [R1+0x530] ;  /* 0x0005300001e87983 */ /* 0x002f220000300800 */
[----:B------:R-:W-:-:S09]  /*180850*/  IMAD.WIDE R2, R236, 0x4, R14 ;  /* 0x00000004ec027825 */ /* 0x000fd200078e020e */
[----:B------:R1:W-:Y:S02]  /*180860*/  @P0 STG.E desc[UR40][R2.64], R250 ;  /* 0x000000fa02000986 */ /* 0x0003e4000c101928 */
[----:B-1----:R-:W-:Y:S02]  /*180870*/  IMAD.WIDE R2, R236, 0x4, R12 ;  /* 0x00000004ec027825 */ /* 0x002fe400078e020c */
[----:B------:R-:W4:Y:S01]  /*180880*/  LDL.LU R236, [R1+0x520] ;  /* 0x0005200001ec7983 */ /* 0x000f220000300800 */
[----:B------:R-:W-:Y:S02]  /*180890*/  ISETP.LT.AND P0, PT, R115, UR67, !P6 ;  /* 0x0000004373007c0c */ /* 0x000fe4000f701270 */
[----:B------:R-:W-:-:S11]  /*1808a0*/  LOP3.LUT P4, RZ, R57, 0x80000000, RZ, 0xc0, !PT ;  /* 0x8000000039ff7812 */ /* 0x000fd6000788c0ff */
        /* <DEDUP_REMOVED lines=20> */
[----:B-1----:R-:W-:-:S02]  /*1809f0*/  IMAD.WIDE R2, R86, 0x4, R18 ;  /* 0x0000000456027825 */ /* 0x002fc400078e0212 */
[----:B------:R-:W2:Y:S04]  /*180a00*/  LDL.LU R249, [R1+0x3290] ;  /* 0x0032900001f97983 */ /* 0x000ea80000300800 */
[----:B------:R-:W2:Y:S06]  /*180a10*/  LDL.LU R250, [R1+0x170] ;  /* 0x0001700001fa7983 */ /* 0x000eac0000300800 */
[----:B---3--:R1:W-:Y:S01]  /*180a20*/  @P0 STG.E desc[UR40][R2.64], R233 ;  /* 0x000000e902000986 */ /* 0x0083e2000c101928 */
[----:B------:R-:W-:Y:S01]  /*180a30*/  ISETP.LT.AND P0, PT, R248, UR67, !P3 ;  /* 0x00000043f8007c0c */ /* 0x000fe2000df01270 */
[----:B-1----:R-:W-:-:S02]  /*180a40*/  IMAD.WIDE R2, R86, 0x4, R16 ;  /* 0x0000000456027825 */ /* 0x002fc400078e0210 */
[----:B------:R-:W3:Y:S10]  /*180a50*/  LDL.LU R233, [R1+0x544] ;  /* 0x0005440001e97983 */ /* 0x000ef40000300800 */
[----:B----4-:R1:W-:Y:S01]  /*180a60*/  @P0 STG.E desc[UR40][R2.64], R232 ;  /* 0x000000e802000986 */ /* 0x0103e2000c101928 */
[----:B------:R-:W-:Y:S01]  /*180a70*/  ISETP.LT.AND P0, PT, R114, UR67, !P3 ;  /* 0x0000004372007c0c */ /* 0x000fe2000df01270 */
[----:B-1----:R-:W-:-:S12]  /*180a80*/  IMAD.WIDE R2, R86, 0x4, R14 ;  /* 0x0000000456027825 */ /* 0x002fd800078e020e */
        /* <DEDUP_REMOVED lines=22> */
[----:B-1----:R-:W-:Y:S01]  /*180bf0*/  IMAD.WIDE R2, R244, 0x4, R12 ;  /* 0x00000004f4027825 */ /* 0x002fe200078e020c */
[----:B------:R-:W4:Y:S04]  /*180c00*/  LDL.LU R245, [R1+0x184] ;  /* 0x0001840001f57983 */ /* 0x000f280000300800 */
[----:B------:R-:W4:Y:S05]  /*180c10*/  LDL.LU R244, [R1+0x329c] ;  /* 0x00329c0001f47983 */ /* 0x000f2a0000300800 */
[----:B--2---:R1:W-:Y:S01]  /*180c20*/  @P0 STG.E desc[UR40][R2.64], R250 ;  /* 0x000000fa02000986 */ /* 0x0043e2000c101928 */
[----:B------:R-:W-:Y:S01]  /*180c30*/  ISETP.LT.AND P0, PT, R240, UR67, !P4 ;  /* 0x00000043f0007c0c */ /* 0x000fe2000e701270 */
[----:B-1----:R-:W-:-:S02]  /*180c40*/  IMAD.WIDE R2, R249, 0x4, R18 ;  /* 0x00000004f9027825 */ /* 0x002fc400078e0212 */
[----:B------:R-:W2:Y:S10]  /*180c50*/  LDL.LU R250, [R1+0x174] ;  /* 0x0001740001fa7983 */ /* 0x000eb40000300800 */
        /* <DEDUP_REMOVED lines=84> */
[----:B------:R-:W-:-:S11]  /*1811a0*/  LOP3.LUT P3, RZ, R58, 0x80, RZ, 0xc0, !PT ;  /* 0x000000803aff7812 */ /* 0x000fd6000786c0ff */
[----:B------:R1:W-:Y:S01]  /*1811b0*/  @P0 STG.E desc[UR40][R2.64], R237 ;  /* 0x000000ed02000986 */ /* 0x0003e2000c101928 */
[----:B------:R-:W-:Y:S01]  /*1811c0*/  ISETP.LT.AND P0, PT, R240, UR67, !P3 ;  /* 0x00000043f0007c0c */ /* 0x000fe2000df01270 */
[C---:B-1----:R-:W-:Y:S02]  /*1811d0*/  IMAD.WIDE R2, R233.reuse, 0x4, R18 ;  /* 0x00000004e9027825 */ /* 0x042fe400078e0212 */
[----:B------:R-:W4:Y:S10]  /*1811e0*/  LDL.LU R237, [R1+0x60] ;  /* 0x0000600001ed7983 */ /* 0x000f340000300800 */
[----:B------:R1:W-:Y:S01]  /*1811f0*/  @P0 STG.E desc[UR40][R2.64], R87 ;  /* 0x0000005702000986 */ /* 0x0003e2000c101928 */
        /* <DEDUP_REMOVED lines=11> */
[----:B------:R-:W-:-:S11]  /*1812b0*/  LOP3.LUT P5, RZ, R58, 0x100, RZ, 0xc0, !PT ;  /* 0x000001003aff7812 */ /* 0x000fd600078ac0ff */
[----:B--2---:R1:W-:Y:S01]  /*1812c0*/  @P0 STG.E desc[UR40][R2.64], R236 ;  /* 0x000000ec02000986 */ /* 0x0043e2000c101928 */
[----:B------:R-:W-:Y:S01]  /*1812d0*/  ISETP.LT.AND P0, PT, R240, UR67, !P5 ;  /* 0x00000043f0007c0c */ /* 0x000fe2000ef01270 */
[----:B-1----:R-:W-:Y:S02]  /*1812e0*/  IMAD.WIDE R2, R249, 0x4, R18 ;  /* 0x00000004f9027825 */ /* 0x002fe400078e0212 */
[----:B------:R-:W2:Y:S10]  /*1812f0*/  LDL.LU R236, [R1+0x32e0] ;  /* 0x0032e00001ec7983 */ /* 0x000eb40000300800 */
        /* <DEDUP_REMOVED lines=29> */
[----:B-1----:R-:W-:Y:S02]  /*1814d0*/  IMAD.WIDE R2, R87, 0x4, R12 ;  /* 0x0000000457027825 */ /* 0x002fe400078e020c */
[----:B------:R-:W4:Y:S08]  /*1814e0*/  LDL.LU R87, [R1+0x32fc] ;  /* 0x0032fc0001577983 */ /* 0x000f300000300800 */
[----:B------:R2:W-:Y:S01]  /*1814f0*/  @P0 STG.E desc[UR40][R2.64], R224 ;  /* 0x000000e002000986 */ /* 0x0005e2000c101928 */
[----:B------:R-:W-:Y:S01]  /*181500*/  ISETP.LT.AND P0, PT, R240, UR67, !P6 ;  /* 0x00000043f0007c0c */ /* 0x000fe2000f701270 */
[----:B--2---:R-:W-:-:S12]  /*181510*/  IMAD.WIDE R2, R236, 0x4, R18 ;  /* 0x00000004ec027825 */ /* 0x004fd800078e0212 */
[----:B---3--:R1:W-:Y:S01]  /*181520*/  @P0 STG.E desc[UR40][R2.64], R232 ;  /* 0x000000e802000986 */ /* 0x0083e2000c101928 */
[----:B------:R-:W-:-:S03]  /*181530*/  ISETP.LT.AND P0, PT, R248, UR67, !P6 ;  /* 0x00000043f8007c0c */ /* 0x000fc6000f701270 */
[----:B-1----:R-:W2:Y:S01]  /*181540*/  LDL.LU R232, [R1+0x168] ;  /* 0x0001680001e87983 */ /* 0x002ea20000300800 */
[----:B------:R-:W-:-:S09]  /*181550*/  IMAD.WIDE R2, R236, 0x4, R16 ;  /* 0x00000004ec027825 */ /* 0x000fd200078e0210 */
[----:B----4-:R1:W-:Y:S04]  /*181560*/  @P0 STG.E desc[UR40][R2.64], R244 ;  /* 0x000000f402000986 */ /* 0x0103e8000c101928 */
[----:B-1----:R-:W3:Y:S01]  /*181570*/  LDL.LU R244, [R1+0x158] ;  /* 0x0001580001f47983 */ /* 0x002ee20000300800 */
[----:B------:R-:W-:Y:S01]  /*181580*/  ISETP.LT.AND P0, PT, R114, UR67, !P6 ;  /* 0x0000004372007c0c */ /* 0x000fe2000f701270 */
[----:B------:R-:W-:-:S12]  /*181590*/  IMAD.WIDE R2, R236, 0x4, R14 ;  /* 0x00000004ec027825 */ /* 0x000fd800078e020e */
[----:B------:R1:W-:Y:S04]  /*1815a0*/  @P0 STG.E desc[UR40][R2.64], R86 ;  /* 0x0000005602000986 */ /* 0x0003e8000c101928 */
[----:B-1----:R-:W4:Y:S01]  /*1815b0*/  LDL.LU R86, [R1+0x78] ;  /* 0x0000780001567983 */ /* 0x002f220000300800 */
[----:B------:R-:W-:Y:S01]  /*1815c0*/  IMAD.WIDE R2, R236, 0x4, R12 ;  /* 0x00000004ec027825 */ /* 0x000fe200078e020c */
[----:B------:R-:W-:Y:S02]  /*1815d0*/  ISETP.LT.AND P0, PT, R115, UR67, !P6 ;  /* 0x0000004373007c0c */ /* 0x000fe4000f701270 */
[----:B------:R-:W4:Y:S04]  /*1815e0*/  LDL.LU R236, [R1+0x3300] ;  /* 0x0033000001ec7983 */ /* 0x000f280000300800 */
[----:B------:R-:W4:Y:S01]  /*1815f0*/  LDL.LU R246, [R1+0x68] ;  /* 0x0000680001f67983 */ /* 0x000f220000300800 */
[----:B------:R-:W-:-:S03]  /*181600*/  LOP3.LUT P3, RZ, R58, 0x800, RZ, 0xc0, !PT ;  /* 0x000008003aff7812 */ /* 0x000fc6000786c0ff */
[----:B------:R-:W4:Y:S04]  /*181610*/  LDL.LU R250, [R1+0x58] ;  /* 0x0000580001fa7983 */ /* 0x000f280000300800 */
[----:B------:R1:W-:Y:S01]  /*181620*/  @P0 STG.E desc[UR40][R2.64], R237 ;  /* 0x000000ed02000986 */ /* 0x0003e2000c101928 */
[----:B------:R-:W-:-:S03]  /*181630*/  ISETP.LT.AND P0, PT, R240, UR67, !P3 ;  /* 0x00000043f0007c0c */ /* 0x000fc6000df01270 */
[----:B------:R-:W4:Y:S01]  /*181640*/  LDL.LU R233, [R1+0x48] ;  /* 0x0000480001e97983 */ /* 0x000f220000300800 */
[----:B-1----:R-:W-:-:S09]  /*181650*/  IMAD.WIDE R2, R249, 0x4, R18 ;  /* 0x00000004f9027825 */ /* 0x002fd200078e0212 */
[----:B------:R1:W-:Y:S01]  /*181660*/  @P0 STG.E desc[UR40][R2.64], R241 ;  /* 0x000000f102000986 */ /* 0x0003e2000c101928 */
[----:B------:R-:W-:Y:S01]  /*181670*/  ISETP.LT.AND P0, PT, R248, UR67, !P3 ;  /* 0x00000043f8007c0c */ /* 0x000fe2000df01270 */
[----:B-1----:R-:W-:-:S12]  /*181680*/  IMAD.WIDE R2, R249, 0x4, R16 ;  /* 0x00000004f9027825 */ /* 0x002fd800078e0210 */
[----:B------:R1:W-:Y:S01]  /*181690*/  @P0 STG.E desc[UR40][R2.64], R245 ;  /* 0x000000f502000986 */ /* 0x0003e2000c101928 */
[----:B------:R-:W-:Y:S01]  /*1816a0*/  ISETP.LT.AND P0, PT, R114, UR67, !P3 ;  /* 0x0000004372007c0c */ /* 0x000fe2000df01270 */
[----:B-1----:R-:W-:Y:S02]  /*1816b0*/  IMAD.WIDE R2, R249, 0x4, R14 ;  /* 0x00000004f9027825 */ /* 0x002fe400078e020e */
[----:B------:R-:W4:Y:S10]  /*1816c0*/  LDL.LU R245, [R1+0x3310] ;  /* 0x0033100001f57983 */ /* 0x000f340000300800 */
[----:B------:R1:W-:Y:S01]  /*1816d0*/  @P0 STG.E desc[UR40][R2.64], R229 ;  /* 0x000000e502000986 */ /* 0x0003e2000c101928 */
[----:B------:R-:W-:-:S02]  /*1816e0*/  ISETP.LT.AND P0, PT, R115, UR67, !P3 ;  /* 0x0000004373007c0c */ /* 0x000fc4000df01270 */
[----:B------:R-:W-:Y:S01]  /*1816f0*/  LOP3.LUT P5, RZ, R58, 0x1000, RZ, 0xc0, !PT ;  /* 0x000010003aff7812 */ /* 0x000fe200078ac0ff */
[----:B------:R-:W4:Y:S04]  /*181700*/  LDL.LU R237, [R1+0x16c] ;  /* 0x00016c0001ed7983 */ /* 0x000f280000300800 */
[----:B------:R-:W4:Y:S01]  /*181710*/  LDL.LU R241, [R1+0x15c] ;  /* 0x00015c0001f17983 */ /* 0x000f220000300800 */
[----:B-1----:R-:W-:-:S05]  /*181720*/  IMAD.WIDE R2, R249, 0x4, R12 ;  /* 0x00000004f9027825 */ /* 0x002fca00078e020c */
[----:B------:R1:W-:Y:S01]  /*181730*/  @P0 STG.E desc[UR40][R2.64], R225 ;  /* 0x000000e102000986 */ /* 0x0003e2000c101928 */
[----:B------:R-:W-:Y:S01]  /*181740*/  ISETP.LT.AND P0, PT, R240, UR67, !P5 ;  /* 0x00000043f0007c0c */ /* 0x000fe2000ef01270 */
[----:B-1----:R-:W-:-:S12]  /*181750*/  IMAD.WIDE R2, R87, 0x4, R18 ;  /* 0x0000000457027825 */ /* 0x002fd800078e0212 */
[----:B--2---:R1:W-:Y:S01]  /*181760*/  @P0 STG.E desc[UR40][R2.64], R232 ;  /* 0x000000e802000986 */ /* 0x0043e2000c101928 */
[----:B------:R-:W-:Y:S01]  /*181770*/  ISETP.LT.AND P0, PT, R248, UR67, !P5 ;  /* 0x00000043f8007c0c */ /* 0x000fe2000ef01270 */
[----:B-1----:R-:W-:-:S12]  /*181780*/  IMAD.WIDE R2, R87, 0x4, R16 ;  /* 0x0000000457027825 */ /* 0x002fd800078e0210 */
[----:B---3--:R1:W-:Y:S04]  /*181790*/  @P0 STG.E desc[UR40][R2.64], R244 ;  /* 0x000000f402000986 */ /* 0x0083e8000c101928 */
[----:B-1----:R-:W2:Y:S01]  /*1817a0*/  LDL.LU R244, [R1+0x7c] ;  /* 0x00007c0001f47983 */ /* 0x002ea20000300800 */
[----:B------:R-:W-:Y:S01]  /*1817b0*/  ISETP.LT.AND P0, PT, R114, UR67, !P5 ;  /* 0x0000004372007c0c */ /* 0x000fe2000ef01270 */
[C---:B------:R-:W-:Y:S02]  /*1817c0*/  IMAD.WIDE R2, R87.reuse, 0x4, R14 ;  /* 0x0000000457027825 */ /* 0x040fe400078e020e */
[----:B------:R-:W3:Y:S04]  /*1817d0*/  LDL.LU R249, [R1+0x6c] ;  /* 0x00006c0001f97983 */ /* 0x000ee80000300800 */
[----:B------:R-:W3:Y:S06]  /*1817e0*/  LDL.LU R232, [R1+0x5c] ;  /* 0x00005c0001e87983 */ /* 0x000eec0000300800 */
[----:B----4-:R1:W-:Y:S02]  /*1817f0*/  @P0 STG.E desc[UR40][R2.64], R86 ;  /* 0x0000005602000986 */ /* 0x0103e4000c101928 */
[----:B-1----:R-:W-:-:S02]  /*181800*/  IMAD.WIDE R2, R87, 0x4, R12 ;  /* 0x0000000457027825 */ /* 0x002fc400078e020c */
[----:B------:R-:W4:Y:S04]  /*181810*/  LDL.LU R86, [R1+0x4c] ;  /* 0x00004c0001567983 */ /* 0x000f280000300800 */
[----:B------:R-:W4:Y:S01]  /*181820*/  LDL.LU R87, [R1+0x3324] ;  /* 0x0033240001577983 */ /* 0x000f220000300800 */
[----:B------:R-:W-:Y:S02]  /*181830*/  ISETP.LT.AND P0, PT, R115, UR67, !P5 ;  /* 0x0000004373007c0c */ /* 0x000fe4000ef01270 */
[----:B------:R-:W-:-:S11]  /*181840*/  LOP3.LUT P4, RZ, R58, 0x2000, RZ, 0xc0, !PT ;  /* 0x000020003aff7812 */ /* 0x000fd6000788c0ff */
[----:B------:R1:W-:Y:S01]  /*181850*/  @P0 STG.E desc[UR40][R2.64], R246 ;  /* 0x000000f602000986 */ /* 0x0003e2000c101928 */
[----:B------:R-:W-:Y:S01]  /*181860*/  ISETP.LT.AND P0, PT, R240, UR67, !P4 ;  /* 0x00000043f0007c0c */ /* 0x000fe2000e701270 */
[----:B-1----:R-:W-:-:S12]  /*181870*/  IMAD.WIDE R2, R236, 0x4, R18 ;  /* 0x00000004ec027825 */ /* 0x002fd800078e0212 */
        /* <DEDUP_REMOVED lines=8> */
[----:B-1----:R-:W-:Y:S02]  /*181900*/  IMAD.WIDE R2, R236, 0x4, R12 ;  /* 0x00000004ec027825 */ /* 0x002fe400078e020c */
[----:B------:R-:W4:Y:S01]  /*181910*/  LDL.LU R236, [R1+0x332c] ;  /* 0x00332c0001ec7983 */ /* 0x000f220000300800 */
[----:B------:R-:W-:-:S09]  /*181920*/  LOP3.LUT P3, RZ, R58, 0x4000, RZ, 0xc0, !PT ;  /* 0x000040003aff7812 */ /* 0x000fd2000786c0ff */
        /* <DEDUP_REMOVED lines=8> */
[----:B-1----:R-:W-:Y:S01]  /*1819b0*/  IMAD.WIDE R2, R245, 0x4, R14 ;  /* 0x00000004f5027825 */ /* 0x002fe200078e020e */
[----:B------:R-:W-:-:S11]  /*1819c0*/  LOP3.LUT P5, RZ, R58, 0x8000, RZ, 0xc0, !PT ;  /* 0x000080003aff7812 */ /* 0x000fd600078ac0ff */
[----:B--2---:R1:W-:Y:S04]  /*1819d0*/  @P0 STG.E desc[UR40][R2.64], R244 ;  /* 0x000000f402000986 */ /* 0x0043e8000c101928 */
[----:B-1----:R-:W2:Y:S01]  /*1819e0*/  LDL.LU R244, [R1+0x3330] ;  /* 0x0033300001f47983 */ /* 0x002ea20000300800 */
[----:B------:R-:W-:Y:S01]  /*1819f0*/  ISETP.LT.AND P0, PT, R115, UR67, !P3 ;  /* 0x0000004373007c0c */ /* 0x000fe2000df01270 */
[----:B------:R-:W-:-:S12]  /*181a00*/  IMAD.WIDE R2, R245, 0x4, R12 ;  /* 0x00000004f5027825 */ /* 0x000fd800078e020c */
[----:B---3--:R4:W-:Y:S01]  /*181a10*/  @P0 STG.E desc[UR40][R2.64], R249 ;  /* 0x000000f902000986 */ /* 0x0089e2000c101928 */
[----:B------:R-:W-:Y:S01]  /*181a20*/  ISETP.LT.AND P0, PT, R240, UR67, !P5 ;  /* 0x00000043f0007c0c */ /* 0x000fe2000ef01270 */
[----:B----4-:R-:W-:-:S12]  /*181a30*/  IMAD.WIDE R2, R87, 0x4, R18 ;  /* 0x0000000457027825 */ /* 0x010fd800078e0212 */
[----:B------:R1:W-:Y:S01]  /*181a40*/  @P0 STG.E desc[UR40][R2.64], R232 ;  /* 0x000000e802000986 */ /* 0x0003e2000c101928 */
[----:B------:R-:W-:Y:S01]  /*181a50*/  ISETP.LT.AND P0, PT, R248, UR67, !P5 ;  /* 0x00000043f8007c0c */ /* 0x000fe2000ef01270 */
[----:B-1----:R-:W-:-:S12]  /*181a60*/  IMAD.WIDE R2, R87, 0x4, R16 ;  /* 0x0000000457027825 */ /* 0x002fd800078e0210 */
[----:B------:R1:W-:Y:S04]  /*181a70*/  @P0 STG.E desc[UR40][R2.64], R86 ;  /* 0x0000005602000986 */ /* 0x0003e8000c101928 */
[----:B-1----:R-:W3:Y:S01]  /*181a80*/  LDL.LU R86, [R1+0x333c] ;  /* 0x00333c0001567983 */ /* 0x002ee20000300800 */
[----:B------:R-:W-:Y:S01]  /*181a90*/  ISETP.LT.AND P0, PT, R114, UR67, !P5 ;  /* 0x0000004372007c0c */ /* 0x000fe2000ef01270 */
[----:B------:R-:W-:Y:S01]  /*181aa0*/  IMAD.WIDE R2, R87, 0x4, R14 ;  /* 0x0000000457027825 */ /* 0x000fe200078e020e */
[----:B------:R-:W-:-:S11]  /*181ab0*/  LOP3.LUT P6, RZ, R58, 0x10000, RZ, 0xc0, !PT ;  /* 0x000100003aff7812 */ /* 0x000fd600078cc0ff */
        /* <DEDUP_REMOVED lines=14> */
[----:B------:R-:W-:Y:S02]  /*181ba0*/  ISETP.LT.AND P0, PT, R115, UR67, !P6 ;  /* 0x0000004373007c0c */ /* 0x000fe4000f701270 */
[----:B------:R-:W-:Y:S01]  /*181bb0*/  LOP3.LUT P4, RZ, R58, 0x20000, RZ, 0xc0, !PT ;  /* 0x000200003aff7812 */ /* 0x000fe2000788c0ff */
[----:B-1----:R-:W-:-:S10]  /*181bc0*/  IMAD.WIDE R2, R236, 0x4, R12 ;  /* 0x00000004ec027825 */ /* 0x002fd400078e020c */
[----:B------:R2:W-:Y:S01]  /*181bd0*/  @P0 STG.E desc[UR40][R2.64], R208 ;  /* 0x000000d002000986 */ /* 0x0005e2000c101928 */
[----:B------:R-:W-:Y:S02]  /*181be0*/  ISETP.LT.AND P0, PT, R240, UR67, !P4 ;  /* 0x00000043f0007c0c */ /* 0x000fe4000e701270 */
[----:B------:R-:W-:Y:S01]  /*181bf0*/  LOP3.LUT P3, RZ, R58, 0x40000, RZ, 0xc0, !PT ;  /* 0x000400003aff7812 */ /* 0x000fe2000786c0ff */
[----:B--2---:R-:W-:-:S10]  /*181c00*/  IMAD.WIDE R2, R244, 0x4, R18 ;  /* 0x00000004f4027825 */ /* 0x004fd400078e0212 */
[----:B------:R1:W-:Y:S01]  /*181c10*/  @P0 STG.E desc[UR40][R2.64], R204 ;  /* 0x000000cc02000986 */ /* 0x0003e2000c101928 */
[----:B------:R-:W-:Y:S01]  /*181c20*/  ISETP.LT.AND P0, PT, R248, UR67, !P4 ;  /* 0x00000043f8007c0c */ /* 0x000fe2000e701270 */
[----:B-1----:R-:W-:-:S12]  /*181c30*/  IMAD.WIDE R2, R244, 0x4, R16 ;  /* 0x00000004f4027825 */ /* 0x002fd800078e0210 */
[----:B------:R1:W-:Y:S01]  /*181c40*/  @P0 STG.E desc[UR40][R2.64], R200 ;  /* 0x000000c802000986 */ /* 0x0003e2000c101928 */
[----:B------:R-:W-:Y:S01]  /*181c50*/  ISETP.LT.AND P0, PT, R114, UR67, !P4 ;  /* 0x0000004372007c0c */ /* 0x000fe2000e701270 */
[----:B-1----:R-:W-:-:S12]  /*181c60*/  IMAD.WIDE R2, R244, 0x4, R14 ;  /* 0x00000004f4027825 */ /* 0x002fd800078e020e */
[----:B------:R1:W-:Y:S02]  /*181c70*/  @P0 STG.E desc[UR40][R2.64], R196 ;  /* 0x000000c402000986 */ /* 0x0003e4000c101928 */
[----:B-1----:R-:W-:Y:S02]  /*181c80*/  IMAD.WIDE R2, R244, 0x4, R12 ;  /* 0x00000004f4027825 */ /* 0x002fe400078e020c */
[----:B------:R-:W2:Y:S01]  /*181c90*/  LDL.LU R244, [R1+0x3334] ;  /* 0x0033340001f47983 */ /* 0x000ea20000300800 */
[----:B------:R-:W-:-:S13]  /*181ca0*/  ISETP.LT.AND P0, PT, R115, UR67, !P4 ;  /* 0x0000004373007c0c */ /* 0x000fda000e701270 */
[----:B------:R3:W-:Y:S01]  /*181cb0*/  @P0 STG.E desc[UR40][R2.64], R192 ;  /* 0x000000c002000986 */ /* 0x0007e2000c101928 */
[----:B------:R-:W-:Y:S01]  /*181cc0*/  ISETP.LT.AND P0, PT, R240, UR67, !P3 ;  /* 0x00000043f0007c0c */ /* 0x000fe2000df01270 */
[----:B---3--:R-:W-:-:S12]  /*181cd0*/  IMAD.WIDE R2, R86, 0x4, R18 ;  /* 0x0000000456027825 */ /* 0x008fd800078e0212 */
[----:B------:R1:W-:Y:S01]  /*181ce0*/  @P0 STG.E desc[UR40][R2.64], R221 ;  /* 0x000000dd02000986 */ /* 0x0003e2000c101928 */
[----:B------:R-:W-:Y:S01]  /*181cf0*/  ISETP.LT.AND P0, PT, R248, UR67, !P3 ;  /* 0x00000043f8007c0c */ /* 0x000fe2000df01270 */
[----:B------:R-:W-:-:S04]  /*181d00*/  IMAD.WIDE R4, R86, 0x4, R12 ;  /* 0x0000000456047825 */ /* 0x000fc800078e020c */
[----:B-1----:R-:W-:-:S08]  /*181d10*/  IMAD.WIDE R2, R86, 0x4, R16 ;  /* 0x0000000456027825 */ /* 0x002fd000078e0210 */
[----:B------:R1:W-:Y:S02]  /*181d20*/  @P0 STG.E desc[UR40][R2.64], R217 ;  /* 0x000000d902000986 */ /* 0x0003e4000c101928 */
[----:B-1----:R-:W-:Y:S02]  /*181d30*/  IMAD.WIDE R2, R86, 0x4, R14 ;  /* 0x0000000456027825 */ /* 0x002fe400078e020e */
[----:B------:R-:W3:Y:S04]  /*181d40*/  LDL.LU R86, [R1+0x3328] ;  /* 0x0033280001567983 */ /* 0x000ee80000300800 */
[----:B------:R-:W3:Y:S01]  /*181d50*/  LDL.LU R236, [R1+0x3320] ;  /* 0x0033200001ec7983 */ /* 0x000ee20000300800 */
[----:B------:R-:W-:Y:S01]  /*181d60*/  ISETP.LT.AND P0, PT, R114, UR67, !P3 ;  /* 0x0000004372007c0c */ /* 0x000fe2000df01270 */
[----:B----4-:R-:W-:-:S04]  /*181d70*/  IMAD.WIDE R6, R87, 0x4, R18 ;  /* 0x0000000457067825 */ /* 0x010fc800078e0212 */
[----:B------:R-:W-:-:S04]  /*181d80*/  IMAD.WIDE R8, R87, 0x4, R16 ;  /* 0x0000000457087825 */ /* 0x000fc800078e0210 */
[----:B------:R-:W-:-:S04]  /*181d90*/  IMAD.WIDE R10, R87, 0x4, R14 ;  /* 0x00000004570a7825 */ /* 0x000fc800078e020e */
[----:B------:R1:W-:Y:S02]  /*181da0*/  @P0 STG.E desc[UR40][R2.64], R213 ;  /* 0x000000d502000986 */ /* 0x0003e4000c101928 */
[----:B-1----:R-:W-:Y:S02]  /*181db0*/  IMAD.WIDE R2, R87, 0x4, R12 ;  /* 0x0000000457027825 */ /* 0x002fe400078e020c */
[----:B------:R-:W4:Y:S01]  /*181dc0*/  LDL.LU R87, [R1+0x331c] ;  /* 0x00331c0001577983 */ /* 0x000f220000300800 */
[----:B------:R-:W-:Y:S02]  /*181dd0*/  ISETP.LT.AND P0, PT, R115, UR67, !P3 ;  /* 0x0000004373007c0c */ /* 0x000fe4000df01270 */
[----:B------:R-:W-:-:S11]  /*181de0*/  LOP3.LUT P5, RZ, R58, 0x80000, RZ, 0xc0, !PT ;  /* 0x000800003aff7812 */ /* 0x000fd600078ac0ff */
[----:B------:R2:W-:Y:S01]  /*181df0*/  @P0 STG.E desc[UR40][R4.64], R209 ;  /* 0x000000d104000986 */ /* 0x0005e2000c101928 */
[----:B------:R-:W-:-:S13]  /*181e00*/  ISETP.LT.AND P0, PT, R240, UR67, !P5 ;  /* 0x00000043f0007c0c */ /* 0x000fda000ef01270 */
[----:B------:R1:W-:Y:S01]  /*181e10*/  @P0 STG.E desc[UR40][R6.64], R205 ;  /* 0x000000cd06000986 */ /* 0x0003e2000c101928 */
[----:B------:R-:W-:-:S13]  /*181e20*/  ISETP.LT.AND P0, PT, R248, UR67, !P5 ;  /* 0x00000043f8007c0c */ /* 0x000fda000ef01270 */
[----:B------:R1:W-:Y:S01]  /*181e30*/  @P0 STG.E desc[UR40][R8.64], R201 ;  /* 0x000000c908000986 */ /* 0x0003e2000c101928 */
[----:B------:R-:W-:-:S13]  /*181e40*/  ISETP.LT.AND P0, PT, R114, UR67, !P5 ;  /* 0x0000004372007c0c */ /* 0x000fda000ef01270 */
[----:B------:R-:W-:Y:S01]  /*181e50*/  @P0 STG.E desc[UR40][R10.64], R197 ;  /* 0x000000c50a000986 */ /* 0x000fe2000c101928 */
[----:B------:R-:W-:-:S13]  /*181e60*/  ISETP.LT.AND P0, PT, R115, UR67, !P5 ;  /* 0x0000004373007c0c */ /* 0x000fda000ef01270 */
[----:B------:R1:W-:Y:S01]  /*181e70*/  @P0 STG.E desc[UR40][R2.64], R193 ;  /* 0x000000c102000986 */ /* 0x0003e2000c101928 */
[----:B------:R-:W-:-:S04]  /*181e80*/  LOP3.LUT P4, RZ, R58, 0x100000, RZ, 0xc0, !PT ;  /* 0x001000003aff7812 */ /* 0x000fc8000788c0ff */
[----:B------:R-:W-:Y:S02]  /*181e90*/  ISETP.LT.AND P0, PT, R240, UR67, !P4 ;  /* 0x00000043f0007c0c */ /* 0x000fe4000e701270 */
[----:B------:R-:W-:Y:S01]  /*181ea0*/  LOP3.LUT P3, RZ, R58, 0x200000, RZ, 0xc0, !PT ;  /* 0x002000003aff7812 */ /* 0x000fe2000786c0ff */
[----:B--2---:R-:W-:-:S04]  /*181eb0*/  IMAD.WIDE R4, R244, 0x4, R18 ;  /* 0x00000004f4047825 */ /* 0x004fc800078e0212 */
[----:B-1----:R-:W-:-:S04]  /*181ec0*/  IMAD.WIDE R6, R244, 0x4, R16 ;  /* 0x00000004f4067825 */ /* 0x002fc800078e0210 */
[----:B------:R-:W-:-:S04]  /*181ed0*/  IMAD.WIDE R8, R244, 0x4, R14 ;  /* 0x00000004f4087825 */ /* 0x000fc800078e020e */
[----:B------:R-:W-:Y:S02]  /*181ee0*/  IMAD.WIDE R2, R244, 0x4, R12 ;  /* 0x00000004f4027825 */ /* 0x000fe400078e020c */
[----:B------:R-:W2:Y:S04]  /*181ef0*/  LDL.LU R244, [R1+0x3318] ;  /* 0x0033180001f47983 */ /* 0x000ea80000300800 */
[----:B------:R1:W-:Y:S01]  /*181f00*/  @P0 STG.E desc[UR40][R4.64], R222 ;  /* 0x000000de04000986 */ /* 0x0003e2000c101928 */
[----:B------:R-:W-:-:S13]  /*181f10*/  ISETP.LT.AND P0, PT, R248, UR67, !P4 ;  /* 0x00000043f8007c0c */ /* 0x000fda000e701270 */
[----:B------:R1:W-:Y:S01]  /*181f20*/  @P0 STG.E desc[UR40][R6.64], R218 ;  /* 0x000000da06000986 */ /* 0x0003e2000c101928 */
[----:B------:R-:W-:-:S13]  /*181f30*/  ISETP.LT.AND P0, PT, R114, UR67, !P4 ;  /* 0x0000004372007c0c */ /* 0x000fda000e701270 */
[----:B------:R-:W-:Y:S01]  /*181f40*/  @P0 STG.E desc[UR40][R8.64], R214 ;  /* 0x000000d608000986 */ /* 0x000fe2000c101928 */
[----:B------:R-:W-:-:S13]  /*181f50*/  ISETP.LT.AND P0, PT, R115, UR67, !P4 ;  /* 0x0000004373007c0c */ /* 0x000fda000e701270 */
[----:B------:R1:W-:Y:S01]  /*181f60*/  @P0 STG.E desc[UR40][R2.64], R210 ;  /* 0x000000d202000986 */ /* 0x0003e2000c101928 */
[----:B------:R-:W-:Y:S01]  /*181f70*/  ISETP.LT.AND P0, PT, R240, UR67, !P3 ;  /* 0x00000043f0007c0c */ /* 0x000fe2000df01270 */
[----:B---3--:R-:W-:-:S04]  /*181f80*/  IMAD.WIDE R10, R86, 0x4, R18 ;  /* 0x00000004560a7825 */ /* 0x008fc800078e0212 */
[----:B-1----:R-:W-:-:S04]  /*181f90*/  IMAD.WIDE R4, R86, 0x4, R16 ;  /* 0x0000000456047825 */ /* 0x002fc800078e0210 */
[----:B------:R-:W-:-:S04]  /*181fa0*/  IMAD.WIDE R6, R86, 0x4, R14 ;  /* 0x0000000456067825 */ /* 0x000fc800078e020e */
[----:B------:R-:W-:Y:S02]  /*181fb0*/  IMAD.WIDE R2, R86, 0x4, R12 ;  /* 0x0000000456027825 */ /* 0x000fe400078e020c */
[----:B------:R-:W3:Y:S04]  /*181fc0*/  LDL.LU R86, [R1+0x3314] ;  /* 0x0033140001567983 */ /* 0x000ee80000300800 */
[----:B------:R1:W-:Y:S01]  /*181fd0*/  @P0 STG.E desc[UR40][R10.64], R206 ;  /* 0x000000ce0a000986 */ /* 0x0003e2000c101928 */
[----:B------:R-:W-:-:S13]  /*181fe0*/  ISETP.LT.AND P0, PT, R248, UR67, !P3 ;  /* 0x00000043f8007c0c */ /* 0x000fda000df01270 */
[----:B------:R1:W-:Y:S01]  /*181ff0*/  @P0 STG.E desc[UR40][R4.64], R202 ;  /* 0x000000ca04000986 */ /* 0x0003e2000c101928 */
[----:B------:R-:W-:Y:S02]  /*182000*/  ISETP.LT.AND P0, PT, R114, UR67, !P3 ;  /* 0x0000004372007c0c */ /* 0x000fe4000df01270 */
[----:B------:R-:W-:-:S11]  /*182010*/  LOP3.LUT P6, RZ, R58, 0x400000, RZ, 0xc0, !PT ;  /* 0x004000003aff7812 */ /* 0x000fd600078cc0ff */
[----:B------:R-:W-:Y:S01]  /*182020*/  @P0 STG.E desc[UR40][R6.64], R198 ;  /* 0x000000c606000986 */ /* 0x000fe2000c101928 */
[----:B------:R-:W-:Y:S01]  /*182030*/  ISETP.LT.AND P0, PT, R115, UR67, !P3 ;  /* 0x0000004373007c0c */ /* 0x000fe2000df01270 */
[----:B------:R-:W-:-:S12]  /*182040*/  IMAD.WIDE R8, R236, 0x4, R18 ;  /* 0x00000004ec087825 */ /* 0x000fd800078e0212 */
[----:B------:R4:W-:Y:S01]  /*182050*/  @P0 STG.E desc[UR40][R2.64], R194 ;  /* 0x000000c202000986 */ /* 0x0009e2000c101928 */
[----:B------:R-:W-:Y:S01]  /*182060*/  ISETP.LT.AND P0, PT, R240, UR67, !P6 ;  /* 0x00000043f0007c0c */ /* 0x000fe2000f701270 */
[----:B-1----:R-:W-:-:S12]  /*182070*/  IMAD.WIDE R10, R236, 0x4, R16 ;  /* 0x00000004ec0a7825 */ /* 0x002fd800078e0210 */
[----:B------:R1:W-:Y:S01]  /*182080*/  @P0 STG.E desc[UR40][R8.64], R223 ;  /* 0x000000df08000986 */ /* 0x0003e2000c101928 */
[----:B------:R-:W-:Y:S01]  /*182090*/  ISETP.LT.AND P0, PT, R248, UR67, !P6 ;  /* 0x00000043f8007c0c */ /* 0x000fe2000f701270 */
[----:B------:R-:W-:-:S12]  /*1820a0*/  IMAD.WIDE R4, R236, 0x4, R14 ;  /* 0x00000004ec047825 */ /* 0x000fd800078e020e */
[----:B------:R1:W-:Y:S01]  /*1820b0*/  @P0 STG.E desc[UR40][R10.64], R219 ;  /* 0x000000db0a000986 */ /* 0x0003e2000c101928 */
[----:B------:R-:W-:Y:S01]  /*1820c0*/  ISETP.LT.AND P0, PT, R114, UR67, !P6 ;  /* 0x0000004372007c0c */ /* 0x000fe2000f701270 */
[----:B----4-:R-:W-:-:S12]  /*1820d0*/  IMAD.WIDE R2, R236, 0x4, R12 ;  /* 0x00000004ec027825 */ /* 0x010fd800078e020c */
[----:B------:R-:W-:Y:S01]  /*1820e0*/  @P0 STG.E desc[UR40][R4.64], R215 ;  /* 0x000000d704000986 */ /* 0x000fe2000c101928 */
[----:B------:R-:W-:Y:S01]  /*1820f0*/  ISETP.LT.AND P0, PT, R115, UR67, !P6 ;  /* 0x0000004373007c0c */ /* 0x000fe2000f701270 */
[----:B------:R-:W-:-:S04]  /*182100*/  IMAD.WIDE R6, R87, 0x4, R18 ;  /* 0x0000000457067825 */ /* 0x000fc800078e0212 */
[----:B-1----:R-:W-:-:S04]  /*182110*/  IMAD.WIDE R8, R87, 0x4, R16 ;  /* 0x0000000457087825 */ /* 0x002fc800078e0210 */
[----:B------:R-:W-:-:S04]  /*182120*/  IMAD.WIDE R10, R87, 0x4, R14 ;  /* 0x00000004570a7825 */ /* 0x000fc800078e020e */
[----:B------:R1:W-:Y:S02]  /*182130*/  @P0 STG.E desc[UR40][R2.64], R211 ;  /* 0x000000d302000986 */ /* 0x0003e4000c101928 */
[----:B-1----:R-:W-:Y:S02]  /*182140*/  IMAD.WIDE R2, R87, 0x4, R12 ;  /* 0x0000000457027825 */ /* 0x002fe400078e020c */
[----:B------:R-:W4:Y:S01]  /*182150*/  LDL.LU R87, [R1+0x330c] ;  /* 0x00330c0001577983 */ /* 0x000f220000300800 */
[----:B------:R-:W-:-:S04]  /*182160*/  LOP3.LUT P5, RZ, R58, 0x800000, RZ, 0xc0, !PT ;  /* 0x008000003aff7812 */ /* 0x000fc800078ac0ff */
        /* <DEDUP_REMOVED lines=9> */
[----:B------:R-:W-:Y:S01]  /*182200*/  ISETP.LT.AND P0, PT, R240, UR67, !P4 ;  /* 0x00000043f0007c0c */ /* 0x000fe2000e701270 */
[----:B--2---:R-:W-:-:S04]  /*182210*/  IMAD.WIDE R4, R244, 0x4, R18 ;  /* 0x00000004f4047825 */ /* 0x004fc800078e0212 */
[----:B-1----:R-:W-:-:S04]  /*182220*/  IMAD.WIDE R6, R244, 0x4, R16 ;  /* 0x00000004f4067825 */ /* 0x002fc800078e0210 */
[----:B------:R-:W-:-:S04]  /*182230*/  IMAD.WIDE R8, R244, 0x4, R14 ;  /* 0x00000004f4087825 */ /* 0x000fc800078e020e */
[----:B------:R-:W-:Y:S02]  /*182240*/  IMAD.WIDE R2, R244, 0x4, R12 ;  /* 0x00000004f4027825 */ /* 0x000fe400078e020c */
[----:B------:R-:W2:Y:S04]  /*182250*/  LDL.LU R244, [R1+0x3308] ;  /* 0x0033080001f47983 */ /* 0x000ea80000300800 */
[----:B------:R-:W2:Y:S04]  /*182260*/  LDL.LU R236, [R1+0x3304] ;  /* 0x0033040001ec7983 */ /* 0x000ea80000300800 */
[----:B------:R1:W-:Y:S01]  /*182270*/  @P0 STG.E desc[UR40][R4.64], R188 ;  /* 0x000000bc04000986 */ /* 0x0003e2000c101928 */
[----:B------:R-:W-:-:S13]  /*182280*/  ISETP.LT.AND P0, PT, R248, UR67, !P4 ;  /* 0x00000043f8007c0c */ /* 0x000fda000e701270 */
[----:B------:R1:W-:Y:S01]  /*182290*/  @P0 STG.E desc[UR40][R6.64], R184 ;  /* 0x000000b806000986 */ /* 0x0003e2000c101928 */
[----:B------:R-:W-:-:S13]  /*1822a0*/  ISETP.LT.AND P0, PT, R114, UR67, !P4 ;  /* 0x0000004372007c0c */ /* 0x000fda000e701270 */
[----:B------:R-:W-:Y:S01]  /*1822b0*/  @P0 STG.E desc[UR40][R8.64], R180 ;  /* 0x000000b408000986 */ /* 0x000fe2000c101928 */
[----:B------:R-:W-:Y:S01]  /*1822c0*/  ISETP.LT.AND P0, PT, R115, UR67, !P4 ;  /* 0x0000004373007c0c */ /* 0x000fe2000e701270 */
[----:B---3--:R-:W-:-:S12]  /*1822d0*/  IMAD.WIDE R10, R86, 0x4, R18 ;  /* 0x00000004560a7825 */ /* 0x008fd800078e0212 */
[----:B------:R3:W-:Y:S01]  /*1822e0*/  @P0 STG.E desc[UR40][R2.64], R176 ;  /* 0x000000b002000986 */ /* 0x0007e2000c101928 */
[----:B-1----:R-:W-:-:S04]  /*1822f0*/  IMAD.WIDE R4, R86, 0x4, R16 ;  /* 0x0000000456047825 */ /* 0x002fc800078e0210 */
[----:B------:R-:W-:-:S04]  /*182300*/  IMAD.WIDE R6, R86, 0x4, R14 ;  /* 0x0000000456067825 */ /* 0x000fc800078e020e */
[----:B---3--:R-:W-:Y:S02]  /*182310*/  IMAD.WIDE R2, R86, 0x4, R12 ;  /* 0x0000000456027825 */ /* 0x008fe400078e020c */
[----:B------:R-:W3:Y:S01]  /*182320*/  LDL.LU R86, [R1+0x32f8] ;  /* 0x0032f80001567983 */ /* 0x000ee20000300800 */
        /* <DEDUP_REMOVED lines=11> */
[----:B----4-:R-:W-:-:S04]  /*1823e0*/  IMAD.WIDE R8, R87, 0x4, R18 ;  /* 0x0000000457087825 */ /* 0x010fc800078e0212 */
[----:B-1----:R-:W-:-:S04]  /*1823f0*/  IMAD.WIDE R10, R87, 0x4, R16 ;  /* 0x00000004570a7825 */ /* 0x002fc800078e0210 */
[----:B------:R-:W-:-:S04]  /*182400*/  IMAD.WIDE R4, R87, 0x4, R14 ;  /* 0x0000000457047825 */ /* 0x000fc800078e020e */
[----:B------:R-:W-:Y:S02]  /*182410*/  IMAD.WIDE R2, R87, 0x4, R12 ;  /* 0x0000000457027825 */ /* 0x000fe400078e020c */
[----:B------:R-:W4:Y:S04]  /*182420*/  LDL.LU R87, [R1+0x32f0] ;  /* 0x0032f00001577983 */ /* 0x000f280000300800 */
[----:B------:R1:W-:Y:S01]  /*182430*/  @P0 STG.E desc[UR40][R8.64], R189 ;  /* 0x000000bd08000986 */ /* 0x0003e2000c101928 */
[----:B------:R-:W-:-:S13]  /*182440*/  ISETP.LT.AND P0, PT, R248, UR67, !P5 ;  /* 0x00000043f8007c0c */ /* 0x000fda000ef01270 */
[----:B------:R1:W-:Y:S01]  /*182450*/  @P0 STG.E desc[UR40][R10.64], R185 ;  /* 0x000000b90a000986 */ /* 0x0003e2000c101928 */
[----:B------:R-:W-:Y:S02]  /*182460*/  ISETP.LT.AND P0, PT, R114, UR67, !P5 ;  /* 0x0000004372007c0c */ /* 0x000fe4000ef01270 */
[----:B------:R-:W-:-:S11]  /*182470*/  LOP3.LUT P4, RZ, R58, 0x8000000, RZ, 0xc0, !PT ;  /* 0x080000003aff7812 */ /* 0x000fd6000788c0ff */
[----:B------:R-:W-:Y:S01]  /*182480*/  @P0 STG.E desc[UR40][R4.64], R181 ;  /* 0x000000b504000986 */ /* 0x000fe2000c101928 */
[----:B------:R-:W-:-:S13]  /*182490*/  ISETP.LT.AND P0, PT, R115, UR67, !P5 ;  /* 0x0000004373007c0c */ /* 0x000fda000ef01270 */
        /* <DEDUP_REMOVED lines=9> */
[----:B------:R-:W-:-:S12]  /*182530*/  IMAD.WIDE R10, R244, 0x4, R14 ;  /* 0x00000004f40a7825 */ /* 0x000fd800078e020e */
[----:B------:R-:W-:Y:S01]  /*182540*/  @P0 STG.E desc[UR40][R10.64], R165 ;  /* 0x000000a50a000986 */ /* 0x000fe2000c101928 */
[----:B------:R-:W-:Y:S01]  /*182550*/  ISETP.LT.AND P0, PT, R115, UR67, !P4 ;  /* 0x0000004373007c0c */ /* 0x000fe2000e701270 */
[----:B------:R-:W-:Y:S02]  /*182560*/  IMAD.WIDE R2, R244, 0x4, R12 ;  /* 0x00000004f4027825 */ /* 0x000fe400078e020c */
[----:B------:R-:W4:Y:S10]  /*182570*/  LDL.LU R244, [R1+0x32ec] ;  /* 0x0032ec0001f47983 */ /* 0x000f340000300800 */
[----:B------:R1:W-:Y:S01]  /*182580*/  @P0 STG.E desc[UR40][R2.64], R161 ;  /* 0x000000a102000986 */ /* 0x0003e2000c101928 */
[----:B------:R-:W-:Y:S01]  /*182590*/  ISETP.LT.AND P0, PT, R240, UR67, !P6 ;  /* 0x00000043f0007c0c */ /* 0x000fe2000f701270 */
[----:B------:R-:W-:-:S12]  /*1825a0*/  IMAD.WIDE R4, R236, 0x4, R18 ;  /* 0x00000004ec047825 */ /* 0x000fd800078e0212 */
[----:B------:R1:W-:Y:S01]  /*1825b0*/  @P0 STG.E desc[UR40][R4.64], R190 ;  /* 0x000000be04000986 */ /* 0x0003e2000c101928 */
[----:B------:R-:W-:Y:S01]  /*1825c0*/  ISETP.LT.AND P0, PT, R248, UR67, !P6 ;  /* 0x00000043f8007c0c */ /* 0x000fe2000f701270 */
[----:B--2---:R-:W-:-:S12]  /*1825d0*/  IMAD.WIDE R6, R236, 0x4, R16 ;  /* 0x00000004ec067825 */ /* 0x004fd800078e0210 */
[----:B------:R2:W-:Y:S01]  /*1825e0*/  @P0 STG.E desc[UR40][R6.64], R186 ;  /* 0x000000ba06000986 */ /* 0x0005e2000c101928 */
[----:B------:R-:W-:Y:S01]  /*1825f0*/  ISETP.LT.AND P0, PT, R114, UR67, !P6 ;  /* 0x0000004372007c0c */ /* 0x000fe2000f701270 */
[----:B-1----:R-:W-:-:S12]  /*182600*/  IMAD.WIDE R8, R236, 0x4, R14 ;  /* 0x00000004ec087825 */ /* 0x002fd800078e020e */
[----:B------:R-:W-:Y:S01]  /*182610*/  @P0 STG.E desc[UR40][R8.64], R182 ;  /* 0x000000b608000986 */ /* 0x000fe2000c101928 */
[----:B------:R-:W-:Y:S01]  /*182620*/  ISETP.LT.AND P0, PT, R115, UR67, !P6 ;  /* 0x0000004373007c0c */ /* 0x000fe2000f701270 */
[----:B------:R-:W-:-:S04]  /*182630*/  IMAD.WIDE R2, R236, 0x4, R12 ;  /* 0x00000004ec027825 */ /* 0x000fc800078e020c */
[----:B---3--:R-:W-:-:S04]  /*182640*/  IMAD.WIDE R10, R86, 0x4, R18 ;  /* 0x00000004560a7825 */ /* 0x008fc800078e0212 */
[----:B------:R-:W-:-:S04]  /*182650*/  IMAD.WIDE R4, R86, 0x4, R16 ;  /* 0x0000000456047825 */ /* 0x000fc800078e0210 */
[----:B------:R1:W-:Y:S01]  /*182660*/  @P0 STG.E desc[UR40][R2.64], R178 ;  /* 0x000000b202000986 */ /* 0x0003e2000c101928 */
[----:B--2---:R-:W-:-:S04]  /*182670*/  IMAD.WIDE R6, R86, 0x4, R14 ;  /* 0x0000000456067825 */ /* 0x004fc800078e020e */
[----:B-1----:R-:W-:Y:S02]  /*182680*/  IMAD.WIDE R2, R86, 0x4, R12 ;  /* 0x0000000456027825 */ /* 0x002fe400078e020c */
[----:B------:R-:W2:Y:S01]  /*182690*/  LDL.LU R86, [R1+0x32e8] ;  /* 0x0032e80001567983 */ /* 0x000ea20000300800 */
        /* <DEDUP_REMOVED lines=8> */
[----:B------:R4:W-:Y:S02]  /*182720*/  @P0 STG.E desc[UR40][R2.64], R162 ;  /* 0x000000a202000986 */ /* 0x0009e4000c101928 */
[----:B----4-:R-:W-:-:S04]  /*182730*/  IMAD.WIDE R8, R87, 0x4, R18 ;  /* 0x0000000457087825 */ /* 0x010fc800078e0212 */
[----:B-1----:R-:W-:-:S04]  /*182740*/  IMAD.WIDE R10, R87, 0x4, R16 ;  /* 0x00000004570a7825 */ /* 0x002fc800078e0210 */
[----:B---3--:R-:W-:-:S04]  /*182750*/  IMAD.WIDE R4, R87, 0x4, R14 ;  /* 0x0000000457047825 */ /* 0x008fc800078e020e */
[----:B------:R-:W-:Y:S02]  /*182760*/  IMAD.WIDE R2, R87, 0x4, R12 ;  /* 0x0000000457027825 */ /* 0x000fe400078e020c */
[----:B------:R-:W3:Y:S01]  /*182770*/  LDL.LU R87, [R1+0x32e4] ;  /* 0x0032e40001577983 */ /* 0x000ee20000300800 */
[----:B------:R-:W-:-:S03]  /*182780*/  LOP3.LUT P5, RZ, R58, 0x40000000, RZ, 0xc0, !PT ;  /* 0x400000003aff7812 */ /* 0x000fc600078ac0ff */
[----:B------:R-:W4:Y:S01]  /*182790*/  LDL.LU R236, [R1+0x32dc] ;  /* 0x0032dc0001ec7983 */ /* 0x000f220000300800 */
[----:B------:R-:W-:-:S13]  /*1827a0*/  ISETP.LT.AND P0, PT, R240, UR67, !P5 ;  /* 0x00000043f0007c0c */ /* 0x000fda000ef01270 */
        /* <DEDUP_REMOVED lines=8> */
[----:B------:R-:W-:Y:S01]  /*182830*/  ISETP.LT.AND P0, PT, R240, UR67, !P4 ;  /* 0x00000043f0007c0c */ /* 0x000fe2000e701270 */
[----:B------:R-:W-:-:S04]  /*182840*/  IMAD.WIDE R6, R244, 0x4, R18 ;  /* 0x00000004f4067825 */ /* 0x000fc800078e0212 */
[----:B-1----:R-:W-:-:S04]  /*182850*/  IMAD.WIDE R8, R244, 0x4, R16 ;  /* 0x00000004f4087825 */ /* 0x002fc800078e0210 */
[----:B------:R-:W-:-:S04]  /*182860*/  IMAD.WIDE R10, R244, 0x4, R14 ;  /* 0x00000004f40a7825 */ /* 0x000fc800078e020e */
[----:B------:R-:W-:Y:S02]  /*182870*/  IMAD.WIDE R2, R244, 0x4, R12 ;  /* 0x00000004f4027825 */ /* 0x000fe400078e020c */
[----:B------:R-:W4:Y:S04]  /*182880*/  LDL.LU R244, [R1+0x32d8] ;  /* 0x0032d80001f47983 */ /* 0x000f280000300800 */
[----:B------:R1:W-:Y:S01]  /*182890*/  @P0 STG.E desc[UR40][R6.64], R175 ;  /* 0x000000af06000986 */ /* 0x0003e2000c101928 */
[----:B------:R-:W-:-:S13]  /*1828a0*/  ISETP.LT.AND P0, PT, R248, UR67, !P4 ;  /* 0x00000043f8007c0c */ /* 0x000fda000e701270 */
[----:B------:R1:W-:Y:S01]  /*1828b0*/  @P0 STG.E desc[UR40][R8.64], R171 ;  /* 0x000000ab08000986 */ /* 0x0003e2000c101928 */
[----:B------:R-:W-:-:S13]  /*1828c0*/  ISETP.LT.AND P0, PT, R114, UR67, !P4 ;  /* 0x0000004372007c0c */ /* 0x000fda000e701270 */
[----:B------:R-:W-:Y:S01]  /*1828d0*/  @P0 STG.E desc[UR40][R10.64], R167 ;  /* 0x000000a70a000986 */ /* 0x000fe2000c101928 */
[----:B------:R-:W-:-:S13]  /*1828e0*/  ISETP.LT.AND P0, PT, R115, UR67, !P4 ;  /* 0x0000004373007c0c */ /* 0x000fda000e701270 */
[----:B------:R1:W-:Y:S01]  /*1828f0*/  @P0 STG.E desc[UR40][R2.64], R163 ;  /* 0x000000a302000986 */ /* 0x0003e2000c101928 */
[----:B--2---:R-:W-:-:S04]  /*182900*/  IMAD.WIDE R4, R86, 0x4, R18 ;  /* 0x0000000456047825 */ /* 0x004fc800078e0212 */
[----:B-1----:R-:W-:-:S04]  /*182910*/  IMAD.WIDE R6, R86, 0x4, R16 ;  /* 0x0000000456067825 */ /* 0x002fc800078e0210 */
[----:B------:R-:W-:-:S04]  /*182920*/  IMAD.WIDE R8, R86, 0x4, R14 ;  /* 0x0000000456087825 */ /* 0x000fc800078e020e */
[----:B------:R-:W-:Y:S02]  /*182930*/  IMAD.WIDE R2, R86, 0x4, R12 ;  /* 0x0000000456027825 */ /* 0x000fe400078e020c */
        /* <DEDUP_REMOVED lines=10> */
[----:B---3--:R-:W-:-:S04]  /*1829e0*/  IMAD.WIDE R10, R87, 0x4, R18 ;  /* 0x00000004570a7825 */ /* 0x008fc800078e0212 */
[----:B-1----:R-:W-:-:S04]  /*1829f0*/  IMAD.WIDE R4, R87, 0x4, R16 ;  /* 0x0000000457047825 */ /* 0x002fc800078e0210 */
[----:B------:R-:W-:-:S04]  /*182a00*/  IMAD.WIDE R6, R87, 0x4, R14 ;  /* 0x0000000457067825 */ /* 0x000fc800078e020e */
[----:B------:R-:W-:Y:S02]  /*182a10*/  IMAD.WIDE R2, R87, 0x4, R12 ;  /* 0x0000000457027825 */ /* 0x000fe400078e020c */
[----:B------:R-:W3:Y:S01]  /*182a20*/  LDL.LU R87, [R1+0x32c8] ;  /* 0x0032c80001577983 */ /* 0x000ee20000300800 */
[----:B------:R-:W-:-:S04]  /*182a30*/  LOP3.LUT P5, RZ, R56, 0x2, RZ, 0xc0, !PT ;  /* 0x0000000238ff7812 */ /* 0x000fc800078ac0ff */
[----:B------:R-:W-:-:S13]  /*182a40*/  ISETP.LT.AND P0, PT, R240, UR67, !P5 ;  /* 0x00000043f0007c0c */ /* 0x000fda000ef01270 */
[----:B------:R1:W-:Y:S01]  /*182a50*/  @P0 STG.E desc[UR40][R10.64], R140 ;  /* 0x0000008c0a000986 */ /* 0x0003e2000c101928 */
[----:B------:R-:W-:-:S13]  /*182a60*/  ISETP.LT.AND P0, PT, R248, UR67, !P5 ;  /* 0x00000043f8007c0c */ /* 0x000fda000ef01270 */
[----:B------:R1:W-:Y:S01]  /*182a70*/  @P0 STG.E desc[UR40][R4.64], R136 ;  /* 0x0000008804000986 */ /* 0x0003e2000c101928 */
[----:B------:R-:W-:Y:S02]  /*182a80*/  ISETP.LT.AND P0, PT, R114, UR67, !P5 ;  /* 0x0000004372007c0c */ /* 0x000fe4000ef01270 */
[----:B------:R-:W-:-:S11]  /*182a90*/  LOP3.LUT P6, RZ, R56, 0x4, RZ, 0xc0, !PT ;  /* 0x0000000438ff7812 */ /* 0x000fd600078cc0ff */
[----:B------:R-:W-:Y:S01]  /*182aa0*/  @P0 STG.E desc[UR40][R6.64], R132 ;  /* 0x0000008406000986 */ /* 0x000fe2000c101928 */
[----:B------:R-:W-:Y:S01]  /*182ab0*/  ISETP.LT.AND P0, PT, R115, UR67, !P5 ;  /* 0x0000004373007c0c */ /* 0x000fe2000ef01270 */
[----:B----4-:R-:W-:-:S12]  /*182ac0*/  IMAD.WIDE R8, R236, 0x4, R18 ;  /* 0x00000004ec087825 */ /* 0x010fd800078e0212 */
        /* <DEDUP_REMOVED lines=8> */
[----:B----4-:R-:W-:Y:S01]  /*182b50*/  IMAD.WIDE R2, R236, 0x4, R12 ;  /* 0x00000004ec027825 */ /* 0x010fe200078e020c */
        /* <DEDUP_REMOVED lines=8> */
[----:B----4-:R-:W-:Y:S02]  /*182be0*/  IMAD.WIDE R2, R244, 0x4, R12 ;  /* 0x00000004f4027825 */ /* 0x010fe400078e020c */
        /* <DEDUP_REMOVED lines=13> */
[----:B------:R-:W-:-:S03]  /*182cc0*/  LOP3.LUT P3, RZ, R56, 0x10, RZ, 0xc0, !PT ;  /* 0x0000001038ff7812 */ /* 0x000fc6000786c0ff */
[----:B------:R-:W2:Y:S01]  /*182cd0*/  LDL.LU R236, [R1+0x32b8] ;  /* 0x0032b80001ec7983 */ /* 0x000ea20000300800 */
        /* <DEDUP_REMOVED lines=38> */
[----:B--2---:R-:W-:-:S12]  /*182f40*/  IMAD.WIDE R6, R86, 0x4, R18 ;  /* 0x0000000456067825 */ /* 0x004fd800078e0212 */
[----:B------:R2:W-:Y:S01]  /*182f50*/  @P0 STG.E desc[UR40][R6.64], R143 ;  /* 0x0000008f06000986 */ /* 0x0005e2000c101928 */
[----:B------:R-:W-:Y:S01]  /*182f60*/  ISETP.LT.AND P0, PT, R248, UR67, !P3 ;  /* 0x00000043f8007c0c */ /* 0x000fe2000df01270 */
[----:B-1----:R-:W-:-:S12]  /*182f70*/  IMAD.WIDE R8, R86, 0x4, R16 ;  /* 0x0000000456087825 */ /* 0x002fd800078e0210 */
[----:B------:R1:W-:Y:S01]  /*182f80*/  @P0 STG.E desc[UR40][R8.64], R139 ;  /* 0x0000008b08000986 */ /* 0x0003e2000c101928 */
[----:B------:R-:W-:Y:S01]  /*182f90*/  ISETP.LT.AND P0, PT, R114, UR67, !P3 ;  /* 0x0000004372007c0c */ /* 0x000fe2000df01270 */
[----:B------:R-:W-:Y:S01]  /*182fa0*/  IMAD.WIDE R10, R86, 0x4, R14 ;  /* 0x00000004560a7825 */ /* 0x000fe200078e020e */
[----:B------:R-:W-:-:S11]  /*182fb0*/  LOP3.LUT P6, RZ, R56, 0x100, RZ, 0xc0, !PT ;  /* 0x0000010038ff7812 */ /* 0x000fd600078cc0ff */
        /* <DEDUP_REMOVED lines=35> */
[----:B---3--:R-:W-:-:S04]  /*1831f0*/  IMAD.WIDE R4, R244, 0x4, R14 ;  /* 0x00000004f4047825 */ /* 0x008fc800078e020e */
[----:B------:R-:W-:Y:S02]  /*183200*/  IMAD.WIDE R2, R244, 0x4, R12 ;  /* 0x00000004f4027825 */ /* 0x000fe400078e020c */
[----:B------:R-:W3:Y:S04]  /*183210*/  LDL.LU R244, [R1+0x3294] ;  /* 0x0032940001f47983 */ /* 0x000ee80000300800 */
        /* <DEDUP_REMOVED lines=39> */
[----:B---3--:R-:W-:-:S10]  /*183490*/  IMAD.WIDE R10, R244, 0x4, R18 ;  /* 0x00000004f40a7825 */ /* 0x008fd400078e0212 */
        /* <DEDUP_REMOVED lines=9> */
[----:B------:R-:W2:Y:S10]  /*183530*/  LDL.LU R244, [R1+0x327c] ;  /* 0x00327c0001f47983 */ /* 0x000eb40000300800 */
[----:B------:R1:W-:Y:S01]  /*183540*/  @P0 STG.E desc[UR40][R2.64], R94 ;  /* 0x0000005e02000986 */ /* 0x0003e2000c101928 */
[----:B------:R-:W-:Y:S01]  /*183550*/  ISETP.LT.AND P0, PT, R240, UR67, !P3 ;  /* 0x00000043f0007c0c */ /* 0x000fe2000df01270 */
[----:B----4-:R-:W-:-:S12]  /*183560*/  IMAD.WIDE R8, R236, 0x4, R18 ;  /* 0x00000004ec087825 */ /* 0x010fd800078e0212 */
[----:B------:R4:W-:Y:S01]  /*183570*/  @P0 STG.E desc[UR40][R8.64], R127 ;  /* 0x0000007f08000986 */ /* 0x0009e2000c101928 */
[----:B------:R-:W-:Y:S01]  /*183580*/  ISETP.LT.AND P0, PT, R248, UR67, !P3 ;  /* 0x00000043f8007c0c */ /* 0x000fe2000df01270 */
[----:B---3--:R-:W-:-:S12]  /*183590*/  IMAD.WIDE R10, R236, 0x4, R16 ;  /* 0x00000004ec0a7825 */ /* 0x008fd800078e0210 */
[----:B------:R3:W-:Y:S01]  /*1835a0*/  @P0 STG.E desc[UR40][R10.64], R123 ;  /* 0x0000007b0a000986 */ /* 0x0007e2000c101928 */
[----:B------:R-:W-:Y:S01]  /*1835b0*/  ISETP.LT.AND P0, PT, R114, UR67, !P3 ;  /* 0x0000004372007c0c */ /* 0x000fe2000df01270 */
[----:B-1----:R-:W-:Y:S01]  /*1835c0*/  IMAD.WIDE R4, R236, 0x4, R14 ;  /* 0x00000004ec047825 */ /* 0x002fe200078e020e */
[----:B------:R-:W-:-:S11]  /*1835d0*/  LOP3.LUT P4, RZ, R56, 0x8000, RZ, 0xc0, !PT ;  /* 0x0000800038ff7812 */ /* 0x000fd6000788c0ff */
[----:B------:R-:W-:Y:S01]  /*1835e0*/  @P0 STG.E desc[UR40][R4.64], R119 ;  /* 0x0000007704000986 */ /* 0x000fe2000c101928 */
[----:B------:R-:W-:Y:S01]  /*1835f0*/  ISETP.LT.AND P0, PT, R115, UR67, !P3 ;  /* 0x0000004373007c0c */ /* 0x000fe2000df01270 */
[----:B------:R-:W-:-:S12]  /*183600*/  IMAD.WIDE R2, R236, 0x4, R12 ;  /* 0x00000004ec027825 */ /* 0x000fd800078e020c */
[----:B------:R1:W-:Y:S01]  /*183610*/  @P0 STG.E desc[UR40][R2.64], R111 ;  /* 0x0000006f02000986 */ /* 0x0003e2000c101928 */
[----:B------:R-:W-:Y:S01]  /*183620*/  ISETP.LT.AND P0, PT, R240, UR67, !P4 ;  /* 0x00000043f0007c0c */ /* 0x000fe2000e701270 */
[----:B------:R-:W-:-:S12]  /*183630*/  IMAD.WIDE R6, R86, 0x4, R18 ;  /* 0x0000000456067825 */ /* 0x000fd800078e0212 */
[----:B------:R2:W-:Y:S01]  /*183640*/  @P0 STG.E desc[UR40][R6.64], R107 ;  /* 0x0000006b06000986 */ /* 0x0005e2000c101928 */
[----:B------:R-:W-:Y:S01]  /*183650*/  ISETP.LT.AND P0, PT, R248, UR67, !P4 ;  /* 0x00000043f8007c0c */ /* 0x000fe2000e701270 */
[----:B----4-:R-:W-:-:S04]  /*183660*/  IMAD.WIDE R8, R86, 0x4, R16 ;  /* 0x0000000456087825 */ /* 0x010fc800078e0210 */
[----:B---3--:R-:W-:-:S04]  /*183670*/  IMAD.WIDE R10, R86, 0x4, R14 ;  /* 0x00000004560a7825 */ /* 0x008fc800078e020e */
[----:B-1----:R-:W-:Y:S02]  /*183680*/  IMAD.WIDE R2, R86, 0x4, R12 ;  /* 0x0000000456027825 */ /* 0x002fe400078e020c */
[----:B------:R-:W3:Y:S04]  /*183690*/  LDL.LU R86, [R1+0x3278] ;  /* 0x0032780001567983 */ /* 0x000ee80000300800 */
[----:B------:R1:W-:Y:S01]  /*1836a0*/  @P0 STG.E desc[UR40][R8.64], R103 ;  /* 0x0000006708000986 */ /* 0x0003e2000c101928 */
[----:B------:R-:W-:-:S13]  /*1836b0*/  ISETP.LT.AND P0, PT, R114, UR67, !P4 ;  /* 0x0000004372007c0c */ /* 0x000fda000e701270 */
[----:B------:R-:W-:Y:S01]  /*1836c0*/  @P0 STG.E desc[UR40][R10.64], R99 ;  /* 0x000000630a000986 */ /* 0x000fe2000c101928 */
[----:B------:R-:W-:-:S13]  /*1836d0*/  ISETP.LT.AND P0, PT, R115, UR67, !P4 ;  /* 0x0000004373007c0c */ /* 0x000fda000e701270 */
[----:B------:R4:W-:Y:S01]  /*1836e0*/  @P0 STG.E desc[UR40][R2.64], R95 ;  /* 0x0000005f02000986 */ /* 0x0009e2000c101928 */
[----:B--2---:R-:W-:-:S04]  /*1836f0*/  IMAD.WIDE R4, R87, 0x4, R18 ;  /* 0x0000000457047825 */ /* 0x004fc800078e0212 */
[----:B------:R-:W-:-:S04]  /*183700*/  IMAD.WIDE R6, R87, 0x4, R16 ;  /* 0x0000000457067825 */ /* 0x000fc800078e0210 */
[----:B-1----:R-:W-:-:S04]  /*183710*/  IMAD.WIDE R8, R87, 0x4, R14 ;  /* 0x0000000457087825 */ /* 0x002fc800078e020e */
[----:B----4-:R-:W-:Y:S02]  /*183720*/  IMAD.WIDE R2, R87, 0x4, R12 ;  /* 0x0000000457027825 */ /* 0x010fe400078e020c */
[----:B------:R-:W2:Y:S01]  /*183730*/  LDL.LU R87, [R1+0x3270] ;  /* 0x0032700001577983 */ /* 0x000ea20000300800 */
[C---:B------:R-:W-:Y:S02]  /*183740*/  LOP3.LUT P5, RZ, R56.reuse, 0x10000, RZ, 0xc0, !PT ;  /* 0x0001000038ff7812 */ /* 0x040fe400078ac0ff */
[----:B------:R-:W-:Y:S01]  /*183750*/  LOP3.LUT P6, RZ, R56, 0x20000, RZ, 0xc0, !PT ;  /* 0x0002000038ff7812 */ /* 0x000fe200078cc0ff */
[----:B------:R-:W4:Y:S01]  /*183760*/  LDL.LU R236, [R1+0x326c] ;  /* 0x00326c0001ec7983 */ /* 0x000f220000300800 */
        /* <DEDUP_REMOVED lines=9> */
[----:B------:R-:W-:-:S12]  /*183800*/  IMAD.WIDE R10, R244, 0x4, R18 ;  /* 0x00000004f40a7825 */ /* 0x000fd800078e0212 */
[----:B------:R-:W-:Y:S01]  /*183810*/  @P0 STG.E desc[UR40][R10.64], R64 ;  /* 0x000000400a000986 */ /* 0x000fe2000c101928 */
[----:B------:R-:W-:Y:S01]  /*183820*/  ISETP.LT.AND P0, PT, R248, UR67, !P6 ;  /* 0x00000043f8007c0c */ /* 0x000fe2000f701270 */
[----:B-1----:R-:W-:-:S12]  /*183830*/  IMAD.WIDE R4, R244, 0x4, R16 ;  /* 0x00000004f4047825 */ /* 0x002fd800078e0210 */
[----:B------:R1:W-:Y:S01]  /*183840*/  @P0 STG.E desc[UR40][R4.64], R72 ;  /* 0x0000004804000986 */ /* 0x0003e2000c101928 */
[----:B------:R-:W-:Y:S01]  /*183850*/  ISETP.LT.AND P0, PT, R114, UR67, !P6 ;  /* 0x0000004372007c0c */ /* 0x000fe2000f701270 */
[----:B------:R-:W-:-:S12]  /*183860*/  IMAD.WIDE R6, R244, 0x4, R14 ;  /* 0x00000004f4067825 */ /* 0x000fd800078e020e */
[----:B------:R1:W-:Y:S01]  /*183870*/  @P0 STG.E desc[UR40][R6.64], R80 ;  /* 0x0000005006000986 */ /* 0x0003e2000c101928 */
[----:B------:R-:W-:Y:S01]  /*183880*/  ISETP.LT.AND P0, PT, R115, UR67, !P6 ;  /* 0x0000004373007c0c */ /* 0x000fe2000f701270 */
[----:B------:R-:W-:Y:S02]  /*183890*/  IMAD.WIDE R2, R244, 0x4, R12 ;  /* 0x00000004f4027825 */ /* 0x000fe400078e020c */
[----:B------:R-:W4:Y:S10]  /*1838a0*/  LDL.LU R244, [R1+0x3260] ;  /* 0x0032600001f47983 */ /* 0x000f340000300800 */
[----:B------:R1:W-:Y:S01]  /*1838b0*/  @P0 STG.E desc[UR40][R2.64], R28 ;  /* 0x0000001c02000986 */ /* 0x0003e2000c101928 */
[----:B------:R-:W-:Y:S01]  /*1838c0*/  ISETP.LT.AND P0, PT, R240, UR67, !P1 ;  /* 0x00000043f0007c0c */ /* 0x000fe2000cf01270 */
[----:B---3--:R-:W-:-:S12]  /*1838d0*/  IMAD.WIDE R8, R86, 0x4, R18 ;  /* 0x0000000456087825 */ /* 0x008fd800078e0212 */
[----:B------:R-:W-:Y:S01]  /*1838e0*/  @P0 STG.E desc[UR40][R8.64], R89 ;  /* 0x0000005908000986 */ /* 0x000fe2000c101928 */
[----:B------:R-:W-:Y:S01]  /*1838f0*/  ISETP.LT.AND P0, PT, R248, UR67, !P1 ;  /* 0x00000043f8007c0c */ /* 0x000fe2000cf01270 */
[----:B-1----:R-:W-:-:S04]  /*183900*/  IMAD.WIDE R4, R86, 0x4, R16 ;  /* 0x0000000456047825 */ /* 0x002fc800078e0210 */
[----:B------:R-:W-:-:S04]  /*183910*/  IMAD.WIDE R6, R86, 0x4, R14 ;  /* 0x0000000456067825 */ /* 0x000fc800078e020e */
[----:B------:R-:W-:Y:S02]  /*183920*/  IMAD.WIDE R2, R86, 0x4, R12 ;  /* 0x0000000456027825 */ /* 0x000fe400078e020c */
[----:B------:R-:W3:Y:S04]  /*183930*/  LDL.LU R86, [R1+0x3258] ;  /* 0x0032580001567983 */ /* 0x000ee80000300800 */
[----:B------:R1:W-:Y:S01]  /*183940*/  @P0 STG.E desc[UR40][R4.64], R77 ;  /* 0x0000004d04000986 */ /* 0x0003e2000c101928 */
[----:B------:R-:W-:-:S13]  /*183950*/  ISETP.LT.AND P0, PT, R114, UR67, !P1 ;  /* 0x0000004372007c0c */ /* 0x000fda000cf01270 */
[----:B------:R1:W-:Y:S01]  /*183960*/  @P0 STG.E desc[UR40][R6.64], R61 ;  /* 0x0000003d06000986 */ /* 0x0003e2000c101928 */
[----:B--2---:R-:W-:-:S04]  /*183970*/  IMAD.WIDE R10, R87, 0x4, R18 ;  /* 0x00000004570a7825 */ /* 0x004fc800078e0212 */
[----:B-1----:R-:W-:-:S04]  /*183980*/  IMAD.WIDE R4, R87, 0x4, R16 ;  /* 0x0000000457047825 */ /* 0x002fc800078e0210 */
[----:B------:R-:W-:-:S04]  /*183990*/  IMAD.WIDE R8, R87, 0x4, R14 ;  /* 0x0000000457087825 */ /* 0x000fc800078e020e */
[----:B------:R-:W-:Y:S02]  /*1839a0*/  IMAD.WIDE R6, R87, 0x4, R12 ;  /* 0x0000000457067825 */ /* 0x000fe400078e020c */
[----:B------:R-:W2:Y:S01]  /*1839b0*/  LDL.LU R87, [R1+0x3344] ;  /* 0x0033440001577983 */ /* 0x000ea20000300800 */
[----:B------:R-:W-:Y:S02]  /*1839c0*/  ISETP.LT.AND P1, PT, R115, UR67, !P1 ;  /* 0x0000004373007c0c */ /* 0x000fe4000cf21270 */
[----:B------:R-:W-:-:S11]  /*1839d0*/  ISETP.LT.AND P0, PT, R240, UR67, !P2 ;  /* 0x00000043f0007c0c */ /* 0x000fd6000d701270 */
[----:B------:R4:W-:Y:S01]  /*1839e0*/  @P1 STG.E desc[UR40][R2.64], R69 ;  /* 0x0000004502001986 */ /* 0x0009e2000c101928 */
[----:B------:R-:W-:-:S03]  /*1839f0*/  ISETP.LT.AND P1, PT, R248, UR67, !P2 ;  /* 0x00000043f8007c0c */ /* 0x000fc6000d721270 */
[----:B------:R1:W-:Y:S01]  /*183a00*/  @P0 STG.E desc[UR40][R10.64], R65 ;  /* 0x000000410a000986 */ /* 0x0003e2000c101928 */
[----:B------:R-:W-:Y:S02]  /*183a10*/  ISETP.LT.AND P0, PT, R114, UR67, !P2 ;  /* 0x0000004372007c0c */ /* 0x000fe4000d701270 */
[----:B------:R-:W-:Y:S02]  /*183a20*/  ISETP.LT.AND P2, PT, R115, UR67, !P2 ;  /* 0x0000004373007c0c */ /* 0x000fe4000d741270 */
[----:B------:R-:W-:-:S05]  /*183a30*/  LOP3.LUT P3, RZ, R0, 0x100, RZ, 0xc0, !PT ;  /* 0x0000010000ff7812 */ /* 0x000fca000786c0ff */
[----:B------:R1:W-:Y:S01]  /*183a40*/  @P1 STG.E desc[UR40][R4.64], R73 ;  /* 0x0000004904001986 */ /* 0x0003e2000c101928 */
[----:B------:R-:W-:-:S03]  /*183a50*/  ISETP.LT.AND P1, PT, R248, UR67, !P3 ;  /* 0x00000043f8007c0c */ /* 0x000fc6000df21270 */
[----:B------:R-:W-:Y:S01]  /*183a60*/  @P0 STG.E desc[UR40][R8.64], R81 ;  /* 0x0000005108000986 */ /* 0x000fe2000c101928 */
[----:B------:R-:W-:-:S03]  /*183a70*/  ISETP.LT.AND P0, PT, R240, UR67, !P3 ;  /* 0x00000043f0007c0c */ /* 0x000fc6000df01270 */
[----:B------:R4:W-:Y:S01]  /*183a80*/  @P2 STG.E desc[UR40][R6.64], R29 ;  /* 0x0000001d06002986 */ /* 0x0009e2000c101928 */
[----:B------:R-:W-:Y:S01]  /*183a90*/  ISETP.LT.AND P2, PT, R114, UR67, !P3 ;  /* 0x0000004372007c0c */ /* 0x000fe2000df41270 */
[----:B----4-:R-:W-:Y:S01]  /*183aa0*/  IMAD.WIDE R2, R236, 0x4, R18 ;  /* 0x00000004ec027825 */ /* 0x010fe200078e0212 */
[----:B------:R-:W-:Y:S02]  /*183ab0*/  ISETP.LT.AND P3, PT, R115, UR67, !P3 ;  /* 0x0000004373007c0c */ /* 0x000fe4000df61270 */
[----:B------:R-:W-:Y:S01]  /*183ac0*/  LOP3.LUT P4, RZ, R0, 0x80, RZ, 0xc0, !PT ;  /* 0x0000008000ff7812 */ /* 0x000fe2000788c0ff */
[----:B-1----:R-:W-:-:S04]  /*183ad0*/  IMAD.WIDE R10, R236, 0x4, R16 ;  /* 0x00000004ec0a7825 */ /* 0x002fc800078e0210 */
[----:B------:R-:W-:Y:S01]  /*183ae0*/  IMAD.WIDE R20, R236, 0x4, R14 ;  /* 0x00000004ec147825 */ /* 0x000fe200078e020e */
[----:B------:R1:W-:Y:S01]  /*183af0*/  @P0 STG.E desc[UR40][R2.64], R90 ;  /* 0x0000005a02000986 */ /* 0x0003e2000c101928 */
[----:B------:R-:W-:Y:S02]  /*183b00*/  ISETP.LT.AND P0, PT, R240, UR67, !P4 ;  /* 0x00000043f0007c0c */ /* 0x000fe4000e701270 */
[----:B------:R-:W-:Y:S01]  /*183b10*/  IMAD.WIDE R4, R236, 0x4, R12 ;  /* 0x00000004ec047825 */ /* 0x000fe200078e020c */
[----:B------:R4:W-:Y:S01]  /*183b20*/  @P1 STG.E desc[UR40][R10.64], R78 ;  /* 0x0000004e0a001986 */ /* 0x0009e2000c101928 */
[----:B------:R-:W-:-:S03]  /*183b30*/  ISETP.LT.AND P1, PT, R248, UR67, !P4 ;  /* 0x00000043f8007c0c */ /* 0x000fc6000e721270 */
[----:B------:R3:W-:Y:S01]  /*183b40*/  @P2 STG.E desc[UR40][R20.64], R62 ;  /* 0x0000003e14002986 */ /* 0x0007e2000c101928 */
[----:B------:R-:W-:Y:S02]  /*183b50*/  ISETP.LT.AND P2, PT, R114, UR67, !P4 ;  /* 0x0000004372007c0c */ /* 0x000fe4000e741270 */
[----:B------:R-:W-:Y:S02]  /*183b60*/  LOP3.LUT P5, RZ, R0, 0x40, RZ, 0xc0, !PT ;  /* 0x0000004000ff7812 */ /* 0x000fe400078ac0ff */
[----:B------:R-:W-:Y:S01]  /*183b70*/  ISETP.LT.AND P4, PT, R115, UR67, !P4 ;  /* 0x0000004373007c0c */ /* 0x000fe2000e781270 */
[----:B------:R1:W-:Y:S01]  /*183b80*/  @P3 STG.E desc[UR40][R4.64], R70 ;  /* 0x0000004604003986 */ /* 0x0003e2000c101928 */
[----:B------:R-:W-:Y:S02]  /*183b90*/  ISETP.LT.AND P3, PT, R240, UR67, !P5 ;  /* 0x00000043f0007c0c */ /* 0x000fe4000ef61270 */
[----:B------:R-:W-:Y:S01]  /*183ba0*/  LOP3.LUT P6, RZ, R0, 0x20, RZ, 0xc0, !PT ;  /* 0x0000002000ff7812 */ /* 0x000fe200078cc0ff */
[----:B------:R-:W-:-:S04]  /*183bb0*/  IMAD.WIDE R6, R244, 0x4, R18 ;  /* 0x00000004f4067825 */ /* 0x000fc800078e0212 */
[C---:B------:R-:W-:Y:S01]  /*183bc0*/  IMAD.WIDE R8, R244.reuse, 0x4, R16 ;  /* 0x00000004f4087825 */ /* 0x040fe200078e0210 */
[----:B------:R-:W-:Y:S03]  /*183bd0*/  @P0 STG.E desc[UR40][R6.64], R66 ;  /* 0x0000004206000986 */ /* 0x000fe6000c101928 */
[C---:B-1----:R-:W-:Y:S01]  /*183be0*/  IMAD.WIDE R2, R244.reuse, 0x4, R14 ;  /* 0x00000004f4027825 */ /* 0x042fe200078e020e */
[----:B------:R-:W-:Y:S03]  /*183bf0*/  @P1 STG.E desc[UR40][R8.64], R74 ;  /* 0x0000004a08001986 */ /* 0x000fe6000c101928 */
[----:B----4-:R-:W-:Y:S01]  /*183c00*/  IMAD.WIDE R10, R244, 0x4, R12 ;  /* 0x00000004f40a7825 */ /* 0x010fe200078e020c */
[----:B------:R1:W-:Y:S01]  /*183c10*/  @P2 STG.E desc[UR40][R2.64], R82 ;  /* 0x0000005202002986 */ /* 0x0003e2000c101928 */
[----:B------:R-:W-:-:S03]  /*183c20*/  ISETP.LT.AND P1, PT, R248, UR67, !P5 ;  /* 0x00000043f8007c0c */ /* 0x000fc6000ef21270 */
[----:B------:R4:W-:Y:S01]  /*183c30*/  @P4 STG.E desc[UR40][R10.64], R30 ;  /* 0x0000001e0a004986 */ /* 0x0009e2000c101928 */
[----:B------:R-:W-:Y:S02]  /*183c40*/  ISETP.LT.AND P4, PT, R114, UR67, !P5 ;  /* 0x0000004372007c0c */ /* 0x000fe4000ef81270 */
[----:B------:R-:W-:Y:S02]  /*183c50*/  ISETP.LT.AND P5, PT, R115, UR67, !P5 ;  /* 0x0000004373007c0c */ /* 0x000fe4000efa1270 */
[----:B------:R-:W-:Y:S02]  /*183c60*/  ISETP.LT.AND P0, PT, R240, UR67, !P6 ;  /* 0x00000043f0007c0c */ /* 0x000fe4000f701270 */
[----:B------:R-:W-:Y:S01]  /*183c70*/  ISETP.LT.AND P2, PT, R248, UR67, !P6 ;  /* 0x00000043f8007c0c */ /* 0x000fe2000f741270 */
[----:B---3--:R-:W-:-:S05]  /*183c80*/  IMAD.WIDE R20, R86, 0x4, R18 ;  /* 0x0000000456147825 */ /* 0x008fca00078e0212 */
[----:B------:R4:W-:Y:S01]  /*183c90*/  @P3 STG.E desc[UR40][R20.64], R91 ;  /* 0x0000005b14003986 */ /* 0x0009e2000c101928 */
[----:B------:R-:W-:Y:S02]  /*183ca0*/  ISETP.LT.AND P3, PT, R114, UR67, !P6 ;  /* 0x0000004372007c0c */ /* 0x000fe4000f761270 */
[----:B------:R-:W-:Y:S01]  /*183cb0*/  ISETP.LT.AND P6, PT, R115, UR67, !P6 ;  /* 0x0000004373007c0c */ /* 0x000fe2000f7c1270 */
[----:B------:R-:W-:-:S04]  /*183cc0*/  IMAD.WIDE R4, R86, 0x4, R16 ;  /* 0x0000000456047825 */ /* 0x000fc800078e0210 */
[C---:B-1----:R-:W-:Y:S01]  /*183cd0*/  IMAD.WIDE R2, R86.reuse, 0x4, R14 ;  /* 0x0000000456027825 */ /* 0x042fe200078e020e */
[----:B------:R4:W-:Y:S03]  /*183ce0*/  @P1 STG.E desc[UR40][R4.64], R79 ;  /* 0x0000004f04001986 */ /* 0x0009e6000c101928 */
[----:B------:R-:W-:Y:S01]  /*183cf0*/  IMAD.WIDE R6, R86, 0x4, R12 ;  /* 0x0000000456067825 */ /* 0x000fe200078e020c */
[----:B------:R4:W-:Y:S04]  /*183d00*/  @P4 STG.E desc[UR40][R2.64], R63 ;  /* 0x0000003f02004986 */ /* 0x0009e8000c101928 */
[----:B------:R4:W-:Y:S01]  /*183d10*/  @P5 STG.E desc[UR40][R6.64], R71 ;  /* 0x0000004706005986 */ /* 0x0009e2000c101928 */
[----:B--2---:R-:W-:-:S04]  /*183d20*/  IMAD.WIDE R18, R87, 0x4, R18 ;  /* 0x0000000457127825 */ /* 0x004fc800078e0212 */
[C---:B------:R-:W-:Y:S01]  /*183d30*/  IMAD.WIDE R16, R87.reuse, 0x4, R16 ;  /* 0x0000000457107825 */ /* 0x040fe200078e0210 */
[----:B------:R4:W-:Y:S03]  /*183d40*/  @P0 STG.E desc[UR40][R18.64], R67 ;  /* 0x0000004312000986 */ /* 0x0009e6000c101928 */
[C---:B------:R-:W-:Y:S01]  /*183d50*/  IMAD.WIDE R14, R87.reuse, 0x4, R14 ;  /* 0x00000004570e7825 */ /* 0x040fe200078e020e */
[----:B------:R4:W-:Y:S04]  /*183d60*/  @P2 STG.E desc[UR40][R16.64], R75 ;  /* 0x0000004b10002986 */ /* 0x0009e8000c101928 */
[----:B------:R4:W-:Y:S01]  /*183d70*/  @P3 STG.E desc[UR40][R14.64], R83 ;  /* 0x000000530e003986 */ /* 0x0009e2000c101928 */
[----:B------:R-:W-:Y:S01]  /*183d80*/  IMAD.WIDE R12, R87, 0x4, R12 ;  /* 0x00000004570c7825 */ /* 0x000fe200078e020c */
[----:B------:R-:W-:Y:S06]  /*183d90*/  @!P6 EXIT ;  /* 0x000000000000e94d */ /* 0x000fec0003800000 */
[----:B------:R-:W-:Y:S01]  /*183da0*/  STG.E desc[UR40][R12.64], R31 ;  /* 0x0000001f0c007986 */ /* 0x000fe2000c101928 */
[----:B------:R-:W-:Y:S05]  /*183db0*/  EXIT ;  /* 0x000000000000794d */ /* 0x000fea0003800000 */
.L_x_2:
[----:B------:R-:W-:-:S00]  /*183dc0*/  BRA `(.L_x_2) ;  /* 0xfffffffc00fc7947 */ /* 0x000fc0000383ffff */
[----:B------:R-:W-:-:S00]  /*183dd0*/  NOP ;  /* 0x0000000000007918 */ /* 0x000fc00000000000 */
        /* <DEDUP_REMOVED lines=10> */
.L_x_3:


//--------------------- .nv.shared.matmul_kernel  --------------------------
	.section	.nv.shared.matmul_kernel,"aw",@nobits
	.sectionflags	@""
	.align	16
	.zero		1024


//--------------------- .nv.shared.reserved.0     --------------------------
	.section	.nv.shared.reserved.0,"aw",@nobits
	.weak		__nv_reservedSMEM_offset_0_alias
	.size		__nv_reservedSMEM_offset_0_alias, 0, 64
	.other		__nv_reservedSMEM_offset_0_alias,@"STO_CUDA_RESERVED_SHARED STV_DEFAULT"
__nv_reservedSMEM_offset_0_alias:
	.zero		0
	.zero		64


//--------------------- .nv.constant0.matmul_kernel --------------------------
	.section	.nv.constant0.matmul_kernel,"a",@progbits
	.sectionflags	@""
	.align	4
.nv.constant0.matmul_kernel:
	.zero		976


//--------------------- SYMBOLS --------------------------

	.type		.nv.reservedSmem.offset0,@object
	.size		.nv.reservedSmem.offset0,0x4
	.type		.nv.reservedSmem.cap,@object
	.size		.nv.reservedSmem.cap,0x4
